	.target	sm_90a

	.elftype	@"ET_EXEC"


//--------------------- .note.nv.tkinfo           --------------------------
	.section	.note.nv.tkinfo,"",@"SHT_NOTE"
	.sectionflags	@"SHF_NOTE_NV_TKINFO"
	.tkinfo
        /*0018*/ 	.word	0x00000002
        /*0030*/ 	.string	""
        /*0030*/ 	.string	"ptxas"
        /*0030*/ 	.string	"Cuda compilation tools, release 13.0, V13.0.88"
        /*0030*/ 	.string	"Build cuda_13.0.r13.0/compiler.36424714_0"
        /*0030*/ 	.string	"-arch sm_90a -m 64 "



//--------------------- .note.nv.cuinfo           --------------------------
	.section	.note.nv.cuinfo,"",@"SHT_NOTE"
	.sectionflags	@"SHF_NOTE_NV_CUINFO"
        /*0018*/ 	.short	0x0002
        /*001a*/ 	.short	0x005a
        /*001c*/ 	.short	0x0082
	.zero		2


//--------------------- .nv.info                  --------------------------
	.section	.nv.info,"",@"SHT_CUDA_INFO"
	.align	4


	//----- nvinfo : EIATTR_REGCOUNT
	.align		4
        /*0000*/ 	.byte	0x04, 0x2f
        /*0002*/ 	.short	(.L_22 - .L_21)
	.align		4
.L_21:
        /*0004*/ 	.word	index@(_ZN7cutlass13device_kernelIN5flash11enable_sm90INS1_16FlashAttnFwdSm90INS1_25CollectiveMainloopFwdSm90ILi2EN4cute5tupleIJNS5_1CILi1EEES8_S8_EEENS6_IJNS7_ILi128EEESA_SA_EEELi128ENS_10bfloat16_tEfNS_4arch4Sm90ELb1ELb0ELb1ELb1ELb0ELb1ELb0ELb1ELb1ELb1ELb1ELb0EEENS1_21CollectiveEpilogueFwdISB_S9_SC_SE_Li256ELb1ELb1ELb1ELb0EEENS1_36VarlenDynamicPersistentTileSchedulerILi128ELi128ELi256ELi128ELb1ELb1ELb1ELb1ELb1ELb1EEEEEEEEEvNT_6ParamsE)
        /*0008*/ 	.word	0x000000a8


	//----- nvinfo : EIATTR_FRAME_SIZE
	.align		4
.L_22:
        /*000c*/ 	.byte	0x04, 0x11
        /*000e*/ 	.short	(.L_24 - .L_23)
	.align		4
.L_23:
        /*0010*/ 	.word	index@(_ZN7cutlass13device_kernelIN5flash11enable_sm90INS1_16FlashAttnFwdSm90INS1_25CollectiveMainloopFwdSm90ILi2EN4cute5tupleIJNS5_1CILi1EEES8_S8_EEENS6_IJNS7_ILi128EEESA_SA_EEELi128ENS_10bfloat16_tEfNS_4arch4Sm90ELb1ELb0ELb1ELb1ELb0ELb1ELb0ELb1ELb1ELb1ELb1ELb0EEENS1_21CollectiveEpilogueFwdISB_S9_SC_SE_Li256ELb1ELb1ELb1ELb0EEENS1_36VarlenDynamicPersistentTileSchedulerILi128ELi128ELi256ELi128ELb1ELb1ELb1ELb1ELb1ELb1EEEEEEEEEvNT_6ParamsE)
        /*0014*/ 	.word	0x00000068


	//----- nvinfo : EIATTR_REGCOUNT
	.align		4
.L_24:
        /*0018*/ 	.byte	0x04, 0x2f
        /*001a*/ 	.short	(.L_26 - .L_25)
	.align		4
.L_25:
        /*001c*/ 	.word	index@(_ZN7cutlass13device_kernelIN5flash11enable_sm90INS1_16FlashAttnFwdSm90INS1_25CollectiveMainloopFwdSm90ILi2EN4cute5tupleIJNS5_1CILi1EEES8_S8_EEENS6_IJNS7_ILi128EEESA_SA_EEELi128ENS_10bfloat16_tEfNS_4arch4Sm90ELb1ELb0ELb1ELb1ELb0ELb0ELb0ELb1ELb1ELb1ELb1ELb0EEENS1_21CollectiveEpilogueFwdISB_S9_SC_SE_Li256ELb1ELb1ELb1ELb0EEENS1_36VarlenDynamicPersistentTileSchedulerILi128ELi128ELi256ELi128ELb1ELb1ELb1ELb1ELb1ELb1EEEEEEEEEvNT_6ParamsE)
        /*0020*/ 	.word	0x000000a8


	//----- nvinfo : EIATTR_FRAME_SIZE
	.align		4
.L_26:
        /*0024*/ 	.byte	0x04, 0x11
        /*0026*/ 	.short	(.L_28 - .L_27)
	.align		4
.L_27:
        /*0028*/ 	.word	index@(_ZN7cutlass13device_kernelIN5flash11enable_sm90INS1_16FlashAttnFwdSm90INS1_25CollectiveMainloopFwdSm90ILi2EN4cute5tupleIJNS5_1CILi1EEES8_S8_EEENS6_IJNS7_ILi128EEESA_SA_EEELi128ENS_10bfloat16_tEfNS_4arch4Sm90ELb1ELb0ELb1ELb1ELb0ELb0ELb0ELb1ELb1ELb1ELb1ELb0EEENS1_21CollectiveEpilogueFwdISB_S9_SC_SE_Li256ELb1ELb1ELb1ELb0EEENS1_36VarlenDynamicPersistentTileSchedulerILi128ELi128ELi256ELi128ELb1ELb1ELb1ELb1ELb1ELb1EEEEEEEEEvNT_6ParamsE)
        /*002c*/ 	.word	0x00000060


	//----- nvinfo : EIATTR_REGCOUNT
	.align		4
.L_28:
        /*0030*/ 	.byte	0x04, 0x2f
        /*0032*/ 	.short	(.L_30 - .L_29)
	.align		4
.L_29:
        /*0034*/ 	.word	index@(_ZN7cutlass13device_kernelIN5flash11enable_sm90INS1_16FlashAttnFwdSm90INS1_25CollectiveMainloopFwdSm90ILi2EN4cute5tupleIJNS5_1CILi1EEES8_S8_EEENS6_IJNS7_ILi128EEESA_SA_EEELi128ENS_10bfloat16_tEfNS_4arch4Sm90ELb1ELb0ELb1ELb0ELb0ELb0ELb0ELb1ELb1ELb1ELb1ELb0EEENS1_21CollectiveEpilogueFwdISB_S9_SC_SE_Li256ELb0ELb1ELb1ELb0EEENS1_19SingleTileSchedulerILb0ELb1ELb1ELi128EEEEEEEEEvNT_6ParamsE)
        /*0038*/ 	.word	0x000000a8


	//----- nvinfo : EIATTR_FRAME_SIZE
	.align		4
.L_30:
        /*003c*/ 	.byte	0x04, 0x11
        /*003e*/ 	.short	(.L_32 - .L_31)
	.align		4
.L_31:
        /*0040*/ 	.word	index@(_ZN7cutlass13device_kernelIN5flash11enable_sm90INS1_16FlashAttnFwdSm90INS1_25CollectiveMainloopFwdSm90ILi2EN4cute5tupleIJNS5_1CILi1EEES8_S8_EEENS6_IJNS7_ILi128EEESA_SA_EEELi128ENS_10bfloat16_tEfNS_4arch4Sm90ELb1ELb0ELb1ELb0ELb0ELb0ELb0ELb1ELb1ELb1ELb1ELb0EEENS1_21CollectiveEpilogueFwdISB_S9_SC_SE_Li256ELb0ELb1ELb1ELb0EEENS1_19SingleTileSchedulerILb0ELb1ELb1ELi128EEEEEEEEEvNT_6ParamsE)
        /*0044*/ 	.word	0x00000018


	//----- nvinfo : EIATTR_REGCOUNT
	.align		4
.L_32:
        /*0048*/ 	.byte	0x04, 0x2f
        /*004a*/ 	.short	(.L_34 - .L_33)
	.align		4
.L_33:
        /*004c*/ 	.word	index@(_ZN7cutlass13device_kernelIN5flash11enable_sm90INS1_16FlashAttnFwdSm90INS1_25CollectiveMainloopFwdSm90ILi2EN4cute5tupleIJNS5_1CILi1EEES8_S8_EEENS6_IJNS7_ILi128EEESA_SA_EEELi128ENS_10bfloat16_tEfNS_4arch4Sm90ELb0ELb1ELb1ELb1ELb0ELb1ELb0ELb1ELb1ELb1ELb1ELb0EEENS1_21CollectiveEpilogueFwdISB_S9_SC_SE_Li256ELb1ELb1ELb1ELb0EEENS1_36VarlenDynamicPersistentTileSchedulerILi128ELi128ELi256ELi128ELb1ELb1ELb1ELb1ELb0ELb1EEEEEEEEEvNT_6ParamsE)
        /*0050*/ 	.word	0x000000a8


	//----- nvinfo : EIATTR_FRAME_SIZE
	.align		4
.L_34:
        /*0054*/ 	.byte	0x04, 0x11
        /*0056*/ 	.short	(.L_36 - .L_35)
	.align		4
.L_35:
        /*0058*/ 	.word	index@(_ZN7cutlass13device_kernelIN5flash11enable_sm90INS1_16FlashAttnFwdSm90INS1_25CollectiveMainloopFwdSm90ILi2EN4cute5tupleIJNS5_1CILi1EEES8_S8_EEENS6_IJNS7_ILi128EEESA_SA_EEELi128ENS_10bfloat16_tEfNS_4arch4Sm90ELb0ELb1ELb1ELb1ELb0ELb1ELb0ELb1ELb1ELb1ELb1ELb0EEENS1_21CollectiveEpilogueFwdISB_S9_SC_SE_Li256ELb1ELb1ELb1ELb0EEENS1_36VarlenDynamicPersistentTileSchedulerILi128ELi128ELi256ELi128ELb1ELb1ELb1ELb1ELb0ELb1EEEEEEEEEvNT_6ParamsE)
        /*005c*/ 	.word	0x00000068


	//----- nvinfo : EIATTR_REGCOUNT
	.align		4
.L_36:
        /*0060*/ 	.byte	0x04, 0x2f
        /*0062*/ 	.short	(.L_38 - .L_37)
	.align		4
.L_37:
        /*0064*/ 	.word	index@(_ZN7cutlass13device_kernelIN5flash11enable_sm90INS1_16FlashAttnFwdSm90INS1_25CollectiveMainloopFwdSm90ILi2EN4cute5tupleIJNS5_1CILi1EEES8_S8_EEENS6_IJNS7_ILi128EEESA_SA_EEELi128ENS_10bfloat16_tEfNS_4arch4Sm90ELb0ELb1ELb1ELb1ELb0ELb0ELb0ELb1ELb1ELb1ELb1ELb0EEENS1_21CollectiveEpilogueFwdISB_S9_SC_SE_Li256ELb1ELb1ELb1ELb0EEENS1_36VarlenDynamicPersistentTileSchedulerILi128ELi128ELi256ELi128ELb1ELb1ELb1ELb1ELb0ELb1EEEEEEEEEvNT_6ParamsE)
        /*0068*/ 	.word	0x000000a8


	//----- nvinfo : EIATTR_FRAME_SIZE
	.align		4
.L_38:
        /*006c*/ 	.byte	0x04, 0x11
        /*006e*/ 	.short	(.L_40 - .L_39)
	.align		4
.L_39:
        /*0070*/ 	.word	index@(_ZN7cutlass13device_kernelIN5flash11enable_sm90INS1_16FlashAttnFwdSm90INS1_25CollectiveMainloopFwdSm90ILi2EN4cute5tupleIJNS5_1CILi1EEES8_S8_EEENS6_IJNS7_ILi128EEESA_SA_EEELi128ENS_10bfloat16_tEfNS_4arch4Sm90ELb0ELb1ELb1ELb1ELb0ELb0ELb0ELb1ELb1ELb1ELb1ELb0EEENS1_21CollectiveEpilogueFwdISB_S9_SC_SE_Li256ELb1ELb1ELb1ELb0EEENS1_36VarlenDynamicPersistentTileSchedulerILi128ELi128ELi256ELi128ELb1ELb1ELb1ELb1ELb0ELb1EEEEEEEEEvNT_6ParamsE)
        /*0074*/ 	.word	0x00000060


	//----- nvinfo : EIATTR_REGCOUNT
	.align		4
.L_40:
        /*0078*/ 	.byte	0x04, 0x2f
        /*007a*/ 	.short	(.L_42 - .L_41)
	.align		4
.L_41:
        /*007c*/ 	.word	index@(_ZN7cutlass13device_kernelIN5flash11enable_sm90INS1_16FlashAttnFwdSm90INS1_25CollectiveMainloopFwdSm90ILi2EN4cute5tupleIJNS5_1CILi1EEES8_S8_EEENS6_IJNS7_ILi128EEESA_SA_EEELi128ENS_10bfloat16_tEfNS_4arch4Sm90ELb0ELb1ELb1ELb0ELb0ELb0ELb0ELb1ELb1ELb1ELb1ELb0EEENS1_21CollectiveEpilogueFwdISB_S9_SC_SE_Li256ELb0ELb1ELb1ELb0EEENS1_19SingleTileSchedulerILb0ELb1ELb1ELi128EEEEEEEEEvNT_6ParamsE)
        /*0080*/ 	.word	0x000000a8


	//----- nvinfo : EIATTR_FRAME_SIZE
	.align		4
.L_42:
        /*0084*/ 	.byte	0x04, 0x11
        /*0086*/ 	.short	(.L_44 - .L_43)
	.align		4
.L_43:
        /*0088*/ 	.word	index@(_ZN7cutlass13device_kernelIN5flash11enable_sm90INS1_16FlashAttnFwdSm90INS1_25CollectiveMainloopFwdSm90ILi2EN4cute5tupleIJNS5_1CILi1EEES8_S8_EEENS6_IJNS7_ILi128EEESA_SA_EEELi128ENS_10bfloat16_tEfNS_4arch4Sm90ELb0ELb1ELb1ELb0ELb0ELb0ELb0ELb1ELb1ELb1ELb1ELb0EEENS1_21CollectiveEpilogueFwdISB_S9_SC_SE_Li256ELb0ELb1ELb1ELb0EEENS1_19SingleTileSchedulerILb0ELb1ELb1ELi128EEEEEEEEEvNT_6ParamsE)
        /*008c*/ 	.word	0x00000018


	//----- nvinfo : EIATTR_REGCOUNT
	.align		4
.L_44:
        /*0090*/ 	.byte	0x04, 0x2f
        /*0092*/ 	.short	(.L_46 - .L_45)
	.align		4
.L_45:
        /*0094*/ 	.word	index@(_ZN7cutlass13device_kernelIN5flash11enable_sm90INS1_16FlashAttnFwdSm90INS1_25CollectiveMainloopFwdSm90ILi2EN4cute5tupleIJNS5_1CILi1EEES8_S8_EEENS6_IJNS7_ILi128EEENS7_ILi176EEESA_EEELi128ENS_10bfloat16_tEfNS_4arch4Sm90ELb0ELb0ELb1ELb1ELb0ELb1ELb0ELb1ELb1ELb1ELb1ELb0EEENS1_21CollectiveEpilogueFwdINS6_IJSA_SA_SB_EEES9_SD_SF_Li256ELb1ELb1ELb1ELb0EEENS1_36VarlenDynamicPersistentTileSchedulerILi128ELi176ELi256ELi128ELb1ELb1ELb1ELb0ELb1ELb1EEEEEEEEEvNT_6ParamsE)
        /*0098*/ 	.word	0x000000a8


	//----- nvinfo : EIATTR_FRAME_SIZE
	.align		4
.L_46:
        /*009c*/ 	.byte	0x04, 0x11
        /*009e*/ 	.short	(.L_48 - .L_47)
	.align		4
.L_47:
        /*00a0*/ 	.word	index@(_ZN7cutlass13device_kernelIN5flash11enable_sm90INS1_16FlashAttnFwdSm90INS1_25CollectiveMainloopFwdSm90ILi2EN4cute5tupleIJNS5_1CILi1EEES8_S8_EEENS6_IJNS7_ILi128EEENS7_ILi176EEESA_EEELi128ENS_10bfloat16_tEfNS_4arch4Sm90ELb0ELb0ELb1ELb1ELb0ELb1ELb0ELb1ELb1ELb1ELb1ELb0EEENS1_21CollectiveEpilogueFwdINS6_IJSA_SA_SB_EEES9_SD_SF_Li256ELb1ELb1ELb1ELb0EEENS1_36VarlenDynamicPersistentTileSchedulerILi128ELi176ELi256ELi128ELb1ELb1ELb1ELb0ELb1ELb1EEEEEEEEEvNT_6ParamsE)
        /*00a4*/ 	.word	0x00000090


	//----- nvinfo : EIATTR_REGCOUNT
	.align		4
.L_48:
        /*00a8*/ 	.byte	0x04, 0x2f
        /*00aa*/ 	.short	(.L_50 - .L_49)
	.align		4
.L_49:
        /*00ac*/ 	.word	index@(_ZN7cutlass13device_kernelIN5flash11enable_sm90INS1_16FlashAttnFwdSm90INS1_25CollectiveMainloopFwdSm90ILi2EN4cute5tupleIJNS5_1CILi1EEES8_S8_EEENS6_IJNS7_ILi128EEENS7_ILi176EEESA_EEELi128ENS_10bfloat16_tEfNS_4arch4Sm90ELb0ELb0ELb1ELb1ELb0ELb0ELb0ELb1ELb1ELb1ELb1ELb0EEENS1_21CollectiveEpilogueFwdINS6_IJSA_SA_SB_EEES9_SD_SF_Li256ELb1ELb1ELb1ELb0EEENS1_36VarlenDynamicPersistentTileSchedulerILi128ELi176ELi256ELi128ELb1ELb1ELb1ELb0ELb1ELb1EEEEEEEEEvNT_6ParamsE)
        /*00b0*/ 	.word	0x000000a8


	//----- nvinfo : EIATTR_FRAME_SIZE
	.align		4
.L_50:
        /*00b4*/ 	.byte	0x04, 0x11
        /*00b6*/ 	.short	(.L_52 - .L_51)
	.align		4
.L_51:
        /*00b8*/ 	.word	index@(_ZN7cutlass13device_kernelIN5flash11enable_sm90INS1_16FlashAttnFwdSm90INS1_25CollectiveMainloopFwdSm90ILi2EN4cute5tupleIJNS5_1CILi1EEES8_S8_EEENS6_IJNS7_ILi128EEENS7_ILi176EEESA_EEELi128ENS_10bfloat16_tEfNS_4arch4Sm90ELb0ELb0ELb1ELb1ELb0ELb0ELb0ELb1ELb1ELb1ELb1ELb0EEENS1_21CollectiveEpilogueFwdINS6_IJSA_SA_SB_EEES9_SD_SF_Li256ELb1ELb1ELb1ELb0EEENS1_36VarlenDynamicPersistentTileSchedulerILi128ELi176ELi256ELi128ELb1ELb1ELb1ELb0ELb1ELb1EEEEEEEEEvNT_6ParamsE)
        /*00bc*/ 	.word	0x00000070


	//----- nvinfo : EIATTR_REGCOUNT
	.align		4
.L_52:
        /*00c0*/ 	.byte	0x04, 0x2f
        /*00c2*/ 	.short	(.L_54 - .L_53)
	.align		4
.L_53:
        /*00c4*/ 	.word	index@(_ZN7cutlass13device_kernelIN5flash11enable_sm90INS1_16FlashAttnFwdSm90INS1_25CollectiveMainloopFwdSm90ILi2EN4cute5tupleIJNS5_1CILi1EEES8_S8_EEENS6_IJNS7_ILi128EEENS7_ILi176EEESA_EEELi128ENS_10bfloat16_tEfNS_4arch4Sm90ELb0ELb0ELb1ELb0ELb0ELb0ELb0ELb1ELb1ELb1ELb1ELb0EEENS1_21CollectiveEpilogueFwdINS6_IJSA_SA_SB_EEES9_SD_SF_Li256ELb0ELb1ELb1ELb0EEENS1_19SingleTileSchedulerILb0ELb1ELb1ELi128EEEEEEEEEvNT_6ParamsE)
        /*00c8*/ 	.word	0x000000a8


	//----- nvinfo : EIATTR_FRAME_SIZE
	.align		4
.L_54:
        /*00cc*/ 	.byte	0x04, 0x11
        /*00ce*/ 	.short	(.L_56 - .L_55)
	.align		4
.L_55:
        /*00d0*/ 	.word	index@(_ZN7cutlass13device_kernelIN5flash11enable_sm90INS1_16FlashAttnFwdSm90INS1_25CollectiveMainloopFwdSm90ILi2EN4cute5tupleIJNS5_1CILi1EEES8_S8_EEENS6_IJNS7_ILi128EEENS7_ILi176EEESA_EEELi128ENS_10bfloat16_tEfNS_4arch4Sm90ELb0ELb0ELb1ELb0ELb0ELb0ELb0ELb1ELb1ELb1ELb1ELb0EEENS1_21CollectiveEpilogueFwdINS6_IJSA_SA_SB_EEES9_SD_SF_Li256ELb0ELb1ELb1ELb0EEENS1_19SingleTileSchedulerILb0ELb1ELb1ELi128EEEEEEEEEvNT_6ParamsE)
        /*00d4*/ 	.word	0x00000010


	//----- nvinfo : EIATTR_MIN_STACK_SIZE
	.align		4
.L_56:
        /*00d8*/ 	.byte	0x04, 0x12
        /*00da*/ 	.short	(.L_58 - .L_57)
	.align		4
.L_57:
        /*00dc*/ 	.word	index@(_ZN7cutlass13device_kernelIN5flash11enable_sm90INS1_16FlashAttnFwdSm90INS1_25CollectiveMainloopFwdSm90ILi2EN4cute5tupleIJNS5_1CILi1EEES8_S8_EEENS6_IJNS7_ILi128EEENS7_ILi176EEESA_EEELi128ENS_10bfloat16_tEfNS_4arch4Sm90ELb0ELb0ELb1ELb0ELb0ELb0ELb0ELb1ELb1ELb1ELb1ELb0EEENS1_21CollectiveEpilogueFwdINS6_IJSA_SA_SB_EEES9_SD_SF_Li256ELb0ELb1ELb1ELb0EEENS1_19SingleTileSchedulerILb0ELb1ELb1ELi128EEEEEEEEEvNT_6ParamsE)
        /*00e0*/ 	.word	0x00000010


	//----- nvinfo : EIATTR_MIN_STACK_SIZE
	.align		4
.L_58:
        /*00e4*/ 	.byte	0x04, 0x12
        /*00e6*/ 	.short	(.L_60 - .L_59)
	.align		4
.L_59:
        /*00e8*/ 	.word	index@(_ZN7cutlass13device_kernelIN5flash11enable_sm90INS1_16FlashAttnFwdSm90INS1_25CollectiveMainloopFwdSm90ILi2EN4cute5tupleIJNS5_1CILi1EEES8_S8_EEENS6_IJNS7_ILi128EEENS7_ILi176EEESA_EEELi128ENS_10bfloat16_tEfNS_4arch4Sm90ELb0ELb0ELb1ELb1ELb0ELb0ELb0ELb1ELb1ELb1ELb1ELb0EEENS1_21CollectiveEpilogueFwdINS6_IJSA_SA_SB_EEES9_SD_SF_Li256ELb1ELb1ELb1ELb0EEENS1_36VarlenDynamicPersistentTileSchedulerILi128ELi176ELi256ELi128ELb1ELb1ELb1ELb0ELb1ELb1EEEEEEEEEvNT_6ParamsE)
        /*00ec*/ 	.word	0x00000070


	//----- nvinfo : EIATTR_MIN_STACK_SIZE
	.align		4
.L_60:
        /*00f0*/ 	.byte	0x04, 0x12
        /*00f2*/ 	.short	(.L_62 - .L_61)
	.align		4
.L_61:
        /*00f4*/ 	.word	index@(_ZN7cutlass13device_kernelIN5flash11enable_sm90INS1_16FlashAttnFwdSm90INS1_25CollectiveMainloopFwdSm90ILi2EN4cute5tupleIJNS5_1CILi1EEES8_S8_EEENS6_IJNS7_ILi128EEENS7_ILi176EEESA_EEELi128ENS_10bfloat16_tEfNS_4arch4Sm90ELb0ELb0ELb1ELb1ELb0ELb1ELb0ELb1ELb1ELb1ELb1ELb0EEENS1_21CollectiveEpilogueFwdINS6_IJSA_SA_SB_EEES9_SD_SF_Li256ELb1ELb1ELb1ELb0EEENS1_36VarlenDynamicPersistentTileSchedulerILi128ELi176ELi256ELi128ELb1ELb1ELb1ELb0ELb1ELb1EEEEEEEEEvNT_6ParamsE)
        /*00f8*/ 	.word	0x00000090


	//----- nvinfo : EIATTR_MIN_STACK_SIZE
	.align		4
.L_62:
        /*00fc*/ 	.byte	0x04, 0x12
        /*00fe*/ 	.short	(.L_64 - .L_63)
	.align		4
.L_63:
        /*0100*/ 	.word	index@(_ZN7cutlass13device_kernelIN5flash11enable_sm90INS1_16FlashAttnFwdSm90INS1_25CollectiveMainloopFwdSm90ILi2EN4cute5tupleIJNS5_1CILi1EEES8_S8_EEENS6_IJNS7_ILi128EEESA_SA_EEELi128ENS_10bfloat16_tEfNS_4arch4Sm90ELb0ELb1ELb1ELb0ELb0ELb0ELb0ELb1ELb1ELb1ELb1ELb0EEENS1_21CollectiveEpilogueFwdISB_S9_SC_SE_Li256ELb0ELb1ELb1ELb0EEENS1_19SingleTileSchedulerILb0ELb1ELb1ELi128EEEEEEEEEvNT_6ParamsE)
        /*0104*/ 	.word	0x00000018


	//----- nvinfo : EIATTR_MIN_STACK_SIZE
	.align		4
.L_64:
        /*0108*/ 	.byte	0x04, 0x12
        /*010a*/ 	.short	(.L_66 - .L_65)
	.align		4
.L_65:
        /*010c*/ 	.word	index@(_ZN7cutlass13device_kernelIN5flash11enable_sm90INS1_16FlashAttnFwdSm90INS1_25CollectiveMainloopFwdSm90ILi2EN4cute5tupleIJNS5_1CILi1EEES8_S8_EEENS6_IJNS7_ILi128EEESA_SA_EEELi128ENS_10bfloat16_tEfNS_4arch4Sm90ELb0ELb1ELb1ELb1ELb0ELb0ELb0ELb1ELb1ELb1ELb1ELb0EEENS1_21CollectiveEpilogueFwdISB_S9_SC_SE_Li256ELb1ELb1ELb1ELb0EEENS1_36VarlenDynamicPersistentTileSchedulerILi128ELi128ELi256ELi128ELb1ELb1ELb1ELb1ELb0ELb1EEEEEEEEEvNT_6ParamsE)
        /*0110*/ 	.word	0x00000060


	//----- nvinfo : EIATTR_MIN_STACK_SIZE
	.align		4
.L_66:
        /*0114*/ 	.byte	0x04, 0x12
        /*0116*/ 	.short	(.L_68 - .L_67)
	.align		4
.L_67:
        /*0118*/ 	.word	index@(_ZN7cutlass13device_kernelIN5flash11enable_sm90INS1_16FlashAttnFwdSm90INS1_25CollectiveMainloopFwdSm90ILi2EN4cute5tupleIJNS5_1CILi1EEES8_S8_EEENS6_IJNS7_ILi128EEESA_SA_EEELi128ENS_10bfloat16_tEfNS_4arch4Sm90ELb0ELb1ELb1ELb1ELb0ELb1ELb0ELb1ELb1ELb1ELb1ELb0EEENS1_21CollectiveEpilogueFwdISB_S9_SC_SE_Li256ELb1ELb1ELb1ELb0EEENS1_36VarlenDynamicPersistentTileSchedulerILi128ELi128ELi256ELi128ELb1ELb1ELb1ELb1ELb0ELb1EEEEEEEEEvNT_6ParamsE)
        /*011c*/ 	.word	0x00000068


	//----- nvinfo : EIATTR_MIN_STACK_SIZE
	.align		4
.L_68:
        /*0120*/ 	.byte	0x04, 0x12
        /*0122*/ 	.short	(.L_70 - .L_69)
	.align		4
.L_69:
        /*0124*/ 	.word	index@(_ZN7cutlass13device_kernelIN5flash11enable_sm90INS1_16FlashAttnFwdSm90INS1_25CollectiveMainloopFwdSm90ILi2EN4cute5tupleIJNS5_1CILi1EEES8_S8_EEENS6_IJNS7_ILi128EEESA_SA_EEELi128ENS_10bfloat16_tEfNS_4arch4Sm90ELb1ELb0ELb1ELb0ELb0ELb0ELb0ELb1ELb1ELb1ELb1ELb0EEENS1_21CollectiveEpilogueFwdISB_S9_SC_SE_Li256ELb0ELb1ELb1ELb0EEENS1_19SingleTileSchedulerILb0ELb1ELb1ELi128EEEEEEEEEvNT_6ParamsE)
        /*0128*/ 	.word	0x00000018


	//----- nvinfo : EIATTR_MIN_STACK_SIZE
	.align		4
.L_70:
        /*012c*/ 	.byte	0x04, 0x12
        /*012e*/ 	.short	(.L_72 - .L_71)
	.align		4
.L_71:
        /*0130*/ 	.word	index@(_ZN7cutlass13device_kernelIN5flash11enable_sm90INS1_16FlashAttnFwdSm90INS1_25CollectiveMainloopFwdSm90ILi2EN4cute5tupleIJNS5_1CILi1EEES8_S8_EEENS6_IJNS7_ILi128EEESA_SA_EEELi128ENS_10bfloat16_tEfNS_4arch4Sm90ELb1ELb0ELb1ELb1ELb0ELb0ELb0ELb1ELb1ELb1ELb1ELb0EEENS1_21CollectiveEpilogueFwdISB_S9_SC_SE_Li256ELb1ELb1ELb1ELb0EEENS1_36VarlenDynamicPersistentTileSchedulerILi128ELi128ELi256ELi128ELb1ELb1ELb1ELb1ELb1ELb1EEEEEEEEEvNT_6ParamsE)
        /*0134*/ 	.word	0x00000060


	//----- nvinfo : EIATTR_MIN_STACK_SIZE
	.align		4
.L_72:
        /*0138*/ 	.byte	0x04, 0x12
        /*013a*/ 	.short	(.L_74 - .L_73)
	.align		4
.L_73:
        /*013c*/ 	.word	index@(_ZN7cutlass13device_kernelIN5flash11enable_sm90INS1_16FlashAttnFwdSm90INS1_25CollectiveMainloopFwdSm90ILi2EN4cute5tupleIJNS5_1CILi1EEES8_S8_EEENS6_IJNS7_ILi128EEESA_SA_EEELi128ENS_10bfloat16_tEfNS_4arch4Sm90ELb1ELb0ELb1ELb1ELb0ELb1ELb0ELb1ELb1ELb1ELb1ELb0EEENS1_21CollectiveEpilogueFwdISB_S9_SC_SE_Li256ELb1ELb1ELb1ELb0EEENS1_36VarlenDynamicPersistentTileSchedulerILi128ELi128ELi256ELi128ELb1ELb1ELb1ELb1ELb1ELb1EEEEEEEEEvNT_6ParamsE)
        /*0140*/ 	.word	0x00000068
.L_74:


//--------------------- .nv.compat                --------------------------
	.section	.nv.compat,"",@"SHT_CUDA_COMPAT_INFO"
	.align	4
        /*0000*/ 	.byte	0x02, 0x09, 0x01, 0x00, 0x02, 0x02, 0x04, 0x00, 0x02, 0x05, 0x05, 0x00, 0x03, 0x07, 0x01, 0x01
        /*0010*/ 	.byte	0x02, 0x03, 0x01, 0x00, 0x02, 0x06, 0x01, 0x00, 0x04, 0x0b, 0x08, 0x00, 0x00, 0x00, 0x00, 0x00
        /*0020*/ 	.byte	0x00, 0x00, 0x00, 0x00


//--------------------- .nv.info._ZN7cutlass13device_kernelIN5flash11enable_sm90INS1_16FlashAttnFwdSm90INS1_25CollectiveMainloopFwdSm90ILi2EN4cute5tupleIJNS5_1CILi1EEES8_S8_EEENS6_IJNS7_ILi128EEENS7_ILi176EEESA_EEELi128ENS_10bfloat16_tEfNS_4arch4Sm90ELb0ELb0ELb1ELb0ELb0ELb0ELb0ELb1ELb1ELb1ELb1ELb0EEENS1_21CollectiveEpilogueFwdINS6_IJSA_SA_SB_EEES9_SD_SF_Li256ELb0ELb1ELb1ELb0EEENS1_19SingleTileSchedulerILb0ELb1ELb1ELi128EEEEEEEEEvNT_6ParamsE --------------------------
	.section	.nv.info._ZN7cutlass13device_kernelIN5flash11enable_sm90INS1_16FlashAttnFwdSm90INS1_25CollectiveMainloopFwdSm90ILi2EN4cute5tupleIJNS5_1CILi1EEES8_S8_EEENS6_IJNS7_ILi128EEENS7_ILi176EEESA_EEELi128ENS_10bfloat16_tEfNS_4arch4Sm90ELb0ELb0ELb1ELb0ELb0ELb0ELb0ELb1ELb1ELb1ELb1ELb0EEENS1_21CollectiveEpilogueFwdINS6_IJSA_SA_SB_EEES9_SD_SF_Li256ELb0ELb1ELb1ELb0EEENS1_19SingleTileSchedulerILb0ELb1ELb1ELi128EEEEEEEEEvNT_6ParamsE,"",@"SHT_CUDA_INFO"
	.sectionflags	@""
	.align	4


	//----- nvinfo : EIATTR_CUDA_API_VERSION
	.align		4
        /*0000*/ 	.byte	0x04, 0x37
        /*0002*/ 	.short	(.L_76 - .L_75)
.L_75:
        /*0004*/ 	.word	0x00000082


	//----- nvinfo : EIATTR_KPARAM_INFO
	.align		4
.L_76:
        /*0008*/ 	.byte	0x04, 0x17
        /*000a*/ 	.short	(.L_78 - .L_77)
.L_77:
        /*000c*/ 	.word	0x00000000
        /*0010*/ 	.short	0x0000
        /*0012*/ 	.short	0x0070
        /*0014*/ 	.byte	0x00, 0xf0, 0x01, 0x28


	//----- nvinfo : EIATTR_SPARSE_MMA_MASK
	.align		4
.L_78:
        /*0018*/ 	.byte	0x03, 0x50
        /*001a*/ 	.short	0x0000


	//----- nvinfo : EIATTR_MAXREG_COUNT
	.align		4
        /*001c*/ 	.byte	0x03, 0x1b
        /*001e*/ 	.short	0x00a8


	//----- nvinfo : EIATTR_NUM_BARRIERS
	.align		4
        /*0020*/ 	.byte	0x02, 0x4c
        /*0022*/ 	.byte	0x10
	.zero		1


	//----- nvinfo : EIATTR_EXTERNS
	.align		4
        /*0024*/ 	.byte	0x04, 0x0f
        /*0026*/ 	.short	(.L_80 - .L_79)


	//   ....[0]....
	.align		4
.L_79:
        /*0028*/ 	.word	index@(__assertfail)


	//----- nvinfo : EIATTR_ANNOTATIONS
	.align		4
.L_80:
        /*002c*/ 	.byte	0x04, 0x55
        /*002e*/ 	.short	(.L_82 - .L_81)


	//   ....[0]....
.L_81:
        /*0030*/ 	.word	0x00000001
        /*0034*/ 	.byte	0x60, 0x09, 0x00, 0x00, 0x01, 0x00, 0x00, 0x00, 0x90, 0x13, 0x00, 0x00, 0x01, 0x00, 0x00, 0x00
        /*0044*/ 	.byte	0x50, 0xed, 0x00, 0x00, 0x01, 0x00, 0x00, 0x00, 0x10, 0xf2, 0x00, 0x00, 0x01, 0x00, 0x00, 0x00
        /*0054*/ 	.byte	0x90, 0xf2, 0x00, 0x00, 0x01, 0x00, 0x00, 0x00, 0xd0, 0xf5, 0x00, 0x00, 0x01, 0x00, 0x00, 0x00
        /*0064*/ 	.byte	0xa0, 0x01, 0x01, 0x00, 0x01, 0x00, 0x00, 0x00, 0xc0, 0x03, 0x01, 0x00, 0x01, 0x00, 0x00, 0x00
        /*0074*/ 	.byte	0x20, 0x04, 0x01, 0x00, 0x01, 0x00, 0x00, 0x00, 0xa0, 0x0b, 0x01, 0x00, 0x01, 0x00, 0x00, 0x00
        /*0084*/ 	.byte	0xf0, 0x0b, 0x01, 0x00, 0x01, 0x00, 0x00, 0x00, 0xf0, 0x13, 0x01, 0x00, 0x01, 0x00, 0x00, 0x00
        /*0094*/ 	.byte	0x30, 0x14, 0x01, 0x00, 0x01, 0x00, 0x00, 0x00, 0xb0, 0x1b, 0x01, 0x00, 0x01, 0x00, 0x00, 0x00
        /*00a4*/ 	.byte	0xc0, 0x20, 0x01, 0x00


	//----- nvinfo : EIATTR_MERCURY_ISA_VERSION
	.align		4
.L_82:
        /*00a8*/ 	.byte	0x03, 0x5f
        /*00aa*/ 	.short	0x0101


	//----- nvinfo : EIATTR_INT_WARP_WIDE_INSTR_OFFSETS
	.align		4
        /*00ac*/ 	.byte	0x04, 0x31
        /*00ae*/ 	.short	(.L_84 - .L_83)


	//   ....[0]....
.L_83:
        /*00b0*/ 	.word	0x00000130


	//   ....[1]....
        /*00b4*/ 	.word	0x00000170


	//   ....[2]....
        /*00b8*/ 	.word	0x000001e0


	//----- nvinfo : EIATTR_COOP_GROUP_MASK_REGIDS
	.align		4
.L_84:
        /*00bc*/ 	.byte	0x04, 0x29
        /*00be*/ 	.short	(.L_86 - .L_85)


	//   ....[0]....
.L_85:
        /*00c0*/ 	.word	0xffffffff


	//   ....[1]....
        /*00c4*/ 	.word	0xffffffff


	//   ....[2]....
        /*00c8*/ 	.word	0xffffffff


	//   ....[3]....
        /*00cc*/ 	.word	0xffffffff


	//   ....[4]....
        /*00d0*/ 	.word	0xffffffff


	//   ....[5]....
        /*00d4*/ 	.word	0xffffffff


	//   ....[6]....
        /*00d8*/ 	.word	0xffffffff


	//   ....[7]....
        /*00dc*/ 	.word	0xffffffff


	//   ....[8]....
        /*00e0*/ 	.word	0xffffffff


	//   ....[9]....
        /*00e4*/ 	.word	0xffffffff


	//   ....[10]....
        /*00e8*/ 	.word	0xffffffff


	//   ....[11]....
        /*00ec*/ 	.word	0xffffffff


	//   ....[12]....
        /*00f0*/ 	.word	0xffffffff


	//   ....[13]....
        /*00f4*/ 	.word	0xffffffff


	//   ....[14]....
        /*00f8*/ 	.word	0xffffffff


	//   ....[15]....
        /*00fc*/ 	.word	0xffffffff


	//   ....[16]....
        /*0100*/ 	.word	0xffffffff


	//   ....[17]....
        /*0104*/ 	.word	0xffffffff


	//   ....[18]....
        /*0108*/ 	.word	0xffffffff


	//   ....[19]....
        /*010c*/ 	.word	0xffffffff


	//   ....[20]....
        /*0110*/ 	.word	0xffffffff


	//   ....[21]....
        /*0114*/ 	.word	0xffffffff


	//   ....[22]....
        /*0118*/ 	.word	0xffffffff


	//   ....[23]....
        /*011c*/ 	.word	0xffffffff


	//   ....[24]....
        /*0120*/ 	.word	0xffffffff


	//   ....[25]....
        /*0124*/ 	.word	0xffffffff


	//   ....[26]....
        /*0128*/ 	.word	0xffffffff


	//   ....[27]....
        /*012c*/ 	.word	0xffffffff


	//   ....[28]....
        /*0130*/ 	.word	0xffffffff


	//   ....[29]....
        /*0134*/ 	.word	0xffffffff


	//   ....[30]....
        /*0138*/ 	.word	0xffffffff


	//   ....[31]....
        /*013c*/ 	.word	0xffffffff


	//   ....[32]....
        /*0140*/ 	.word	0xffffffff


	//   ....[33]....
        /*0144*/ 	.word	0xffffffff


	//   ....[34]....
        /*0148*/ 	.word	0xffffffff


	//   ....[35]....
        /*014c*/ 	.word	0xffffffff


	//   ....[36]....
        /*0150*/ 	.word	0xffffffff


	//   ....[37]....
        /*0154*/ 	.word	0xffffffff


	//   ....[38]....
        /*0158*/ 	.word	0xffffffff


	//   ....[39]....
        /*015c*/ 	.word	0xffffffff


	//   ....[40]....
        /*0160*/ 	.word	0xffffffff


	//   ....[41]....
        /*0164*/ 	.word	0xffffffff


	//   ....[42]....
        /*0168*/ 	.word	0xffffffff


	//   ....[43]....
        /*016c*/ 	.word	0xffffffff


	//   ....[44]....
        /*0170*/ 	.word	0xffffffff


	//   ....[45]....
        /*0174*/ 	.word	0xffffffff


	//   ....[46]....
        /*0178*/ 	.word	0xffffffff


	//   ....[47]....
        /*017c*/ 	.word	0x0500000f


	//   ....[48]....
        /*0180*/ 	.word	0x0500000f


	//   ....[49]....
        /*0184*/ 	.word	0x0500000f


	//   ....[50]....
        /*0188*/ 	.word	0x0500000f


	//   ....[51]....
        /*018c*/ 	.word	0x0500000f


	//   ....[52]....
        /*0190*/ 	.word	0x0500000f


	//   ....[53]....
        /*0194*/ 	.word	0x0500000f


	//   ....[54]....
        /*0198*/ 	.word	0x0500000f


	//   ....[55]....
        /*019c*/ 	.word	0x0500000f


	//   ....[56]....
        /*01a0*/ 	.word	0x0500000f


	//   ....[57]....
        /*01a4*/ 	.word	0x0500000f


	//   ....[58]....
        /*01a8*/ 	.word	0x0500000f


	//   ....[59]....
        /*01ac*/ 	.word	0x0500000f


	//   ....[60]....
        /*01b0*/ 	.word	0x0500000f


	//   ....[61]....
        /*01b4*/ 	.word	0x0500000f


	//   ....[62]....
        /*01b8*/ 	.word	0x0500000f


	//   ....[63]....
        /*01bc*/ 	.word	0x0500000f


	//   ....[64]....
        /*01c0*/ 	.word	0x0500000f


	//----- nvinfo : EIATTR_COOP_GROUP_INSTR_OFFSETS
	.align		4
.L_86:
        /*01c4*/ 	.byte	0x04, 0x28
        /*01c6*/ 	.short	(.L_88 - .L_87)


	//   ....[0]....
.L_87:
        /*01c8*/ 	.word	0x00000070


	//   ....[1]....
        /*01cc*/ 	.word	0x00000140


	//   ....[2]....
        /*01d0*/ 	.word	0x00000190


	//   ....[3]....
        /*01d4*/ 	.word	0x000003c0


	//   ....[4]....
        /*01d8*/ 	.word	0x00000520


	//   ....[5]....
        /*01dc*/ 	.word	0x00000640


	//   ....[6]....
        /*01e0*/ 	.word	0x000007a0


	//   ....[7]....
        /*01e4*/ 	.word	0x00001160


	//   ....[8]....
        /*01e8*/ 	.word	0x000050a0


	//   ....[9]....
        /*01ec*/ 	.word	0x000050e0


	//   ....[10]....
        /*01f0*/ 	.word	0x000058a0


	//   ....[11]....
        /*01f4*/ 	.word	0x000058f0


	//   ....[12]....
        /*01f8*/ 	.word	0x0000a240


	//   ....[13]....
        /*01fc*/ 	.word	0x0000a2a0


	//   ....[14]....
        /*0200*/ 	.word	0x0000ad70


	//   ....[15]....
        /*0204*/ 	.word	0x0000add0


	//   ....[16]....
        /*0208*/ 	.word	0x0000c4c0


	//   ....[17]....
        /*020c*/ 	.word	0x0000c500


	//   ....[18]....
        /*0210*/ 	.word	0x0000c580


	//   ....[19]....
        /*0214*/ 	.word	0x0000c5c0


	//   ....[20]....
        /*0218*/ 	.word	0x0000d630


	//   ....[21]....
        /*021c*/ 	.word	0x0000d670


	//   ....[22]....
        /*0220*/ 	.word	0x0000d6b0


	//   ....[23]....
        /*0224*/ 	.word	0x0000d6e0


	//   ....[24]....
        /*0228*/ 	.word	0x0000d710


	//   ....[25]....
        /*022c*/ 	.word	0x0000d720


	//   ....[26]....
        /*0230*/ 	.word	0x0000dd70


	//   ....[27]....
        /*0234*/ 	.word	0x0000dd80


	//   ....[28]....
        /*0238*/ 	.word	0x0000e7f0


	//   ....[29]....
        /*023c*/ 	.word	0x0000f250


	//   ....[30]....
        /*0240*/ 	.word	0x0000fbd0


	//   ....[31]....
        /*0244*/ 	.word	0x0000fbe0


	//   ....[32]....
        /*0248*/ 	.word	0x0000fbf0


	//   ....[33]....
        /*024c*/ 	.word	0x0000fc40


	//   ....[34]....
        /*0250*/ 	.word	0x0000fcd0


	//   ....[35]....
        /*0254*/ 	.word	0x0000fce0


	//   ....[36]....
        /*0258*/ 	.word	0x0000fd70


	//   ....[37]....
        /*025c*/ 	.word	0x0000fda0


	//   ....[38]....
        /*0260*/ 	.word	0x0000fe00


	//   ....[39]....
        /*0264*/ 	.word	0x0000fe30


	//   ....[40]....
        /*0268*/ 	.word	0x0000feb0


	//   ....[41]....
        /*026c*/ 	.word	0x0000fee0


	//   ....[42]....
        /*0270*/ 	.word	0x0000ff40


	//   ....[43]....
        /*0274*/ 	.word	0x0000ff80


	//   ....[44]....
        /*0278*/ 	.word	0x00010000


	//   ....[45]....
        /*027c*/ 	.word	0x00010040


	//   ....[46]....
        /*0280*/ 	.word	0x00012050


	//   ....[47]....
        /*0284*/ 	.word	0x00012510


	//   ....[48]....
        /*0288*/ 	.word	0x00012690


	//   ....[49]....
        /*028c*/ 	.word	0x000126e0


	//   ....[50]....
        /*0290*/ 	.word	0x00012810


	//   ....[51]....
        /*0294*/ 	.word	0x00012880


	//   ....[52]....
        /*0298*/ 	.word	0x00012970


	//   ....[53]....
        /*029c*/ 	.word	0x000129e0


	//   ....[54]....
        /*02a0*/ 	.word	0x00012ad0


	//   ....[55]....
        /*02a4*/ 	.word	0x00012b40


	//   ....[56]....
        /*02a8*/ 	.word	0x00012c30


	//   ....[57]....
        /*02ac*/ 	.word	0x00012ca0


	//   ....[58]....
        /*02b0*/ 	.word	0x00012d90


	//   ....[59]....
        /*02b4*/ 	.word	0x00012e00


	//   ....[60]....
        /*02b8*/ 	.word	0x00012ef0


	//   ....[61]....
        /*02bc*/ 	.word	0x00012f50


	//   ....[62]....
        /*02c0*/ 	.word	0x00013030


	//   ....[63]....
        /*02c4*/ 	.word	0x00013080


	//   ....[64]....
        /*02c8*/ 	.word	0x00013480


	//----- nvinfo : EIATTR_REG_RECONFIG
	.align		4
.L_88:
        /*02cc*/ 	.byte	0x01, 0x54
	.zero		2


	//----- nvinfo : EIATTR_SYSCALL_OFFSETS
	.align		4
        /*02d0*/ 	.byte	0x04, 0x46
        /*02d2*/ 	.short	(.L_90 - .L_89)


	//   ....[0]....
.L_89:
        /*02d4*/ 	.word	0x00001340


	//   ....[1]....
        /*02d8*/ 	.word	0x0000eed0


	//   ....[2]....
        /*02dc*/ 	.word	0x0000f010


	//   ....[3]....
        /*02e0*/ 	.word	0x0000f100


	//   ....[4]....
        /*02e4*/ 	.word	0x0000f7f0


	//----- nvinfo : EIATTR_MBARRIER_INSTR_OFFSETS
	.align		4
.L_90:
        /*02e8*/ 	.byte	0x04, 0x39
        /*02ea*/ 	.short	(.L_92 - .L_91)


	//   ....[0]....
.L_91:
        /*02ec*/ 	.word	0x00000270
        /*02f0*/ 	.word	0x000000ff
        /*02f4*/ 	.word	0x00034800
        /*02f8*/ 	.short	0x0100
        /*02fa*/ 	.byte	0x08
	.zero		1


	//   ....[1]....
        /*02fc*/ 	.word	0x00000280
        /*0300*/ 	.word	0x000000ff
        /*0304*/ 	.word	0x00034820
        /*0308*/ 	.short	0x0100
        /*030a*/ 	.byte	0x08
	.zero		1


	//   ....[2]....
        /*030c*/ 	.word	0x00000370
        /*0310*/ 	.word	0x000000ff
        /*0314*/ 	.word	0x00034830
        /*0318*/ 	.short	0x0100
        /*031a*/ 	.byte	0x08
	.zero		1


	//   ....[3]....
        /*031c*/ 	.word	0x00000380
        /*0320*/ 	.word	0x000000ff
        /*0324*/ 	.word	0x00034840
        /*0328*/ 	.short	0x0100
        /*032a*/ 	.byte	0x08
	.zero		1


	//   ....[4]....
        /*032c*/ 	.word	0x00000390
        /*0330*/ 	.word	0x000000ff
        /*0334*/ 	.word	0x00034838
        /*0338*/ 	.short	0x0100
        /*033a*/ 	.byte	0x08
	.zero		1


	//   ....[5]....
        /*033c*/ 	.word	0x000003a0
        /*0340*/ 	.word	0x000000ff
        /*0344*/ 	.word	0x00034848
        /*0348*/ 	.short	0x0100
        /*034a*/ 	.byte	0x08
	.zero		1


	//   ....[6]....
        /*034c*/ 	.word	0x000004d0
        /*0350*/ 	.word	0x000000ff
        /*0354*/ 	.word	0x00034850
        /*0358*/ 	.short	0x0100
        /*035a*/ 	.byte	0x08
	.zero		1


	//   ....[7]....
        /*035c*/ 	.word	0x000004e0
        /*0360*/ 	.word	0x000000ff
        /*0364*/ 	.word	0x00034860
        /*0368*/ 	.short	0x0100
        /*036a*/ 	.byte	0x08
	.zero		1


	//   ....[8]....
        /*036c*/ 	.word	0x000004f0
        /*0370*/ 	.word	0x000000ff
        /*0374*/ 	.word	0x00034858
        /*0378*/ 	.short	0x0100
        /*037a*/ 	.byte	0x08
	.zero		1


	//   ....[9]....
        /*037c*/ 	.word	0x00000500
        /*0380*/ 	.word	0x000000ff
        /*0384*/ 	.word	0x00034868
        /*0388*/ 	.short	0x0100
        /*038a*/ 	.byte	0x08
	.zero		1


	//   ....[10]....
        /*038c*/ 	.word	0x000005f0
        /*0390*/ 	.word	0x000000ff
        /*0394*/ 	.word	0x00034870
        /*0398*/ 	.short	0x0100
        /*039a*/ 	.byte	0x06
	.zero		1


	//   ....[11]....
        /*039c*/ 	.word	0x00000600
        /*03a0*/ 	.word	0x000000ff
        /*03a4*/ 	.word	0x00034880
        /*03a8*/ 	.short	0x0100
        /*03aa*/ 	.byte	0x06
	.zero		1


	//   ....[12]....
        /*03ac*/ 	.word	0x00000610
        /*03b0*/ 	.word	0x000000ff
        /*03b4*/ 	.word	0x00034878
        /*03b8*/ 	.short	0x0100
        /*03ba*/ 	.byte	0x06
	.zero		1


	//   ....[13]....
        /*03bc*/ 	.word	0x00000620
        /*03c0*/ 	.word	0x000000ff
        /*03c4*/ 	.word	0x00034888
        /*03c8*/ 	.short	0x0100
        /*03ca*/ 	.byte	0x06
	.zero		1


	//   ....[14]....
        /*03cc*/ 	.word	0x00000750
        /*03d0*/ 	.word	0x000000ff
        /*03d4*/ 	.word	0x00034890
        /*03d8*/ 	.short	0x0100
        /*03da*/ 	.byte	0x08
	.zero		1


	//   ....[15]....
        /*03dc*/ 	.word	0x00000760
        /*03e0*/ 	.word	0x000000ff
        /*03e4*/ 	.word	0x000348a0
        /*03e8*/ 	.short	0x0100
        /*03ea*/ 	.byte	0x08
	.zero		1


	//   ....[16]....
        /*03ec*/ 	.word	0x00000770
        /*03f0*/ 	.word	0x000000ff
        /*03f4*/ 	.word	0x00034898
        /*03f8*/ 	.short	0x0100
        /*03fa*/ 	.byte	0x08
	.zero		1


	//   ....[17]....
        /*03fc*/ 	.word	0x00000780
        /*0400*/ 	.word	0x000000ff
        /*0404*/ 	.word	0x000348a8
        /*0408*/ 	.short	0x0100
        /*040a*/ 	.byte	0x08
	.zero		1


	//   ....[18]....
        /*040c*/ 	.word	0x000008b0
        /*0410*/ 	.word	0x000000ff
        /*0414*/ 	.word	0x000348b0
        /*0418*/ 	.short	0x0100
        /*041a*/ 	.byte	0x08
	.zero		1


	//   ....[19]....
        /*041c*/ 	.word	0x000008c0
        /*0420*/ 	.word	0x000000ff
        /*0424*/ 	.word	0x000348c0
        /*0428*/ 	.short	0x0100
        /*042a*/ 	.byte	0x08
	.zero		1


	//   ....[20]....
        /*042c*/ 	.word	0x000008d0
        /*0430*/ 	.word	0x000000ff
        /*0434*/ 	.word	0x000348b8
        /*0438*/ 	.short	0x0100
        /*043a*/ 	.byte	0x08
	.zero		1


	//   ....[21]....
        /*043c*/ 	.word	0x000008e0
        /*0440*/ 	.word	0x000000ff
        /*0444*/ 	.word	0x000348c8
        /*0448*/ 	.short	0x0100
        /*044a*/ 	.byte	0x08
	.zero		1


	//   ....[22]....
        /*044c*/ 	.word	0x00001370
        /*0450*/ 	.word	0x000000ff
        /*0454*/ 	.word	0x00034800
        /*0458*/ 	.short	0x010a
        /*045a*/ 	.byte	0x04
	.zero		1


	//   ....[23]....
        /*045c*/ 	.word	0x00001410
        /*0460*/ 	.word	0x000000ff
        /*0464*/ 	.word	0x00034830
        /*0468*/ 	.short	0x010a
        /*046a*/ 	.byte	0x04
	.zero		1


	//   ....[24]....
        /*046c*/ 	.word	0x000014a0
        /*0470*/ 	.word	0x000000ff
        /*0474*/ 	.word	0x00034830
        /*0478*/ 	.short	0x010a
        /*047a*/ 	.byte	0x04
	.zero		1


	//   ....[25]....
        /*047c*/ 	.word	0x00006030
        /*0480*/ 	.word	0x00000005
        /*0484*/ 	.word	0x00000000
        /*0488*/ 	.short	0x0101
        /*048a*/ 	.byte	0x3f
	.zero		1


	//   ....[26]....
        /*048c*/ 	.word	0x00006f20
        /*0490*/ 	.word	0x00000009
        /*0494*/ 	.word	0x00034830
        /*0498*/ 	.short	0x010a
        /*049a*/ 	.byte	0x3f
	.zero		1


	//   ....[27]....
        /*049c*/ 	.word	0x00006f60
        /*04a0*/ 	.word	0x00000009
        /*04a4*/ 	.word	0x00034830
        /*04a8*/ 	.short	0x010a
        /*04aa*/ 	.byte	0x3f
	.zero		1


	//   ....[28]....
        /*04ac*/ 	.word	0x00009520
        /*04b0*/ 	.word	0x000000ff
        /*04b4*/ 	.word	0x00034850
        /*04b8*/ 	.short	0x010a
        /*04ba*/ 	.byte	0x06
	.zero		1


	//   ....[29]....
        /*04bc*/ 	.word	0x00009560
        /*04c0*/ 	.word	0x000000ff
        /*04c4*/ 	.word	0x00034850
        /*04c8*/ 	.short	0x010a
        /*04ca*/ 	.byte	0x06
	.zero		1


	//   ....[30]....
        /*04cc*/ 	.word	0x0000b610
        /*04d0*/ 	.word	0x00000074
        /*04d4*/ 	.word	0x00000000
        /*04d8*/ 	.short	0x0101
        /*04da*/ 	.byte	0x3f
	.zero		1


	//   ....[31]....
        /*04dc*/ 	.word	0x0000b6c0
        /*04e0*/ 	.word	0x00000076
        /*04e4*/ 	.word	0x00000000
        /*04e8*/ 	.short	0x0101
        /*04ea*/ 	.byte	0x3f
	.zero		1


	//   ....[32]....
        /*04ec*/ 	.word	0x0000c420
        /*04f0*/ 	.word	0x0000000b
        /*04f4*/ 	.word	0x00034850
        /*04f8*/ 	.short	0x010a
        /*04fa*/ 	.byte	0x3f
	.zero		1


	//   ....[33]....
        /*04fc*/ 	.word	0x0000c460
        /*0500*/ 	.word	0x0000000b
        /*0504*/ 	.word	0x00034850
        /*0508*/ 	.short	0x010a
        /*050a*/ 	.byte	0x3f
	.zero		1


	//   ....[34]....
        /*050c*/ 	.word	0x0000cb00
        /*0510*/ 	.word	0x00000005
        /*0514*/ 	.word	0x00000000
        /*0518*/ 	.short	0x0101
        /*051a*/ 	.byte	0x3f
	.zero		1


	//   ....[35]....
        /*051c*/ 	.word	0x0000d700
        /*0520*/ 	.word	0x000000ff
        /*0524*/ 	.word	0x00000000
        /*0528*/ 	.short	0x0101
        /*052a*/ 	.byte	0x04
	.zero		1


	//   ....[36]....
        /*052c*/ 	.word	0x0000f470
        /*0530*/ 	.word	0x000000ff
        /*0534*/ 	.word	0x00034840
        /*0538*/ 	.short	0x010a
        /*053a*/ 	.byte	0x26
	.zero		1


	//   ....[37]....
        /*053c*/ 	.word	0x00010140
        /*0540*/ 	.word	0x000000ff
        /*0544*/ 	.word	0x00034800
        /*0548*/ 	.short	0x0107
        /*054a*/ 	.byte	0x26
	.zero		1


	//   ....[38]....
        /*054c*/ 	.word	0x000101b0
        /*0550*/ 	.word	0x000000ff
        /*0554*/ 	.word	0x00034800
        /*0558*/ 	.short	0x0101
        /*055a*/ 	.byte	0x26
	.zero		1


	//   ....[39]....
        /*055c*/ 	.word	0x000101c0
        /*0560*/ 	.word	0x000000ff
        /*0564*/ 	.word	0x00034820
        /*0568*/ 	.short	0x010a
        /*056a*/ 	.byte	0x26
	.zero		1


	//   ....[40]....
        /*056c*/ 	.word	0x000105e0
        /*0570*/ 	.word	0x000000ff
        /*0574*/ 	.word	0x00034848
        /*0578*/ 	.short	0x010a
        /*057a*/ 	.byte	0x26
	.zero		1


	//   ....[41]....
        /*057c*/ 	.word	0x000108a0
        /*0580*/ 	.word	0x000000ff
        /*0584*/ 	.word	0x00034860
        /*0588*/ 	.short	0x010a
        /*058a*/ 	.byte	0x26
	.zero		1


	//   ....[42]....
        /*058c*/ 	.word	0x00010db0
        /*0590*/ 	.word	0x000000ff
        /*0594*/ 	.word	0x00034840
        /*0598*/ 	.short	0x010a
        /*059a*/ 	.byte	0x26
	.zero		1


	//   ....[43]....
        /*059c*/ 	.word	0x00011090
        /*05a0*/ 	.word	0x000000ff
        /*05a4*/ 	.word	0x00034868
        /*05a8*/ 	.short	0x010a
        /*05aa*/ 	.byte	0x26
	.zero		1


	//   ....[44]....
        /*05ac*/ 	.word	0x000115f0
        /*05b0*/ 	.word	0x000000ff
        /*05b4*/ 	.word	0x00034848
        /*05b8*/ 	.short	0x010a
        /*05ba*/ 	.byte	0x26
	.zero		1


	//   ....[45]....
        /*05bc*/ 	.word	0x000118b0
        /*05c0*/ 	.word	0x000000ff
        /*05c4*/ 	.word	0x00034860
        /*05c8*/ 	.short	0x010a
        /*05ca*/ 	.byte	0x26
	.zero		1


	//   ....[46]....
        /*05cc*/ 	.word	0x00011c50
        /*05d0*/ 	.word	0x00000003
        /*05d4*/ 	.word	0x00034860
        /*05d8*/ 	.short	0x010a
        /*05da*/ 	.byte	0x3f
	.zero		1


	//   ....[47]....
        /*05dc*/ 	.word	0x00011fe0
        /*05e0*/ 	.word	0x00000002
        /*05e4*/ 	.word	0x00034820
        /*05e8*/ 	.short	0x010a
        /*05ea*/ 	.byte	0x3f
	.zero		1


	//   ....[48]....
        /*05ec*/ 	.word	0x00012180
        /*05f0*/ 	.word	0x00000006
        /*05f4*/ 	.word	0x00000000
        /*05f8*/ 	.short	0x010a
        /*05fa*/ 	.byte	0x3f
	.zero		1


	//   ....[49]....
        /*05fc*/ 	.word	0x000121f0
        /*0600*/ 	.word	0x00000003
        /*0604*/ 	.word	0x00000000
        /*0608*/ 	.short	0x010a
        /*060a*/ 	.byte	0x3f
	.zero		1


	//   ....[50]....
        /*060c*/ 	.word	0x00012250
        /*0610*/ 	.word	0x00000000
        /*0614*/ 	.word	0x00000000
        /*0618*/ 	.short	0x010a
        /*061a*/ 	.byte	0x3f
	.zero		1


	//   ....[51]....
        /*061c*/ 	.word	0x00012280
        /*0620*/ 	.word	0x00000003
        /*0624*/ 	.word	0x00000000
        /*0628*/ 	.short	0x010a
        /*062a*/ 	.byte	0x3f
	.zero		1


	//   ....[52]....
        /*062c*/ 	.word	0x00012300
        /*0630*/ 	.word	0x00000003
        /*0634*/ 	.word	0x00034800
        /*0638*/ 	.short	0x010a
        /*063a*/ 	.byte	0x3f
	.zero		1


	//   ....[53]....
        /*063c*/ 	.word	0x00012370
        /*0640*/ 	.word	0x00000003
        /*0644*/ 	.word	0x00034830
        /*0648*/ 	.short	0x010a
        /*064a*/ 	.byte	0x3f
	.zero		1


	//   ....[54]....
        /*064c*/ 	.word	0x000123c0
        /*0650*/ 	.word	0x00000009
        /*0654*/ 	.word	0x00034830
        /*0658*/ 	.short	0x010a
        /*065a*/ 	.byte	0x3f
	.zero		1


	//   ....[55]....
        /*065c*/ 	.word	0x00012420
        /*0660*/ 	.word	0x00000009
        /*0664*/ 	.word	0x00034850
        /*0668*/ 	.short	0x010a
        /*066a*/ 	.byte	0x3f
	.zero		1


	//   ....[56]....
        /*066c*/ 	.word	0x00012470
        /*0670*/ 	.word	0x0000000b
        /*0674*/ 	.word	0x00034850
        /*0678*/ 	.short	0x010a
        /*067a*/ 	.byte	0x3f
	.zero		1


	//   ....[57]....
        /*067c*/ 	.word	0x000125d0
        /*0680*/ 	.word	0x00000003
        /*0684*/ 	.word	0x00034840
        /*0688*/ 	.short	0x010a
        /*068a*/ 	.byte	0x3f
	.zero		1


	//   ....[58]....
        /*068c*/ 	.word	0x000130c0
        /*0690*/ 	.word	0x00000003
        /*0694*/ 	.word	0x00034820
        /*0698*/ 	.short	0x010a
        /*069a*/ 	.byte	0x3f
	.zero		1


	//   ....[59]....
        /*069c*/ 	.word	0x00013120
        /*06a0*/ 	.word	0x00000003
        /*06a4*/ 	.word	0x00034848
        /*06a8*/ 	.short	0x010a
        /*06aa*/ 	.byte	0x3f
	.zero		1


	//   ....[60]....
        /*06ac*/ 	.word	0x00013180
        /*06b0*/ 	.word	0x00000003
        /*06b4*/ 	.word	0x00034860
        /*06b8*/ 	.short	0x010a
        /*06ba*/ 	.byte	0x3f
	.zero		1


	//   ....[61]....
        /*06bc*/ 	.word	0x000131e0
        /*06c0*/ 	.word	0x00000003
        /*06c4*/ 	.word	0x00034840
        /*06c8*/ 	.short	0x010a
        /*06ca*/ 	.byte	0x3f
	.zero		1


	//   ....[62]....
        /*06cc*/ 	.word	0x00013240
        /*06d0*/ 	.word	0x00000003
        /*06d4*/ 	.word	0x00034868
        /*06d8*/ 	.short	0x010a
        /*06da*/ 	.byte	0x3f
	.zero		1


	//   ....[63]....
        /*06dc*/ 	.word	0x000132a0
        /*06e0*/ 	.word	0x00000003
        /*06e4*/ 	.word	0x00034848
        /*06e8*/ 	.short	0x010a
        /*06ea*/ 	.byte	0x3f
	.zero		1


	//   ....[64]....
        /*06ec*/ 	.word	0x00013300
        /*06f0*/ 	.word	0x00000003
        /*06f4*/ 	.word	0x00034860
        /*06f8*/ 	.short	0x010a
        /*06fa*/ 	.byte	0x3f
	.zero		1


	//   ....[65]....
        /*06fc*/ 	.word	0x00013350
        /*0700*/ 	.word	0x00000003
        /*0704*/ 	.word	0x00034860
        /*0708*/ 	.short	0x010a
        /*070a*/ 	.byte	0x3f
	.zero		1


	//   ....[66]....
        /*070c*/ 	.word	0x000133a0
        /*0710*/ 	.word	0x00000002
        /*0714*/ 	.word	0x00034820
        /*0718*/ 	.short	0x010a
        /*071a*/ 	.byte	0x3f
	.zero		1


	//   ....[67]....
        /*071c*/ 	.word	0x00013540
        /*0720*/ 	.word	0x00000006
        /*0724*/ 	.word	0x00000000
        /*0728*/ 	.short	0x010a
        /*072a*/ 	.byte	0x3f
	.zero		1


	//   ....[68]....
        /*072c*/ 	.word	0x00013590
        /*0730*/ 	.word	0x00000003
        /*0734*/ 	.word	0x00000000
        /*0738*/ 	.short	0x010a
        /*073a*/ 	.byte	0x3f
	.zero		1


	//   ....[69]....
        /*073c*/ 	.word	0x000135e0
        /*0740*/ 	.word	0x00000000
        /*0744*/ 	.word	0x00000000
        /*0748*/ 	.short	0x010a
        /*074a*/ 	.byte	0x3f
	.zero		1


	//----- nvinfo : EIATTR_NUM_MBARRIERS
	.align		4
.L_92:
        /*074c*/ 	.byte	0x03, 0x38
        /*074e*/ 	.short	0x0016


	//----- nvinfo : EIATTR_EXIT_INSTR_OFFSETS
	.align		4
        /*0750*/ 	.byte	0x04, 0x1c
        /*0752*/ 	.short	(.L_94 - .L_93)


	//   ....[0]....
.L_93:
        /*0754*/ 	.word	0x000122d0


	//----- nvinfo : EIATTR_MAX_THREADS
	.align		4
.L_94:
        /*0758*/ 	.byte	0x04, 0x05
        /*075a*/ 	.short	(.L_96 - .L_95)
.L_95:
        /*075c*/ 	.word	0x00000180
        /*0760*/ 	.word	0x00000001
        /*0764*/ 	.word	0x00000001


	//----- nvinfo : EIATTR_CRS_STACK_SIZE
	.align		4
.L_96:
        /*0768*/ 	.byte	0x04, 0x1e
        /*076a*/ 	.short	(.L_98 - .L_97)
.L_97:
        /*076c*/ 	.word	0x00000000


	//----- nvinfo : EIATTR_CBANK_PARAM_SIZE
	.align		4
.L_98:
        /*0770*/ 	.byte	0x03, 0x19
        /*0772*/ 	.short	0x0a70


	//----- nvinfo : EIATTR_PARAM_CBANK
	.align		4
        /*0774*/ 	.byte	0x04, 0x0a
        /*0776*/ 	.short	(.L_100 - .L_99)
	.align		4
.L_99:
        /*0778*/ 	.word	index@(.nv.constant0._ZN7cutlass13device_kernelIN5flash11enable_sm90INS1_16FlashAttnFwdSm90INS1_25CollectiveMainloopFwdSm90ILi2EN4cute5tupleIJNS5_1CILi1EEES8_S8_EEENS6_IJNS7_ILi128EEENS7_ILi176EEESA_EEELi128ENS_10bfloat16_tEfNS_4arch4Sm90ELb0ELb0ELb1ELb0ELb0ELb0ELb0ELb1ELb1ELb1ELb1ELb0EEENS1_21CollectiveEpilogueFwdINS6_IJSA_SA_SB_EEES9_SD_SF_Li256ELb0ELb1ELb1ELb0EEENS1_19SingleTileSchedulerILb0ELb1ELb1ELi128EEEEEEEEEvNT_6ParamsE)
        /*077c*/ 	.short	0x0210
        /*077e*/ 	.short	0x0a70


	//----- nvinfo : EIATTR_SW_WAR
	.align		4
.L_100:
        /*0780*/ 	.byte	0x04, 0x36
        /*0782*/ 	.short	(.L_102 - .L_101)
.L_101:
        /*0784*/ 	.word	0x00000008
.L_102:


//--------------------- .nv.info._ZN7cutlass13device_kernelIN5flash11enable_sm90INS1_16FlashAttnFwdSm90INS1_25CollectiveMainloopFwdSm90ILi2EN4cute5tupleIJNS5_1CILi1EEES8_S8_EEENS6_IJNS7_ILi128EEENS7_ILi176EEESA_EEELi128ENS_10bfloat16_tEfNS_4arch4Sm90ELb0ELb0ELb1ELb1ELb0ELb0ELb0ELb1ELb1ELb1ELb1ELb0EEENS1_21CollectiveEpilogueFwdINS6_IJSA_SA_SB_EEES9_SD_SF_Li256ELb1ELb1ELb1ELb0EEENS1_36VarlenDynamicPersistentTileSchedulerILi128ELi176ELi256ELi128ELb1ELb1ELb1ELb0ELb1ELb1EEEEEEEEEvNT_6ParamsE --------------------------
	.section	.nv.info._ZN7cutlass13device_kernelIN5flash11enable_sm90INS1_16FlashAttnFwdSm90INS1_25CollectiveMainloopFwdSm90ILi2EN4cute5tupleIJNS5_1CILi1EEES8_S8_EEENS6_IJNS7_ILi128EEENS7_ILi176EEESA_EEELi128ENS_10bfloat16_tEfNS_4arch4Sm90ELb0ELb0ELb1ELb1ELb0ELb0ELb0ELb1ELb1ELb1ELb1ELb0EEENS1_21CollectiveEpilogueFwdINS6_IJSA_SA_SB_EEES9_SD_SF_Li256ELb1ELb1ELb1ELb0EEENS1_36VarlenDynamicPersistentTileSchedulerILi128ELi176ELi256ELi128ELb1ELb1ELb1ELb0ELb1ELb1EEEEEEEEEvNT_6ParamsE,"",@"SHT_CUDA_INFO"
	.sectionflags	@""
	.align	4


	//----- nvinfo : EIATTR_CUDA_API_VERSION
	.align		4
        /*0000*/ 	.byte	0x04, 0x37
        /*0002*/ 	.short	(.L_104 - .L_103)
.L_103:
        /*0004*/ 	.word	0x00000082


	//----- nvinfo : EIATTR_KPARAM_INFO
	.align		4
.L_104:
        /*0008*/ 	.byte	0x04, 0x17
        /*000a*/ 	.short	(.L_106 - .L_105)
.L_105:
        /*000c*/ 	.word	0x00000000
        /*0010*/ 	.short	0x0000
        /*0012*/ 	.short	0x0070
        /*0014*/ 	.byte	0x00, 0xf0, 0x01, 0x2a


	//----- nvinfo : EIATTR_SPARSE_MMA_MASK
	.align		4
.L_106:
        /*0018*/ 	.byte	0x03, 0x50
        /*001a*/ 	.short	0x0000


	//----- nvinfo : EIATTR_MAXREG_COUNT
	.align		4
        /*001c*/ 	.byte	0x03, 0x1b
        /*001e*/ 	.short	0x00a8


	//----- nvinfo : EIATTR_NUM_BARRIERS
	.align		4
        /*0020*/ 	.byte	0x02, 0x4c
        /*0022*/ 	.byte	0x10
	.zero		1


	//----- nvinfo : EIATTR_EXTERNS
	.align		4
        /*0024*/ 	.byte	0x04, 0x0f
        /*0026*/ 	.short	(.L_108 - .L_107)


	//   ....[0]....
	.align		4
.L_107:
        /*0028*/ 	.word	index@(__assertfail)


	//----- nvinfo : EIATTR_ANNOTATIONS
	.align		4
.L_108:
        /*002c*/ 	.byte	0x04, 0x55
        /*002e*/ 	.short	(.L_110 - .L_109)


	//   ....[0]....
.L_109:
        /* <DEDUP_REMOVED lines=82> */


	//----- nvinfo : EIATTR_MERCURY_ISA_VERSION
	.align		4
.L_110:
        /*0538*/ 	.byte	0x03, 0x5f
        /*053a*/ 	.short	0x0101


	//----- nvinfo : EIATTR_UNUSED_LOAD_BYTE_OFFSET
	.align		4
        /*053c*/ 	.byte	0x04, 0x44
        /*053e*/ 	.short	(.L_112 - .L_111)


	//   ....[0]....
.L_111:
        /*0540*/ 	.word	0x00000a50
        /*0544*/ 	.word	0x0000fff0


	//   ....[1]....
        /*0548*/ 	.word	0x0000dc30
        /*054c*/ 	.word	0x0000fff0


	//----- nvinfo : EIATTR_INT_WARP_WIDE_INSTR_OFFSETS
	.align		4
.L_112:
        /*0550*/ 	.byte	0x04, 0x31
        /*0552*/ 	.short	(.L_114 - .L_113)


	//   ....[0]....
.L_113:
        /*0554*/ 	.word	0x00000130


	//   ....[1]....
        /*0558*/ 	.word	0x00000170


	//   ....[2]....
        /*055c*/ 	.word	0x000001e0


	//   ....[3]....
        /*0560*/ 	.word	0x00012740


	//   ....[4]....
        /*0564*/ 	.word	0x000127e0


	//   ....[5]....
        /*0568*/ 	.word	0x00015ea0


	//   ....[6]....
        /*056c*/ 	.word	0x00015f10


	//----- nvinfo : EIATTR_COOP_GROUP_MASK_REGIDS
	.align		4
.L_114:
        /*0570*/ 	.byte	0x04, 0x29
        /*0572*/ 	.short	(.L_116 - .L_115)


	//   ....[0]....
.L_115:
        /*0574*/ 	.word	0xffffffff


	//   ....[1]....
        /*0578*/ 	.word	0xffffffff


	//   ....[2]....
        /*057c*/ 	.word	0xffffffff


	//   ....[3]....
        /*0580*/ 	.word	0xffffffff


	//   ....[4]....
        /*0584*/ 	.word	0xffffffff


	//   ....[5]....
        /*0588*/ 	.word	0xffffffff


	//   ....[6]....
        /*058c*/ 	.word	0xffffffff


	//   ....[7]....
        /*0590*/ 	.word	0xffffffff


	//   ....[8]....
        /*0594*/ 	.word	0xffffffff


	//   ....[9]....
        /*0598*/ 	.word	0xffffffff


	//   ....[10]....
        /*059c*/ 	.word	0xffffffff


	//   ....[11]....
        /*05a0*/ 	.word	0xffffffff


	//   ....[12]....
        /*05a4*/ 	.word	0xffffffff


	//   ....[13]....
        /*05a8*/ 	.word	0xffffffff


	//   ....[14]....
        /*05ac*/ 	.word	0xffffffff


	//   ....[15]....
        /*05b0*/ 	.word	0xffffffff


	//   ....[16]....
        /*05b4*/ 	.word	0xffffffff


	//   ....[17]....
        /*05b8*/ 	.word	0xffffffff


	//   ....[18]....
        /*05bc*/ 	.word	0xffffffff


	//   ....[19]....
        /*05c0*/ 	.word	0xffffffff


	//   ....[20]....
        /*05c4*/ 	.word	0xffffffff


	//   ....[21]....
        /*05c8*/ 	.word	0xffffffff


	//   ....[22]....
        /*05cc*/ 	.word	0xffffffff


	//   ....[23]....
        /*05d0*/ 	.word	0xffffffff


	//   ....[24]....
        /*05d4*/ 	.word	0xffffffff


	//   ....[25]....
        /*05d8*/ 	.word	0xffffffff


	//   ....[26]....
        /*05dc*/ 	.word	0xffffffff


	//   ....[27]....
        /*05e0*/ 	.word	0xffffffff


	//   ....[28]....
        /*05e4*/ 	.word	0xffffffff


	//   ....[29]....
        /*05e8*/ 	.word	0xffffffff


	//   ....[30]....
        /*05ec*/ 	.word	0xffffffff


	//   ....[31]....
        /*05f0*/ 	.word	0xffffffff


	//   ....[32]....
        /*05f4*/ 	.word	0xffffffff


	//   ....[33]....
        /*05f8*/ 	.word	0xffffffff


	//   ....[34]....
        /*05fc*/ 	.word	0xffffffff


	//   ....[35]....
        /*0600*/ 	.word	0xffffffff


	//   ....[36]....
        /*0604*/ 	.word	0xffffffff


	//   ....[37]....
        /*0608*/ 	.word	0xffffffff


	//   ....[38]....
        /*060c*/ 	.word	0xffffffff


	//   ....[39]....
        /*0610*/ 	.word	0xffffffff


	//   ....[40]....
        /*0614*/ 	.word	0xffffffff


	//   ....[41]....
        /*0618*/ 	.word	0xffffffff


	//   ....[42]....
        /*061c*/ 	.word	0xffffffff


	//   ....[43]....
        /*0620*/ 	.word	0xffffffff


	//   ....[44]....
        /*0624*/ 	.word	0xffffffff


	//   ....[45]....
        /*0628*/ 	.word	0xffffffff


	//   ....[46]....
        /*062c*/ 	.word	0xffffffff


	//   ....[47]....
        /*0630*/ 	.word	0xffffffff


	//   ....[48]....
        /*0634*/ 	.word	0xffffffff


	//   ....[49]....
        /*0638*/ 	.word	0xffffffff


	//   ....[50]....
        /*063c*/ 	.word	0xffffffff


	//   ....[51]....
        /*0640*/ 	.word	0xffffffff


	//   ....[52]....
        /*0644*/ 	.word	0xffffffff


	//   ....[53]....
        /*0648*/ 	.word	0xffffffff


	//   ....[54]....
        /*064c*/ 	.word	0xffffffff


	//   ....[55]....
        /*0650*/ 	.word	0xffffffff


	//   ....[56]....
        /*0654*/ 	.word	0xffffffff


	//   ....[57]....
        /*0658*/ 	.word	0xffffffff


	//   ....[58]....
        /*065c*/ 	.word	0xffffffff


	//   ....[59]....
        /*0660*/ 	.word	0xffffffff


	//   ....[60]....
        /*0664*/ 	.word	0xffffffff


	//   ....[61]....
        /*0668*/ 	.word	0xffffffff


	//   ....[62]....
        /*066c*/ 	.word	0xffffffff


	//   ....[63]....
        /*0670*/ 	.word	0xffffffff


	//   ....[64]....
        /*0674*/ 	.word	0xffffffff


	//   ....[65]....
        /*0678*/ 	.word	0xffffffff


	//   ....[66]....
        /*067c*/ 	.word	0xffffffff


	//   ....[67]....
        /*0680*/ 	.word	0xffffffff


	//   ....[68]....
        /*0684*/ 	.word	0xffffffff


	//   ....[69]....
        /*0688*/ 	.word	0xffffffff


	//   ....[70]....
        /*068c*/ 	.word	0xffffffff


	//   ....[71]....
        /*0690*/ 	.word	0xffffffff


	//   ....[72]....
        /*0694*/ 	.word	0xffffffff


	//   ....[73]....
        /*0698*/ 	.word	0xffffffff


	//   ....[74]....
        /*069c*/ 	.word	0xffffffff


	//   ....[75]....
        /*06a0*/ 	.word	0xffffffff


	//   ....[76]....
        /*06a4*/ 	.word	0xffffffff


	//   ....[77]....
        /*06a8*/ 	.word	0xffffffff


	//   ....[78]....
        /*06ac*/ 	.word	0xffffffff


	//   ....[79]....
        /*06b0*/ 	.word	0xffffffff


	//   ....[80]....
        /*06b4*/ 	.word	0xffffffff


	//   ....[81]....
        /*06b8*/ 	.word	0xffffffff


	//   ....[82]....
        /*06bc*/ 	.word	0xffffffff


	//   ....[83]....
        /*06c0*/ 	.word	0xffffffff


	//   ....[84]....
        /*06c4*/ 	.word	0xffffffff


	//   ....[85]....
        /*06c8*/ 	.word	0xffffffff


	//   ....[86]....
        /*06cc*/ 	.word	0xffffffff


	//   ....[87]....
        /*06d0*/ 	.word	0xffffffff


	//   ....[88]....
        /*06d4*/ 	.word	0xffffffff


	//   ....[89]....
        /*06d8*/ 	.word	0xffffffff


	//   ....[90]....
        /*06dc*/ 	.word	0xffffffff


	//   ....[91]....
        /*06e0*/ 	.word	0xffffffff


	//   ....[92]....
        /*06e4*/ 	.word	0xffffffff


	//   ....[93]....
        /*06e8*/ 	.word	0xffffffff


	//   ....[94]....
        /*06ec*/ 	.word	0xffffffff


	//   ....[95]....
        /*06f0*/ 	.word	0xffffffff


	//   ....[96]....
        /*06f4*/ 	.word	0xffffffff


	//   ....[97]....
        /*06f8*/ 	.word	0x0500000f


	//   ....[98]....
        /*06fc*/ 	.word	0x0500000f


	//   ....[99]....
        /*0700*/ 	.word	0x0500000f


	//   ....[100]....
        /*0704*/ 	.word	0x0500000f


	//   ....[101]....
        /*0708*/ 	.word	0x0500000f


	//   ....[102]....
        /*070c*/ 	.word	0x0500000f


	//   ....[103]....
        /*0710*/ 	.word	0x0500000f


	//   ....[104]....
        /*0714*/ 	.word	0x0500000f


	//   ....[105]....
        /*0718*/ 	.word	0x0500000f


	//   ....[106]....
        /*071c*/ 	.word	0x0500000f


	//   ....[107]....
        /*0720*/ 	.word	0x0500000f


	//   ....[108]....
        /*0724*/ 	.word	0x0500000f


	//   ....[109]....
        /*0728*/ 	.word	0x0500000f


	//   ....[110]....
        /*072c*/ 	.word	0x0500000f


	//   ....[111]....
        /*0730*/ 	.word	0x0500000f


	//   ....[112]....
        /*0734*/ 	.word	0x0500000f


	//   ....[113]....
        /*0738*/ 	.word	0x0500000f


	//   ....[114]....
        /*073c*/ 	.word	0x0500000f


	//   ....[115]....
        /*0740*/ 	.word	0x0500000f


	//   ....[116]....
        /*0744*/ 	.word	0x0500000f


	//   ....[117]....
        /*0748*/ 	.word	0x0500000f


	//   ....[118]....
        /*074c*/ 	.word	0x0500000f


	//   ....[119]....
        /*0750*/ 	.word	0x0500000f


	//   ....[120]....
        /*0754*/ 	.word	0x0500000f


	//   ....[121]....
        /*0758*/ 	.word	0x0500000f


	//   ....[122]....
        /*075c*/ 	.word	0x0500000f


	//   ....[123]....
        /*0760*/ 	.word	0x0500000f


	//   ....[124]....
        /*0764*/ 	.word	0x0500000f


	//   ....[125]....
        /*0768*/ 	.word	0x0500000f


	//   ....[126]....
        /*076c*/ 	.word	0x0500000f


	//   ....[127]....
        /*0770*/ 	.word	0x0500000f


	//   ....[128]....
        /*0774*/ 	.word	0x0500000f


	//   ....[129]....
        /*0778*/ 	.word	0x0500000f


	//   ....[130]....
        /*077c*/ 	.word	0x0500000f


	//   ....[131]....
        /*0780*/ 	.word	0x0500000f


	//   ....[132]....
        /*0784*/ 	.word	0x0500000f


	//----- nvinfo : EIATTR_COOP_GROUP_INSTR_OFFSETS
	.align		4
.L_116:
        /*0788*/ 	.byte	0x04, 0x28
        /*078a*/ 	.short	(.L_118 - .L_117)


	//   ....[0]....
.L_117:
        /*078c*/ 	.word	0x00000070


	//   ....[1]....
        /*0790*/ 	.word	0x00000140


	//   ....[2]....
        /*0794*/ 	.word	0x00000190


	//   ....[3]....
        /*0798*/ 	.word	0x000003c0


	//   ....[4]....
        /*079c*/ 	.word	0x00000520


	//   ....[5]....
        /*07a0*/ 	.word	0x00000640


	//   ....[6]....
        /*07a4*/ 	.word	0x000007a0


	//   ....[7]....
        /*07a8*/ 	.word	0x00001b10


	//   ....[8]....
        /*07ac*/ 	.word	0x00005b20


	//   ....[9]....
        /*07b0*/ 	.word	0x00005b90


	//   ....[10]....
        /*07b4*/ 	.word	0x00006380


	//   ....[11]....
        /*07b8*/ 	.word	0x000063e0


	//   ....[12]....
        /*07bc*/ 	.word	0x0000ae80


	//   ....[13]....
        /*07c0*/ 	.word	0x0000aee0


	//   ....[14]....
        /*07c4*/ 	.word	0x0000bad0


	//   ....[15]....
        /*07c8*/ 	.word	0x0000bb20


	//   ....[16]....
        /*07cc*/ 	.word	0x0000d0c0


	//   ....[17]....
        /*07d0*/ 	.word	0x0000d120


	//   ....[18]....
        /*07d4*/ 	.word	0x0000d600


	//   ....[19]....
        /*07d8*/ 	.word	0x0000d620


	//   ....[20]....
        /*07dc*/ 	.word	0x0000e870


	//   ....[21]....
        /*07e0*/ 	.word	0x0000e880


	//   ....[22]....
        /*07e4*/ 	.word	0x0000e8d0


	//   ....[23]....
        /*07e8*/ 	.word	0x0000e900


	//   ....[24]....
        /*07ec*/ 	.word	0x0000f0f0


	//   ....[25]....
        /*07f0*/ 	.word	0x0000f120


	//   ....[26]....
        /*07f4*/ 	.word	0x0000f1f0


	//   ....[27]....
        /*07f8*/ 	.word	0x0000f210


	//   ....[28]....
        /*07fc*/ 	.word	0x0000f2e0


	//   ....[29]....
        /*0800*/ 	.word	0x0000f300


	//   ....[30]....
        /*0804*/ 	.word	0x0000f3e0


	//   ....[31]....
        /*0808*/ 	.word	0x0000f400


	//   ....[32]....
        /*080c*/ 	.word	0x0000f900


	//   ....[33]....
        /*0810*/ 	.word	0x0000f910


	//   ....[34]....
        /*0814*/ 	.word	0x0000fd60


	//   ....[35]....
        /*0818*/ 	.word	0x0000fd70


	//   ....[36]....
        /*081c*/ 	.word	0x00010c60


	//   ....[37]....
        /*0820*/ 	.word	0x00010c80


	//   ....[38]....
        /*0824*/ 	.word	0x00010d50


	//   ....[39]....
        /*0828*/ 	.word	0x00010d70


	//   ....[40]....
        /*082c*/ 	.word	0x00010e40


	//   ....[41]....
        /*0830*/ 	.word	0x00010e60


	//   ....[42]....
        /*0834*/ 	.word	0x00010f40


	//   ....[43]....
        /*0838*/ 	.word	0x00010f60


	//   ....[44]....
        /*083c*/ 	.word	0x000110b0


	//   ....[45]....
        /*0840*/ 	.word	0x000112f0


	//   ....[46]....
        /*0844*/ 	.word	0x00011320


	//   ....[47]....
        /*0848*/ 	.word	0x00011350


	//   ....[48]....
        /*084c*/ 	.word	0x00011380


	//   ....[49]....
        /*0850*/ 	.word	0x000113b0


	//   ....[50]....
        /*0854*/ 	.word	0x000113e0


	//   ....[51]....
        /*0858*/ 	.word	0x00011590


	//   ....[52]....
        /*085c*/ 	.word	0x000115c0


	//   ....[53]....
        /*0860*/ 	.word	0x000115f0


	//   ....[54]....
        /*0864*/ 	.word	0x00011620


	//   ....[55]....
        /*0868*/ 	.word	0x00011650


	//   ....[56]....
        /*086c*/ 	.word	0x00011680


	//   ....[57]....
        /*0870*/ 	.word	0x00011710


	//   ....[58]....
        /*0874*/ 	.word	0x00011740


	//   ....[59]....
        /*0878*/ 	.word	0x00011750


	//   ....[60]....
        /*087c*/ 	.word	0x00011800


	//   ....[61]....
        /*0880*/ 	.word	0x00012d40


	//   ....[62]....
        /*0884*/ 	.word	0x000138b0


	//   ....[63]....
        /*0888*/ 	.word	0x000138e0


	//   ....[64]....
        /*088c*/ 	.word	0x00013900


	//   ....[65]....
        /*0890*/ 	.word	0x00013920


	//   ....[66]....
        /*0894*/ 	.word	0x00013a30


	//   ....[67]....
        /*0898*/ 	.word	0x00013a40


	//   ....[68]....
        /*089c*/ 	.word	0x00013ad0


	//   ....[69]....
        /*08a0*/ 	.word	0x00013ae0


	//   ....[70]....
        /*08a4*/ 	.word	0x00013b70


	//   ....[71]....
        /*08a8*/ 	.word	0x00013b80


	//   ....[72]....
        /*08ac*/ 	.word	0x00013c10


	//   ....[73]....
        /*08b0*/ 	.word	0x00013c20


	//   ....[74]....
        /*08b4*/ 	.word	0x00013cb0


	//   ....[75]....
        /*08b8*/ 	.word	0x00013cc0


	//   ....[76]....
        /*08bc*/ 	.word	0x00013d10


	//   ....[77]....
        /*08c0*/ 	.word	0x00013d40


	//   ....[78]....
        /*08c4*/ 	.word	0x00016600


	//   ....[79]....
        /*08c8*/ 	.word	0x00016630


	//   ....[80]....
        /*08cc*/ 	.word	0x00016690


	//   ....[81]....
        /*08d0*/ 	.word	0x000166c0


	//   ....[82]....
        /*08d4*/ 	.word	0x000166f0


	//   ....[83]....
        /*08d8*/ 	.word	0x00016720


	//   ....[84]....
        /*08dc*/ 	.word	0x00016750


	//   ....[85]....
        /*08e0*/ 	.word	0x00016780


	//   ....[86]....
        /*08e4*/ 	.word	0x00016950


	//   ....[87]....
        /*08e8*/ 	.word	0x00016980


	//   ....[88]....
        /*08ec*/ 	.word	0x000169b0


	//   ....[89]....
        /*08f0*/ 	.word	0x000169e0


	//   ....[90]....
        /*08f4*/ 	.word	0x00016a10


	//   ....[91]....
        /*08f8*/ 	.word	0x00016a40


	//   ....[92]....
        /*08fc*/ 	.word	0x00016b00


	//   ....[93]....
        /*0900*/ 	.word	0x00016b20


	//   ....[94]....
        /*0904*/ 	.word	0x00016b30


	//   ....[95]....
        /*0908*/ 	.word	0x00016b90


	//   ....[96]....
        /*090c*/ 	.word	0x000172b0


	//   ....[97]....
        /*0910*/ 	.word	0x00017790


	//   ....[98]....
        /*0914*/ 	.word	0x00017960


	//   ....[99]....
        /*0918*/ 	.word	0x000179b0


	//   ....[100]....
        /*091c*/ 	.word	0x00017ad0


	//   ....[101]....
        /*0920*/ 	.word	0x00017b20


	//   ....[102]....
        /*0924*/ 	.word	0x00017c50


	//   ....[103]....
        /*0928*/ 	.word	0x00017ca0


	//   ....[104]....
        /*092c*/ 	.word	0x00017dc0


	//   ....[105]....
        /*0930*/ 	.word	0x00017e10


	//   ....[106]....
        /*0934*/ 	.word	0x00017f30


	//   ....[107]....
        /*0938*/ 	.word	0x00017f80


	//   ....[108]....
        /*093c*/ 	.word	0x000180a0


	//   ....[109]....
        /*0940*/ 	.word	0x000180f0


	//   ....[110]....
        /*0944*/ 	.word	0x000181f0


	//   ....[111]....
        /*0948*/ 	.word	0x00018260


	//   ....[112]....
        /*094c*/ 	.word	0x00018360


	//   ....[113]....
        /*0950*/ 	.word	0x000183b0


	//   ....[114]....
        /*0954*/ 	.word	0x000186e0


	//   ....[115]....
        /*0958*/ 	.word	0x00018780


	//   ....[116]....
        /*095c*/ 	.word	0x00018930


	//   ....[117]....
        /*0960*/ 	.word	0x000189b0


	//   ....[118]....
        /*0964*/ 	.word	0x00018a30


	//   ....[119]....
        /*0968*/ 	.word	0x00018ab0


	//   ....[120]....
        /*096c*/ 	.word	0x00018b30


	//   ....[121]....
        /*0970*/ 	.word	0x00018bc0


	//   ....[122]....
        /*0974*/ 	.word	0x00018c60


	//   ....[123]....
        /*0978*/ 	.word	0x00018d10


	//   ....[124]....
        /*097c*/ 	.word	0x00018d90


	//   ....[125]....
        /*0980*/ 	.word	0x00018e10


	//   ....[126]....
        /*0984*/ 	.word	0x00018e90


	//   ....[127]....
        /*0988*/ 	.word	0x00018f20


	//   ....[128]....
        /*098c*/ 	.word	0x00018fa0


	//   ....[129]....
        /*0990*/ 	.word	0x00019040


	//   ....[130]....
        /*0994*/ 	.word	0x00019090


	//   ....[131]....
        /*0998*/ 	.word	0x00019120


	//   ....[132]....
        /*099c*/ 	.word	0x00019250


	//----- nvinfo : EIATTR_REG_RECONFIG
	.align		4
.L_118:
        /*09a0*/ 	.byte	0x01, 0x54
	.zero		2


	//----- nvinfo : EIATTR_SYSCALL_OFFSETS
	.align		4
        /*09a4*/ 	.byte	0x04, 0x46
        /*09a6*/ 	.short	(.L_120 - .L_119)


	//   ....[0]....
.L_119:
        /*09a8*/ 	.word	0x00001ca0


	//   ....[1]....
        /*09ac*/ 	.word	0x00012950


	//   ....[2]....
        /*09b0*/ 	.word	0x00012aa0


	//   ....[3]....
        /*09b4*/ 	.word	0x00012ba0


	//   ....[4]....
        /*09b8*/ 	.word	0x00013490


	//----- nvinfo : EIATTR_MBARRIER_INSTR_OFFSETS
	.align		4
.L_120:
        /*09bc*/ 	.byte	0x04, 0x39
        /*09be*/ 	.short	(.L_122 - .L_121)


	//   ....[0]....
.L_121:
        /*09c0*/ 	.word	0x00000270
        /*09c4*/ 	.word	0x000000ff
        /*09c8*/ 	.word	0x00034800
        /*09cc*/ 	.short	0x0100
        /*09ce*/ 	.byte	0x08
	.zero		1


	//   ....[1]....
        /*09d0*/ 	.word	0x00000280
        /*09d4*/ 	.word	0x000000ff
        /*09d8*/ 	.word	0x00034820
        /*09dc*/ 	.short	0x0100
        /*09de*/ 	.byte	0x08
	.zero		1


	//   ....[2]....
        /*09e0*/ 	.word	0x00000370
        /*09e4*/ 	.word	0x000000ff
        /*09e8*/ 	.word	0x00034830
        /*09ec*/ 	.short	0x0100
        /*09ee*/ 	.byte	0x08
	.zero		1


	//   ....[3]....
        /*09f0*/ 	.word	0x00000380
        /*09f4*/ 	.word	0x000000ff
        /*09f8*/ 	.word	0x00034840
        /*09fc*/ 	.short	0x0100
        /*09fe*/ 	.byte	0x08
	.zero		1


	//   ....[4]....
        /*0a00*/ 	.word	0x00000390
        /*0a04*/ 	.word	0x000000ff
        /*0a08*/ 	.word	0x00034838
        /*0a0c*/ 	.short	0x0100
        /*0a0e*/ 	.byte	0x08
	.zero		1


	//   ....[5]....
        /*0a10*/ 	.word	0x000003a0
        /*0a14*/ 	.word	0x000000ff
        /*0a18*/ 	.word	0x00034848
        /*0a1c*/ 	.short	0x0100
        /*0a1e*/ 	.byte	0x08
	.zero		1


	//   ....[6]....
        /*0a20*/ 	.word	0x000004d0
        /*0a24*/ 	.word	0x000000ff
        /*0a28*/ 	.word	0x00034850
        /*0a2c*/ 	.short	0x0100
        /*0a2e*/ 	.byte	0x08
	.zero		1


	//   ....[7]....
        /*0a30*/ 	.word	0x000004e0
        /*0a34*/ 	.word	0x000000ff
        /*0a38*/ 	.word	0x00034860
        /*0a3c*/ 	.short	0x0100
        /*0a3e*/ 	.byte	0x08
	.zero		1


	//   ....[8]....
        /*0a40*/ 	.word	0x000004f0
        /*0a44*/ 	.word	0x000000ff
        /*0a48*/ 	.word	0x00034858
        /*0a4c*/ 	.short	0x0100
        /*0a4e*/ 	.byte	0x08
	.zero		1


	//   ....[9]....
        /*0a50*/ 	.word	0x00000500
        /*0a54*/ 	.word	0x000000ff
        /*0a58*/ 	.word	0x00034868
        /*0a5c*/ 	.short	0x0100
        /*0a5e*/ 	.byte	0x08
	.zero		1


	//   ....[10]....
        /*0a60*/ 	.word	0x000005f0
        /*0a64*/ 	.word	0x000000ff
        /*0a68*/ 	.word	0x00034870
        /*0a6c*/ 	.short	0x0100
        /*0a6e*/ 	.byte	0x06
	.zero		1


	//   ....[11]....
        /*0a70*/ 	.word	0x00000600
        /*0a74*/ 	.word	0x000000ff
        /*0a78*/ 	.word	0x00034880
        /*0a7c*/ 	.short	0x0100
        /*0a7e*/ 	.byte	0x06
	.zero		1


	//   ....[12]....
        /*0a80*/ 	.word	0x00000610
        /*0a84*/ 	.word	0x000000ff
        /*0a88*/ 	.word	0x00034878
        /*0a8c*/ 	.short	0x0100
        /*0a8e*/ 	.byte	0x06
	.zero		1


	//   ....[13]....
        /*0a90*/ 	.word	0x00000620
        /*0a94*/ 	.word	0x000000ff
        /*0a98*/ 	.word	0x00034888
        /*0a9c*/ 	.short	0x0100
        /*0a9e*/ 	.byte	0x06
	.zero		1


	//   ....[14]....
        /*0aa0*/ 	.word	0x00000750
        /*0aa4*/ 	.word	0x000000ff
        /*0aa8*/ 	.word	0x00034890
        /*0aac*/ 	.short	0x0100
        /*0aae*/ 	.byte	0x08
	.zero		1


	//   ....[15]....
        /*0ab0*/ 	.word	0x00000760
        /*0ab4*/ 	.word	0x000000ff
        /*0ab8*/ 	.word	0x000348a0
        /*0abc*/ 	.short	0x0100
        /*0abe*/ 	.byte	0x08
	.zero		1


	//   ....[16]....
        /*0ac0*/ 	.word	0x00000770
        /*0ac4*/ 	.word	0x000000ff
        /*0ac8*/ 	.word	0x00034898
        /*0acc*/ 	.short	0x0100
        /*0ace*/ 	.byte	0x08
	.zero		1


	//   ....[17]....
        /*0ad0*/ 	.word	0x00000780
        /*0ad4*/ 	.word	0x000000ff
        /*0ad8*/ 	.word	0x000348a8
        /*0adc*/ 	.short	0x0100
        /*0ade*/ 	.byte	0x08
	.zero		1


	//   ....[18]....
        /*0ae0*/ 	.word	0x000008b0
        /*0ae4*/ 	.word	0x000000ff
        /*0ae8*/ 	.word	0x000348b0
        /*0aec*/ 	.short	0x0100
        /*0aee*/ 	.byte	0x08
	.zero		1


	//   ....[19]....
        /*0af0*/ 	.word	0x000008c0
        /*0af4*/ 	.word	0x000000ff
        /*0af8*/ 	.word	0x000348c0
        /*0afc*/ 	.short	0x0100
        /*0afe*/ 	.byte	0x08
	.zero		1


	//   ....[20]....
        /*0b00*/ 	.word	0x000008d0
        /*0b04*/ 	.word	0x000000ff
        /*0b08*/ 	.word	0x000348b8
        /*0b0c*/ 	.short	0x0100
        /*0b0e*/ 	.byte	0x08
	.zero		1


	//   ....[21]....
        /*0b10*/ 	.word	0x000008e0
        /*0b14*/ 	.word	0x000000ff
        /*0b18*/ 	.word	0x000348c8
        /*0b1c*/ 	.short	0x0100
        /*0b1e*/ 	.byte	0x08
	.zero		1


	//   ....[22]....
        /*0b20*/ 	.word	0x00001d60
        /*0b24*/ 	.word	0x00000000
        /*0b28*/ 	.word	0x00034800
        /*0b2c*/ 	.short	0x010a
        /*0b2e*/ 	.byte	0x3f
	.zero		1


	//   ....[23]....
        /*0b30*/ 	.word	0x00001e00
        /*0b34*/ 	.word	0x0000000a
        /*0b38*/ 	.word	0x00034830
        /*0b3c*/ 	.short	0x010a
        /*0b3e*/ 	.byte	0x3f
	.zero		1


	//   ....[24]....
        /*0b40*/ 	.word	0x00001e70
        /*0b44*/ 	.word	0x0000000a
        /*0b48*/ 	.word	0x00034830
        /*0b4c*/ 	.short	0x010a
        /*0b4e*/ 	.byte	0x3f
	.zero		1


	//   ....[25]....
        /*0b50*/ 	.word	0x00006b30
        /*0b54*/ 	.word	0x0000000b
        /*0b58*/ 	.word	0x00000000
        /*0b5c*/ 	.short	0x0101
        /*0b5e*/ 	.byte	0x3f
	.zero		1


	//   ....[26]....
        /*0b60*/ 	.word	0x000079e0
        /*0b64*/ 	.word	0x00000000
        /*0b68*/ 	.word	0x00034830
        /*0b6c*/ 	.short	0x010a
        /*0b6e*/ 	.byte	0x3f
	.zero		1


	//   ....[27]....
        /*0b70*/ 	.word	0x00007a20
        /*0b74*/ 	.word	0x00000000
        /*0b78*/ 	.word	0x00034830
        /*0b7c*/ 	.short	0x010a
        /*0b7e*/ 	.byte	0x3f
	.zero		1


	//   ....[28]....
        /*0b80*/ 	.word	0x0000a0f0
        /*0b84*/ 	.word	0x000000ff
        /*0b88*/ 	.word	0x00034850
        /*0b8c*/ 	.short	0x010a
        /*0b8e*/ 	.byte	0x06
	.zero		1


	//   ....[29]....
        /*0b90*/ 	.word	0x0000a130
        /*0b94*/ 	.word	0x000000ff
        /*0b98*/ 	.word	0x00034850
        /*0b9c*/ 	.short	0x010a
        /*0b9e*/ 	.byte	0x06
	.zero		1


	//   ....[30]....
        /*0ba0*/ 	.word	0x0000c2d0
        /*0ba4*/ 	.word	0x0000008d
        /*0ba8*/ 	.word	0x00000000
        /*0bac*/ 	.short	0x0101
        /*0bae*/ 	.byte	0x3f
	.zero		1


	//   ....[31]....
        /*0bb0*/ 	.word	0x0000c350
        /*0bb4*/ 	.word	0x0000007a
        /*0bb8*/ 	.word	0x00000000
        /*0bbc*/ 	.short	0x0101
        /*0bbe*/ 	.byte	0x3f
	.zero		1


	//   ....[32]....
        /*0bc0*/ 	.word	0x0000d000
        /*0bc4*/ 	.word	0x00000008
        /*0bc8*/ 	.word	0x00034850
        /*0bcc*/ 	.short	0x010a
        /*0bce*/ 	.byte	0x3f
	.zero		1


	//   ....[33]....
        /*0bd0*/ 	.word	0x0000d040
        /*0bd4*/ 	.word	0x00000008
        /*0bd8*/ 	.word	0x00034850
        /*0bdc*/ 	.short	0x010a
        /*0bde*/ 	.byte	0x3f
	.zero		1


	//   ....[34]....
        /*0be0*/ 	.word	0x0000d7c0
        /*0be4*/ 	.word	0x00000009
        /*0be8*/ 	.word	0x00000000
        /*0bec*/ 	.short	0x0101
        /*0bee*/ 	.byte	0x3f
	.zero		1


	//   ....[35]....
        /*0bf0*/ 	.word	0x0000f0e0
        /*0bf4*/ 	.word	0x00000012
        /*0bf8*/ 	.word	0x00000000
        /*0bfc*/ 	.short	0x0101
        /*0bfe*/ 	.byte	0x3f
	.zero		1


	//   ....[36]....
        /*0c00*/ 	.word	0x0000f650
        /*0c04*/ 	.word	0x00000012
        /*0c08*/ 	.word	0x00000000
        /*0c0c*/ 	.short	0x0101
        /*0c0e*/ 	.byte	0x3f
	.zero		1


	//   ....[37]....
        /*0c10*/ 	.word	0x00012fa0
        /*0c14*/ 	.word	0x00000000
        /*0c18*/ 	.word	0x00034840
        /*0c1c*/ 	.short	0x010a
        /*0c1e*/ 	.byte	0x3f
	.zero		1


	//   ....[38]....
        /*0c20*/ 	.word	0x00013e20
        /*0c24*/ 	.word	0x00000012
        /*0c28*/ 	.word	0x00034800
        /*0c2c*/ 	.short	0x0107
        /*0c2e*/ 	.byte	0x3f
	.zero		1


	//   ....[39]....
        /*0c30*/ 	.word	0x00013f30
        /*0c34*/ 	.word	0x00000012
        /*0c38*/ 	.word	0x00034800
        /*0c3c*/ 	.short	0x0101
        /*0c3e*/ 	.byte	0x3f
	.zero		1


	//   ....[40]....
        /*0c40*/ 	.word	0x00013f50
        /*0c44*/ 	.word	0x00000012
        /*0c48*/ 	.word	0x00034820
        /*0c4c*/ 	.short	0x010a
        /*0c4e*/ 	.byte	0x3f
	.zero		1


	//   ....[41]....
        /*0c50*/ 	.word	0x00014320
        /*0c54*/ 	.word	0x00000003
        /*0c58*/ 	.word	0x00034840
        /*0c5c*/ 	.short	0x010a
        /*0c5e*/ 	.byte	0x3f
	.zero		1


	//   ....[42]....
        /*0c60*/ 	.word	0x000146c0
        /*0c64*/ 	.word	0x00000003
        /*0c68*/ 	.word	0x00000060
        /*0c6c*/ 	.short	0x010a
        /*0c6e*/ 	.byte	0x3f
	.zero		1


	//   ....[43]....
        /*0c70*/ 	.word	0x00014d60
        /*0c74*/ 	.word	0x00000003
        /*0c78*/ 	.word	0x00034840
        /*0c7c*/ 	.short	0x010a
        /*0c7e*/ 	.byte	0x3f
	.zero		1


	//   ....[44]....
        /*0c80*/ 	.word	0x00015100
        /*0c84*/ 	.word	0x00000002
        /*0c88*/ 	.word	0x00000060
        /*0c8c*/ 	.short	0x010a
        /*0c8e*/ 	.byte	0x3f
	.zero		1


	//   ....[45]....
        /*0c90*/ 	.word	0x000156e0
        /*0c94*/ 	.word	0x00000002
        /*0c98*/ 	.word	0x00034840
        /*0c9c*/ 	.short	0x010a
        /*0c9e*/ 	.byte	0x3f
	.zero		1


	//   ....[46]....
        /*0ca0*/ 	.word	0x00015a80
        /*0ca4*/ 	.word	0x00000002
        /*0ca8*/ 	.word	0x00000060
        /*0cac*/ 	.short	0x010a
        /*0cae*/ 	.byte	0x3f
	.zero		1


	//   ....[47]....
        /*0cb0*/ 	.word	0x00016010
        /*0cb4*/ 	.word	0x00000000
        /*0cb8*/ 	.word	0x00034860
        /*0cbc*/ 	.short	0x010a
        /*0cbe*/ 	.byte	0x3f
	.zero		1


	//   ....[48]....
        /*0cc0*/ 	.word	0x00017230
        /*0cc4*/ 	.word	0x00000000
        /*0cc8*/ 	.word	0x00034820
        /*0ccc*/ 	.short	0x010a
        /*0cce*/ 	.byte	0x3f
	.zero		1


	//   ....[49]....
        /*0cd0*/ 	.word	0x00017440
        /*0cd4*/ 	.word	0x00000006
        /*0cd8*/ 	.word	0x00000000
        /*0cdc*/ 	.short	0x010a
        /*0cde*/ 	.byte	0x3f
	.zero		1


	//   ....[50]....
        /*0ce0*/ 	.word	0x00017470
        /*0ce4*/ 	.word	0x00000007
        /*0ce8*/ 	.word	0x00000000
        /*0cec*/ 	.short	0x010a
        /*0cee*/ 	.byte	0x3f
	.zero		1


	//   ....[51]....
        /*0cf0*/ 	.word	0x000174d0
        /*0cf4*/ 	.word	0x00000004
        /*0cf8*/ 	.word	0x00000000
        /*0cfc*/ 	.short	0x010a
        /*0cfe*/ 	.byte	0x3f
	.zero		1


	//   ....[52]....
        /*0d00*/ 	.word	0x00017500
        /*0d04*/ 	.word	0x00000003
        /*0d08*/ 	.word	0x00000000
        /*0d0c*/ 	.short	0x010a
        /*0d0e*/ 	.byte	0x3f
	.zero		1


	//   ....[53]....
        /*0d10*/ 	.word	0x00017560
        /*0d14*/ 	.word	0x00000000
        /*0d18*/ 	.word	0x00034800
        /*0d1c*/ 	.short	0x010a
        /*0d1e*/ 	.byte	0x3f
	.zero		1


	//   ....[54]....
        /*0d20*/ 	.word	0x000175b0
        /*0d24*/ 	.word	0x0000000a
        /*0d28*/ 	.word	0x00034830
        /*0d2c*/ 	.short	0x010a
        /*0d2e*/ 	.byte	0x3f
	.zero		1


	//   ....[55]....
        /*0d30*/ 	.word	0x00017600
        /*0d34*/ 	.word	0x00000000
        /*0d38*/ 	.word	0x00034830
        /*0d3c*/ 	.short	0x010a
        /*0d3e*/ 	.byte	0x3f
	.zero		1


	//   ....[56]....
        /*0d40*/ 	.word	0x00017660
        /*0d44*/ 	.word	0x0000000f
        /*0d48*/ 	.word	0x00034850
        /*0d4c*/ 	.short	0x010a
        /*0d4e*/ 	.byte	0x3f
	.zero		1


	//   ....[57]....
        /*0d50*/ 	.word	0x000176b0
        /*0d54*/ 	.word	0x00000008
        /*0d58*/ 	.word	0x00034850
        /*0d5c*/ 	.short	0x010a
        /*0d5e*/ 	.byte	0x3f
	.zero		1


	//   ....[58]....
        /*0d60*/ 	.word	0x00017850
        /*0d64*/ 	.word	0x00000000
        /*0d68*/ 	.word	0x00034840
        /*0d6c*/ 	.short	0x010a
        /*0d6e*/ 	.byte	0x3f
	.zero		1


	//   ....[59]....
        /*0d70*/ 	.word	0x000183f0
        /*0d74*/ 	.word	0x00000012
        /*0d78*/ 	.word	0x00034820
        /*0d7c*/ 	.short	0x010a
        /*0d7e*/ 	.byte	0x3f
	.zero		1


	//   ....[60]....
        /*0d80*/ 	.word	0x00018440
        /*0d84*/ 	.word	0x00000003
        /*0d88*/ 	.word	0x00034840
        /*0d8c*/ 	.short	0x010a
        /*0d8e*/ 	.byte	0x3f
	.zero		1


	//   ....[61]....
        /*0d90*/ 	.word	0x00018490
        /*0d94*/ 	.word	0x00000003
        /*0d98*/ 	.word	0x00000060
        /*0d9c*/ 	.short	0x010a
        /*0d9e*/ 	.byte	0x3f
	.zero		1


	//   ....[62]....
        /*0da0*/ 	.word	0x000184e0
        /*0da4*/ 	.word	0x00000003
        /*0da8*/ 	.word	0x00034840
        /*0dac*/ 	.short	0x010a
        /*0dae*/ 	.byte	0x3f
	.zero		1


	//   ....[63]....
        /*0db0*/ 	.word	0x00018530
        /*0db4*/ 	.word	0x00000002
        /*0db8*/ 	.word	0x00000060
        /*0dbc*/ 	.short	0x010a
        /*0dbe*/ 	.byte	0x3f
	.zero		1


	//   ....[64]....
        /*0dc0*/ 	.word	0x00018580
        /*0dc4*/ 	.word	0x00000002
        /*0dc8*/ 	.word	0x00034840
        /*0dcc*/ 	.short	0x010a
        /*0dce*/ 	.byte	0x3f
	.zero		1


	//   ....[65]....
        /*0dd0*/ 	.word	0x000185d0
        /*0dd4*/ 	.word	0x00000002
        /*0dd8*/ 	.word	0x00000060
        /*0ddc*/ 	.short	0x010a
        /*0dde*/ 	.byte	0x3f
	.zero		1


	//   ....[66]....
        /*0de0*/ 	.word	0x00018620
        /*0de4*/ 	.word	0x00000000
        /*0de8*/ 	.word	0x00034860
        /*0dec*/ 	.short	0x010a
        /*0dee*/ 	.byte	0x3f
	.zero		1


	//   ....[67]....
        /*0df0*/ 	.word	0x00019170
        /*0df4*/ 	.word	0x00000000
        /*0df8*/ 	.word	0x00034820
        /*0dfc*/ 	.short	0x010a
        /*0dfe*/ 	.byte	0x3f
	.zero		1


	//   ....[68]....
        /*0e00*/ 	.word	0x00019310
        /*0e04*/ 	.word	0x00000006
        /*0e08*/ 	.word	0x00000000
        /*0e0c*/ 	.short	0x010a
        /*0e0e*/ 	.byte	0x3f
	.zero		1


	//   ....[69]....
        /*0e10*/ 	.word	0x00019360
        /*0e14*/ 	.word	0x00000007
        /*0e18*/ 	.word	0x00000000
        /*0e1c*/ 	.short	0x010a
        /*0e1e*/ 	.byte	0x3f
	.zero		1


	//   ....[70]....
        /*0e20*/ 	.word	0x000193b0
        /*0e24*/ 	.word	0x00000004
        /*0e28*/ 	.word	0x00000000
        /*0e2c*/ 	.short	0x010a
        /*0e2e*/ 	.byte	0x3f
	.zero		1


	//----- nvinfo : EIATTR_NUM_MBARRIERS
	.align		4
.L_122:
        /*0e30*/ 	.byte	0x03, 0x38
        /*0e32*/ 	.short	0x0016


	//----- nvinfo : EIATTR_EXIT_INSTR_OFFSETS
	.align		4
        /*0e34*/ 	.byte	0x04, 0x1c
        /*0e36*/ 	.short	(.L_124 - .L_123)


	//   ....[0]....
.L_123:
        /*0e38*/ 	.word	0x00000a90


	//   ....[1]....
        /*0e3c*/ 	.word	0x00011060


	//   ....[2]....
        /*0e40*/ 	.word	0x00017550


	//----- nvinfo : EIATTR_MAX_THREADS
	.align		4
.L_124:
        /*0e44*/ 	.byte	0x04, 0x05
        /*0e46*/ 	.short	(.L_126 - .L_125)
.L_125:
        /*0e48*/ 	.word	0x00000180
        /*0e4c*/ 	.word	0x00000001
        /*0e50*/ 	.word	0x00000001


	//----- nvinfo : EIATTR_CRS_STACK_SIZE
	.align		4
.L_126:
        /*0e54*/ 	.byte	0x04, 0x1e
        /*0e56*/ 	.short	(.L_128 - .L_127)
.L_127:
        /*0e58*/ 	.word	0x00000000


	//----- nvinfo : EIATTR_CBANK_PARAM_SIZE
	.align		4
.L_128:
        /*0e5c*/ 	.byte	0x03, 0x19
        /*0e5e*/ 	.short	0x0af0


	//----- nvinfo : EIATTR_PARAM_CBANK
	.align		4
        /*0e60*/ 	.byte	0x04, 0x0a
        /*0e62*/ 	.short	(.L_130 - .L_129)
	.align		4
.L_129:
        /*0e64*/ 	.word	index@(.nv.constant0._ZN7cutlass13device_kernelIN5flash11enable_sm90INS1_16FlashAttnFwdSm90INS1_25CollectiveMainloopFwdSm90ILi2EN4cute5tupleIJNS5_1CILi1EEES8_S8_EEENS6_IJNS7_ILi128EEENS7_ILi176EEESA_EEELi128ENS_10bfloat16_tEfNS_4arch4Sm90ELb0ELb0ELb1ELb1ELb0ELb0ELb0ELb1ELb1ELb1ELb1ELb0EEENS1_21CollectiveEpilogueFwdINS6_IJSA_SA_SB_EEES9_SD_SF_Li256ELb1ELb1ELb1ELb0EEENS1_36VarlenDynamicPersistentTileSchedulerILi128ELi176ELi256ELi128ELb1ELb1ELb1ELb0ELb1ELb1EEEEEEEEEvNT_6ParamsE)
        /*0e68*/ 	.short	0x0210
        /*0e6a*/ 	.short	0x0af0


	//----- nvinfo : EIATTR_SW_WAR
	.align		4
.L_130:
        /*0e6c*/ 	.byte	0x04, 0x36
        /*0e6e*/ 	.short	(.L_132 - .L_131)
.L_131:
        /*0e70*/ 	.word	0x00000008
.L_132:


//--------------------- .nv.info._ZN7cutlass13device_kernelIN5flash11enable_sm90INS1_16FlashAttnFwdSm90INS1_25CollectiveMainloopFwdSm90ILi2EN4cute5tupleIJNS5_1CILi1EEES8_S8_EEENS6_IJNS7_ILi128EEENS7_ILi176EEESA_EEELi128ENS_10bfloat16_tEfNS_4arch4Sm90ELb0ELb0ELb1ELb1ELb0ELb1ELb0ELb1ELb1ELb1ELb1ELb0EEENS1_21CollectiveEpilogueFwdINS6_IJSA_SA_SB_EEES9_SD_SF_Li256ELb1ELb1ELb1ELb0EEENS1_36VarlenDynamicPersistentTileSchedulerILi128ELi176ELi256ELi128ELb1ELb1ELb1ELb0ELb1ELb1EEEEEEEEEvNT_6ParamsE --------------------------
	.section	.nv.info._ZN7cutlass13device_kernelIN5flash11enable_sm90INS1_16FlashAttnFwdSm90INS1_25CollectiveMainloopFwdSm90ILi2EN4cute5tupleIJNS5_1CILi1EEES8_S8_EEENS6_IJNS7_ILi128EEENS7_ILi176EEESA_EEELi128ENS_10bfloat16_tEfNS_4arch4Sm90ELb0ELb0ELb1ELb1ELb0ELb1ELb0ELb1ELb1ELb1ELb1ELb0EEENS1_21CollectiveEpilogueFwdINS6_IJSA_SA_SB_EEES9_SD_SF_Li256ELb1ELb1ELb1ELb0EEENS1_36VarlenDynamicPersistentTileSchedulerILi128ELi176ELi256ELi128ELb1ELb1ELb1ELb0ELb1ELb1EEEEEEEEEvNT_6ParamsE,"",@"SHT_CUDA_INFO"
	.sectionflags	@""
	.align	4


	//----- nvinfo : EIATTR_CUDA_API_VERSION
	.align		4
        /*0000*/ 	.byte	0x04, 0x37
        /*0002*/ 	.short	(.L_134 - .L_133)
.L_133:
        /*0004*/ 	.word	0x00000082


	//----- nvinfo : EIATTR_KPARAM_INFO
	.align		4
.L_134:
        /*0008*/ 	.byte	0x04, 0x17
        /*000a*/ 	.short	(.L_136 - .L_135)
.L_135:
        /*000c*/ 	.word	0x00000000
        /*0010*/ 	.short	0x0000
        /*0012*/ 	.short	0x0070
        /*0014*/ 	.byte	0x00, 0xf0, 0x01, 0x2a


	//----- nvinfo : EIATTR_SPARSE_MMA_MASK
	.align		4
.L_136:
        /*0018*/ 	.byte	0x03, 0x50
        /*001a*/ 	.short	0x0000


	//----- nvinfo : EIATTR_MAXREG_COUNT
	.align		4
        /*001c*/ 	.byte	0x03, 0x1b
        /*001e*/ 	.short	0x00a8


	//----- nvinfo : EIATTR_NUM_BARRIERS
	.align		4
        /*0020*/ 	.byte	0x02, 0x4c
        /*0022*/ 	.byte	0x10
	.zero		1


	//----- nvinfo : EIATTR_EXTERNS
	.align		4
        /*0024*/ 	.byte	0x04, 0x0f
        /*0026*/ 	.short	(.L_138 - .L_137)


	//   ....[0]....
	.align		4
.L_137:
        /*0028*/ 	.word	index@(__assertfail)


	//----- nvinfo : EIATTR_ANNOTATIONS
	.align		4
.L_138:
        /*002c*/ 	.byte	0x04, 0x55
        /*002e*/ 	.short	(.L_140 - .L_139)


	//   ....[0]....
.L_139:
        /* <DEDUP_REMOVED lines=134> */


	//----- nvinfo : EIATTR_MERCURY_ISA_VERSION
	.align		4
.L_140:
        /*0878*/ 	.byte	0x03, 0x5f
        /*087a*/ 	.short	0x0101


	//----- nvinfo : EIATTR_UNUSED_LOAD_BYTE_OFFSET
	.align		4
        /*087c*/ 	.byte	0x04, 0x44
        /*087e*/ 	.short	(.L_142 - .L_141)


	//   ....[0]....
.L_141:
        /*0880*/ 	.word	0x00000ab0
        /*0884*/ 	.word	0x0000fff0


	//   ....[1]....
        /*0888*/ 	.word	0x0001e970
        /*088c*/ 	.word	0x0000fff0


	//----- nvinfo : EIATTR_INT_WARP_WIDE_INSTR_OFFSETS
	.align		4
.L_142:
        /*0890*/ 	.byte	0x04, 0x31
        /*0892*/ 	.short	(.L_144 - .L_143)


	//   ....[0]....
.L_143:
        /*0894*/ 	.word	0x00000180


	//   ....[1]....
        /*0898*/ 	.word	0x00000220


	//   ....[2]....
        /*089c*/ 	.word	0x00000290


	//   ....[3]....
        /*08a0*/ 	.word	0x00024910


	//   ....[4]....
        /*08a4*/ 	.word	0x000249b0


	//   ....[5]....
        /*08a8*/ 	.word	0x000280c0


	//   ....[6]....
        /*08ac*/ 	.word	0x00028130


	//----- nvinfo : EIATTR_COOP_GROUP_MASK_REGIDS
	.align		4
.L_144:
        /*08b0*/ 	.byte	0x04, 0x29
        /*08b2*/ 	.short	(.L_146 - .L_145)


	//   ....[0]....
.L_145:
        /*08b4*/ 	.word	0xffffffff


	//   ....[1]....
        /*08b8*/ 	.word	0xffffffff


	//   ....[2]....
        /*08bc*/ 	.word	0xffffffff


	//   ....[3]....
        /*08c0*/ 	.word	0xffffffff


	//   ....[4]....
        /*08c4*/ 	.word	0xffffffff


	//   ....[5]....
        /*08c8*/ 	.word	0xffffffff


	//   ....[6]....
        /*08cc*/ 	.word	0xffffffff


	//   ....[7]....
        /*08d0*/ 	.word	0xffffffff


	//   ....[8]....
        /*08d4*/ 	.word	0xffffffff


	//   ....[9]....
        /*08d8*/ 	.word	0xffffffff


	//   ....[10]....
        /*08dc*/ 	.word	0xffffffff


	//   ....[11]....
        /*08e0*/ 	.word	0xffffffff


	//   ....[12]....
        /*08e4*/ 	.word	0xffffffff


	//   ....[13]....
        /*08e8*/ 	.word	0xffffffff


	//   ....[14]....
        /*08ec*/ 	.word	0xffffffff


	//   ....[15]....
        /*08f0*/ 	.word	0xffffffff


	//   ....[16]....
        /*08f4*/ 	.word	0xffffffff


	//   ....[17]....
        /*08f8*/ 	.word	0xffffffff


	//   ....[18]....
        /*08fc*/ 	.word	0xffffffff


	//   ....[19]....
        /*0900*/ 	.word	0xffffffff


	//   ....[20]....
        /*0904*/ 	.word	0xffffffff


	//   ....[21]....
        /*0908*/ 	.word	0xffffffff


	//   ....[22]....
        /*090c*/ 	.word	0xffffffff


	//   ....[23]....
        /*0910*/ 	.word	0xffffffff


	//   ....[24]....
        /*0914*/ 	.word	0xffffffff


	//   ....[25]....
        /*0918*/ 	.word	0xffffffff


	//   ....[26]....
        /*091c*/ 	.word	0xffffffff


	//   ....[27]....
        /*0920*/ 	.word	0xffffffff


	//   ....[28]....
        /*0924*/ 	.word	0xffffffff


	//   ....[29]....
        /*0928*/ 	.word	0xffffffff


	//   ....[30]....
        /*092c*/ 	.word	0xffffffff


	//   ....[31]....
        /*0930*/ 	.word	0xffffffff


	//   ....[32]....
        /*0934*/ 	.word	0xffffffff


	//   ....[33]....
        /*0938*/ 	.word	0xffffffff


	//   ....[34]....
        /*093c*/ 	.word	0xffffffff


	//   ....[35]....
        /*0940*/ 	.word	0xffffffff


	//   ....[36]....
        /*0944*/ 	.word	0xffffffff


	//   ....[37]....
        /*0948*/ 	.word	0xffffffff


	//   ....[38]....
        /*094c*/ 	.word	0xffffffff


	//   ....[39]....
        /*0950*/ 	.word	0xffffffff


	//   ....[40]....
        /*0954*/ 	.word	0xffffffff


	//   ....[41]....
        /*0958*/ 	.word	0xffffffff


	//   ....[42]....
        /*095c*/ 	.word	0xffffffff


	//   ....[43]....
        /*0960*/ 	.word	0xffffffff


	//   ....[44]....
        /*0964*/ 	.word	0xffffffff


	//   ....[45]....
        /*0968*/ 	.word	0xffffffff


	//   ....[46]....
        /*096c*/ 	.word	0xffffffff


	//   ....[47]....
        /*0970*/ 	.word	0xffffffff


	//   ....[48]....
        /*0974*/ 	.word	0xffffffff


	//   ....[49]....
        /*0978*/ 	.word	0xffffffff


	//   ....[50]....
        /*097c*/ 	.word	0xffffffff


	//   ....[51]....
        /*0980*/ 	.word	0xffffffff


	//   ....[52]....
        /*0984*/ 	.word	0xffffffff


	//   ....[53]....
        /*0988*/ 	.word	0xffffffff


	//   ....[54]....
        /*098c*/ 	.word	0xffffffff


	//   ....[55]....
        /*0990*/ 	.word	0xffffffff


	//   ....[56]....
        /*0994*/ 	.word	0xffffffff


	//   ....[57]....
        /*0998*/ 	.word	0xffffffff


	//   ....[58]....
        /*099c*/ 	.word	0xffffffff


	//   ....[59]....
        /*09a0*/ 	.word	0xffffffff


	//   ....[60]....
        /*09a4*/ 	.word	0xffffffff


	//   ....[61]....
        /*09a8*/ 	.word	0xffffffff


	//   ....[62]....
        /*09ac*/ 	.word	0xffffffff


	//   ....[63]....
        /*09b0*/ 	.word	0xffffffff


	//   ....[64]....
        /*09b4*/ 	.word	0xffffffff


	//   ....[65]....
        /*09b8*/ 	.word	0xffffffff


	//   ....[66]....
        /*09bc*/ 	.word	0xffffffff


	//   ....[67]....
        /*09c0*/ 	.word	0xffffffff


	//   ....[68]....
        /*09c4*/ 	.word	0xffffffff


	//   ....[69]....
        /*09c8*/ 	.word	0xffffffff


	//   ....[70]....
        /*09cc*/ 	.word	0xffffffff


	//   ....[71]....
        /*09d0*/ 	.word	0xffffffff


	//   ....[72]....
        /*09d4*/ 	.word	0xffffffff


	//   ....[73]....
        /*09d8*/ 	.word	0xffffffff


	//   ....[74]....
        /*09dc*/ 	.word	0xffffffff


	//   ....[75]....
        /*09e0*/ 	.word	0xffffffff


	//   ....[76]....
        /*09e4*/ 	.word	0xffffffff


	//   ....[77]....
        /*09e8*/ 	.word	0xffffffff


	//   ....[78]....
        /*09ec*/ 	.word	0xffffffff


	//   ....[79]....
        /*09f0*/ 	.word	0xffffffff


	//   ....[80]....
        /*09f4*/ 	.word	0xffffffff


	//   ....[81]....
        /*09f8*/ 	.word	0xffffffff


	//   ....[82]....
        /*09fc*/ 	.word	0xffffffff


	//   ....[83]....
        /*0a00*/ 	.word	0xffffffff


	//   ....[84]....
        /*0a04*/ 	.word	0xffffffff


	//   ....[85]....
        /*0a08*/ 	.word	0xffffffff


	//   ....[86]....
        /*0a0c*/ 	.word	0xffffffff


	//   ....[87]....
        /*0a10*/ 	.word	0xffffffff


	//   ....[88]....
        /*0a14*/ 	.word	0xffffffff


	//   ....[89]....
        /*0a18*/ 	.word	0xffffffff


	//   ....[90]....
        /*0a1c*/ 	.word	0xffffffff


	//   ....[91]....
        /*0a20*/ 	.word	0xffffffff


	//   ....[92]....
        /*0a24*/ 	.word	0xffffffff


	//   ....[93]....
        /*0a28*/ 	.word	0xffffffff


	//   ....[94]....
        /*0a2c*/ 	.word	0xffffffff


	//   ....[95]....
        /*0a30*/ 	.word	0xffffffff


	//   ....[96]....
        /*0a34*/ 	.word	0xffffffff


	//   ....[97]....
        /*0a38*/ 	.word	0xffffffff


	//   ....[98]....
        /*0a3c*/ 	.word	0xffffffff


	//   ....[99]....
        /*0a40*/ 	.word	0xffffffff


	//   ....[100]....
        /*0a44*/ 	.word	0xffffffff


	//   ....[101]....
        /*0a48*/ 	.word	0xffffffff


	//   ....[102]....
        /*0a4c*/ 	.word	0xffffffff


	//   ....[103]....
        /*0a50*/ 	.word	0xffffffff


	//   ....[104]....
        /*0a54*/ 	.word	0xffffffff


	//   ....[105]....
        /*0a58*/ 	.word	0xffffffff


	//   ....[106]....
        /*0a5c*/ 	.word	0x0500000f


	//   ....[107]....
        /*0a60*/ 	.word	0x0500000f


	//   ....[108]....
        /*0a64*/ 	.word	0x0500000f


	//   ....[109]....
        /*0a68*/ 	.word	0x0500000f


	//   ....[110]....
        /*0a6c*/ 	.word	0x0500000f


	//   ....[111]....
        /*0a70*/ 	.word	0x0500000f


	//   ....[112]....
        /*0a74*/ 	.word	0x0500000f


	//   ....[113]....
        /*0a78*/ 	.word	0x0500000f


	//   ....[114]....
        /*0a7c*/ 	.word	0x0500000f


	//   ....[115]....
        /*0a80*/ 	.word	0x0500000f


	//   ....[116]....
        /*0a84*/ 	.word	0x0500000f


	//   ....[117]....
        /*0a88*/ 	.word	0x0500000f


	//   ....[118]....
        /*0a8c*/ 	.word	0x0500000f


	//   ....[119]....
        /*0a90*/ 	.word	0x0500000f


	//   ....[120]....
        /*0a94*/ 	.word	0x0500000f


	//   ....[121]....
        /*0a98*/ 	.word	0x0500000f


	//   ....[122]....
        /*0a9c*/ 	.word	0x0500000f


	//   ....[123]....
        /*0aa0*/ 	.word	0x0500000f


	//   ....[124]....
        /*0aa4*/ 	.word	0x0500000f


	//   ....[125]....
        /*0aa8*/ 	.word	0x0500000f


	//   ....[126]....
        /*0aac*/ 	.word	0x0500000f


	//   ....[127]....
        /*0ab0*/ 	.word	0x0500000f


	//   ....[128]....
        /*0ab4*/ 	.word	0x0500000f


	//   ....[129]....
        /*0ab8*/ 	.word	0x0500000f


	//   ....[130]....
        /*0abc*/ 	.word	0x0500000f


	//   ....[131]....
        /*0ac0*/ 	.word	0x0500000f


	//   ....[132]....
        /*0ac4*/ 	.word	0x0500000f


	//   ....[133]....
        /*0ac8*/ 	.word	0x0500000f


	//   ....[134]....
        /*0acc*/ 	.word	0x0500000f


	//   ....[135]....
        /*0ad0*/ 	.word	0x0500000f


	//   ....[136]....
        /*0ad4*/ 	.word	0x0500000f


	//   ....[137]....
        /*0ad8*/ 	.word	0x0500000f


	//   ....[138]....
        /*0adc*/ 	.word	0x0500000f


	//   ....[139]....
        /*0ae0*/ 	.word	0x0500000f


	//   ....[140]....
        /*0ae4*/ 	.word	0x0500000f


	//   ....[141]....
        /*0ae8*/ 	.word	0x0500000f


	//   ....[142]....
        /*0aec*/ 	.word	0x0500000f


	//   ....[143]....
        /*0af0*/ 	.word	0x0500000f


	//   ....[144]....
        /*0af4*/ 	.word	0x0500000f


	//   ....[145]....
        /*0af8*/ 	.word	0x0500000f


	//   ....[146]....
        /*0afc*/ 	.word	0x0500000f


	//   ....[147]....
        /*0b00*/ 	.word	0x0500000f


	//   ....[148]....
        /*0b04*/ 	.word	0x0500000f


	//   ....[149]....
        /*0b08*/ 	.word	0x0500000f


	//   ....[150]....
        /*0b0c*/ 	.word	0x0500000f


	//   ....[151]....
        /*0b10*/ 	.word	0x0500000f


	//   ....[152]....
        /*0b14*/ 	.word	0x0500000f


	//   ....[153]....
        /*0b18*/ 	.word	0x0500000f


	//   ....[154]....
        /*0b1c*/ 	.word	0x0500000f


	//   ....[155]....
        /*0b20*/ 	.word	0x0500000f


	//   ....[156]....
        /*0b24*/ 	.word	0x0500000f


	//   ....[157]....
        /*0b28*/ 	.word	0x0500000f


	//   ....[158]....
        /*0b2c*/ 	.word	0x0500000f


	//   ....[159]....
        /*0b30*/ 	.word	0x0500000f


	//   ....[160]....
        /*0b34*/ 	.word	0x0500000f


	//   ....[161]....
        /*0b38*/ 	.word	0x0500000f


	//   ....[162]....
        /*0b3c*/ 	.word	0x0500000f


	//   ....[163]....
        /*0b40*/ 	.word	0x0500000f


	//   ....[164]....
        /*0b44*/ 	.word	0x0500000f


	//   ....[165]....
        /*0b48*/ 	.word	0x0500000f


	//   ....[166]....
        /*0b4c*/ 	.word	0x0500000f


	//   ....[167]....
        /*0b50*/ 	.word	0x0500000f


	//   ....[168]....
        /*0b54*/ 	.word	0x0500000f


	//   ....[169]....
        /*0b58*/ 	.word	0x0500000f


	//   ....[170]....
        /*0b5c*/ 	.word	0x0500000f


	//   ....[171]....
        /*0b60*/ 	.word	0x0500000f


	//----- nvinfo : EIATTR_COOP_GROUP_INSTR_OFFSETS
	.align		4
.L_146:
        /*0b64*/ 	.byte	0x04, 0x28
        /*0b66*/ 	.short	(.L_148 - .L_147)


	//   ....[0]....
.L_147:
        /*0b68*/ 	.word	0x00000060


	//   ....[1]....
        /*0b6c*/ 	.word	0x00000190


	//   ....[2]....
        /*0b70*/ 	.word	0x00000240


	//   ....[3]....
        /*0b74*/ 	.word	0x00000400


	//   ....[4]....
        /*0b78*/ 	.word	0x00000560


	//   ....[5]....
        /*0b7c*/ 	.word	0x00000680


	//   ....[6]....
        /*0b80*/ 	.word	0x000007e0


	//   ....[7]....
        /*0b84*/ 	.word	0x0000d010


	//   ....[8]....
        /*0b88*/ 	.word	0x0000d5d0


	//   ....[9]....
        /*0b8c*/ 	.word	0x0000d5e0


	//   ....[10]....
        /*0b90*/ 	.word	0x0000d5f0


	//   ....[11]....
        /*0b94*/ 	.word	0x0000d600


	//   ....[12]....
        /*0b98*/ 	.word	0x0000f080


	//   ....[13]....
        /*0b9c*/ 	.word	0x0000f090


	//   ....[14]....
        /*0ba0*/ 	.word	0x0000f0a0


	//   ....[15]....
        /*0ba4*/ 	.word	0x0000f0b0


	//   ....[16]....
        /*0ba8*/ 	.word	0x00015830


	//   ....[17]....
        /*0bac*/ 	.word	0x00015850


	//   ....[18]....
        /*0bb0*/ 	.word	0x00015cd0


	//   ....[19]....
        /*0bb4*/ 	.word	0x00015d10


	//   ....[20]....
        /*0bb8*/ 	.word	0x0001bdc0


	//   ....[21]....
        /*0bbc*/ 	.word	0x0001be20


	//   ....[22]....
        /*0bc0*/ 	.word	0x0001c770


	//   ....[23]....
        /*0bc4*/ 	.word	0x0001c7d0


	//   ....[24]....
        /*0bc8*/ 	.word	0x0001de40


	//   ....[25]....
        /*0bcc*/ 	.word	0x0001e2a0


	//   ....[26]....
        /*0bd0*/ 	.word	0x0001e2d0


	//   ....[27]....
        /*0bd4*/ 	.word	0x0001e2f0


	//   ....[28]....
        /*0bd8*/ 	.word	0x0001f520


	//   ....[29]....
        /*0bdc*/ 	.word	0x0001f540


	//   ....[30]....
        /*0be0*/ 	.word	0x0001f560


	//   ....[31]....
        /*0be4*/ 	.word	0x0001f570


	//   ....[32]....
        /*0be8*/ 	.word	0x0001fca0


	//   ....[33]....
        /*0bec*/ 	.word	0x0001fcb0


	//   ....[34]....
        /*0bf0*/ 	.word	0x0001fdc0


	//   ....[35]....
        /*0bf4*/ 	.word	0x0001fdd0


	//   ....[36]....
        /*0bf8*/ 	.word	0x0001fef0


	//   ....[37]....
        /*0bfc*/ 	.word	0x0001ff00


	//   ....[38]....
        /*0c00*/ 	.word	0x00020020


	//   ....[39]....
        /*0c04*/ 	.word	0x00020030


	//   ....[40]....
        /*0c08*/ 	.word	0x000205f0


	//   ....[41]....
        /*0c0c*/ 	.word	0x00020600


	//   ....[42]....
        /*0c10*/ 	.word	0x00020a90


	//   ....[43]....
        /*0c14*/ 	.word	0x00020aa0


	//   ....[44]....
        /*0c18*/ 	.word	0x00021820


	//   ....[45]....
        /*0c1c*/ 	.word	0x00021830


	//   ....[46]....
        /*0c20*/ 	.word	0x00021950


	//   ....[47]....
        /*0c24*/ 	.word	0x00021960


	//   ....[48]....
        /*0c28*/ 	.word	0x00021a80


	//   ....[49]....
        /*0c2c*/ 	.word	0x00021a90


	//   ....[50]....
        /*0c30*/ 	.word	0x00021bb0


	//   ....[51]....
        /*0c34*/ 	.word	0x00021bc0


	//   ....[52]....
        /*0c38*/ 	.word	0x00021d40


	//   ....[53]....
        /*0c3c*/ 	.word	0x00021f80


	//   ....[54]....
        /*0c40*/ 	.word	0x00021fb0


	//   ....[55]....
        /*0c44*/ 	.word	0x00021fe0


	//   ....[56]....
        /*0c48*/ 	.word	0x00022010


	//   ....[57]....
        /*0c4c*/ 	.word	0x00022040


	//   ....[58]....
        /*0c50*/ 	.word	0x00022070


	//   ....[59]....
        /*0c54*/ 	.word	0x00022220


	//   ....[60]....
        /*0c58*/ 	.word	0x00022250


	//   ....[61]....
        /*0c5c*/ 	.word	0x00022280


	//   ....[62]....
        /*0c60*/ 	.word	0x000222b0


	//   ....[63]....
        /*0c64*/ 	.word	0x000222e0


	//   ....[64]....
        /*0c68*/ 	.word	0x00022310


	//   ....[65]....
        /*0c6c*/ 	.word	0x000223a0


	//   ....[66]....
        /*0c70*/ 	.word	0x000223d0


	//   ....[67]....
        /*0c74*/ 	.word	0x000223e0


	//   ....[68]....
        /*0c78*/ 	.word	0x00022490


	//   ....[69]....
        /*0c7c*/ 	.word	0x00023540


	//   ....[70]....
        /*0c80*/ 	.word	0x00024f10


	//   ....[71]....
        /*0c84*/ 	.word	0x00025ad0


	//   ....[72]....
        /*0c88*/ 	.word	0x00025b00


	//   ....[73]....
        /*0c8c*/ 	.word	0x00025b20


	//   ....[74]....
        /*0c90*/ 	.word	0x00025b40


	//   ....[75]....
        /*0c94*/ 	.word	0x00025c50


	//   ....[76]....
        /*0c98*/ 	.word	0x00025c60


	//   ....[77]....
        /*0c9c*/ 	.word	0x00025cf0


	//   ....[78]....
        /*0ca0*/ 	.word	0x00025d00


	//   ....[79]....
        /*0ca4*/ 	.word	0x00025d90


	//   ....[80]....
        /*0ca8*/ 	.word	0x00025da0


	//   ....[81]....
        /*0cac*/ 	.word	0x00025e30


	//   ....[82]....
        /*0cb0*/ 	.word	0x00025e40


	//   ....[83]....
        /*0cb4*/ 	.word	0x00025ed0


	//   ....[84]....
        /*0cb8*/ 	.word	0x00025ee0


	//   ....[85]....
        /*0cbc*/ 	.word	0x00025f30


	//   ....[86]....
        /*0cc0*/ 	.word	0x00025f60


	//   ....[87]....
        /*0cc4*/ 	.word	0x00028810


	//   ....[88]....
        /*0cc8*/ 	.word	0x00028840


	//   ....[89]....
        /*0ccc*/ 	.word	0x000288b0


	//   ....[90]....
        /*0cd0*/ 	.word	0x000288e0


	//   ....[91]....
        /*0cd4*/ 	.word	0x00028910


	//   ....[92]....
        /*0cd8*/ 	.word	0x00028940


	//   ....[93]....
        /*0cdc*/ 	.word	0x00028970


	//   ....[94]....
        /*0ce0*/ 	.word	0x000289a0


	//   ....[95]....
        /*0ce4*/ 	.word	0x00028b70


	//   ....[96]....
        /*0ce8*/ 	.word	0x00028ba0


	//   ....[97]....
        /*0cec*/ 	.word	0x00028bd0


	//   ....[98]....
        /*0cf0*/ 	.word	0x00028c00


	//   ....[99]....
        /*0cf4*/ 	.word	0x00028c30


	//   ....[100]....
        /*0cf8*/ 	.word	0x00028c60


	//   ....[101]....
        /*0cfc*/ 	.word	0x00028d20


	//   ....[102]....
        /*0d00*/ 	.word	0x00028d40


	//   ....[103]....
        /*0d04*/ 	.word	0x00028d50


	//   ....[104]....
        /*0d08*/ 	.word	0x00028db0


	//   ....[105]....
        /*0d0c*/ 	.word	0x000294d0


	//   ....[106]....
        /*0d10*/ 	.word	0x000298e0


	//   ....[107]....
        /*0d14*/ 	.word	0x00029990


	//   ....[108]....
        /*0d18*/ 	.word	0x00029a20


	//   ....[109]....
        /*0d1c*/ 	.word	0x00029a70


	//   ....[110]....
        /*0d20*/ 	.word	0x00029ac0


	//   ....[111]....
        /*0d24*/ 	.word	0x00029ba0


	//   ....[112]....
        /*0d28*/ 	.word	0x00029c30


	//   ....[113]....
        /*0d2c*/ 	.word	0x00029c80


	//   ....[114]....
        /*0d30*/ 	.word	0x00029cd0


	//   ....[115]....
        /*0d34*/ 	.word	0x00029ee0


	//   ....[116]....
        /*0d38*/ 	.word	0x00029f30


	//   ....[117]....
        /*0d3c*/ 	.word	0x00029fc0


	//   ....[118]....
        /*0d40*/ 	.word	0x0002a050


	//   ....[119]....
        /*0d44*/ 	.word	0x0002a0e0


	//   ....[120]....
        /*0d48*/ 	.word	0x0002a170


	//   ....[121]....
        /*0d4c*/ 	.word	0x0002a200


	//   ....[122]....
        /*0d50*/ 	.word	0x0002a290


	//   ....[123]....
        /*0d54*/ 	.word	0x0002a310


	//   ....[124]....
        /*0d58*/ 	.word	0x0002a360


	//   ....[125]....
        /*0d5c*/ 	.word	0x0002a3f0


	//   ....[126]....
        /*0d60*/ 	.word	0x0002a480


	//   ....[127]....
        /*0d64*/ 	.word	0x0002a500


	//   ....[128]....
        /*0d68*/ 	.word	0x0002a550


	//   ....[129]....
        /*0d6c*/ 	.word	0x0002a5e0


	//   ....[130]....
        /*0d70*/ 	.word	0x0002a670


	//   ....[131]....
        /*0d74*/ 	.word	0x0002a700


	//   ....[132]....
        /*0d78*/ 	.word	0x0002a790


	//   ....[133]....
        /*0d7c*/ 	.word	0x0002a820


	//   ....[134]....
        /*0d80*/ 	.word	0x0002a8b0


	//   ....[135]....
        /*0d84*/ 	.word	0x0002a970


	//   ....[136]....
        /*0d88*/ 	.word	0x0002ac50


	//   ....[137]....
        /*0d8c*/ 	.word	0x0002ae30


	//   ....[138]....
        /*0d90*/ 	.word	0x0002ae80


	//   ....[139]....
        /*0d94*/ 	.word	0x0002afa0


	//   ....[140]....
        /*0d98*/ 	.word	0x0002aff0


	//   ....[141]....
        /*0d9c*/ 	.word	0x0002b120


	//   ....[142]....
        /*0da0*/ 	.word	0x0002b170


	//   ....[143]....
        /*0da4*/ 	.word	0x0002b290


	//   ....[144]....
        /*0da8*/ 	.word	0x0002b2e0


	//   ....[145]....
        /*0dac*/ 	.word	0x0002b400


	//   ....[146]....
        /*0db0*/ 	.word	0x0002b450


	//   ....[147]....
        /*0db4*/ 	.word	0x0002b570


	//   ....[148]....
        /*0db8*/ 	.word	0x0002b5c0


	//   ....[149]....
        /*0dbc*/ 	.word	0x0002b6c0


	//   ....[150]....
        /*0dc0*/ 	.word	0x0002b730


	//   ....[151]....
        /*0dc4*/ 	.word	0x0002b830


	//   ....[152]....
        /*0dc8*/ 	.word	0x0002b880


	//   ....[153]....
        /*0dcc*/ 	.word	0x0002bbb0


	//   ....[154]....
        /*0dd0*/ 	.word	0x0002bc50


	//   ....[155]....
        /*0dd4*/ 	.word	0x0002be00


	//   ....[156]....
        /*0dd8*/ 	.word	0x0002be80


	//   ....[157]....
        /*0ddc*/ 	.word	0x0002bf00


	//   ....[158]....
        /*0de0*/ 	.word	0x0002bf80


	//   ....[159]....
        /*0de4*/ 	.word	0x0002c000


	//   ....[160]....
        /*0de8*/ 	.word	0x0002c090


	//   ....[161]....
        /*0dec*/ 	.word	0x0002c130


	//   ....[162]....
        /*0df0*/ 	.word	0x0002c1e0


	//   ....[163]....
        /*0df4*/ 	.word	0x0002c260


	//   ....[164]....
        /*0df8*/ 	.word	0x0002c2e0


	//   ....[165]....
        /*0dfc*/ 	.word	0x0002c360


	//   ....[166]....
        /*0e00*/ 	.word	0x0002c3f0


	//   ....[167]....
        /*0e04*/ 	.word	0x0002c470


	//   ....[168]....
        /*0e08*/ 	.word	0x0002c510


	//   ....[169]....
        /*0e0c*/ 	.word	0x0002c560


	//   ....[170]....
        /*0e10*/ 	.word	0x0002c5f0


	//   ....[171]....
        /*0e14*/ 	.word	0x0002c720


	//----- nvinfo : EIATTR_REG_RECONFIG
	.align		4
.L_148:
        /*0e18*/ 	.byte	0x01, 0x54
	.zero		2


	//----- nvinfo : EIATTR_SYSCALL_OFFSETS
	.align		4
        /*0e1c*/ 	.byte	0x04, 0x46
        /*0e1e*/ 	.short	(.L_150 - .L_149)


	//   ....[0]....
.L_149:
        /*0e20*/ 	.word	0x00001dc0


	//   ....[1]....
        /*0e24*/ 	.word	0x00001f10


	//   ....[2]....
        /*0e28*/ 	.word	0x0000d1c0


	//   ....[3]....
        /*0e2c*/ 	.word	0x0000d530


	//   ....[4]....
        /*0e30*/ 	.word	0x00024b20


	//   ....[5]....
        /*0e34*/ 	.word	0x00024c70


	//   ....[6]....
        /*0e38*/ 	.word	0x00024d60


	//   ....[7]....
        /*0e3c*/ 	.word	0x000256a0


	//----- nvinfo : EIATTR_MBARRIER_INSTR_OFFSETS
	.align		4
.L_150:
        /*0e40*/ 	.byte	0x04, 0x39
        /*0e42*/ 	.short	(.L_152 - .L_151)


	//   ....[0]....
.L_151:
        /*0e44*/ 	.word	0x000002b0
        /*0e48*/ 	.word	0x000000ff
        /*0e4c*/ 	.word	0x00034800
        /*0e50*/ 	.short	0x0100
        /*0e52*/ 	.byte	0x08
	.zero		1


	//   ....[1]....
        /*0e54*/ 	.word	0x000002c0
        /*0e58*/ 	.word	0x000000ff
        /*0e5c*/ 	.word	0x00034820
        /*0e60*/ 	.short	0x0100
        /*0e62*/ 	.byte	0x08
	.zero		1


	//   ....[2]....
        /*0e64*/ 	.word	0x000003b0
        /*0e68*/ 	.word	0x000000ff
        /*0e6c*/ 	.word	0x00034830
        /*0e70*/ 	.short	0x0100
        /*0e72*/ 	.byte	0x08
	.zero		1


	//   ....[3]....
        /*0e74*/ 	.word	0x000003c0
        /*0e78*/ 	.word	0x000000ff
        /*0e7c*/ 	.word	0x00034840
        /*0e80*/ 	.short	0x0100
        /*0e82*/ 	.byte	0x08
	.zero		1


	//   ....[4]....
        /*0e84*/ 	.word	0x000003d0
        /*0e88*/ 	.word	0x000000ff
        /*0e8c*/ 	.word	0x00034838
        /*0e90*/ 	.short	0x0100
        /*0e92*/ 	.byte	0x08
	.zero		1


	//   ....[5]....
        /*0e94*/ 	.word	0x000003e0
        /*0e98*/ 	.word	0x000000ff
        /*0e9c*/ 	.word	0x00034848
        /*0ea0*/ 	.short	0x0100
        /*0ea2*/ 	.byte	0x08
	.zero		1


	//   ....[6]....
        /*0ea4*/ 	.word	0x00000510
        /*0ea8*/ 	.word	0x000000ff
        /*0eac*/ 	.word	0x00034850
        /*0eb0*/ 	.short	0x0100
        /*0eb2*/ 	.byte	0x08
	.zero		1


	//   ....[7]....
        /*0eb4*/ 	.word	0x00000520
        /*0eb8*/ 	.word	0x000000ff
        /*0ebc*/ 	.word	0x00034860
        /*0ec0*/ 	.short	0x0100
        /*0ec2*/ 	.byte	0x08
	.zero		1


	//   ....[8]....
        /*0ec4*/ 	.word	0x00000530
        /*0ec8*/ 	.word	0x000000ff
        /*0ecc*/ 	.word	0x00034858
        /*0ed0*/ 	.short	0x0100
        /*0ed2*/ 	.byte	0x08
	.zero		1


	//   ....[9]....
        /*0ed4*/ 	.word	0x00000540
        /*0ed8*/ 	.word	0x000000ff
        /*0edc*/ 	.word	0x00034868
        /*0ee0*/ 	.short	0x0100
        /*0ee2*/ 	.byte	0x08
	.zero		1


	//   ....[10]....
        /*0ee4*/ 	.word	0x00000630
        /*0ee8*/ 	.word	0x000000ff
        /*0eec*/ 	.word	0x00034870
        /*0ef0*/ 	.short	0x0100
        /*0ef2*/ 	.byte	0x06
	.zero		1


	//   ....[11]....
        /*0ef4*/ 	.word	0x00000640
        /*0ef8*/ 	.word	0x000000ff
        /*0efc*/ 	.word	0x00034880
        /*0f00*/ 	.short	0x0100
        /*0f02*/ 	.byte	0x06
	.zero		1


	//   ....[12]....
        /*0f04*/ 	.word	0x00000650
        /*0f08*/ 	.word	0x000000ff
        /*0f0c*/ 	.word	0x00034878
        /*0f10*/ 	.short	0x0100
        /*0f12*/ 	.byte	0x06
	.zero		1


	//   ....[13]....
        /*0f14*/ 	.word	0x00000660
        /*0f18*/ 	.word	0x000000ff
        /*0f1c*/ 	.word	0x00034888
        /*0f20*/ 	.short	0x0100
        /*0f22*/ 	.byte	0x06
	.zero		1


	//   ....[14]....
        /*0f24*/ 	.word	0x00000790
        /*0f28*/ 	.word	0x000000ff
        /*0f2c*/ 	.word	0x00034890
        /*0f30*/ 	.short	0x0100
        /*0f32*/ 	.byte	0x08
	.zero		1


	//   ....[15]....
        /*0f34*/ 	.word	0x000007a0
        /*0f38*/ 	.word	0x000000ff
        /*0f3c*/ 	.word	0x000348a0
        /*0f40*/ 	.short	0x0100
        /*0f42*/ 	.byte	0x08
	.zero		1


	//   ....[16]....
        /*0f44*/ 	.word	0x000007b0
        /*0f48*/ 	.word	0x000000ff
        /*0f4c*/ 	.word	0x00034898
        /*0f50*/ 	.short	0x0100
        /*0f52*/ 	.byte	0x08
	.zero		1


	//   ....[17]....
        /*0f54*/ 	.word	0x000007c0
        /*0f58*/ 	.word	0x000000ff
        /*0f5c*/ 	.word	0x000348a8
        /*0f60*/ 	.short	0x0100
        /*0f62*/ 	.byte	0x08
	.zero		1


	//   ....[18]....
        /*0f64*/ 	.word	0x000008f0
        /*0f68*/ 	.word	0x000000ff
        /*0f6c*/ 	.word	0x000348b0
        /*0f70*/ 	.short	0x0100
        /*0f72*/ 	.byte	0x08
	.zero		1


	//   ....[19]....
        /*0f74*/ 	.word	0x00000900
        /*0f78*/ 	.word	0x000000ff
        /*0f7c*/ 	.word	0x000348c0
        /*0f80*/ 	.short	0x0100
        /*0f82*/ 	.byte	0x08
	.zero		1


	//   ....[20]....
        /*0f84*/ 	.word	0x00000910
        /*0f88*/ 	.word	0x000000ff
        /*0f8c*/ 	.word	0x000348b8
        /*0f90*/ 	.short	0x0100
        /*0f92*/ 	.byte	0x08
	.zero		1


	//   ....[21]....
        /*0f94*/ 	.word	0x00000920
        /*0f98*/ 	.word	0x000000ff
        /*0f9c*/ 	.word	0x000348c8
        /*0fa0*/ 	.short	0x0100
        /*0fa2*/ 	.byte	0x08
	.zero		1


	//   ....[22]....
        /*0fa4*/ 	.word	0x00004210
        /*0fa8*/ 	.word	0x00000003
        /*0fac*/ 	.word	0x00034890
        /*0fb0*/ 	.short	0x010a
        /*0fb2*/ 	.byte	0x3f
	.zero		1


	//   ....[23]....
        /*0fb4*/ 	.word	0x00007f30
        /*0fb8*/ 	.word	0x00000003
        /*0fbc*/ 	.word	0x00034890
        /*0fc0*/ 	.short	0x010a
        /*0fc2*/ 	.byte	0x3f
	.zero		1


	//   ....[24]....
        /*0fc4*/ 	.word	0x0000b6c0
        /*0fc8*/ 	.word	0x00000003
        /*0fcc*/ 	.word	0x00034890
        /*0fd0*/ 	.short	0x010a
        /*0fd2*/ 	.byte	0x3f
	.zero		1


	//   ....[25]....
        /*0fd4*/ 	.word	0x0000c050
        /*0fd8*/ 	.word	0x0000002c
        /*0fdc*/ 	.word	0x00000000
        /*0fe0*/ 	.short	0x0101
        /*0fe2*/ 	.byte	0x3f
	.zero		1


	//   ....[26]....
        /*0fe4*/ 	.word	0x0000c090
        /*0fe8*/ 	.word	0x00000003
        /*0fec*/ 	.word	0x000348b0
        /*0ff0*/ 	.short	0x010a
        /*0ff2*/ 	.byte	0x3f
	.zero		1


	//   ....[27]....
        /*0ff4*/ 	.word	0x0000c9f0
        /*0ff8*/ 	.word	0x00000003
        /*0ffc*/ 	.word	0x00000000
        /*1000*/ 	.short	0x0101
        /*1002*/ 	.byte	0x3f
	.zero		1


	//   ....[28]....
        /*1004*/ 	.word	0x0000d250
        /*1008*/ 	.word	0x00000002
        /*100c*/ 	.word	0x00034800
        /*1010*/ 	.short	0x010a
        /*1012*/ 	.byte	0x3f
	.zero		1


	//   ....[29]....
        /*1014*/ 	.word	0x0000d2a0
        /*1018*/ 	.word	0x00000002
        /*101c*/ 	.word	0x00034800
        /*1020*/ 	.short	0x010a
        /*1022*/ 	.byte	0x3f
	.zero		1


	//   ....[30]....
        /*1024*/ 	.word	0x0000d8a0
        /*1028*/ 	.word	0x00000002
        /*102c*/ 	.word	0x00034800
        /*1030*/ 	.short	0x010a
        /*1032*/ 	.byte	0x3f
	.zero		1


	//   ....[31]....
        /*1034*/ 	.word	0x0000f290
        /*1038*/ 	.word	0x00000002
        /*103c*/ 	.word	0x00034800
        /*1040*/ 	.short	0x010a
        /*1042*/ 	.byte	0x3f
	.zero		1


	//   ....[32]....
        /*1044*/ 	.word	0x00011010
        /*1048*/ 	.word	0x00000000
        /*104c*/ 	.word	0x00034830
        /*1050*/ 	.short	0x010a
        /*1052*/ 	.byte	0x3f
	.zero		1


	//   ....[33]....
        /*1054*/ 	.word	0x00011090
        /*1058*/ 	.word	0x00000000
        /*105c*/ 	.word	0x00034830
        /*1060*/ 	.short	0x010a
        /*1062*/ 	.byte	0x3f
	.zero		1


	//   ....[34]....
        /*1064*/ 	.word	0x00016480
        /*1068*/ 	.word	0x00000003
        /*106c*/ 	.word	0x00000000
        /*1070*/ 	.short	0x0101
        /*1072*/ 	.byte	0x3f
	.zero		1


	//   ....[35]....
        /*1074*/ 	.word	0x000177a0
        /*1078*/ 	.word	0x00000007
        /*107c*/ 	.word	0x00034830
        /*1080*/ 	.short	0x010a
        /*1082*/ 	.byte	0x3f
	.zero		1


	//   ....[36]....
        /*1084*/ 	.word	0x000177f0
        /*1088*/ 	.word	0x00000007
        /*108c*/ 	.word	0x00034830
        /*1090*/ 	.short	0x010a
        /*1092*/ 	.byte	0x3f
	.zero		1


	//   ....[37]....
        /*1094*/ 	.word	0x0001ad10
        /*1098*/ 	.word	0x00000007
        /*109c*/ 	.word	0x00034850
        /*10a0*/ 	.short	0x010a
        /*10a2*/ 	.byte	0x3f
	.zero		1


	//   ....[38]....
        /*10a4*/ 	.word	0x0001ad50
        /*10a8*/ 	.word	0x00000007
        /*10ac*/ 	.word	0x00034850
        /*10b0*/ 	.short	0x010a
        /*10b2*/ 	.byte	0x3f
	.zero		1


	//   ....[39]....
        /*10b4*/ 	.word	0x0001ce90
        /*10b8*/ 	.word	0x00000083
        /*10bc*/ 	.word	0x00000000
        /*10c0*/ 	.short	0x0101
        /*10c2*/ 	.byte	0x3f
	.zero		1


	//   ....[40]....
        /*10c4*/ 	.word	0x0001d610
        /*10c8*/ 	.word	0x00000086
        /*10cc*/ 	.word	0x00000000
        /*10d0*/ 	.short	0x0101
        /*10d2*/ 	.byte	0x3f
	.zero		1


	//   ....[41]....
        /*10d4*/ 	.word	0x0001dd20
        /*10d8*/ 	.word	0x00000009
        /*10dc*/ 	.word	0x00034850
        /*10e0*/ 	.short	0x010a
        /*10e2*/ 	.byte	0x3f
	.zero		1


	//   ....[42]....
        /*10e4*/ 	.word	0x0001dda0
        /*10e8*/ 	.word	0x00000009
        /*10ec*/ 	.word	0x00034850
        /*10f0*/ 	.short	0x010a
        /*10f2*/ 	.byte	0x3f
	.zero		1


	//   ....[43]....
        /*10f4*/ 	.word	0x0001e4d0
        /*10f8*/ 	.word	0x00000008
        /*10fc*/ 	.word	0x00000000
        /*1100*/ 	.short	0x0101
        /*1102*/ 	.byte	0x3f
	.zero		1


	//   ....[44]....
        /*1104*/ 	.word	0x0001fbd0
        /*1108*/ 	.word	0x00000000
        /*110c*/ 	.word	0x00000000
        /*1110*/ 	.short	0x0101
        /*1112*/ 	.byte	0x3f
	.zero		1


	//   ....[45]....
        /*1114*/ 	.word	0x000203e0
        /*1118*/ 	.word	0x00000008
        /*111c*/ 	.word	0x00000000
        /*1120*/ 	.short	0x0101
        /*1122*/ 	.byte	0x3f
	.zero		1


	//   ....[46]....
        /*1124*/ 	.word	0x00023620
        /*1128*/ 	.word	0x00000012
        /*112c*/ 	.word	0x00034820
        /*1130*/ 	.short	0x010a
        /*1132*/ 	.byte	0x3f
	.zero		1


	//   ....[47]....
        /*1134*/ 	.word	0x000236f0
        /*1138*/ 	.word	0x00000005
        /*113c*/ 	.word	0x000348a0
        /*1140*/ 	.short	0x010a
        /*1142*/ 	.byte	0x3f
	.zero		1


	//   ....[48]....
        /*1144*/ 	.word	0x00023a30
        /*1148*/ 	.word	0x00000005
        /*114c*/ 	.word	0x000348c0
        /*1150*/ 	.short	0x010a
        /*1152*/ 	.byte	0x3f
	.zero		1


	//   ....[49]....
        /*1154*/ 	.word	0x00023ed0
        /*1158*/ 	.word	0x00000007
        /*115c*/ 	.word	0x000348a0
        /*1160*/ 	.short	0x010a
        /*1162*/ 	.byte	0x3f
	.zero		1


	//   ....[50]....
        /*1164*/ 	.word	0x00024200
        /*1168*/ 	.word	0x00000007
        /*116c*/ 	.word	0x000348c0
        /*1170*/ 	.short	0x010a
        /*1172*/ 	.byte	0x3f
	.zero		1


	//   ....[51]....
        /*1174*/ 	.word	0x00025190
        /*1178*/ 	.word	0x00000000
        /*117c*/ 	.word	0x00034840
        /*1180*/ 	.short	0x010a
        /*1182*/ 	.byte	0x3f
	.zero		1


	//   ....[52]....
        /*1184*/ 	.word	0x00026040
        /*1188*/ 	.word	0x00000012
        /*118c*/ 	.word	0x00034800
        /*1190*/ 	.short	0x0107
        /*1192*/ 	.byte	0x3f
	.zero		1


	//   ....[53]....
        /*1194*/ 	.word	0x00026150
        /*1198*/ 	.word	0x00000012
        /*119c*/ 	.word	0x00034800
        /*11a0*/ 	.short	0x0101
        /*11a2*/ 	.byte	0x3f
	.zero		1


	//   ....[54]....
        /*11a4*/ 	.word	0x00026170
        /*11a8*/ 	.word	0x00000012
        /*11ac*/ 	.word	0x00034820
        /*11b0*/ 	.short	0x010a
        /*11b2*/ 	.byte	0x3f
	.zero		1


	//   ....[55]....
        /*11b4*/ 	.word	0x00026540
        /*11b8*/ 	.word	0x00000003
        /*11bc*/ 	.word	0x00034840
        /*11c0*/ 	.short	0x010a
        /*11c2*/ 	.byte	0x3f
	.zero		1


	//   ....[56]....
        /*11c4*/ 	.word	0x000268e0
        /*11c8*/ 	.word	0x00000003
        /*11cc*/ 	.word	0x00000060
        /*11d0*/ 	.short	0x010a
        /*11d2*/ 	.byte	0x3f
	.zero		1


	//   ....[57]....
        /*11d4*/ 	.word	0x00026f80
        /*11d8*/ 	.word	0x00000003
        /*11dc*/ 	.word	0x00034840
        /*11e0*/ 	.short	0x010a
        /*11e2*/ 	.byte	0x3f
	.zero		1


	//   ....[58]....
        /*11e4*/ 	.word	0x00027320
        /*11e8*/ 	.word	0x00000002
        /*11ec*/ 	.word	0x00000060
        /*11f0*/ 	.short	0x010a
        /*11f2*/ 	.byte	0x3f
	.zero		1


	//   ....[59]....
        /*11f4*/ 	.word	0x00027900
        /*11f8*/ 	.word	0x00000002
        /*11fc*/ 	.word	0x00034840
        /*1200*/ 	.short	0x010a
        /*1202*/ 	.byte	0x3f
	.zero		1


	//   ....[60]....
        /*1204*/ 	.word	0x00027ca0
        /*1208*/ 	.word	0x00000002
        /*120c*/ 	.word	0x00000060
        /*1210*/ 	.short	0x010a
        /*1212*/ 	.byte	0x3f
	.zero		1


	//   ....[61]....
        /*1214*/ 	.word	0x00028230
        /*1218*/ 	.word	0x00000000
        /*121c*/ 	.word	0x00034860
        /*1220*/ 	.short	0x010a
        /*1222*/ 	.byte	0x3f
	.zero		1


	//   ....[62]....
        /*1224*/ 	.word	0x00029450
        /*1228*/ 	.word	0x00000000
        /*122c*/ 	.word	0x00034820
        /*1230*/ 	.short	0x010a
        /*1232*/ 	.byte	0x3f
	.zero		1


	//   ....[63]....
        /*1234*/ 	.word	0x00029630
        /*1238*/ 	.word	0x00000006
        /*123c*/ 	.word	0x00000000
        /*1240*/ 	.short	0x010a
        /*1242*/ 	.byte	0x3f
	.zero		1


	//   ....[64]....
        /*1244*/ 	.word	0x00029660
        /*1248*/ 	.word	0x00000007
        /*124c*/ 	.word	0x00000000
        /*1250*/ 	.short	0x010a
        /*1252*/ 	.byte	0x3f
	.zero		1


	//   ....[65]....
        /*1254*/ 	.word	0x000296c0
        /*1258*/ 	.word	0x00000004
        /*125c*/ 	.word	0x00000000
        /*1260*/ 	.short	0x010a
        /*1262*/ 	.byte	0x3f
	.zero		1


	//   ....[66]....
        /*1264*/ 	.word	0x000296f0
        /*1268*/ 	.word	0x00000003
        /*126c*/ 	.word	0x00000000
        /*1270*/ 	.short	0x010a
        /*1272*/ 	.byte	0x3f
	.zero		1


	//   ....[67]....
        /*1274*/ 	.word	0x00029750
        /*1278*/ 	.word	0x00000003
        /*127c*/ 	.word	0x00034890
        /*1280*/ 	.short	0x010a
        /*1282*/ 	.byte	0x3f
	.zero		1


	//   ....[68]....
        /*1284*/ 	.word	0x000297a0
        /*1288*/ 	.word	0x00000003
        /*128c*/ 	.word	0x00034890
        /*1290*/ 	.short	0x010a
        /*1292*/ 	.byte	0x3f
	.zero		1


	//   ....[69]....
        /*1294*/ 	.word	0x000297f0
        /*1298*/ 	.word	0x00000003
        /*129c*/ 	.word	0x00034890
        /*12a0*/ 	.short	0x010a
        /*12a2*/ 	.byte	0x3f
	.zero		1


	//   ....[70]....
        /*12a4*/ 	.word	0x00029840
        /*12a8*/ 	.word	0x00000003
        /*12ac*/ 	.word	0x000348b0
        /*12b0*/ 	.short	0x010a
        /*12b2*/ 	.byte	0x3f
	.zero		1


	//   ....[71]....
        /*12b4*/ 	.word	0x00029af0
        /*12b8*/ 	.word	0x00000002
        /*12bc*/ 	.word	0x00034800
        /*12c0*/ 	.short	0x010a
        /*12c2*/ 	.byte	0x3f
	.zero		1


	//   ....[72]....
        /*12c4*/ 	.word	0x00029d00
        /*12c8*/ 	.word	0x00000002
        /*12cc*/ 	.word	0x00034800
        /*12d0*/ 	.short	0x010a
        /*12d2*/ 	.byte	0x3f
	.zero		1


	//   ....[73]....
        /*12d4*/ 	.word	0x00029d50
        /*12d8*/ 	.word	0x00000000
        /*12dc*/ 	.word	0x00034830
        /*12e0*/ 	.short	0x010a
        /*12e2*/ 	.byte	0x3f
	.zero		1


	//   ....[74]....
        /*12e4*/ 	.word	0x00029da0
        /*12e8*/ 	.word	0x00000007
        /*12ec*/ 	.word	0x00034830
        /*12f0*/ 	.short	0x010a
        /*12f2*/ 	.byte	0x3f
	.zero		1


	//   ....[75]....
        /*12f4*/ 	.word	0x00029df0
        /*12f8*/ 	.word	0x00000007
        /*12fc*/ 	.word	0x00034850
        /*1300*/ 	.short	0x010a
        /*1302*/ 	.byte	0x3f
	.zero		1


	//   ....[76]....
        /*1304*/ 	.word	0x00029e40
        /*1308*/ 	.word	0x00000009
        /*130c*/ 	.word	0x00034850
        /*1310*/ 	.short	0x010a
        /*1312*/ 	.byte	0x3f
	.zero		1


	//   ....[77]....
        /*1314*/ 	.word	0x0002aa30
        /*1318*/ 	.word	0x00000012
        /*131c*/ 	.word	0x00034820
        /*1320*/ 	.short	0x010a
        /*1322*/ 	.byte	0x3f
	.zero		1


	//   ....[78]....
        /*1324*/ 	.word	0x0002aa80
        /*1328*/ 	.word	0x00000005
        /*132c*/ 	.word	0x000348a0
        /*1330*/ 	.short	0x010a
        /*1332*/ 	.byte	0x3f
	.zero		1


	//   ....[79]....
        /*1334*/ 	.word	0x0002aad0
        /*1338*/ 	.word	0x00000005
        /*133c*/ 	.word	0x000348c0
        /*1340*/ 	.short	0x010a
        /*1342*/ 	.byte	0x3f
	.zero		1


	//   ....[80]....
        /*1344*/ 	.word	0x0002ab20
        /*1348*/ 	.word	0x00000007
        /*134c*/ 	.word	0x000348a0
        /*1350*/ 	.short	0x010a
        /*1352*/ 	.byte	0x3f
	.zero		1


	//   ....[81]....
        /*1354*/ 	.word	0x0002ab70
        /*1358*/ 	.word	0x00000007
        /*135c*/ 	.word	0x000348c0
        /*1360*/ 	.short	0x010a
        /*1362*/ 	.byte	0x3f
	.zero		1


	//   ....[82]....
        /*1364*/ 	.word	0x0002ad10
        /*1368*/ 	.word	0x00000000
        /*136c*/ 	.word	0x00034840
        /*1370*/ 	.short	0x010a
        /*1372*/ 	.byte	0x3f
	.zero		1


	//   ....[83]....
        /*1374*/ 	.word	0x0002b8c0
        /*1378*/ 	.word	0x00000012
        /*137c*/ 	.word	0x00034820
        /*1380*/ 	.short	0x010a
        /*1382*/ 	.byte	0x3f
	.zero		1


	//   ....[84]....
        /*1384*/ 	.word	0x0002b910
        /*1388*/ 	.word	0x00000003
        /*138c*/ 	.word	0x00034840
        /*1390*/ 	.short	0x010a
        /*1392*/ 	.byte	0x3f
	.zero		1


	//   ....[85]....
        /*1394*/ 	.word	0x0002b960
        /*1398*/ 	.word	0x00000003
        /*139c*/ 	.word	0x00000060
        /*13a0*/ 	.short	0x010a
        /*13a2*/ 	.byte	0x3f
	.zero		1


	//   ....[86]....
        /*13a4*/ 	.word	0x0002b9b0
        /*13a8*/ 	.word	0x00000003
        /*13ac*/ 	.word	0x00034840
        /*13b0*/ 	.short	0x010a
        /*13b2*/ 	.byte	0x3f
	.zero		1


	//   ....[87]....
        /*13b4*/ 	.word	0x0002ba00
        /*13b8*/ 	.word	0x00000002
        /*13bc*/ 	.word	0x00000060
        /*13c0*/ 	.short	0x010a
        /*13c2*/ 	.byte	0x3f
	.zero		1


	//   ....[88]....
        /*13c4*/ 	.word	0x0002ba50
        /*13c8*/ 	.word	0x00000002
        /*13cc*/ 	.word	0x00034840
        /*13d0*/ 	.short	0x010a
        /*13d2*/ 	.byte	0x3f
	.zero		1


	//   ....[89]....
        /*13d4*/ 	.word	0x0002baa0
        /*13d8*/ 	.word	0x00000002
        /*13dc*/ 	.word	0x00000060
        /*13e0*/ 	.short	0x010a
        /*13e2*/ 	.byte	0x3f
	.zero		1


	//   ....[90]....
        /*13e4*/ 	.word	0x0002baf0
        /*13e8*/ 	.word	0x00000000
        /*13ec*/ 	.word	0x00034860
        /*13f0*/ 	.short	0x010a
        /*13f2*/ 	.byte	0x3f
	.zero		1


	//   ....[91]....
        /*13f4*/ 	.word	0x0002c640
        /*13f8*/ 	.word	0x00000000
        /*13fc*/ 	.word	0x00034820
        /*1400*/ 	.short	0x010a
        /*1402*/ 	.byte	0x3f
	.zero		1


	//   ....[92]....
        /*1404*/ 	.word	0x0002c7e0
        /*1408*/ 	.word	0x00000006
        /*140c*/ 	.word	0x00000000
        /*1410*/ 	.short	0x010a
        /*1412*/ 	.byte	0x3f
	.zero		1


	//   ....[93]....
        /*1414*/ 	.word	0x0002c830
        /*1418*/ 	.word	0x00000007
        /*141c*/ 	.word	0x00000000
        /*1420*/ 	.short	0x010a
        /*1422*/ 	.byte	0x3f
	.zero		1


	//   ....[94]....
        /*1424*/ 	.word	0x0002c880
        /*1428*/ 	.word	0x00000004
        /*142c*/ 	.word	0x00000000
        /*1430*/ 	.short	0x010a
        /*1432*/ 	.byte	0x3f
	.zero		1


	//----- nvinfo : EIATTR_NUM_MBARRIERS
	.align		4
.L_152:
        /*1434*/ 	.byte	0x03, 0x38
        /*1436*/ 	.short	0x0016


	//----- nvinfo : EIATTR_EXIT_INSTR_OFFSETS
	.align		4
        /*1438*/ 	.byte	0x04, 0x1c
        /*143a*/ 	.short	(.L_154 - .L_153)


	//   ....[0]....
.L_153:
        /*143c*/ 	.word	0x00029740


	//----- nvinfo : EIATTR_MAX_THREADS
	.align		4
.L_154:
        /*1440*/ 	.byte	0x04, 0x05
        /*1442*/ 	.short	(.L_156 - .L_155)
.L_155:
        /*1444*/ 	.word	0x00000180
        /*1448*/ 	.word	0x00000001
        /*144c*/ 	.word	0x00000001


	//----- nvinfo : EIATTR_CRS_STACK_SIZE
	.align		4
.L_156:
        /*1450*/ 	.byte	0x04, 0x1e
        /*1452*/ 	.short	(.L_158 - .L_157)
.L_157:
        /*1454*/ 	.word	0x00000000


	//----- nvinfo : EIATTR_CBANK_PARAM_SIZE
	.align		4
.L_158:
        /*1458*/ 	.byte	0x03, 0x19
        /*145a*/ 	.short	0x0af0


	//----- nvinfo : EIATTR_PARAM_CBANK
	.align		4
        /*145c*/ 	.byte	0x04, 0x0a
        /*145e*/ 	.short	(.L_160 - .L_159)
	.align		4
.L_159:
        /*1460*/ 	.word	index@(.nv.constant0._ZN7cutlass13device_kernelIN5flash11enable_sm90INS1_16FlashAttnFwdSm90INS1_25CollectiveMainloopFwdSm90ILi2EN4cute5tupleIJNS5_1CILi1EEES8_S8_EEENS6_IJNS7_ILi128EEENS7_ILi176EEESA_EEELi128ENS_10bfloat16_tEfNS_4arch4Sm90ELb0ELb0ELb1ELb1ELb0ELb1ELb0ELb1ELb1ELb1ELb1ELb0EEENS1_21CollectiveEpilogueFwdINS6_IJSA_SA_SB_EEES9_SD_SF_Li256ELb1ELb1ELb1ELb0EEENS1_36VarlenDynamicPersistentTileSchedulerILi128ELi176ELi256ELi128ELb1ELb1ELb1ELb0ELb1ELb1EEEEEEEEEvNT_6ParamsE)
        /*1464*/ 	.short	0x0210
        /*1466*/ 	.short	0x0af0


	//----- nvinfo : EIATTR_SW_WAR
	.align		4
.L_160:
        /*1468*/ 	.byte	0x04, 0x36
        /*146a*/ 	.short	(.L_162 - .L_161)
.L_161:
        /*146c*/ 	.word	0x00000008
.L_162:


//--------------------- .nv.info._ZN7cutlass13device_kernelIN5flash11enable_sm90INS1_16FlashAttnFwdSm90INS1_25CollectiveMainloopFwdSm90ILi2EN4cute5tupleIJNS5_1CILi1EEES8_S8_EEENS6_IJNS7_ILi128EEESA_SA_EEELi128ENS_10bfloat16_tEfNS_4arch4Sm90ELb0ELb1ELb1ELb0ELb0ELb0ELb0ELb1ELb1ELb1ELb1ELb0EEENS1_21CollectiveEpilogueFwdISB_S9_SC_SE_Li256ELb0ELb1ELb1ELb0EEENS1_19SingleTileSchedulerILb0ELb1ELb1ELi128EEEEEEEEEvNT_6ParamsE --------------------------
	.section	.nv.info._ZN7cutlass13device_kernelIN5flash11enable_sm90INS1_16FlashAttnFwdSm90INS1_25CollectiveMainloopFwdSm90ILi2EN4cute5tupleIJNS5_1CILi1EEES8_S8_EEENS6_IJNS7_ILi128EEESA_SA_EEELi128ENS_10bfloat16_tEfNS_4arch4Sm90ELb0ELb1ELb1ELb0ELb0ELb0ELb0ELb1ELb1ELb1ELb1ELb0EEENS1_21CollectiveEpilogueFwdISB_S9_SC_SE_Li256ELb0ELb1ELb1ELb0EEENS1_19SingleTileSchedulerILb0ELb1ELb1ELi128EEEEEEEEEvNT_6ParamsE,"",@"SHT_CUDA_INFO"
	.sectionflags	@""
	.align	4


	//----- nvinfo : EIATTR_CUDA_API_VERSION
	.align		4
        /*0000*/ 	.byte	0x04, 0x37
        /*0002*/ 	.short	(.L_164 - .L_163)
.L_163:
        /*0004*/ 	.word	0x00000082


	//----- nvinfo : EIATTR_KPARAM_INFO
	.align		4
.L_164:
        /*0008*/ 	.byte	0x04, 0x17
        /*000a*/ 	.short	(.L_166 - .L_165)
.L_165:
        /*000c*/ 	.word	0x00000000
        /*0010*/ 	.short	0x0000
        /*0012*/ 	.short	0x0070
        /*0014*/ 	.byte	0x00, 0xf0, 0x01, 0x28


	//----- nvinfo : EIATTR_SPARSE_MMA_MASK
	.align		4
.L_166:
        /*0018*/ 	.byte	0x03, 0x50
        /*001a*/ 	.short	0x0000


	//----- nvinfo : EIATTR_MAXREG_COUNT
	.align		4
        /*001c*/ 	.byte	0x03, 0x1b
        /*001e*/ 	.short	0x00a8


	//----- nvinfo : EIATTR_NUM_BARRIERS
	.align		4
        /*0020*/ 	.byte	0x02, 0x4c
        /*0022*/ 	.byte	0x10
	.zero		1


	//----- nvinfo : EIATTR_EXTERNS
	.align		4
        /*0024*/ 	.byte	0x04, 0x0f
        /*0026*/ 	.short	(.L_168 - .L_167)


	//   ....[0]....
	.align		4
.L_167:
        /*0028*/ 	.word	index@(__assertfail)


	//----- nvinfo : EIATTR_ANNOTATIONS
	.align		4
.L_168:
        /*002c*/ 	.byte	0x04, 0x55
        /*002e*/ 	.short	(.L_170 - .L_169)


	//   ....[0]....
.L_169:
        /* <DEDUP_REMOVED lines=9> */
        /*00b4*/ 	.byte	0x80, 0x40, 0x01, 0x00, 0x01, 0x00, 0x00, 0x00, 0xd0, 0x4c, 0x01, 0x00


	//----- nvinfo : EIATTR_MERCURY_ISA_VERSION
	.align		4
.L_170:
        /*00c0*/ 	.byte	0x03, 0x5f
        /*00c2*/ 	.short	0x0101


	//----- nvinfo : EIATTR_INT_WARP_WIDE_INSTR_OFFSETS
	.align		4
        /*00c4*/ 	.byte	0x04, 0x31
        /*00c6*/ 	.short	(.L_172 - .L_171)


	//   ....[0]....
.L_171:
        /*00c8*/ 	.word	0x00000120


	//   ....[1]....
        /*00cc*/ 	.word	0x000001c0


	//   ....[2]....
        /*00d0*/ 	.word	0x00000230


	//----- nvinfo : EIATTR_COOP_GROUP_MASK_REGIDS
	.align		4
.L_172:
        /*00d4*/ 	.byte	0x04, 0x29
        /*00d6*/ 	.short	(.L_174 - .L_173)


	//   ....[0]....
.L_173:
        /*00d8*/ 	.word	0xffffffff


	//   ....[1]....
        /*00dc*/ 	.word	0xffffffff


	//   ....[2]....
        /*00e0*/ 	.word	0xffffffff


	//   ....[3]....
        /*00e4*/ 	.word	0xffffffff


	//   ....[4]....
        /*00e8*/ 	.word	0xffffffff


	//   ....[5]....
        /*00ec*/ 	.word	0xffffffff


	//   ....[6]....
        /*00f0*/ 	.word	0xffffffff


	//   ....[7]....
        /*00f4*/ 	.word	0xffffffff


	//   ....[8]....
        /*00f8*/ 	.word	0xffffffff


	//   ....[9]....
        /*00fc*/ 	.word	0xffffffff


	//   ....[10]....
        /*0100*/ 	.word	0xffffffff


	//   ....[11]....
        /*0104*/ 	.word	0xffffffff


	//   ....[12]....
        /*0108*/ 	.word	0xffffffff


	//   ....[13]....
        /*010c*/ 	.word	0xffffffff


	//   ....[14]....
        /*0110*/ 	.word	0xffffffff


	//   ....[15]....
        /*0114*/ 	.word	0xffffffff


	//   ....[16]....
        /*0118*/ 	.word	0xffffffff


	//   ....[17]....
        /*011c*/ 	.word	0xffffffff


	//   ....[18]....
        /*0120*/ 	.word	0xffffffff


	//   ....[19]....
        /*0124*/ 	.word	0xffffffff


	//   ....[20]....
        /*0128*/ 	.word	0xffffffff


	//   ....[21]....
        /*012c*/ 	.word	0xffffffff


	//   ....[22]....
        /*0130*/ 	.word	0xffffffff


	//   ....[23]....
        /*0134*/ 	.word	0xffffffff


	//   ....[24]....
        /*0138*/ 	.word	0xffffffff


	//   ....[25]....
        /*013c*/ 	.word	0xffffffff


	//   ....[26]....
        /*0140*/ 	.word	0xffffffff


	//   ....[27]....
        /*0144*/ 	.word	0xffffffff


	//   ....[28]....
        /*0148*/ 	.word	0xffffffff


	//   ....[29]....
        /*014c*/ 	.word	0xffffffff


	//   ....[30]....
        /*0150*/ 	.word	0xffffffff


	//   ....[31]....
        /*0154*/ 	.word	0xffffffff


	//   ....[32]....
        /*0158*/ 	.word	0xffffffff


	//   ....[33]....
        /*015c*/ 	.word	0xffffffff


	//   ....[34]....
        /*0160*/ 	.word	0xffffffff


	//   ....[35]....
        /*0164*/ 	.word	0xffffffff


	//   ....[36]....
        /*0168*/ 	.word	0xffffffff


	//   ....[37]....
        /*016c*/ 	.word	0xffffffff


	//   ....[38]....
        /*0170*/ 	.word	0xffffffff


	//   ....[39]....
        /*0174*/ 	.word	0xffffffff


	//   ....[40]....
        /*0178*/ 	.word	0xffffffff


	//   ....[41]....
        /*017c*/ 	.word	0xffffffff


	//   ....[42]....
        /*0180*/ 	.word	0xffffffff


	//   ....[43]....
        /*0184*/ 	.word	0xffffffff


	//   ....[44]....
        /*0188*/ 	.word	0xffffffff


	//   ....[45]....
        /*018c*/ 	.word	0xffffffff


	//   ....[46]....
        /*0190*/ 	.word	0xffffffff


	//   ....[47]....
        /*0194*/ 	.word	0xffffffff


	//   ....[48]....
        /*0198*/ 	.word	0xffffffff


	//   ....[49]....
        /*019c*/ 	.word	0xffffffff


	//   ....[50]....
        /*01a0*/ 	.word	0xffffffff


	//   ....[51]....
        /*01a4*/ 	.word	0xffffffff


	//   ....[52]....
        /*01a8*/ 	.word	0xffffffff


	//   ....[53]....
        /*01ac*/ 	.word	0xffffffff


	//   ....[54]....
        /*01b0*/ 	.word	0xffffffff


	//   ....[55]....
        /*01b4*/ 	.word	0xffffffff


	//   ....[56]....
        /*01b8*/ 	.word	0xffffffff


	//   ....[57]....
        /*01bc*/ 	.word	0xffffffff


	//   ....[58]....
        /*01c0*/ 	.word	0xffffffff


	//   ....[59]....
        /*01c4*/ 	.word	0xffffffff


	//   ....[60]....
        /*01c8*/ 	.word	0xffffffff


	//   ....[61]....
        /*01cc*/ 	.word	0x0500000f


	//   ....[62]....
        /*01d0*/ 	.word	0x0500000f


	//   ....[63]....
        /*01d4*/ 	.word	0x0500000f


	//   ....[64]....
        /*01d8*/ 	.word	0x0500000f


	//   ....[65]....
        /*01dc*/ 	.word	0x0500000f


	//   ....[66]....
        /*01e0*/ 	.word	0x0500000f


	//   ....[67]....
        /*01e4*/ 	.word	0x0500000f


	//   ....[68]....
        /*01e8*/ 	.word	0x0500000f


	//   ....[69]....
        /*01ec*/ 	.word	0x0500000f


	//   ....[70]....
        /*01f0*/ 	.word	0x0500000f


	//   ....[71]....
        /*01f4*/ 	.word	0x0500000f


	//   ....[72]....
        /*01f8*/ 	.word	0x0500000f


	//   ....[73]....
        /*01fc*/ 	.word	0x0500000f


	//   ....[74]....
        /*0200*/ 	.word	0x0500000f


	//   ....[75]....
        /*0204*/ 	.word	0x0500000f


	//   ....[76]....
        /*0208*/ 	.word	0x0500000f


	//   ....[77]....
        /*020c*/ 	.word	0x0500000f


	//   ....[78]....
        /*0210*/ 	.word	0x0500000f


	//----- nvinfo : EIATTR_COOP_GROUP_INSTR_OFFSETS
	.align		4
.L_174:
        /*0214*/ 	.byte	0x04, 0x28
        /*0216*/ 	.short	(.L_176 - .L_175)


	//   ....[0]....
.L_175:
        /*0218*/ 	.word	0x00000060


	//   ....[1]....
        /*021c*/ 	.word	0x00000130


	//   ....[2]....
        /*0220*/ 	.word	0x000001e0


	//   ....[3]....
        /*0224*/ 	.word	0x000003a0


	//   ....[4]....
        /*0228*/ 	.word	0x00000500


	//   ....[5]....
        /*022c*/ 	.word	0x00000620


	//   ....[6]....
        /*0230*/ 	.word	0x00000780


	//   ....[7]....
        /*0234*/ 	.word	0x000014b0


	//   ....[8]....
        /*0238*/ 	.word	0x00001fb0


	//   ....[9]....
        /*023c*/ 	.word	0x000028b0


	//   ....[10]....
        /*0240*/ 	.word	0x00003940


	//   ....[11]....
        /*0244*/ 	.word	0x00003a00


	//   ....[12]....
        /*0248*/ 	.word	0x00004460


	//   ....[13]....
        /*024c*/ 	.word	0x000044f0


	//   ....[14]....
        /*0250*/ 	.word	0x00006170


	//   ....[15]....
        /*0254*/ 	.word	0x00006560


	//   ....[16]....
        /*0258*/ 	.word	0x00007130


	//   ....[17]....
        /*025c*/ 	.word	0x000071f0


	//   ....[18]....
        /*0260*/ 	.word	0x00007ad0


	//   ....[19]....
        /*0264*/ 	.word	0x00007b30


	//   ....[20]....
        /*0268*/ 	.word	0x00009e30


	//   ....[21]....
        /*026c*/ 	.word	0x00009e50


	//   ....[22]....
        /*0270*/ 	.word	0x0000a570


	//   ....[23]....
        /*0274*/ 	.word	0x0000a600


	//   ....[24]....
        /*0278*/ 	.word	0x0000c5f0


	//   ....[25]....
        /*027c*/ 	.word	0x0000c880


	//   ....[26]....
        /*0280*/ 	.word	0x0000d450


	//   ....[27]....
        /*0284*/ 	.word	0x0000d550


	//   ....[28]....
        /*0288*/ 	.word	0x0000de30


	//   ....[29]....
        /*028c*/ 	.word	0x0000ded0


	//   ....[30]....
        /*0290*/ 	.word	0x0000ef40


	//   ....[31]....
        /*0294*/ 	.word	0x0000ef70


	//   ....[32]....
        /*0298*/ 	.word	0x0000f050


	//   ....[33]....
        /*029c*/ 	.word	0x0000f060


	//   ....[34]....
        /*02a0*/ 	.word	0x0000ff40


	//   ....[35]....
        /*02a4*/ 	.word	0x0000ff80


	//   ....[36]....
        /*02a8*/ 	.word	0x0000ffc0


	//   ....[37]....
        /*02ac*/ 	.word	0x00010000


	//   ....[38]....
        /*02b0*/ 	.word	0x00010010


	//   ....[39]....
        /*02b4*/ 	.word	0x00010030


	//   ....[40]....
        /*02b8*/ 	.word	0x00010670


	//   ....[41]....
        /*02bc*/ 	.word	0x00010680


	//   ....[42]....
        /*02c0*/ 	.word	0x00011080


	//   ....[43]....
        /*02c4*/ 	.word	0x00011f10


	//   ....[44]....
        /*02c8*/ 	.word	0x00012810


	//   ....[45]....
        /*02cc*/ 	.word	0x00012840


	//   ....[46]....
        /*02d0*/ 	.word	0x00012870


	//   ....[47]....
        /*02d4*/ 	.word	0x00012920


	//   ....[48]....
        /*02d8*/ 	.word	0x00012940


	//   ....[49]....
        /*02dc*/ 	.word	0x00012970


	//   ....[50]....
        /*02e0*/ 	.word	0x000129f0


	//   ....[51]....
        /*02e4*/ 	.word	0x00012a20


	//   ....[52]....
        /*02e8*/ 	.word	0x00012a80


	//   ....[53]....
        /*02ec*/ 	.word	0x00012ab0


	//   ....[54]....
        /*02f0*/ 	.word	0x00012b20


	//   ....[55]....
        /*02f4*/ 	.word	0x00012b50


	//   ....[56]....
        /*02f8*/ 	.word	0x00012bc0


	//   ....[57]....
        /*02fc*/ 	.word	0x00012bf0


	//   ....[58]....
        /*0300*/ 	.word	0x00012c70


	//   ....[59]....
        /*0304*/ 	.word	0x00012cb0


	//   ....[60]....
        /*0308*/ 	.word	0x00014c60


	//   ....[61]....
        /*030c*/ 	.word	0x00015280


	//   ....[62]....
        /*0310*/ 	.word	0x000153f0


	//   ....[63]....
        /*0314*/ 	.word	0x00015440


	//   ....[64]....
        /*0318*/ 	.word	0x00015590


	//   ....[65]....
        /*031c*/ 	.word	0x00015600


	//   ....[66]....
        /*0320*/ 	.word	0x00015670


	//   ....[67]....
        /*0324*/ 	.word	0x00015750


	//   ....[68]....
        /*0328*/ 	.word	0x000157c0


	//   ....[69]....
        /*032c*/ 	.word	0x000158a0


	//   ....[70]....
        /*0330*/ 	.word	0x00015910


	//   ....[71]....
        /*0334*/ 	.word	0x000159f0


	//   ....[72]....
        /*0338*/ 	.word	0x00015a60


	//   ....[73]....
        /*033c*/ 	.word	0x00015b40


	//   ....[74]....
        /*0340*/ 	.word	0x00015bb0


	//   ....[75]....
        /*0344*/ 	.word	0x00015c80


	//   ....[76]....
        /*0348*/ 	.word	0x00015cf0


	//   ....[77]....
        /*034c*/ 	.word	0x00015da0


	//   ....[78]....
        /*0350*/ 	.word	0x000161a0


	//----- nvinfo : EIATTR_REG_RECONFIG
	.align		4
.L_176:
        /*0354*/ 	.byte	0x01, 0x54
	.zero		2


	//----- nvinfo : EIATTR_SYSCALL_OFFSETS
	.align		4
        /*0358*/ 	.byte	0x04, 0x46
        /*035a*/ 	.short	(.L_178 - .L_177)


	//   ....[0]....
.L_177:
        /*035c*/ 	.word	0x00001670


	//   ....[1]....
        /*0360*/ 	.word	0x00011b90


	//   ....[2]....
        /*0364*/ 	.word	0x00011cd0


	//   ....[3]....
        /*0368*/ 	.word	0x00011dc0


	//   ....[4]....
        /*036c*/ 	.word	0x00012480


	//----- nvinfo : EIATTR_MBARRIER_INSTR_OFFSETS
	.align		4
.L_178:
        /*0370*/ 	.byte	0x04, 0x39
        /*0372*/ 	.short	(.L_180 - .L_179)


	//   ....[0]....
.L_179:
        /*0374*/ 	.word	0x00000250
        /*0378*/ 	.word	0x000000ff
        /*037c*/ 	.word	0x00028800
        /*0380*/ 	.short	0x0100
        /*0382*/ 	.byte	0x08
	.zero		1


	//   ....[1]....
        /*0384*/ 	.word	0x00000260
        /*0388*/ 	.word	0x000000ff
        /*038c*/ 	.word	0x00028820
        /*0390*/ 	.short	0x0100
        /*0392*/ 	.byte	0x08
	.zero		1


	//   ....[2]....
        /*0394*/ 	.word	0x00000350
        /*0398*/ 	.word	0x000000ff
        /*039c*/ 	.word	0x00028830
        /*03a0*/ 	.short	0x0100
        /*03a2*/ 	.byte	0x08
	.zero		1


	//   ....[3]....
        /*03a4*/ 	.word	0x00000360
        /*03a8*/ 	.word	0x000000ff
        /*03ac*/ 	.word	0x00028840
        /*03b0*/ 	.short	0x0100
        /*03b2*/ 	.byte	0x08
	.zero		1


	//   ....[4]....
        /*03b4*/ 	.word	0x00000370
        /*03b8*/ 	.word	0x000000ff
        /*03bc*/ 	.word	0x00028838
        /*03c0*/ 	.short	0x0100
        /*03c2*/ 	.byte	0x08
	.zero		1


	//   ....[5]....
        /*03c4*/ 	.word	0x00000380
        /*03c8*/ 	.word	0x000000ff
        /*03cc*/ 	.word	0x00028848
        /*03d0*/ 	.short	0x0100
        /*03d2*/ 	.byte	0x08
	.zero		1


	//   ....[6]....
        /*03d4*/ 	.word	0x000004b0
        /*03d8*/ 	.word	0x000000ff
        /*03dc*/ 	.word	0x00028850
        /*03e0*/ 	.short	0x0100
        /*03e2*/ 	.byte	0x08
	.zero		1


	//   ....[7]....
        /*03e4*/ 	.word	0x000004c0
        /*03e8*/ 	.word	0x000000ff
        /*03ec*/ 	.word	0x00028860
        /*03f0*/ 	.short	0x0100
        /*03f2*/ 	.byte	0x08
	.zero		1


	//   ....[8]....
        /*03f4*/ 	.word	0x000004d0
        /*03f8*/ 	.word	0x000000ff
        /*03fc*/ 	.word	0x00028858
        /*0400*/ 	.short	0x0100
        /*0402*/ 	.byte	0x08
	.zero		1


	//   ....[9]....
        /*0404*/ 	.word	0x000004e0
        /*0408*/ 	.word	0x000000ff
        /*040c*/ 	.word	0x00028868
        /*0410*/ 	.short	0x0100
        /*0412*/ 	.byte	0x08
	.zero		1


	//   ....[10]....
        /*0414*/ 	.word	0x000005d0
        /*0418*/ 	.word	0x000000ff
        /*041c*/ 	.word	0x00028870
        /*0420*/ 	.short	0x0100
        /*0422*/ 	.byte	0x06
	.zero		1


	//   ....[11]....
        /*0424*/ 	.word	0x000005e0
        /*0428*/ 	.word	0x000000ff
        /*042c*/ 	.word	0x00028880
        /*0430*/ 	.short	0x0100
        /*0432*/ 	.byte	0x06
	.zero		1


	//   ....[12]....
        /*0434*/ 	.word	0x000005f0
        /*0438*/ 	.word	0x000000ff
        /*043c*/ 	.word	0x00028878
        /*0440*/ 	.short	0x0100
        /*0442*/ 	.byte	0x06
	.zero		1


	//   ....[13]....
        /*0444*/ 	.word	0x00000600
        /*0448*/ 	.word	0x000000ff
        /*044c*/ 	.word	0x00028888
        /*0450*/ 	.short	0x0100
        /*0452*/ 	.byte	0x06
	.zero		1


	//   ....[14]....
        /*0454*/ 	.word	0x00000730
        /*0458*/ 	.word	0x000000ff
        /*045c*/ 	.word	0x00028890
        /*0460*/ 	.short	0x0100
        /*0462*/ 	.byte	0x08
	.zero		1


	//   ....[15]....
        /*0464*/ 	.word	0x00000740
        /*0468*/ 	.word	0x000000ff
        /*046c*/ 	.word	0x000288a0
        /*0470*/ 	.short	0x0100
        /*0472*/ 	.byte	0x08
	.zero		1


	//   ....[16]....
        /*0474*/ 	.word	0x00000750
        /*0478*/ 	.word	0x000000ff
        /*047c*/ 	.word	0x00028898
        /*0480*/ 	.short	0x0100
        /*0482*/ 	.byte	0x08
	.zero		1


	//   ....[17]....
        /*0484*/ 	.word	0x00000760
        /*0488*/ 	.word	0x000000ff
        /*048c*/ 	.word	0x000288a8
        /*0490*/ 	.short	0x0100
        /*0492*/ 	.byte	0x08
	.zero		1


	//   ....[18]....
        /*0494*/ 	.word	0x00000890
        /*0498*/ 	.word	0x000000ff
        /*049c*/ 	.word	0x000288b0
        /*04a0*/ 	.short	0x0100
        /*04a2*/ 	.byte	0x08
	.zero		1


	//   ....[19]....
        /*04a4*/ 	.word	0x000008a0
        /*04a8*/ 	.word	0x000000ff
        /*04ac*/ 	.word	0x000288c0
        /*04b0*/ 	.short	0x0100
        /*04b2*/ 	.byte	0x08
	.zero		1


	//   ....[20]....
        /*04b4*/ 	.word	0x000008b0
        /*04b8*/ 	.word	0x000000ff
        /*04bc*/ 	.word	0x000288b8
        /*04c0*/ 	.short	0x0100
        /*04c2*/ 	.byte	0x08
	.zero		1


	//   ....[21]....
        /*04c4*/ 	.word	0x000008c0
        /*04c8*/ 	.word	0x000000ff
        /*04cc*/ 	.word	0x000288c8
        /*04d0*/ 	.short	0x0100
        /*04d2*/ 	.byte	0x08
	.zero		1


	//   ....[22]....
        /*04d4*/ 	.word	0x000016a0
        /*04d8*/ 	.word	0x000000ff
        /*04dc*/ 	.word	0x00028800
        /*04e0*/ 	.short	0x010a
        /*04e2*/ 	.byte	0x24
	.zero		1


	//   ....[23]....
        /*04e4*/ 	.word	0x00001700
        /*04e8*/ 	.word	0x000000ff
        /*04ec*/ 	.word	0x00028830
        /*04f0*/ 	.short	0x010a
        /*04f2*/ 	.byte	0x24
	.zero		1


	//   ....[24]....
        /*04f4*/ 	.word	0x00001790
        /*04f8*/ 	.word	0x000000ff
        /*04fc*/ 	.word	0x00028830
        /*0500*/ 	.short	0x010a
        /*0502*/ 	.byte	0x24
	.zero		1


	//   ....[25]....
        /*0504*/ 	.word	0x000022d0
        /*0508*/ 	.word	0x0000000b
        /*050c*/ 	.word	0x00000000
        /*0510*/ 	.short	0x0101
        /*0512*/ 	.byte	0x3f
	.zero		1


	//   ....[26]....
        /*0514*/ 	.word	0x000053d0
        /*0518*/ 	.word	0x000000ff
        /*051c*/ 	.word	0x00028830
        /*0520*/ 	.short	0x010a
        /*0522*/ 	.byte	0x0a
	.zero		1


	//   ....[27]....
        /*0524*/ 	.word	0x00005410
        /*0528*/ 	.word	0x000000ff
        /*052c*/ 	.word	0x00028830
        /*0530*/ 	.short	0x010a
        /*0532*/ 	.byte	0x0a
	.zero		1


	//   ....[28]....
        /*0534*/ 	.word	0x00005740
        /*0538*/ 	.word	0x000000ff
        /*053c*/ 	.word	0x00028850
        /*0540*/ 	.short	0x010a
        /*0542*/ 	.byte	0x0a
	.zero		1


	//   ....[29]....
        /*0544*/ 	.word	0x00005780
        /*0548*/ 	.word	0x000000ff
        /*054c*/ 	.word	0x00028850
        /*0550*/ 	.short	0x010a
        /*0552*/ 	.byte	0x0a
	.zero		1


	//   ....[30]....
        /*0554*/ 	.word	0x00006330
        /*0558*/ 	.word	0x00000037
        /*055c*/ 	.word	0x00000000
        /*0560*/ 	.short	0x0101
        /*0562*/ 	.byte	0x3f
	.zero		1


	//   ....[31]....
        /*0564*/ 	.word	0x00008000
        /*0568*/ 	.word	0x0000001b
        /*056c*/ 	.word	0x00000000
        /*0570*/ 	.short	0x0101
        /*0572*/ 	.byte	0x3f
	.zero		1


	//   ....[32]....
        /*0574*/ 	.word	0x00008ed0
        /*0578*/ 	.word	0x000000ff
        /*057c*/ 	.word	0x00028830
        /*0580*/ 	.short	0x010a
        /*0582*/ 	.byte	0x0a
	.zero		1


	//   ....[33]....
        /*0584*/ 	.word	0x00008f10
        /*0588*/ 	.word	0x000000ff
        /*058c*/ 	.word	0x00028830
        /*0590*/ 	.short	0x010a
        /*0592*/ 	.byte	0x0a
	.zero		1


	//   ....[34]....
        /*0594*/ 	.word	0x00009240
        /*0598*/ 	.word	0x000000ff
        /*059c*/ 	.word	0x00028850
        /*05a0*/ 	.short	0x010a
        /*05a2*/ 	.byte	0x0a
	.zero		1


	//   ....[35]....
        /*05a4*/ 	.word	0x00009280
        /*05a8*/ 	.word	0x000000ff
        /*05ac*/ 	.word	0x00028850
        /*05b0*/ 	.short	0x010a
        /*05b2*/ 	.byte	0x0a
	.zero		1


	//   ....[36]....
        /*05b4*/ 	.word	0x0000ac00
        /*05b8*/ 	.word	0x0000001d
        /*05bc*/ 	.word	0x00000000
        /*05c0*/ 	.short	0x0101
        /*05c2*/ 	.byte	0x3f
	.zero		1


	//   ....[37]....
        /*05c4*/ 	.word	0x0000acb0
        /*05c8*/ 	.word	0x00000021
        /*05cc*/ 	.word	0x00000000
        /*05d0*/ 	.short	0x0101
        /*05d2*/ 	.byte	0x3f
	.zero		1


	//   ....[38]....
        /*05d4*/ 	.word	0x0000b720
        /*05d8*/ 	.word	0x000000ff
        /*05dc*/ 	.word	0x00028830
        /*05e0*/ 	.short	0x010a
        /*05e2*/ 	.byte	0x0a
	.zero		1


	//   ....[39]....
        /*05e4*/ 	.word	0x0000b760
        /*05e8*/ 	.word	0x000000ff
        /*05ec*/ 	.word	0x00028830
        /*05f0*/ 	.short	0x010a
        /*05f2*/ 	.byte	0x0a
	.zero		1


	//   ....[40]....
        /*05f4*/ 	.word	0x0000ba80
        /*05f8*/ 	.word	0x000000ff
        /*05fc*/ 	.word	0x00028850
        /*0600*/ 	.short	0x010a
        /*0602*/ 	.byte	0x0a
	.zero		1


	//   ....[41]....
        /*0604*/ 	.word	0x0000bac0
        /*0608*/ 	.word	0x000000ff
        /*060c*/ 	.word	0x00028850
        /*0610*/ 	.short	0x010a
        /*0612*/ 	.byte	0x0a
	.zero		1


	//   ....[42]....
        /*0614*/ 	.word	0x0000c650
        /*0618*/ 	.word	0x0000003c
        /*061c*/ 	.word	0x00000000
        /*0620*/ 	.short	0x0101
        /*0622*/ 	.byte	0x3f
	.zero		1


	//   ....[43]....
        /*0624*/ 	.word	0x0000d5e0
        /*0628*/ 	.word	0x00000026
        /*062c*/ 	.word	0x00000000
        /*0630*/ 	.short	0x0101
        /*0632*/ 	.byte	0x3f
	.zero		1


	//   ....[44]....
        /*0634*/ 	.word	0x0000eeb0
        /*0638*/ 	.word	0x000000ff
        /*063c*/ 	.word	0x00028850
        /*0640*/ 	.short	0x010a
        /*0642*/ 	.byte	0x05
	.zero		1


	//   ....[45]....
        /*0644*/ 	.word	0x0000eef0
        /*0648*/ 	.word	0x000000ff
        /*064c*/ 	.word	0x00028850
        /*0650*/ 	.short	0x010a
        /*0652*/ 	.byte	0x05
	.zero		1


	//   ....[46]....
        /*0654*/ 	.word	0x0000f3b0
        /*0658*/ 	.word	0x0000000b
        /*065c*/ 	.word	0x00000000
        /*0660*/ 	.short	0x0101
        /*0662*/ 	.byte	0x3f
	.zero		1


	//   ....[47]....
        /*0664*/ 	.word	0x00010020
        /*0668*/ 	.word	0x000000ff
        /*066c*/ 	.word	0x00000000
        /*0670*/ 	.short	0x0101
        /*0672*/ 	.byte	0x04
	.zero		1


	//   ....[48]....
        /*0674*/ 	.word	0x00012110
        /*0678*/ 	.word	0x000000ff
        /*067c*/ 	.word	0x00028840
        /*0680*/ 	.short	0x010a
        /*0682*/ 	.byte	0x26
	.zero		1


	//   ....[49]....
        /*0684*/ 	.word	0x00012da0
        /*0688*/ 	.word	0x000000ff
        /*068c*/ 	.word	0x00028800
        /*0690*/ 	.short	0x0107
        /*0692*/ 	.byte	0x26
	.zero		1


	//   ....[50]....
        /*0694*/ 	.word	0x00012e10
        /*0698*/ 	.word	0x000000ff
        /*069c*/ 	.word	0x00028800
        /*06a0*/ 	.short	0x0101
        /*06a2*/ 	.byte	0x26
	.zero		1


	//   ....[51]....
        /*06a4*/ 	.word	0x00012e30
        /*06a8*/ 	.word	0x000000ff
        /*06ac*/ 	.word	0x00028820
        /*06b0*/ 	.short	0x010a
        /*06b2*/ 	.byte	0x26
	.zero		1


	//   ....[52]....
        /*06b4*/ 	.word	0x00013240
        /*06b8*/ 	.word	0x000000ff
        /*06bc*/ 	.word	0x00028848
        /*06c0*/ 	.short	0x010a
        /*06c2*/ 	.byte	0x26
	.zero		1


	//   ....[53]....
        /*06c4*/ 	.word	0x00013500
        /*06c8*/ 	.word	0x000000ff
        /*06cc*/ 	.word	0x00028860
        /*06d0*/ 	.short	0x010a
        /*06d2*/ 	.byte	0x26
	.zero		1


	//   ....[54]....
        /*06d4*/ 	.word	0x000139f0
        /*06d8*/ 	.word	0x000000ff
        /*06dc*/ 	.word	0x00028840
        /*06e0*/ 	.short	0x010a
        /*06e2*/ 	.byte	0x26
	.zero		1


	//   ....[55]....
        /*06e4*/ 	.word	0x00013cd0
        /*06e8*/ 	.word	0x000000ff
        /*06ec*/ 	.word	0x00028868
        /*06f0*/ 	.short	0x010a
        /*06f2*/ 	.byte	0x26
	.zero		1


	//   ....[56]....
        /*06f4*/ 	.word	0x00014210
        /*06f8*/ 	.word	0x000000ff
        /*06fc*/ 	.word	0x00028848
        /*0700*/ 	.short	0x010a
        /*0702*/ 	.byte	0x26
	.zero		1


	//   ....[57]....
        /*0704*/ 	.word	0x000144d0
        /*0708*/ 	.word	0x000000ff
        /*070c*/ 	.word	0x00028860
        /*0710*/ 	.short	0x010a
        /*0712*/ 	.byte	0x26
	.zero		1


	//   ....[58]....
        /*0714*/ 	.word	0x00014860
        /*0718*/ 	.word	0x00000003
        /*071c*/ 	.word	0x00028860
        /*0720*/ 	.short	0x010a
        /*0722*/ 	.byte	0x3f
	.zero		1


	//   ....[59]....
        /*0724*/ 	.word	0x00014bf0
        /*0728*/ 	.word	0x00000002
        /*072c*/ 	.word	0x00028820
        /*0730*/ 	.short	0x010a
        /*0732*/ 	.byte	0x3f
	.zero		1


	//   ....[60]....
        /*0734*/ 	.word	0x00014d70
        /*0738*/ 	.word	0x00000006
        /*073c*/ 	.word	0x00000000
        /*0740*/ 	.short	0x010a
        /*0742*/ 	.byte	0x3f
	.zero		1


	//   ....[61]....
        /*0744*/ 	.word	0x00014de0
        /*0748*/ 	.word	0x00000003
        /*074c*/ 	.word	0x00000000
        /*0750*/ 	.short	0x010a
        /*0752*/ 	.byte	0x3f
	.zero		1


	//   ....[62]....
        /*0754*/ 	.word	0x00014e40
        /*0758*/ 	.word	0x00000000
        /*075c*/ 	.word	0x00000000
        /*0760*/ 	.short	0x010a
        /*0762*/ 	.byte	0x3f
	.zero		1


	//   ....[63]....
        /*0764*/ 	.word	0x00014e70
        /*0768*/ 	.word	0x00000003
        /*076c*/ 	.word	0x00000000
        /*0770*/ 	.short	0x010a
        /*0772*/ 	.byte	0x3f
	.zero		1


	//   ....[64]....
        /*0774*/ 	.word	0x00014ee0
        /*0778*/ 	.word	0x00000003
        /*077c*/ 	.word	0x00028800
        /*0780*/ 	.short	0x010a
        /*0782*/ 	.byte	0x3f
	.zero		1


	//   ....[65]....
        /*0784*/ 	.word	0x00014f40
        /*0788*/ 	.word	0x00000003
        /*078c*/ 	.word	0x00028830
        /*0790*/ 	.short	0x010a
        /*0792*/ 	.byte	0x3f
	.zero		1


	//   ....[66]....
        /*0794*/ 	.word	0x00014fa0
        /*0798*/ 	.word	0x0000000c
        /*079c*/ 	.word	0x00028830
        /*07a0*/ 	.short	0x010a
        /*07a2*/ 	.byte	0x3f
	.zero		1


	//   ....[67]....
        /*07a4*/ 	.word	0x00015000
        /*07a8*/ 	.word	0x0000000c
        /*07ac*/ 	.word	0x00028850
        /*07b0*/ 	.short	0x010a
        /*07b2*/ 	.byte	0x3f
	.zero		1


	//   ....[68]....
        /*07b4*/ 	.word	0x00015060
        /*07b8*/ 	.word	0x0000000a
        /*07bc*/ 	.word	0x00028830
        /*07c0*/ 	.short	0x010a
        /*07c2*/ 	.byte	0x3f
	.zero		1


	//   ....[69]....
        /*07c4*/ 	.word	0x000150c0
        /*07c8*/ 	.word	0x0000000a
        /*07cc*/ 	.word	0x00028850
        /*07d0*/ 	.short	0x010a
        /*07d2*/ 	.byte	0x3f
	.zero		1


	//   ....[70]....
        /*07d4*/ 	.word	0x00015120
        /*07d8*/ 	.word	0x0000000a
        /*07dc*/ 	.word	0x00028830
        /*07e0*/ 	.short	0x010a
        /*07e2*/ 	.byte	0x3f
	.zero		1


	//   ....[71]....
        /*07e4*/ 	.word	0x00015180
        /*07e8*/ 	.word	0x0000000a
        /*07ec*/ 	.word	0x00028850
        /*07f0*/ 	.short	0x010a
        /*07f2*/ 	.byte	0x3f
	.zero		1


	//   ....[72]....
        /*07f4*/ 	.word	0x000151e0
        /*07f8*/ 	.word	0x00000005
        /*07fc*/ 	.word	0x00028850
        /*0800*/ 	.short	0x010a
        /*0802*/ 	.byte	0x3f
	.zero		1


	//   ....[73]....
        /*0804*/ 	.word	0x00015340
        /*0808*/ 	.word	0x00000003
        /*080c*/ 	.word	0x00028840
        /*0810*/ 	.short	0x010a
        /*0812*/ 	.byte	0x3f
	.zero		1


	//   ....[74]....
        /*0814*/ 	.word	0x00015de0
        /*0818*/ 	.word	0x00000003
        /*081c*/ 	.word	0x00028820
        /*0820*/ 	.short	0x010a
        /*0822*/ 	.byte	0x3f
	.zero		1


	//   ....[75]....
        /*0824*/ 	.word	0x00015e40
        /*0828*/ 	.word	0x00000003
        /*082c*/ 	.word	0x00028848
        /*0830*/ 	.short	0x010a
        /*0832*/ 	.byte	0x3f
	.zero		1


	//   ....[76]....
        /*0834*/ 	.word	0x00015ea0
        /*0838*/ 	.word	0x00000003
        /*083c*/ 	.word	0x00028860
        /*0840*/ 	.short	0x010a
        /*0842*/ 	.byte	0x3f
	.zero		1


	//   ....[77]....
        /*0844*/ 	.word	0x00015f00
        /*0848*/ 	.word	0x00000003
        /*084c*/ 	.word	0x00028840
        /*0850*/ 	.short	0x010a
        /*0852*/ 	.byte	0x3f
	.zero		1


	//   ....[78]....
        /*0854*/ 	.word	0x00015f60
        /*0858*/ 	.word	0x00000003
        /*085c*/ 	.word	0x00028868
        /*0860*/ 	.short	0x010a
        /*0862*/ 	.byte	0x3f
	.zero		1


	//   ....[79]....
        /*0864*/ 	.word	0x00015fc0
        /*0868*/ 	.word	0x00000003
        /*086c*/ 	.word	0x00028848
        /*0870*/ 	.short	0x010a
        /*0872*/ 	.byte	0x3f
	.zero		1


	//   ....[80]....
        /*0874*/ 	.word	0x00016020
        /*0878*/ 	.word	0x00000003
        /*087c*/ 	.word	0x00028860
        /*0880*/ 	.short	0x010a
        /*0882*/ 	.byte	0x3f
	.zero		1


	//   ....[81]....
        /*0884*/ 	.word	0x00016070
        /*0888*/ 	.word	0x00000003
        /*088c*/ 	.word	0x00028860
        /*0890*/ 	.short	0x010a
        /*0892*/ 	.byte	0x3f
	.zero		1


	//   ....[82]....
        /*0894*/ 	.word	0x000160c0
        /*0898*/ 	.word	0x00000002
        /*089c*/ 	.word	0x00028820
        /*08a0*/ 	.short	0x010a
        /*08a2*/ 	.byte	0x3f
	.zero		1


	//   ....[83]....
        /*08a4*/ 	.word	0x00016260
        /*08a8*/ 	.word	0x00000006
        /*08ac*/ 	.word	0x00000000
        /*08b0*/ 	.short	0x010a
        /*08b2*/ 	.byte	0x3f
	.zero		1


	//   ....[84]....
        /*08b4*/ 	.word	0x000162b0
        /*08b8*/ 	.word	0x00000003
        /*08bc*/ 	.word	0x00000000
        /*08c0*/ 	.short	0x010a
        /*08c2*/ 	.byte	0x3f
	.zero		1


	//   ....[85]....
        /*08c4*/ 	.word	0x00016300
        /*08c8*/ 	.word	0x00000000
        /*08cc*/ 	.word	0x00000000
        /*08d0*/ 	.short	0x010a
        /*08d2*/ 	.byte	0x3f
	.zero		1


	//----- nvinfo : EIATTR_NUM_MBARRIERS
	.align		4
.L_180:
        /*08d4*/ 	.byte	0x03, 0x38
        /*08d6*/ 	.short	0x0016


	//----- nvinfo : EIATTR_EXIT_INSTR_OFFSETS
	.align		4
        /*08d8*/ 	.byte	0x04, 0x1c
        /*08da*/ 	.short	(.L_182 - .L_181)


	//   ....[0]....
.L_181:
        /*08dc*/ 	.word	0x00014ec0


	//----- nvinfo : EIATTR_MAX_THREADS
	.align		4
.L_182:
        /*08e0*/ 	.byte	0x04, 0x05
        /*08e2*/ 	.short	(.L_184 - .L_183)
.L_183:
        /*08e4*/ 	.word	0x00000180
        /*08e8*/ 	.word	0x00000001
        /*08ec*/ 	.word	0x00000001


	//----- nvinfo : EIATTR_CRS_STACK_SIZE
	.align		4
.L_184:
        /*08f0*/ 	.byte	0x04, 0x1e
        /*08f2*/ 	.short	(.L_186 - .L_185)
.L_185:
        /*08f4*/ 	.word	0x00000000


	//----- nvinfo : EIATTR_CBANK_PARAM_SIZE
	.align		4
.L_186:
        /*08f8*/ 	.byte	0x03, 0x19
        /*08fa*/ 	.short	0x0a70


	//----- nvinfo : EIATTR_PARAM_CBANK
	.align		4
        /*08fc*/ 	.byte	0x04, 0x0a
        /*08fe*/ 	.short	(.L_188 - .L_187)
	.align		4
.L_187:
        /*0900*/ 	.word	index@(.nv.constant0._ZN7cutlass13device_kernelIN5flash11enable_sm90INS1_16FlashAttnFwdSm90INS1_25CollectiveMainloopFwdSm90ILi2EN4cute5tupleIJNS5_1CILi1EEES8_S8_EEENS6_IJNS7_ILi128EEESA_SA_EEELi128ENS_10bfloat16_tEfNS_4arch4Sm90ELb0ELb1ELb1ELb0ELb0ELb0ELb0ELb1ELb1ELb1ELb1ELb0EEENS1_21CollectiveEpilogueFwdISB_S9_SC_SE_Li256ELb0ELb1ELb1ELb0EEENS1_19SingleTileSchedulerILb0ELb1ELb1ELi128EEEEEEEEEvNT_6ParamsE)
        /*0904*/ 	.short	0x0210
        /*0906*/ 	.short	0x0a70


	//----- nvinfo : EIATTR_SW_WAR
	.align		4
.L_188:
        /*0908*/ 	.byte	0x04, 0x36
        /*090a*/ 	.short	(.L_190 - .L_189)
.L_189:
        /*090c*/ 	.word	0x00000008
.L_190:


//--------------------- .nv.info._ZN7cutlass13device_kernelIN5flash11enable_sm90INS1_16FlashAttnFwdSm90INS1_25CollectiveMainloopFwdSm90ILi2EN4cute5tupleIJNS5_1CILi1EEES8_S8_EEENS6_IJNS7_ILi128EEESA_SA_EEELi128ENS_10bfloat16_tEfNS_4arch4Sm90ELb0ELb1ELb1ELb1ELb0ELb0ELb0ELb1ELb1ELb1ELb1ELb0EEENS1_21CollectiveEpilogueFwdISB_S9_SC_SE_Li256ELb1ELb1ELb1ELb0EEENS1_36VarlenDynamicPersistentTileSchedulerILi128ELi128ELi256ELi128ELb1ELb1ELb1ELb1ELb0ELb1EEEEEEEEEvNT_6ParamsE --------------------------
	.section	.nv.info._ZN7cutlass13device_kernelIN5flash11enable_sm90INS1_16FlashAttnFwdSm90INS1_25CollectiveMainloopFwdSm90ILi2EN4cute5tupleIJNS5_1CILi1EEES8_S8_EEENS6_IJNS7_ILi128EEESA_SA_EEELi128ENS_10bfloat16_tEfNS_4arch4Sm90ELb0ELb1ELb1ELb1ELb0ELb0ELb0ELb1ELb1ELb1ELb1ELb0EEENS1_21CollectiveEpilogueFwdISB_S9_SC_SE_Li256ELb1ELb1ELb1ELb0EEENS1_36VarlenDynamicPersistentTileSchedulerILi128ELi128ELi256ELi128ELb1ELb1ELb1ELb1ELb0ELb1EEEEEEEEEvNT_6ParamsE,"",@"SHT_CUDA_INFO"
	.sectionflags	@""
	.align	4


	//----- nvinfo : EIATTR_CUDA_API_VERSION
	.align		4
        /*0000*/ 	.byte	0x04, 0x37
        /*0002*/ 	.short	(.L_192 - .L_191)
.L_191:
        /*0004*/ 	.word	0x00000082


	//----- nvinfo : EIATTR_KPARAM_INFO
	.align		4
.L_192:
        /*0008*/ 	.byte	0x04, 0x17
        /*000a*/ 	.short	(.L_194 - .L_193)
.L_193:
        /*000c*/ 	.word	0x00000000
        /*0010*/ 	.short	0x0000
        /*0012*/ 	.short	0x0070
        /*0014*/ 	.byte	0x00, 0xf0, 0x01, 0x2a


	//----- nvinfo : EIATTR_SPARSE_MMA_MASK
	.align		4
.L_194:
        /*0018*/ 	.byte	0x03, 0x50
        /*001a*/ 	.short	0x0000


	//----- nvinfo : EIATTR_MAXREG_COUNT
	.align		4
        /*001c*/ 	.byte	0x03, 0x1b
        /*001e*/ 	.short	0x00a8


	//----- nvinfo : EIATTR_NUM_BARRIERS
	.align		4
        /*0020*/ 	.byte	0x02, 0x4c
        /*0022*/ 	.byte	0x10
	.zero		1


	//----- nvinfo : EIATTR_EXTERNS
	.align		4
        /*0024*/ 	.byte	0x04, 0x0f
        /*0026*/ 	.short	(.L_196 - .L_195)


	//   ....[0]....
	.align		4
.L_195:
        /*0028*/ 	.word	index@(__assertfail)


	//----- nvinfo : EIATTR_ANNOTATIONS
	.align		4
.L_196:
        /*002c*/ 	.byte	0x04, 0x55
        /*002e*/ 	.short	(.L_198 - .L_197)


	//   ....[0]....
.L_197:
        /* <DEDUP_REMOVED lines=70> */


	//----- nvinfo : EIATTR_MERCURY_ISA_VERSION
	.align		4
.L_198:
        /*0480*/ 	.byte	0x03, 0x5f
        /*0482*/ 	.short	0x0101


	//----- nvinfo : EIATTR_UNUSED_LOAD_BYTE_OFFSET
	.align		4
        /*0484*/ 	.byte	0x04, 0x44
        /*0486*/ 	.short	(.L_200 - .L_199)


	//   ....[0]....
.L_199:
        /*0488*/ 	.word	0x00000a30
        /*048c*/ 	.word	0x0000fff0


	//   ....[1]....
        /*0490*/ 	.word	0x00010280
        /*0494*/ 	.word	0x0000fff0


	//----- nvinfo : EIATTR_INT_WARP_WIDE_INSTR_OFFSETS
	.align		4
.L_200:
        /*0498*/ 	.byte	0x04, 0x31
        /*049a*/ 	.short	(.L_202 - .L_201)


	//   ....[0]....
.L_201:
        /*049c*/ 	.word	0x00000130


	//   ....[1]....
        /*04a0*/ 	.word	0x00000170


	//   ....[2]....
        /*04a4*/ 	.word	0x000001e0


	//   ....[3]....
        /*04a8*/ 	.word	0x00014f90


	//   ....[4]....
        /*04ac*/ 	.word	0x00015020


	//   ....[5]....
        /*04b0*/ 	.word	0x000186c0


	//   ....[6]....
        /*04b4*/ 	.word	0x00018750


	//----- nvinfo : EIATTR_COOP_GROUP_MASK_REGIDS
	.align		4
.L_202:
        /*04b8*/ 	.byte	0x04, 0x29
        /*04ba*/ 	.short	(.L_204 - .L_203)


	//   ....[0]....
.L_203:
        /*04bc*/ 	.word	0xffffffff


	//   ....[1]....
        /*04c0*/ 	.word	0xffffffff


	//   ....[2]....
        /*04c4*/ 	.word	0xffffffff


	//   ....[3]....
        /*04c8*/ 	.word	0xffffffff


	//   ....[4]....
        /*04cc*/ 	.word	0xffffffff


	//   ....[5]....
        /*04d0*/ 	.word	0xffffffff


	//   ....[6]....
        /*04d4*/ 	.word	0xffffffff


	//   ....[7]....
        /*04d8*/ 	.word	0xffffffff


	//   ....[8]....
        /*04dc*/ 	.word	0xffffffff


	//   ....[9]....
        /*04e0*/ 	.word	0xffffffff


	//   ....[10]....
        /*04e4*/ 	.word	0xffffffff


	//   ....[11]....
        /*04e8*/ 	.word	0xffffffff


	//   ....[12]....
        /*04ec*/ 	.word	0xffffffff


	//   ....[13]....
        /*04f0*/ 	.word	0xffffffff


	//   ....[14]....
        /*04f4*/ 	.word	0xffffffff


	//   ....[15]....
        /*04f8*/ 	.word	0xffffffff


	//   ....[16]....
        /*04fc*/ 	.word	0xffffffff


	//   ....[17]....
        /*0500*/ 	.word	0xffffffff


	//   ....[18]....
        /*0504*/ 	.word	0xffffffff


	//   ....[19]....
        /*0508*/ 	.word	0xffffffff


	//   ....[20]....
        /*050c*/ 	.word	0xffffffff


	//   ....[21]....
        /*0510*/ 	.word	0xffffffff


	//   ....[22]....
        /*0514*/ 	.word	0xffffffff


	//   ....[23]....
        /*0518*/ 	.word	0xffffffff


	//   ....[24]....
        /*051c*/ 	.word	0xffffffff


	//   ....[25]....
        /*0520*/ 	.word	0xffffffff


	//   ....[26]....
        /*0524*/ 	.word	0xffffffff


	//   ....[27]....
        /*0528*/ 	.word	0xffffffff


	//   ....[28]....
        /*052c*/ 	.word	0xffffffff


	//   ....[29]....
        /*0530*/ 	.word	0xffffffff


	//   ....[30]....
        /*0534*/ 	.word	0xffffffff


	//   ....[31]....
        /*0538*/ 	.word	0xffffffff


	//   ....[32]....
        /*053c*/ 	.word	0xffffffff


	//   ....[33]....
        /*0540*/ 	.word	0xffffffff


	//   ....[34]....
        /*0544*/ 	.word	0xffffffff


	//   ....[35]....
        /*0548*/ 	.word	0xffffffff


	//   ....[36]....
        /*054c*/ 	.word	0xffffffff


	//   ....[37]....
        /*0550*/ 	.word	0xffffffff


	//   ....[38]....
        /*0554*/ 	.word	0xffffffff


	//   ....[39]....
        /*0558*/ 	.word	0xffffffff


	//   ....[40]....
        /*055c*/ 	.word	0xffffffff


	//   ....[41]....
        /*0560*/ 	.word	0xffffffff


	//   ....[42]....
        /*0564*/ 	.word	0xffffffff


	//   ....[43]....
        /*0568*/ 	.word	0xffffffff


	//   ....[44]....
        /*056c*/ 	.word	0xffffffff


	//   ....[45]....
        /*0570*/ 	.word	0xffffffff


	//   ....[46]....
        /*0574*/ 	.word	0xffffffff


	//   ....[47]....
        /*0578*/ 	.word	0xffffffff


	//   ....[48]....
        /*057c*/ 	.word	0xffffffff


	//   ....[49]....
        /*0580*/ 	.word	0xffffffff


	//   ....[50]....
        /*0584*/ 	.word	0xffffffff


	//   ....[51]....
        /*0588*/ 	.word	0xffffffff


	//   ....[52]....
        /*058c*/ 	.word	0xffffffff


	//   ....[53]....
        /*0590*/ 	.word	0xffffffff


	//   ....[54]....
        /*0594*/ 	.word	0xffffffff


	//   ....[55]....
        /*0598*/ 	.word	0xffffffff


	//   ....[56]....
        /*059c*/ 	.word	0xffffffff


	//   ....[57]....
        /*05a0*/ 	.word	0xffffffff


	//   ....[58]....
        /*05a4*/ 	.word	0xffffffff


	//   ....[59]....
        /*05a8*/ 	.word	0xffffffff


	//   ....[60]....
        /*05ac*/ 	.word	0xffffffff


	//   ....[61]....
        /*05b0*/ 	.word	0xffffffff


	//   ....[62]....
        /*05b4*/ 	.word	0xffffffff


	//   ....[63]....
        /*05b8*/ 	.word	0xffffffff


	//   ....[64]....
        /*05bc*/ 	.word	0xffffffff


	//   ....[65]....
        /*05c0*/ 	.word	0xffffffff


	//   ....[66]....
        /*05c4*/ 	.word	0xffffffff


	//   ....[67]....
        /*05c8*/ 	.word	0xffffffff


	//   ....[68]....
        /*05cc*/ 	.word	0xffffffff


	//   ....[69]....
        /*05d0*/ 	.word	0xffffffff


	//   ....[70]....
        /*05d4*/ 	.word	0xffffffff


	//   ....[71]....
        /*05d8*/ 	.word	0xffffffff


	//   ....[72]....
        /*05dc*/ 	.word	0xffffffff


	//   ....[73]....
        /*05e0*/ 	.word	0xffffffff


	//   ....[74]....
        /*05e4*/ 	.word	0xffffffff


	//   ....[75]....
        /*05e8*/ 	.word	0xffffffff


	//   ....[76]....
        /*05ec*/ 	.word	0xffffffff


	//   ....[77]....
        /*05f0*/ 	.word	0xffffffff


	//   ....[78]....
        /*05f4*/ 	.word	0xffffffff


	//   ....[79]....
        /*05f8*/ 	.word	0xffffffff


	//   ....[80]....
        /*05fc*/ 	.word	0xffffffff


	//   ....[81]....
        /*0600*/ 	.word	0xffffffff


	//   ....[82]....
        /*0604*/ 	.word	0xffffffff


	//   ....[83]....
        /*0608*/ 	.word	0xffffffff


	//   ....[84]....
        /*060c*/ 	.word	0xffffffff


	//   ....[85]....
        /*0610*/ 	.word	0xffffffff


	//   ....[86]....
        /*0614*/ 	.word	0xffffffff


	//   ....[87]....
        /*0618*/ 	.word	0xffffffff


	//   ....[88]....
        /*061c*/ 	.word	0xffffffff


	//   ....[89]....
        /*0620*/ 	.word	0xffffffff


	//   ....[90]....
        /*0624*/ 	.word	0xffffffff


	//   ....[91]....
        /*0628*/ 	.word	0xffffffff


	//   ....[92]....
        /*062c*/ 	.word	0xffffffff


	//   ....[93]....
        /*0630*/ 	.word	0xffffffff


	//   ....[94]....
        /*0634*/ 	.word	0xffffffff


	//   ....[95]....
        /*0638*/ 	.word	0xffffffff


	//   ....[96]....
        /*063c*/ 	.word	0xffffffff


	//   ....[97]....
        /*0640*/ 	.word	0xffffffff


	//   ....[98]....
        /*0644*/ 	.word	0xffffffff


	//   ....[99]....
        /*0648*/ 	.word	0xffffffff


	//   ....[100]....
        /*064c*/ 	.word	0xffffffff


	//   ....[101]....
        /*0650*/ 	.word	0xffffffff


	//   ....[102]....
        /*0654*/ 	.word	0xffffffff


	//   ....[103]....
        /*0658*/ 	.word	0xffffffff


	//   ....[104]....
        /*065c*/ 	.word	0xffffffff


	//   ....[105]....
        /*0660*/ 	.word	0xffffffff


	//   ....[106]....
        /*0664*/ 	.word	0xffffffff


	//   ....[107]....
        /*0668*/ 	.word	0xffffffff


	//   ....[108]....
        /*066c*/ 	.word	0xffffffff


	//   ....[109]....
        /*0670*/ 	.word	0xffffffff


	//   ....[110]....
        /*0674*/ 	.word	0xffffffff


	//   ....[111]....
        /*0678*/ 	.word	0x0500000f


	//   ....[112]....
        /*067c*/ 	.word	0x0500000f


	//   ....[113]....
        /*0680*/ 	.word	0x0500000f


	//   ....[114]....
        /*0684*/ 	.word	0x0500000f


	//   ....[115]....
        /*0688*/ 	.word	0x0500000f


	//   ....[116]....
        /*068c*/ 	.word	0x0500000f


	//   ....[117]....
        /*0690*/ 	.word	0x0500000f


	//   ....[118]....
        /*0694*/ 	.word	0x0500000f


	//   ....[119]....
        /*0698*/ 	.word	0x0500000f


	//   ....[120]....
        /*069c*/ 	.word	0x0500000f


	//   ....[121]....
        /*06a0*/ 	.word	0x0500000f


	//   ....[122]....
        /*06a4*/ 	.word	0x0500000f


	//   ....[123]....
        /*06a8*/ 	.word	0x0500000f


	//   ....[124]....
        /*06ac*/ 	.word	0x0500000f


	//   ....[125]....
        /*06b0*/ 	.word	0x0500000f


	//   ....[126]....
        /*06b4*/ 	.word	0x0500000f


	//   ....[127]....
        /*06b8*/ 	.word	0x0500000f


	//   ....[128]....
        /*06bc*/ 	.word	0x0500000f


	//   ....[129]....
        /*06c0*/ 	.word	0x0500000f


	//   ....[130]....
        /*06c4*/ 	.word	0x0500000f


	//   ....[131]....
        /*06c8*/ 	.word	0x0500000f


	//   ....[132]....
        /*06cc*/ 	.word	0x0500000f


	//   ....[133]....
        /*06d0*/ 	.word	0x0500000f


	//   ....[134]....
        /*06d4*/ 	.word	0x0500000f


	//   ....[135]....
        /*06d8*/ 	.word	0x0500000f


	//   ....[136]....
        /*06dc*/ 	.word	0x0500000f


	//   ....[137]....
        /*06e0*/ 	.word	0x0500000f


	//   ....[138]....
        /*06e4*/ 	.word	0x0500000f


	//   ....[139]....
        /*06e8*/ 	.word	0x0500000f


	//   ....[140]....
        /*06ec*/ 	.word	0x0500000f


	//   ....[141]....
        /*06f0*/ 	.word	0x0500000f


	//   ....[142]....
        /*06f4*/ 	.word	0x0500000f


	//   ....[143]....
        /*06f8*/ 	.word	0x0500000f


	//   ....[144]....
        /*06fc*/ 	.word	0x0500000f


	//   ....[145]....
        /*0700*/ 	.word	0x0500000f


	//   ....[146]....
        /*0704*/ 	.word	0x0500000f


	//----- nvinfo : EIATTR_COOP_GROUP_INSTR_OFFSETS
	.align		4
.L_204:
        /*0708*/ 	.byte	0x04, 0x28
        /*070a*/ 	.short	(.L_206 - .L_205)


	//   ....[0]....
.L_205:
        /*070c*/ 	.word	0x00000070


	//   ....[1]....
        /*0710*/ 	.word	0x00000140


	//   ....[2]....
        /*0714*/ 	.word	0x00000190


	//   ....[3]....
        /*0718*/ 	.word	0x000003c0


	//   ....[4]....
        /*071c*/ 	.word	0x00000520


	//   ....[5]....
        /*0720*/ 	.word	0x00000640


	//   ....[6]....
        /*0724*/ 	.word	0x000007a0


	//   ....[7]....
        /*0728*/ 	.word	0x00001e80


	//   ....[8]....
        /*072c*/ 	.word	0x00002ae0


	//   ....[9]....
        /*0730*/ 	.word	0x00003400


	//   ....[10]....
        /*0734*/ 	.word	0x000042d0


	//   ....[11]....
        /*0738*/ 	.word	0x000043c0


	//   ....[12]....
        /*073c*/ 	.word	0x00004c60


	//   ....[13]....
        /*0740*/ 	.word	0x00004cc0


	//   ....[14]....
        /*0744*/ 	.word	0x00006c20


	//   ....[15]....
        /*0748*/ 	.word	0x00006e50


	//   ....[16]....
        /*074c*/ 	.word	0x00007a40


	//   ....[17]....
        /*0750*/ 	.word	0x00007b40


	//   ....[18]....
        /*0754*/ 	.word	0x000083b0


	//   ....[19]....
        /*0758*/ 	.word	0x00008410


	//   ....[20]....
        /*075c*/ 	.word	0x0000a580


	//   ....[21]....
        /*0760*/ 	.word	0x0000a5f0


	//   ....[22]....
        /*0764*/ 	.word	0x0000ad00


	//   ....[23]....
        /*0768*/ 	.word	0x0000aea0


	//   ....[24]....
        /*076c*/ 	.word	0x0000d030


	//   ....[25]....
        /*0770*/ 	.word	0x0000d2d0


	//   ....[26]....
        /*0774*/ 	.word	0x0000de20


	//   ....[27]....
        /*0778*/ 	.word	0x0000de40


	//   ....[28]....
        /*077c*/ 	.word	0x0000e800


	//   ....[29]....
        /*0780*/ 	.word	0x0000e870


	//   ....[30]....
        /*0784*/ 	.word	0x0000f930


	//   ....[31]....
        /*0788*/ 	.word	0x0000f970


	//   ....[32]....
        /*078c*/ 	.word	0x0000faa0


	//   ....[33]....
        /*0790*/ 	.word	0x0000fac0


	//   ....[34]....
        /*0794*/ 	.word	0x00010db0


	//   ....[35]....
        /*0798*/ 	.word	0x00010df0


	//   ....[36]....
        /*079c*/ 	.word	0x00010e10


	//   ....[37]....
        /*07a0*/ 	.word	0x00010e40


	//   ....[38]....
        /*07a4*/ 	.word	0x00011510


	//   ....[39]....
        /*07a8*/ 	.word	0x00011540


	//   ....[40]....
        /*07ac*/ 	.word	0x00011600


	//   ....[41]....
        /*07b0*/ 	.word	0x00011620


	//   ....[42]....
        /*07b4*/ 	.word	0x000116e0


	//   ....[43]....
        /*07b8*/ 	.word	0x00011700


	//   ....[44]....
        /*07bc*/ 	.word	0x000117d0


	//   ....[45]....
        /*07c0*/ 	.word	0x000117f0


	//   ....[46]....
        /*07c4*/ 	.word	0x00011bb0


	//   ....[47]....
        /*07c8*/ 	.word	0x00011bc0


	//   ....[48]....
        /*07cc*/ 	.word	0x00012010


	//   ....[49]....
        /*07d0*/ 	.word	0x00012020


	//   ....[50]....
        /*07d4*/ 	.word	0x00012d50


	//   ....[51]....
        /*07d8*/ 	.word	0x00012d70


	//   ....[52]....
        /*07dc*/ 	.word	0x00012e30


	//   ....[53]....
        /*07e0*/ 	.word	0x00012e50


	//   ....[54]....
        /*07e4*/ 	.word	0x00012f10


	//   ....[55]....
        /*07e8*/ 	.word	0x00012f30


	//   ....[56]....
        /*07ec*/ 	.word	0x00013000


	//   ....[57]....
        /*07f0*/ 	.word	0x00013020


	//   ....[58]....
        /*07f4*/ 	.word	0x00013180


	//   ....[59]....
        /*07f8*/ 	.word	0x000133b0


	//   ....[60]....
        /*07fc*/ 	.word	0x000133e0


	//   ....[61]....
        /*0800*/ 	.word	0x00013410


	//   ....[62]....
        /*0804*/ 	.word	0x00013440


	//   ....[63]....
        /*0808*/ 	.word	0x00013470


	//   ....[64]....
        /*080c*/ 	.word	0x000134a0


	//   ....[65]....
        /*0810*/ 	.word	0x00013640


	//   ....[66]....
        /*0814*/ 	.word	0x00013670


	//   ....[67]....
        /*0818*/ 	.word	0x000136a0


	//   ....[68]....
        /*081c*/ 	.word	0x000136d0


	//   ....[69]....
        /*0820*/ 	.word	0x00013700


	//   ....[70]....
        /*0824*/ 	.word	0x00013730


	//   ....[71]....
        /*0828*/ 	.word	0x000137d0


	//   ....[72]....
        /*082c*/ 	.word	0x00013800


	//   ....[73]....
        /*0830*/ 	.word	0x00013810


	//   ....[74]....
        /*0834*/ 	.word	0x00013840


	//   ....[75]....
        /*0838*/ 	.word	0x00015560


	//   ....[76]....
        /*083c*/ 	.word	0x000160e0


	//   ....[77]....
        /*0840*/ 	.word	0x000160f0


	//   ....[78]....
        /*0844*/ 	.word	0x00016120


	//   ....[79]....
        /*0848*/ 	.word	0x00016130


	//   ....[80]....
        /*084c*/ 	.word	0x00016240


	//   ....[81]....
        /*0850*/ 	.word	0x00016250


	//   ....[82]....
        /*0854*/ 	.word	0x000162e0


	//   ....[83]....
        /*0858*/ 	.word	0x000162f0


	//   ....[84]....
        /*085c*/ 	.word	0x00016380


	//   ....[85]....
        /*0860*/ 	.word	0x00016390


	//   ....[86]....
        /*0864*/ 	.word	0x00016420


	//   ....[87]....
        /*0868*/ 	.word	0x00016430


	//   ....[88]....
        /*086c*/ 	.word	0x000164c0


	//   ....[89]....
        /*0870*/ 	.word	0x000164d0


	//   ....[90]....
        /*0874*/ 	.word	0x00016520


	//   ....[91]....
        /*0878*/ 	.word	0x00016550


	//   ....[92]....
        /*087c*/ 	.word	0x00018df0


	//   ....[93]....
        /*0880*/ 	.word	0x00018e70


	//   ....[94]....
        /*0884*/ 	.word	0x00018ea0


	//   ....[95]....
        /*0888*/ 	.word	0x00018eb0


	//   ....[96]....
        /*088c*/ 	.word	0x00018ee0


	//   ....[97]....
        /*0890*/ 	.word	0x00018f10


	//   ....[98]....
        /*0894*/ 	.word	0x00018f40


	//   ....[99]....
        /*0898*/ 	.word	0x00018f70


	//   ....[100]....
        /*089c*/ 	.word	0x00019130


	//   ....[101]....
        /*08a0*/ 	.word	0x00019160


	//   ....[102]....
        /*08a4*/ 	.word	0x00019190


	//   ....[103]....
        /*08a8*/ 	.word	0x000191c0


	//   ....[104]....
        /*08ac*/ 	.word	0x000191f0


	//   ....[105]....
        /*08b0*/ 	.word	0x00019220


	//   ....[106]....
        /*08b4*/ 	.word	0x000192f0


	//   ....[107]....
        /*08b8*/ 	.word	0x00019310


	//   ....[108]....
        /*08bc*/ 	.word	0x00019320


	//   ....[109]....
        /*08c0*/ 	.word	0x000193a0


	//   ....[110]....
        /*08c4*/ 	.word	0x00019ed0


	//   ....[111]....
        /*08c8*/ 	.word	0x0001a540


	//   ....[112]....
        /*08cc*/ 	.word	0x0001a720


	//   ....[113]....
        /*08d0*/ 	.word	0x0001a770


	//   ....[114]....
        /*08d4*/ 	.word	0x0001a7d0


	//   ....[115]....
        /*08d8*/ 	.word	0x0001a870


	//   ....[116]....
        /*08dc*/ 	.word	0x0001a930


	//   ....[117]....
        /*08e0*/ 	.word	0x0001aa40


	//   ....[118]....
        /*08e4*/ 	.word	0x0001aaa0


	//   ....[119]....
        /*08e8*/ 	.word	0x0001aba0


	//   ....[120]....
        /*08ec*/ 	.word	0x0001ac00


	//   ....[121]....
        /*08f0*/ 	.word	0x0001ad00


	//   ....[122]....
        /*08f4*/ 	.word	0x0001ad60


	//   ....[123]....
        /*08f8*/ 	.word	0x0001ae60


	//   ....[124]....
        /*08fc*/ 	.word	0x0001aec0


	//   ....[125]....
        /*0900*/ 	.word	0x0001afa0


	//   ....[126]....
        /*0904*/ 	.word	0x0001b020


	//   ....[127]....
        /*0908*/ 	.word	0x0001b100


	//   ....[128]....
        /*090c*/ 	.word	0x0001b430


	//   ....[129]....
        /*0910*/ 	.word	0x0001b4d0


	//   ....[130]....
        /*0914*/ 	.word	0x0001b660


	//   ....[131]....
        /*0918*/ 	.word	0x0001b6d0


	//   ....[132]....
        /*091c*/ 	.word	0x0001b740


	//   ....[133]....
        /*0920*/ 	.word	0x0001b7b0


	//   ....[134]....
        /*0924*/ 	.word	0x0001b820


	//   ....[135]....
        /*0928*/ 	.word	0x0001b8a0


	//   ....[136]....
        /*092c*/ 	.word	0x0001b940


	//   ....[137]....
        /*0930*/ 	.word	0x0001b9e0


	//   ....[138]....
        /*0934*/ 	.word	0x0001ba50


	//   ....[139]....
        /*0938*/ 	.word	0x0001bac0


	//   ....[140]....
        /*093c*/ 	.word	0x0001bb30


	//   ....[141]....
        /*0940*/ 	.word	0x0001bbb0


	//   ....[142]....
        /*0944*/ 	.word	0x0001bc30


	//   ....[143]....
        /*0948*/ 	.word	0x0001bce0


	//   ....[144]....
        /*094c*/ 	.word	0x0001bd30


	//   ....[145]....
        /*0950*/ 	.word	0x0001bdf0


	//   ....[146]....
        /*0954*/ 	.word	0x0001bf20


	//----- nvinfo : EIATTR_REG_RECONFIG
	.align		4
.L_206:
        /*0958*/ 	.byte	0x01, 0x54
	.zero		2


	//----- nvinfo : EIATTR_SYSCALL_OFFSETS
	.align		4
        /*095c*/ 	.byte	0x04, 0x46
        /*095e*/ 	.short	(.L_208 - .L_207)


	//   ....[0]....
.L_207:
        /*0960*/ 	.word	0x00002060


	//   ....[1]....
        /*0964*/ 	.word	0x00015190


	//   ....[2]....
        /*0968*/ 	.word	0x000152e0


	//   ....[3]....
        /*096c*/ 	.word	0x000153d0


	//   ....[4]....
        /*0970*/ 	.word	0x00015c50


	//----- nvinfo : EIATTR_MBARRIER_INSTR_OFFSETS
	.align		4
.L_208:
        /*0974*/ 	.byte	0x04, 0x39
        /*0976*/ 	.short	(.L_210 - .L_209)


	//   ....[0]....
.L_209:
        /*0978*/ 	.word	0x00000270
        /*097c*/ 	.word	0x000000ff
        /*0980*/ 	.word	0x00028800
        /*0984*/ 	.short	0x0100
        /*0986*/ 	.byte	0x08
	.zero		1


	//   ....[1]....
        /*0988*/ 	.word	0x00000280
        /*098c*/ 	.word	0x000000ff
        /*0990*/ 	.word	0x00028820
        /*0994*/ 	.short	0x0100
        /*0996*/ 	.byte	0x08
	.zero		1


	//   ....[2]....
        /*0998*/ 	.word	0x00000370
        /*099c*/ 	.word	0x000000ff
        /*09a0*/ 	.word	0x00028830
        /*09a4*/ 	.short	0x0100
        /*09a6*/ 	.byte	0x08
	.zero		1


	//   ....[3]....
        /*09a8*/ 	.word	0x00000380
        /*09ac*/ 	.word	0x000000ff
        /*09b0*/ 	.word	0x00028840
        /*09b4*/ 	.short	0x0100
        /*09b6*/ 	.byte	0x08
	.zero		1


	//   ....[4]....
        /*09b8*/ 	.word	0x00000390
        /*09bc*/ 	.word	0x000000ff
        /*09c0*/ 	.word	0x00028838
        /*09c4*/ 	.short	0x0100
        /*09c6*/ 	.byte	0x08
	.zero		1


	//   ....[5]....
        /*09c8*/ 	.word	0x000003a0
        /*09cc*/ 	.word	0x000000ff
        /*09d0*/ 	.word	0x00028848
        /*09d4*/ 	.short	0x0100
        /*09d6*/ 	.byte	0x08
	.zero		1


	//   ....[6]....
        /*09d8*/ 	.word	0x000004d0
        /*09dc*/ 	.word	0x000000ff
        /*09e0*/ 	.word	0x00028850
        /*09e4*/ 	.short	0x0100
        /*09e6*/ 	.byte	0x08
	.zero		1


	//   ....[7]....
        /*09e8*/ 	.word	0x000004e0
        /*09ec*/ 	.word	0x000000ff
        /*09f0*/ 	.word	0x00028860
        /*09f4*/ 	.short	0x0100
        /*09f6*/ 	.byte	0x08
	.zero		1


	//   ....[8]....
        /*09f8*/ 	.word	0x000004f0
        /*09fc*/ 	.word	0x000000ff
        /*0a00*/ 	.word	0x00028858
        /*0a04*/ 	.short	0x0100
        /*0a06*/ 	.byte	0x08
	.zero		1


	//   ....[9]....
        /*0a08*/ 	.word	0x00000500
        /*0a0c*/ 	.word	0x000000ff
        /*0a10*/ 	.word	0x00028868
        /*0a14*/ 	.short	0x0100
        /*0a16*/ 	.byte	0x08
	.zero		1


	//   ....[10]....
        /*0a18*/ 	.word	0x000005f0
        /*0a1c*/ 	.word	0x000000ff
        /*0a20*/ 	.word	0x00028870
        /*0a24*/ 	.short	0x0100
        /*0a26*/ 	.byte	0x06
	.zero		1


	//   ....[11]....
        /*0a28*/ 	.word	0x00000600
        /*0a2c*/ 	.word	0x000000ff
        /*0a30*/ 	.word	0x00028880
        /*0a34*/ 	.short	0x0100
        /*0a36*/ 	.byte	0x06
	.zero		1


	//   ....[12]....
        /*0a38*/ 	.word	0x00000610
        /*0a3c*/ 	.word	0x000000ff
        /*0a40*/ 	.word	0x00028878
        /*0a44*/ 	.short	0x0100
        /*0a46*/ 	.byte	0x06
	.zero		1


	//   ....[13]....
        /*0a48*/ 	.word	0x00000620
        /*0a4c*/ 	.word	0x000000ff
        /*0a50*/ 	.word	0x00028888
        /*0a54*/ 	.short	0x0100
        /*0a56*/ 	.byte	0x06
	.zero		1


	//   ....[14]....
        /*0a58*/ 	.word	0x00000750
        /*0a5c*/ 	.word	0x000000ff
        /*0a60*/ 	.word	0x00028890
        /*0a64*/ 	.short	0x0100
        /*0a66*/ 	.byte	0x08
	.zero		1


	//   ....[15]....
        /*0a68*/ 	.word	0x00000760
        /*0a6c*/ 	.word	0x000000ff
        /*0a70*/ 	.word	0x000288a0
        /*0a74*/ 	.short	0x0100
        /*0a76*/ 	.byte	0x08
	.zero		1


	//   ....[16]....
        /*0a78*/ 	.word	0x00000770
        /*0a7c*/ 	.word	0x000000ff
        /*0a80*/ 	.word	0x00028898
        /*0a84*/ 	.short	0x0100
        /*0a86*/ 	.byte	0x08
	.zero		1


	//   ....[17]....
        /*0a88*/ 	.word	0x00000780
        /*0a8c*/ 	.word	0x000000ff
        /*0a90*/ 	.word	0x000288a8
        /*0a94*/ 	.short	0x0100
        /*0a96*/ 	.byte	0x08
	.zero		1


	//   ....[18]....
        /*0a98*/ 	.word	0x000008b0
        /*0a9c*/ 	.word	0x000000ff
        /*0aa0*/ 	.word	0x000288b0
        /*0aa4*/ 	.short	0x0100
        /*0aa6*/ 	.byte	0x08
	.zero		1


	//   ....[19]....
        /*0aa8*/ 	.word	0x000008c0
        /*0aac*/ 	.word	0x000000ff
        /*0ab0*/ 	.word	0x000288c0
        /*0ab4*/ 	.short	0x0100
        /*0ab6*/ 	.byte	0x08
	.zero		1


	//   ....[20]....
        /*0ab8*/ 	.word	0x000008d0
        /*0abc*/ 	.word	0x000000ff
        /*0ac0*/ 	.word	0x000288b8
        /*0ac4*/ 	.short	0x0100
        /*0ac6*/ 	.byte	0x08
	.zero		1


	//   ....[21]....
        /*0ac8*/ 	.word	0x000008e0
        /*0acc*/ 	.word	0x000000ff
        /*0ad0*/ 	.word	0x000288c8
        /*0ad4*/ 	.short	0x0100
        /*0ad6*/ 	.byte	0x08
	.zero		1


	//   ....[22]....
        /*0ad8*/ 	.word	0x000020e0
        /*0adc*/ 	.word	0x000000ff
        /*0ae0*/ 	.word	0x00028800
        /*0ae4*/ 	.short	0x010a
        /*0ae6*/ 	.byte	0x29
	.zero		1


	//   ....[23]....
        /*0ae8*/ 	.word	0x00002160
        /*0aec*/ 	.word	0x0000000f
        /*0af0*/ 	.word	0x00028830
        /*0af4*/ 	.short	0x010a
        /*0af6*/ 	.byte	0x3f
	.zero		1


	//   ....[24]....
        /*0af8*/ 	.word	0x000021d0
        /*0afc*/ 	.word	0x0000000f
        /*0b00*/ 	.word	0x00028830
        /*0b04*/ 	.short	0x010a
        /*0b06*/ 	.byte	0x3f
	.zero		1


	//   ....[25]....
        /*0b08*/ 	.word	0x000028c0
        /*0b0c*/ 	.word	0x0000000f
        /*0b10*/ 	.word	0x00000000
        /*0b14*/ 	.short	0x0101
        /*0b16*/ 	.byte	0x3f
	.zero		1


	//   ....[26]....
        /*0b18*/ 	.word	0x00005c70
        /*0b1c*/ 	.word	0x000000ff
        /*0b20*/ 	.word	0x00028830
        /*0b24*/ 	.short	0x010a
        /*0b26*/ 	.byte	0x06
	.zero		1


	//   ....[27]....
        /*0b28*/ 	.word	0x00005cb0
        /*0b2c*/ 	.word	0x000000ff
        /*0b30*/ 	.word	0x00028830
        /*0b34*/ 	.short	0x010a
        /*0b36*/ 	.byte	0x06
	.zero		1


	//   ....[28]....
        /*0b38*/ 	.word	0x00005ff0
        /*0b3c*/ 	.word	0x000000ff
        /*0b40*/ 	.word	0x00028850
        /*0b44*/ 	.short	0x010a
        /*0b46*/ 	.byte	0x06
	.zero		1


	//   ....[29]....
        /*0b48*/ 	.word	0x00006030
        /*0b4c*/ 	.word	0x000000ff
        /*0b50*/ 	.word	0x00028850
        /*0b54*/ 	.short	0x010a
        /*0b56*/ 	.byte	0x06
	.zero		1


	//   ....[30]....
        /*0b58*/ 	.word	0x00006c50
        /*0b5c*/ 	.word	0x00000009
        /*0b60*/ 	.word	0x00000000
        /*0b64*/ 	.short	0x0101
        /*0b66*/ 	.byte	0x3f
	.zero		1


	//   ....[31]....
        /*0b68*/ 	.word	0x00008b80
        /*0b6c*/ 	.word	0x0000000d
        /*0b70*/ 	.word	0x00000000
        /*0b74*/ 	.short	0x0101
        /*0b76*/ 	.byte	0x3f
	.zero		1


	//   ....[32]....
        /*0b78*/ 	.word	0x00009830
        /*0b7c*/ 	.word	0x000000ff
        /*0b80*/ 	.word	0x00028830
        /*0b84*/ 	.short	0x010a
        /*0b86*/ 	.byte	0x06
	.zero		1


	//   ....[33]....
        /*0b88*/ 	.word	0x00009870
        /*0b8c*/ 	.word	0x000000ff
        /*0b90*/ 	.word	0x00028830
        /*0b94*/ 	.short	0x010a
        /*0b96*/ 	.byte	0x06
	.zero		1


	//   ....[34]....
        /*0b98*/ 	.word	0x00009bb0
        /*0b9c*/ 	.word	0x000000ff
        /*0ba0*/ 	.word	0x00028850
        /*0ba4*/ 	.short	0x010a
        /*0ba6*/ 	.byte	0x06
	.zero		1


	//   ....[35]....
        /*0ba8*/ 	.word	0x00009bf0
        /*0bac*/ 	.word	0x000000ff
        /*0bb0*/ 	.word	0x00028850
        /*0bb4*/ 	.short	0x010a
        /*0bb6*/ 	.byte	0x06
	.zero		1


	//   ....[36]....
        /*0bb8*/ 	.word	0x0000b4b0
        /*0bbc*/ 	.word	0x00000009
        /*0bc0*/ 	.word	0x00000000
        /*0bc4*/ 	.short	0x0101
        /*0bc6*/ 	.byte	0x3f
	.zero		1


	//   ....[37]....
        /*0bc8*/ 	.word	0x0000b560
        /*0bcc*/ 	.word	0x00000026
        /*0bd0*/ 	.word	0x00000000
        /*0bd4*/ 	.short	0x0101
        /*0bd6*/ 	.byte	0x3f
	.zero		1


	//   ....[38]....
        /*0bd8*/ 	.word	0x0000c0a0
        /*0bdc*/ 	.word	0x000000ff
        /*0be0*/ 	.word	0x00028830
        /*0be4*/ 	.short	0x010a
        /*0be6*/ 	.byte	0x06
	.zero		1


	//   ....[39]....
        /*0be8*/ 	.word	0x0000c0e0
        /*0bec*/ 	.word	0x000000ff
        /*0bf0*/ 	.word	0x00028830
        /*0bf4*/ 	.short	0x010a
        /*0bf6*/ 	.byte	0x06
	.zero		1


	//   ....[40]....
        /*0bf8*/ 	.word	0x0000c420
        /*0bfc*/ 	.word	0x000000ff
        /*0c00*/ 	.word	0x00028850
        /*0c04*/ 	.short	0x010a
        /*0c06*/ 	.byte	0x06
	.zero		1


	//   ....[41]....
        /*0c08*/ 	.word	0x0000c460
        /*0c0c*/ 	.word	0x000000ff
        /*0c10*/ 	.word	0x00028850
        /*0c14*/ 	.short	0x010a
        /*0c16*/ 	.byte	0x06
	.zero		1


	//   ....[42]....
        /*0c18*/ 	.word	0x0000d060
        /*0c1c*/ 	.word	0x00000008
        /*0c20*/ 	.word	0x00000000
        /*0c24*/ 	.short	0x0101
        /*0c26*/ 	.byte	0x3f
	.zero		1


	//   ....[43]....
        /*0c28*/ 	.word	0x0000edb0
        /*0c2c*/ 	.word	0x0000000d
        /*0c30*/ 	.word	0x00000000
        /*0c34*/ 	.short	0x0101
        /*0c36*/ 	.byte	0x3f
	.zero		1


	//   ....[44]....
        /*0c38*/ 	.word	0x0000f8a0
        /*0c3c*/ 	.word	0x000000ff
        /*0c40*/ 	.word	0x00028850
        /*0c44*/ 	.short	0x010a
        /*0c46*/ 	.byte	0x05
	.zero		1


	//   ....[45]....
        /*0c48*/ 	.word	0x0000f8e0
        /*0c4c*/ 	.word	0x000000ff
        /*0c50*/ 	.word	0x00028850
        /*0c54*/ 	.short	0x010a
        /*0c56*/ 	.byte	0x05
	.zero		1


	//   ....[46]....
        /*0c58*/ 	.word	0x0000fe20
        /*0c5c*/ 	.word	0x0000000b
        /*0c60*/ 	.word	0x00000000
        /*0c64*/ 	.short	0x0101
        /*0c66*/ 	.byte	0x3f
	.zero		1


	//   ....[47]....
        /*0c68*/ 	.word	0x00011500
        /*0c6c*/ 	.word	0x00000015
        /*0c70*/ 	.word	0x00000000
        /*0c74*/ 	.short	0x0101
        /*0c76*/ 	.byte	0x3f
	.zero		1


	//   ....[48]....
        /*0c78*/ 	.word	0x000119b0
        /*0c7c*/ 	.word	0x00000015
        /*0c80*/ 	.word	0x00000000
        /*0c84*/ 	.short	0x0101
        /*0c86*/ 	.byte	0x3f
	.zero		1


	//   ....[49]....
        /*0c88*/ 	.word	0x000157d0
        /*0c8c*/ 	.word	0x00000000
        /*0c90*/ 	.word	0x00028840
        /*0c94*/ 	.short	0x010a
        /*0c96*/ 	.byte	0x3f
	.zero		1


	//   ....[50]....
        /*0c98*/ 	.word	0x00016620
        /*0c9c*/ 	.word	0x00000012
        /*0ca0*/ 	.word	0x00028800
        /*0ca4*/ 	.short	0x0107
        /*0ca6*/ 	.byte	0x3f
	.zero		1


	//   ....[51]....
        /*0ca8*/ 	.word	0x00016730
        /*0cac*/ 	.word	0x00000012
        /*0cb0*/ 	.word	0x00028800
        /*0cb4*/ 	.short	0x0101
        /*0cb6*/ 	.byte	0x3f
	.zero		1


	//   ....[52]....
        /*0cb8*/ 	.word	0x00016750
        /*0cbc*/ 	.word	0x00000012
        /*0cc0*/ 	.word	0x00028820
        /*0cc4*/ 	.short	0x010a
        /*0cc6*/ 	.byte	0x3f
	.zero		1


	//   ....[53]....
        /*0cc8*/ 	.word	0x00016b70
        /*0ccc*/ 	.word	0x00000003
        /*0cd0*/ 	.word	0x00028840
        /*0cd4*/ 	.short	0x010a
        /*0cd6*/ 	.byte	0x3f
	.zero		1


	//   ....[54]....
        /*0cd8*/ 	.word	0x00016f10
        /*0cdc*/ 	.word	0x00000003
        /*0ce0*/ 	.word	0x00000060
        /*0ce4*/ 	.short	0x010a
        /*0ce6*/ 	.byte	0x3f
	.zero		1


	//   ....[55]....
        /*0ce8*/ 	.word	0x00017590
        /*0cec*/ 	.word	0x00000003
        /*0cf0*/ 	.word	0x00028840
        /*0cf4*/ 	.short	0x010a
        /*0cf6*/ 	.byte	0x3f
	.zero		1


	//   ....[56]....
        /*0cf8*/ 	.word	0x00017930
        /*0cfc*/ 	.word	0x00000002
        /*0d00*/ 	.word	0x00000060
        /*0d04*/ 	.short	0x010a
        /*0d06*/ 	.byte	0x3f
	.zero		1


	//   ....[57]....
        /*0d08*/ 	.word	0x00017f00
        /*0d0c*/ 	.word	0x00000002
        /*0d10*/ 	.word	0x00028840
        /*0d14*/ 	.short	0x010a
        /*0d16*/ 	.byte	0x3f
	.zero		1


	//   ....[58]....
        /*0d18*/ 	.word	0x000182a0
        /*0d1c*/ 	.word	0x00000002
        /*0d20*/ 	.word	0x00000060
        /*0d24*/ 	.short	0x010a
        /*0d26*/ 	.byte	0x3f
	.zero		1


	//   ....[59]....
        /*0d28*/ 	.word	0x00018820
        /*0d2c*/ 	.word	0x00000000
        /*0d30*/ 	.word	0x00028860
        /*0d34*/ 	.short	0x010a
        /*0d36*/ 	.byte	0x3f
	.zero		1


	//   ....[60]....
        /*0d38*/ 	.word	0x00019e50
        /*0d3c*/ 	.word	0x00000000
        /*0d40*/ 	.word	0x00028820
        /*0d44*/ 	.short	0x010a
        /*0d46*/ 	.byte	0x3f
	.zero		1


	//   ....[61]....
        /*0d48*/ 	.word	0x0001a040
        /*0d4c*/ 	.word	0x00000006
        /*0d50*/ 	.word	0x00000000
        /*0d54*/ 	.short	0x010a
        /*0d56*/ 	.byte	0x3f
	.zero		1


	//   ....[62]....
        /*0d58*/ 	.word	0x0001a070
        /*0d5c*/ 	.word	0x00000007
        /*0d60*/ 	.word	0x00000000
        /*0d64*/ 	.short	0x010a
        /*0d66*/ 	.byte	0x3f
	.zero		1


	//   ....[63]....
        /*0d68*/ 	.word	0x0001a0d0
        /*0d6c*/ 	.word	0x00000004
        /*0d70*/ 	.word	0x00000000
        /*0d74*/ 	.short	0x010a
        /*0d76*/ 	.byte	0x3f
	.zero		1


	//   ....[64]....
        /*0d78*/ 	.word	0x0001a100
        /*0d7c*/ 	.word	0x00000003
        /*0d80*/ 	.word	0x00000000
        /*0d84*/ 	.short	0x010a
        /*0d86*/ 	.byte	0x3f
	.zero		1


	//   ....[65]....
        /*0d88*/ 	.word	0x0001a170
        /*0d8c*/ 	.word	0x00000003
        /*0d90*/ 	.word	0x00028800
        /*0d94*/ 	.short	0x010a
        /*0d96*/ 	.byte	0x3f
	.zero		1


	//   ....[66]....
        /*0d98*/ 	.word	0x0001a1c0
        /*0d9c*/ 	.word	0x0000000f
        /*0da0*/ 	.word	0x00028830
        /*0da4*/ 	.short	0x010a
        /*0da6*/ 	.byte	0x3f
	.zero		1


	//   ....[67]....
        /*0da8*/ 	.word	0x0001a220
        /*0dac*/ 	.word	0x00000008
        /*0db0*/ 	.word	0x00028830
        /*0db4*/ 	.short	0x010a
        /*0db6*/ 	.byte	0x3f
	.zero		1


	//   ....[68]....
        /*0db8*/ 	.word	0x0001a280
        /*0dbc*/ 	.word	0x00000008
        /*0dc0*/ 	.word	0x00028850
        /*0dc4*/ 	.short	0x010a
        /*0dc6*/ 	.byte	0x3f
	.zero		1


	//   ....[69]....
        /*0dc8*/ 	.word	0x0001a2e0
        /*0dcc*/ 	.word	0x00000009
        /*0dd0*/ 	.word	0x00028830
        /*0dd4*/ 	.short	0x010a
        /*0dd6*/ 	.byte	0x3f
	.zero		1


	//   ....[70]....
        /*0dd8*/ 	.word	0x0001a340
        /*0ddc*/ 	.word	0x00000009
        /*0de0*/ 	.word	0x00028850
        /*0de4*/ 	.short	0x010a
        /*0de6*/ 	.byte	0x3f
	.zero		1


	//   ....[71]....
        /*0de8*/ 	.word	0x0001a3a0
        /*0dec*/ 	.word	0x00000009
        /*0df0*/ 	.word	0x00028830
        /*0df4*/ 	.short	0x010a
        /*0df6*/ 	.byte	0x3f
	.zero		1


	//   ....[72]....
        /*0df8*/ 	.word	0x0001a400
        /*0dfc*/ 	.word	0x00000009
        /*0e00*/ 	.word	0x00028850
        /*0e04*/ 	.short	0x010a
        /*0e06*/ 	.byte	0x3f
	.zero		1


	//   ....[73]....
        /*0e08*/ 	.word	0x0001a460
        /*0e0c*/ 	.word	0x00000008
        /*0e10*/ 	.word	0x00028850
        /*0e14*/ 	.short	0x010a
        /*0e16*/ 	.byte	0x3f
	.zero		1


	//   ....[74]....
        /*0e18*/ 	.word	0x0001a600
        /*0e1c*/ 	.word	0x00000000
        /*0e20*/ 	.word	0x00028840
        /*0e24*/ 	.short	0x010a
        /*0e26*/ 	.byte	0x3f
	.zero		1


	//   ....[75]....
        /*0e28*/ 	.word	0x0001b140
        /*0e2c*/ 	.word	0x00000012
        /*0e30*/ 	.word	0x00028820
        /*0e34*/ 	.short	0x010a
        /*0e36*/ 	.byte	0x3f
	.zero		1


	//   ....[76]....
        /*0e38*/ 	.word	0x0001b190
        /*0e3c*/ 	.word	0x00000003
        /*0e40*/ 	.word	0x00028840
        /*0e44*/ 	.short	0x010a
        /*0e46*/ 	.byte	0x3f
	.zero		1


	//   ....[77]....
        /*0e48*/ 	.word	0x0001b1e0
        /*0e4c*/ 	.word	0x00000003
        /*0e50*/ 	.word	0x00000060
        /*0e54*/ 	.short	0x010a
        /*0e56*/ 	.byte	0x3f
	.zero		1


	//   ....[78]....
        /*0e58*/ 	.word	0x0001b230
        /*0e5c*/ 	.word	0x00000003
        /*0e60*/ 	.word	0x00028840
        /*0e64*/ 	.short	0x010a
        /*0e66*/ 	.byte	0x3f
	.zero		1


	//   ....[79]....
        /*0e68*/ 	.word	0x0001b280
        /*0e6c*/ 	.word	0x00000002
        /*0e70*/ 	.word	0x00000060
        /*0e74*/ 	.short	0x010a
        /*0e76*/ 	.byte	0x3f
	.zero		1


	//   ....[80]....
        /*0e78*/ 	.word	0x0001b2d0
        /*0e7c*/ 	.word	0x00000002
        /*0e80*/ 	.word	0x00028840
        /*0e84*/ 	.short	0x010a
        /*0e86*/ 	.byte	0x3f
	.zero		1


	//   ....[81]....
        /*0e88*/ 	.word	0x0001b320
        /*0e8c*/ 	.word	0x00000002
        /*0e90*/ 	.word	0x00000060
        /*0e94*/ 	.short	0x010a
        /*0e96*/ 	.byte	0x3f
	.zero		1


	//   ....[82]....
        /*0e98*/ 	.word	0x0001b370
        /*0e9c*/ 	.word	0x00000000
        /*0ea0*/ 	.word	0x00028860
        /*0ea4*/ 	.short	0x010a
        /*0ea6*/ 	.byte	0x3f
	.zero		1


	//   ....[83]....
        /*0ea8*/ 	.word	0x0001be40
        /*0eac*/ 	.word	0x00000000
        /*0eb0*/ 	.word	0x00028820
        /*0eb4*/ 	.short	0x010a
        /*0eb6*/ 	.byte	0x3f
	.zero		1


	//   ....[84]....
        /*0eb8*/ 	.word	0x0001bfe0
        /*0ebc*/ 	.word	0x00000006
        /*0ec0*/ 	.word	0x00000000
        /*0ec4*/ 	.short	0x010a
        /*0ec6*/ 	.byte	0x3f
	.zero		1


	//   ....[85]....
        /*0ec8*/ 	.word	0x0001c030
        /*0ecc*/ 	.word	0x00000007
        /*0ed0*/ 	.word	0x00000000
        /*0ed4*/ 	.short	0x010a
        /*0ed6*/ 	.byte	0x3f
	.zero		1


	//   ....[86]....
        /*0ed8*/ 	.word	0x0001c080
        /*0edc*/ 	.word	0x00000004
        /*0ee0*/ 	.word	0x00000000
        /*0ee4*/ 	.short	0x010a
        /*0ee6*/ 	.byte	0x3f
	.zero		1


	//----- nvinfo : EIATTR_NUM_MBARRIERS
	.align		4
.L_210:
        /*0ee8*/ 	.byte	0x03, 0x38
        /*0eea*/ 	.short	0x0016


	//----- nvinfo : EIATTR_EXIT_INSTR_OFFSETS
	.align		4
        /*0eec*/ 	.byte	0x04, 0x1c
        /*0eee*/ 	.short	(.L_212 - .L_211)


	//   ....[0]....
.L_211:
        /*0ef0*/ 	.word	0x00000a70


	//   ....[1]....
        /*0ef4*/ 	.word	0x00013120


	//   ....[2]....
        /*0ef8*/ 	.word	0x0001a150


	//----- nvinfo : EIATTR_MAX_THREADS
	.align		4
.L_212:
        /*0efc*/ 	.byte	0x04, 0x05
        /*0efe*/ 	.short	(.L_214 - .L_213)
.L_213:
        /*0f00*/ 	.word	0x00000180
        /*0f04*/ 	.word	0x00000001
        /*0f08*/ 	.word	0x00000001


	//----- nvinfo : EIATTR_CRS_STACK_SIZE
	.align		4
.L_214:
        /*0f0c*/ 	.byte	0x04, 0x1e
        /*0f0e*/ 	.short	(.L_216 - .L_215)
.L_215:
        /*0f10*/ 	.word	0x00000000


	//----- nvinfo : EIATTR_CBANK_PARAM_SIZE
	.align		4
.L_216:
        /*0f14*/ 	.byte	0x03, 0x19
        /*0f16*/ 	.short	0x0af0


	//----- nvinfo : EIATTR_PARAM_CBANK
	.align		4
        /*0f18*/ 	.byte	0x04, 0x0a
        /*0f1a*/ 	.short	(.L_218 - .L_217)
	.align		4
.L_217:
        /*0f1c*/ 	.word	index@(.nv.constant0._ZN7cutlass13device_kernelIN5flash11enable_sm90INS1_16FlashAttnFwdSm90INS1_25CollectiveMainloopFwdSm90ILi2EN4cute5tupleIJNS5_1CILi1EEES8_S8_EEENS6_IJNS7_ILi128EEESA_SA_EEELi128ENS_10bfloat16_tEfNS_4arch4Sm90ELb0ELb1ELb1ELb1ELb0ELb0ELb0ELb1ELb1ELb1ELb1ELb0EEENS1_21CollectiveEpilogueFwdISB_S9_SC_SE_Li256ELb1ELb1ELb1ELb0EEENS1_36VarlenDynamicPersistentTileSchedulerILi128ELi128ELi256ELi128ELb1ELb1ELb1ELb1ELb0ELb1EEEEEEEEEvNT_6ParamsE)
        /*0f20*/ 	.short	0x0210
        /*0f22*/ 	.short	0x0af0


	//----- nvinfo : EIATTR_SW_WAR
	.align		4
.L_218:
        /*0f24*/ 	.byte	0x04, 0x36
        /*0f26*/ 	.short	(.L_220 - .L_219)
.L_219:
        /*0f28*/ 	.word	0x00000008
.L_220:


//--------------------- .nv.info._ZN7cutlass13device_kernelIN5flash11enable_sm90INS1_16FlashAttnFwdSm90INS1_25CollectiveMainloopFwdSm90ILi2EN4cute5tupleIJNS5_1CILi1EEES8_S8_EEENS6_IJNS7_ILi128EEESA_SA_EEELi128ENS_10bfloat16_tEfNS_4arch4Sm90ELb0ELb1ELb1ELb1ELb0ELb1ELb0ELb1ELb1ELb1ELb1ELb0EEENS1_21CollectiveEpilogueFwdISB_S9_SC_SE_Li256ELb1ELb1ELb1ELb0EEENS1_36VarlenDynamicPersistentTileSchedulerILi128ELi128ELi256ELi128ELb1ELb1ELb1ELb1ELb0ELb1EEEEEEEEEvNT_6ParamsE --------------------------
	.section	.nv.info._ZN7cutlass13device_kernelIN5flash11enable_sm90INS1_16FlashAttnFwdSm90INS1_25CollectiveMainloopFwdSm90ILi2EN4cute5tupleIJNS5_1CILi1EEES8_S8_EEENS6_IJNS7_ILi128EEESA_SA_EEELi128ENS_10bfloat16_tEfNS_4arch4Sm90ELb0ELb1ELb1ELb1ELb0ELb1ELb0ELb1ELb1ELb1ELb1ELb0EEENS1_21CollectiveEpilogueFwdISB_S9_SC_SE_Li256ELb1ELb1ELb1ELb0EEENS1_36VarlenDynamicPersistentTileSchedulerILi128ELi128ELi256ELi128ELb1ELb1ELb1ELb1ELb0ELb1EEEEEEEEEvNT_6ParamsE,"",@"SHT_CUDA_INFO"
	.sectionflags	@""
	.align	4


	//----- nvinfo : EIATTR_CUDA_API_VERSION
	.align		4
        /*0000*/ 	.byte	0x04, 0x37
        /*0002*/ 	.short	(.L_222 - .L_221)
.L_221:
        /*0004*/ 	.word	0x00000082


	//----- nvinfo : EIATTR_KPARAM_INFO
	.align		4
.L_222:
        /*0008*/ 	.byte	0x04, 0x17
        /*000a*/ 	.short	(.L_224 - .L_223)
.L_223:
        /*000c*/ 	.word	0x00000000
        /*0010*/ 	.short	0x0000
        /*0012*/ 	.short	0x0070
        /*0014*/ 	.byte	0x00, 0xf0, 0x01, 0x2a


	//----- nvinfo : EIATTR_SPARSE_MMA_MASK
	.align		4
.L_224:
        /*0018*/ 	.byte	0x03, 0x50
        /*001a*/ 	.short	0x0000


	//----- nvinfo : EIATTR_MAXREG_COUNT
	.align		4
        /*001c*/ 	.byte	0x03, 0x1b
        /*001e*/ 	.short	0x00a8


	//----- nvinfo : EIATTR_NUM_BARRIERS
	.align		4
        /*0020*/ 	.byte	0x02, 0x4c
        /*0022*/ 	.byte	0x10
	.zero		1


	//----- nvinfo : EIATTR_EXTERNS
	.align		4
        /*0024*/ 	.byte	0x04, 0x0f
        /*0026*/ 	.short	(.L_226 - .L_225)


	//   ....[0]....
	.align		4
.L_225:
        /*0028*/ 	.word	index@(__assertfail)


	//----- nvinfo : EIATTR_ANNOTATIONS
	.align		4
.L_226:
        /*002c*/ 	.byte	0x04, 0x55
        /*002e*/ 	.short	(.L_228 - .L_227)


	//   ....[0]....
.L_227:
        /* <DEDUP_REMOVED lines=93> */


	//----- nvinfo : EIATTR_MERCURY_ISA_VERSION
	.align		4
.L_228:
        /*05f0*/ 	.byte	0x03, 0x5f
        /*05f2*/ 	.short	0x0101


	//----- nvinfo : EIATTR_UNUSED_LOAD_BYTE_OFFSET
	.align		4
        /*05f4*/ 	.byte	0x04, 0x44
        /*05f6*/ 	.short	(.L_230 - .L_229)


	//   ....[0]....
.L_229:
        /*05f8*/ 	.word	0x00000ac0
        /*05fc*/ 	.word	0x0000fff0


	//   ....[1]....
        /*0600*/ 	.word	0x0001da70
        /*0604*/ 	.word	0x0000fff0


	//----- nvinfo : EIATTR_INT_WARP_WIDE_INSTR_OFFSETS
	.align		4
.L_230:
        /*0608*/ 	.byte	0x04, 0x31
        /*060a*/ 	.short	(.L_232 - .L_231)


	//   ....[0]....
.L_231:
        /*060c*/ 	.word	0x00000180


	//   ....[1]....
        /*0610*/ 	.word	0x00000220


	//   ....[2]....
        /*0614*/ 	.word	0x00000290


	//   ....[3]....
        /*0618*/ 	.word	0x00024230


	//   ....[4]....
        /*061c*/ 	.word	0x000242c0


	//   ....[5]....
        /*0620*/ 	.word	0x00027960


	//   ....[6]....
        /*0624*/ 	.word	0x000279c0


	//----- nvinfo : EIATTR_COOP_GROUP_MASK_REGIDS
	.align		4
.L_232:
        /*0628*/ 	.byte	0x04, 0x29
        /*062a*/ 	.short	(.L_234 - .L_233)


	//   ....[0]....
.L_233:
        /*062c*/ 	.word	0xffffffff


	//   ....[1]....
        /*0630*/ 	.word	0xffffffff


	//   ....[2]....
        /*0634*/ 	.word	0xffffffff


	//   ....[3]....
        /*0638*/ 	.word	0xffffffff


	//   ....[4]....
        /*063c*/ 	.word	0xffffffff


	//   ....[5]....
        /*0640*/ 	.word	0xffffffff


	//   ....[6]....
        /*0644*/ 	.word	0xffffffff


	//   ....[7]....
        /*0648*/ 	.word	0xffffffff


	//   ....[8]....
        /*064c*/ 	.word	0xffffffff


	//   ....[9]....
        /*0650*/ 	.word	0xffffffff


	//   ....[10]....
        /*0654*/ 	.word	0xffffffff


	//   ....[11]....
        /*0658*/ 	.word	0xffffffff


	//   ....[12]....
        /*065c*/ 	.word	0xffffffff


	//   ....[13]....
        /*0660*/ 	.word	0xffffffff


	//   ....[14]....
        /*0664*/ 	.word	0xffffffff


	//   ....[15]....
        /*0668*/ 	.word	0xffffffff


	//   ....[16]....
        /*066c*/ 	.word	0xffffffff


	//   ....[17]....
        /*0670*/ 	.word	0xffffffff


	//   ....[18]....
        /*0674*/ 	.word	0xffffffff


	//   ....[19]....
        /*0678*/ 	.word	0xffffffff


	//   ....[20]....
        /*067c*/ 	.word	0xffffffff


	//   ....[21]....
        /*0680*/ 	.word	0xffffffff


	//   ....[22]....
        /*0684*/ 	.word	0xffffffff


	//   ....[23]....
        /*0688*/ 	.word	0xffffffff


	//   ....[24]....
        /*068c*/ 	.word	0xffffffff


	//   ....[25]....
        /*0690*/ 	.word	0xffffffff


	//   ....[26]....
        /*0694*/ 	.word	0xffffffff


	//   ....[27]....
        /*0698*/ 	.word	0xffffffff


	//   ....[28]....
        /*069c*/ 	.word	0xffffffff


	//   ....[29]....
        /*06a0*/ 	.word	0xffffffff


	//   ....[30]....
        /*06a4*/ 	.word	0xffffffff


	//   ....[31]....
        /*06a8*/ 	.word	0xffffffff


	//   ....[32]....
        /*06ac*/ 	.word	0xffffffff


	//   ....[33]....
        /*06b0*/ 	.word	0xffffffff


	//   ....[34]....
        /*06b4*/ 	.word	0xffffffff


	//   ....[35]....
        /*06b8*/ 	.word	0xffffffff


	//   ....[36]....
        /*06bc*/ 	.word	0xffffffff


	//   ....[37]....
        /*06c0*/ 	.word	0xffffffff


	//   ....[38]....
        /*06c4*/ 	.word	0xffffffff


	//   ....[39]....
        /*06c8*/ 	.word	0xffffffff


	//   ....[40]....
        /*06cc*/ 	.word	0xffffffff


	//   ....[41]....
        /*06d0*/ 	.word	0xffffffff


	//   ....[42]....
        /*06d4*/ 	.word	0xffffffff


	//   ....[43]....
        /*06d8*/ 	.word	0xffffffff


	//   ....[44]....
        /*06dc*/ 	.word	0xffffffff


	//   ....[45]....
        /*06e0*/ 	.word	0xffffffff


	//   ....[46]....
        /*06e4*/ 	.word	0xffffffff


	//   ....[47]....
        /*06e8*/ 	.word	0xffffffff


	//   ....[48]....
        /*06ec*/ 	.word	0xffffffff


	//   ....[49]....
        /*06f0*/ 	.word	0xffffffff


	//   ....[50]....
        /*06f4*/ 	.word	0xffffffff


	//   ....[51]....
        /*06f8*/ 	.word	0xffffffff


	//   ....[52]....
        /*06fc*/ 	.word	0xffffffff


	//   ....[53]....
        /*0700*/ 	.word	0xffffffff


	//   ....[54]....
        /*0704*/ 	.word	0xffffffff


	//   ....[55]....
        /*0708*/ 	.word	0xffffffff


	//   ....[56]....
        /*070c*/ 	.word	0xffffffff


	//   ....[57]....
        /*0710*/ 	.word	0xffffffff


	//   ....[58]....
        /*0714*/ 	.word	0xffffffff


	//   ....[59]....
        /*0718*/ 	.word	0xffffffff


	//   ....[60]....
        /*071c*/ 	.word	0xffffffff


	//   ....[61]....
        /*0720*/ 	.word	0xffffffff


	//   ....[62]....
        /*0724*/ 	.word	0xffffffff


	//   ....[63]....
        /*0728*/ 	.word	0xffffffff


	//   ....[64]....
        /*072c*/ 	.word	0xffffffff


	//   ....[65]....
        /*0730*/ 	.word	0xffffffff


	//   ....[66]....
        /*0734*/ 	.word	0xffffffff


	//   ....[67]....
        /*0738*/ 	.word	0xffffffff


	//   ....[68]....
        /*073c*/ 	.word	0xffffffff


	//   ....[69]....
        /*0740*/ 	.word	0xffffffff


	//   ....[70]....
        /*0744*/ 	.word	0xffffffff


	//   ....[71]....
        /*0748*/ 	.word	0xffffffff


	//   ....[72]....
        /*074c*/ 	.word	0xffffffff


	//   ....[73]....
        /*0750*/ 	.word	0xffffffff


	//   ....[74]....
        /*0754*/ 	.word	0xffffffff


	//   ....[75]....
        /*0758*/ 	.word	0xffffffff


	//   ....[76]....
        /*075c*/ 	.word	0xffffffff


	//   ....[77]....
        /*0760*/ 	.word	0xffffffff


	//   ....[78]....
        /*0764*/ 	.word	0xffffffff


	//   ....[79]....
        /*0768*/ 	.word	0xffffffff


	//   ....[80]....
        /*076c*/ 	.word	0xffffffff


	//   ....[81]....
        /*0770*/ 	.word	0xffffffff


	//   ....[82]....
        /*0774*/ 	.word	0xffffffff


	//   ....[83]....
        /*0778*/ 	.word	0xffffffff


	//   ....[84]....
        /*077c*/ 	.word	0xffffffff


	//   ....[85]....
        /*0780*/ 	.word	0xffffffff


	//   ....[86]....
        /*0784*/ 	.word	0xffffffff


	//   ....[87]....
        /*0788*/ 	.word	0xffffffff


	//   ....[88]....
        /*078c*/ 	.word	0xffffffff


	//   ....[89]....
        /*0790*/ 	.word	0xffffffff


	//   ....[90]....
        /*0794*/ 	.word	0xffffffff


	//   ....[91]....
        /*0798*/ 	.word	0xffffffff


	//   ....[92]....
        /*079c*/ 	.word	0xffffffff


	//   ....[93]....
        /*07a0*/ 	.word	0xffffffff


	//   ....[94]....
        /*07a4*/ 	.word	0xffffffff


	//   ....[95]....
        /*07a8*/ 	.word	0xffffffff


	//   ....[96]....
        /*07ac*/ 	.word	0xffffffff


	//   ....[97]....
        /*07b0*/ 	.word	0xffffffff


	//   ....[98]....
        /*07b4*/ 	.word	0xffffffff


	//   ....[99]....
        /*07b8*/ 	.word	0xffffffff


	//   ....[100]....
        /*07bc*/ 	.word	0xffffffff


	//   ....[101]....
        /*07c0*/ 	.word	0xffffffff


	//   ....[102]....
        /*07c4*/ 	.word	0xffffffff


	//   ....[103]....
        /*07c8*/ 	.word	0xffffffff


	//   ....[104]....
        /*07cc*/ 	.word	0xffffffff


	//   ....[105]....
        /*07d0*/ 	.word	0xffffffff


	//   ....[106]....
        /*07d4*/ 	.word	0xffffffff


	//   ....[107]....
        /*07d8*/ 	.word	0xffffffff


	//   ....[108]....
        /*07dc*/ 	.word	0xffffffff


	//   ....[109]....
        /*07e0*/ 	.word	0xffffffff


	//   ....[110]....
        /*07e4*/ 	.word	0xffffffff


	//   ....[111]....
        /*07e8*/ 	.word	0xffffffff


	//   ....[112]....
        /*07ec*/ 	.word	0xffffffff


	//   ....[113]....
        /*07f0*/ 	.word	0xffffffff


	//   ....[114]....
        /*07f4*/ 	.word	0xffffffff


	//   ....[115]....
        /*07f8*/ 	.word	0xffffffff


	//   ....[116]....
        /*07fc*/ 	.word	0xffffffff


	//   ....[117]....
        /*0800*/ 	.word	0xffffffff


	//   ....[118]....
        /*0804*/ 	.word	0xffffffff


	//   ....[119]....
        /*0808*/ 	.word	0xffffffff


	//   ....[120]....
        /*080c*/ 	.word	0xffffffff


	//   ....[121]....
        /*0810*/ 	.word	0xffffffff


	//   ....[122]....
        /*0814*/ 	.word	0xffffffff


	//   ....[123]....
        /*0818*/ 	.word	0xffffffff


	//   ....[124]....
        /*081c*/ 	.word	0xffffffff


	//   ....[125]....
        /*0820*/ 	.word	0xffffffff


	//   ....[126]....
        /*0824*/ 	.word	0xffffffff


	//   ....[127]....
        /*0828*/ 	.word	0xffffffff


	//   ....[128]....
        /*082c*/ 	.word	0xffffffff


	//   ....[129]....
        /*0830*/ 	.word	0xffffffff


	//   ....[130]....
        /*0834*/ 	.word	0xffffffff


	//   ....[131]....
        /*0838*/ 	.word	0xffffffff


	//   ....[132]....
        /*083c*/ 	.word	0xffffffff


	//   ....[133]....
        /*0840*/ 	.word	0xffffffff


	//   ....[134]....
        /*0844*/ 	.word	0xffffffff


	//   ....[135]....
        /*0848*/ 	.word	0xffffffff


	//   ....[136]....
        /*084c*/ 	.word	0xffffffff


	//   ....[137]....
        /*0850*/ 	.word	0xffffffff


	//   ....[138]....
        /*0854*/ 	.word	0xffffffff


	//   ....[139]....
        /*0858*/ 	.word	0xffffffff


	//   ....[140]....
        /*085c*/ 	.word	0xffffffff


	//   ....[141]....
        /*0860*/ 	.word	0xffffffff


	//   ....[142]....
        /*0864*/ 	.word	0xffffffff


	//   ....[143]....
        /*0868*/ 	.word	0xffffffff


	//   ....[144]....
        /*086c*/ 	.word	0x0500000f


	//   ....[145]....
        /*0870*/ 	.word	0x0500000f


	//   ....[146]....
        /*0874*/ 	.word	0x0500000f


	//   ....[147]....
        /*0878*/ 	.word	0x0500000f


	//   ....[148]....
        /*087c*/ 	.word	0x0500000f


	//   ....[149]....
        /*0880*/ 	.word	0x0500000f


	//   ....[150]....
        /*0884*/ 	.word	0x0500000f


	//   ....[151]....
        /*0888*/ 	.word	0x0500000f


	//   ....[152]....
        /*088c*/ 	.word	0x0500000f


	//   ....[153]....
        /*0890*/ 	.word	0x0500000f


	//   ....[154]....
        /*0894*/ 	.word	0x0500000f


	//   ....[155]....
        /*0898*/ 	.word	0x0500000f


	//   ....[156]....
        /*089c*/ 	.word	0x0500000f


	//   ....[157]....
        /*08a0*/ 	.word	0x0500000f


	//   ....[158]....
        /*08a4*/ 	.word	0x0500000f


	//   ....[159]....
        /*08a8*/ 	.word	0x0500000f


	//   ....[160]....
        /*08ac*/ 	.word	0x0500000f


	//   ....[161]....
        /*08b0*/ 	.word	0x0500000f


	//   ....[162]....
        /*08b4*/ 	.word	0x0500000f


	//   ....[163]....
        /*08b8*/ 	.word	0x0500000f


	//   ....[164]....
        /*08bc*/ 	.word	0x0500000f


	//   ....[165]....
        /*08c0*/ 	.word	0x0500000f


	//   ....[166]....
        /*08c4*/ 	.word	0x0500000f


	//   ....[167]....
        /*08c8*/ 	.word	0x0500000f


	//   ....[168]....
        /*08cc*/ 	.word	0x0500000f


	//   ....[169]....
        /*08d0*/ 	.word	0x0500000f


	//   ....[170]....
        /*08d4*/ 	.word	0x0500000f


	//   ....[171]....
        /*08d8*/ 	.word	0x0500000f


	//   ....[172]....
        /*08dc*/ 	.word	0x0500000f


	//   ....[173]....
        /*08e0*/ 	.word	0x0500000f


	//   ....[174]....
        /*08e4*/ 	.word	0x0500000f


	//   ....[175]....
        /*08e8*/ 	.word	0x0500000f


	//   ....[176]....
        /*08ec*/ 	.word	0x0500000f


	//   ....[177]....
        /*08f0*/ 	.word	0x0500000f


	//   ....[178]....
        /*08f4*/ 	.word	0x0500000f


	//   ....[179]....
        /*08f8*/ 	.word	0x0500000f


	//   ....[180]....
        /*08fc*/ 	.word	0x0500000f


	//   ....[181]....
        /*0900*/ 	.word	0x0500000f


	//   ....[182]....
        /*0904*/ 	.word	0x0500000f


	//   ....[183]....
        /*0908*/ 	.word	0x0500000f


	//   ....[184]....
        /*090c*/ 	.word	0x0500000f


	//   ....[185]....
        /*0910*/ 	.word	0x0500000f


	//   ....[186]....
        /*0914*/ 	.word	0x0500000f


	//   ....[187]....
        /*0918*/ 	.word	0x0500000f


	//   ....[188]....
        /*091c*/ 	.word	0x0500000f


	//   ....[189]....
        /*0920*/ 	.word	0x0500000f


	//   ....[190]....
        /*0924*/ 	.word	0x0500000f


	//   ....[191]....
        /*0928*/ 	.word	0x0500000f


	//   ....[192]....
        /*092c*/ 	.word	0x0500000f


	//   ....[193]....
        /*0930*/ 	.word	0x0500000f


	//   ....[194]....
        /*0934*/ 	.word	0x0500000f


	//   ....[195]....
        /*0938*/ 	.word	0x0500000f


	//   ....[196]....
        /*093c*/ 	.word	0x0500000f


	//   ....[197]....
        /*0940*/ 	.word	0x0500000f


	//   ....[198]....
        /*0944*/ 	.word	0x0500000f


	//   ....[199]....
        /*0948*/ 	.word	0x0500000f


	//   ....[200]....
        /*094c*/ 	.word	0x0500000f


	//   ....[201]....
        /*0950*/ 	.word	0x0500000f


	//   ....[202]....
        /*0954*/ 	.word	0x0500000f


	//   ....[203]....
        /*0958*/ 	.word	0x0500000f


	//   ....[204]....
        /*095c*/ 	.word	0x0500000f


	//   ....[205]....
        /*0960*/ 	.word	0x0500000f


	//   ....[206]....
        /*0964*/ 	.word	0x0500000f


	//   ....[207]....
        /*0968*/ 	.word	0x0500000f


	//   ....[208]....
        /*096c*/ 	.word	0x0500000f


	//   ....[209]....
        /*0970*/ 	.word	0x0500000f


	//   ....[210]....
        /*0974*/ 	.word	0x0500000f


	//   ....[211]....
        /*0978*/ 	.word	0x0500000f


	//   ....[212]....
        /*097c*/ 	.word	0x0500000f


	//   ....[213]....
        /*0980*/ 	.word	0x0500000f


	//   ....[214]....
        /*0984*/ 	.word	0x0500000f


	//   ....[215]....
        /*0988*/ 	.word	0x0500000f


	//   ....[216]....
        /*098c*/ 	.word	0x0500000f


	//   ....[217]....
        /*0990*/ 	.word	0x0500000f


	//   ....[218]....
        /*0994*/ 	.word	0x0500000f


	//   ....[219]....
        /*0998*/ 	.word	0x0500000f


	//   ....[220]....
        /*099c*/ 	.word	0x0500000f


	//   ....[221]....
        /*09a0*/ 	.word	0x0500000f


	//   ....[222]....
        /*09a4*/ 	.word	0x0500000f


	//   ....[223]....
        /*09a8*/ 	.word	0x0500000f


	//   ....[224]....
        /*09ac*/ 	.word	0x0500000f


	//   ....[225]....
        /*09b0*/ 	.word	0x0500000f


	//   ....[226]....
        /*09b4*/ 	.word	0x0500000f


	//   ....[227]....
        /*09b8*/ 	.word	0x0500000f


	//   ....[228]....
        /*09bc*/ 	.word	0x0500000f


	//   ....[229]....
        /*09c0*/ 	.word	0x0500000f


	//   ....[230]....
        /*09c4*/ 	.word	0x0500000f


	//   ....[231]....
        /*09c8*/ 	.word	0x0500000f


	//   ....[232]....
        /*09cc*/ 	.word	0x0500000f


	//   ....[233]....
        /*09d0*/ 	.word	0x0500000f


	//----- nvinfo : EIATTR_COOP_GROUP_INSTR_OFFSETS
	.align		4
.L_234:
        /*09d4*/ 	.byte	0x04, 0x28
        /*09d6*/ 	.short	(.L_236 - .L_235)


	//   ....[0]....
.L_235:
        /*09d8*/ 	.word	0x00000060


	//   ....[1]....
        /*09dc*/ 	.word	0x00000190


	//   ....[2]....
        /*09e0*/ 	.word	0x00000240


	//   ....[3]....
        /*09e4*/ 	.word	0x00000400


	//   ....[4]....
        /*09e8*/ 	.word	0x00000560


	//   ....[5]....
        /*09ec*/ 	.word	0x00000680


	//   ....[6]....
        /*09f0*/ 	.word	0x000007e0


	//   ....[7]....
        /*09f4*/ 	.word	0x00009ca0


	//   ....[8]....
        /*09f8*/ 	.word	0x0000a370


	//   ....[9]....
        /*09fc*/ 	.word	0x0000a380


	//   ....[10]....
        /*0a00*/ 	.word	0x0000a390


	//   ....[11]....
        /*0a04*/ 	.word	0x0000a3a0


	//   ....[12]....
        /*0a08*/ 	.word	0x0000a6e0


	//   ....[13]....
        /*0a0c*/ 	.word	0x0000a6f0


	//   ....[14]....
        /*0a10*/ 	.word	0x0000a700


	//   ....[15]....
        /*0a14*/ 	.word	0x0000a710


	//   ....[16]....
        /*0a18*/ 	.word	0x0000aa30


	//   ....[17]....
        /*0a1c*/ 	.word	0x0000aa40


	//   ....[18]....
        /*0a20*/ 	.word	0x0000aa50


	//   ....[19]....
        /*0a24*/ 	.word	0x0000aa60


	//   ....[20]....
        /*0a28*/ 	.word	0x0000ada0


	//   ....[21]....
        /*0a2c*/ 	.word	0x0000adb0


	//   ....[22]....
        /*0a30*/ 	.word	0x0000adc0


	//   ....[23]....
        /*0a34*/ 	.word	0x0000add0


	//   ....[24]....
        /*0a38*/ 	.word	0x0000ccc0


	//   ....[25]....
        /*0a3c*/ 	.word	0x0000cce0


	//   ....[26]....
        /*0a40*/ 	.word	0x0000ccf0


	//   ....[27]....
        /*0a44*/ 	.word	0x0000cd00


	//   ....[28]....
        /*0a48*/ 	.word	0x0000ce10


	//   ....[29]....
        /*0a4c*/ 	.word	0x0000ce60


	//   ....[30]....
        /*0a50*/ 	.word	0x0000ce90


	//   ....[31]....
        /*0a54*/ 	.word	0x0000ced0


	//   ....[32]....
        /*0a58*/ 	.word	0x0000d250


	//   ....[33]....
        /*0a5c*/ 	.word	0x0000d270


	//   ....[34]....
        /*0a60*/ 	.word	0x0000d290


	//   ....[35]....
        /*0a64*/ 	.word	0x0000d2a0


	//   ....[36]....
        /*0a68*/ 	.word	0x0000d360


	//   ....[37]....
        /*0a6c*/ 	.word	0x0000d380


	//   ....[38]....
        /*0a70*/ 	.word	0x0000d390


	//   ....[39]....
        /*0a74*/ 	.word	0x0000d410


	//   ....[40]....
        /*0a78*/ 	.word	0x0000fb10


	//   ....[41]....
        /*0a7c*/ 	.word	0x00010430


	//   ....[42]....
        /*0a80*/ 	.word	0x00011480


	//   ....[43]....
        /*0a84*/ 	.word	0x00011530


	//   ....[44]....
        /*0a88*/ 	.word	0x00011f00


	//   ....[45]....
        /*0a8c*/ 	.word	0x00011f60


	//   ....[46]....
        /*0a90*/ 	.word	0x00014060


	//   ....[47]....
        /*0a94*/ 	.word	0x000142d0


	//   ....[48]....
        /*0a98*/ 	.word	0x00014f90


	//   ....[49]....
        /*0a9c*/ 	.word	0x00015050


	//   ....[50]....
        /*0aa0*/ 	.word	0x000157d0


	//   ....[51]....
        /*0aa4*/ 	.word	0x00015840


	//   ....[52]....
        /*0aa8*/ 	.word	0x00017d10


	//   ....[53]....
        /*0aac*/ 	.word	0x00017d80


	//   ....[54]....
        /*0ab0*/ 	.word	0x000183a0


	//   ....[55]....
        /*0ab4*/ 	.word	0x00018400


	//   ....[56]....
        /*0ab8*/ 	.word	0x0001a740


	//   ....[57]....
        /*0abc*/ 	.word	0x0001a9d0


	//   ....[58]....
        /*0ac0*/ 	.word	0x0001b640


	//   ....[59]....
        /*0ac4*/ 	.word	0x0001b700


	//   ....[60]....
        /*0ac8*/ 	.word	0x0001be70


	//   ....[61]....
        /*0acc*/ 	.word	0x0001bed0


	//   ....[62]....
        /*0ad0*/ 	.word	0x0001d0b0


	//   ....[63]....
        /*0ad4*/ 	.word	0x0001d430


	//   ....[64]....
        /*0ad8*/ 	.word	0x0001d460


	//   ....[65]....
        /*0adc*/ 	.word	0x0001d470


	//   ....[66]....
        /*0ae0*/ 	.word	0x0001e510


	//   ....[67]....
        /*0ae4*/ 	.word	0x0001e530


	//   ....[68]....
        /*0ae8*/ 	.word	0x0001e550


	//   ....[69]....
        /*0aec*/ 	.word	0x0001e560


	//   ....[70]....
        /*0af0*/ 	.word	0x0001ec20


	//   ....[71]....
        /*0af4*/ 	.word	0x0001ec30


	//   ....[72]....
        /*0af8*/ 	.word	0x0001ed30


	//   ....[73]....
        /*0afc*/ 	.word	0x0001ed40


	//   ....[74]....
        /*0b00*/ 	.word	0x0001ee50


	//   ....[75]....
        /*0b04*/ 	.word	0x0001ee60


	//   ....[76]....
        /*0b08*/ 	.word	0x0001ef70


	//   ....[77]....
        /*0b0c*/ 	.word	0x0001ef80


	//   ....[78]....
        /*0b10*/ 	.word	0x0001f330


	//   ....[79]....
        /*0b14*/ 	.word	0x0001f340


	//   ....[80]....
        /*0b18*/ 	.word	0x0001f890


	//   ....[81]....
        /*0b1c*/ 	.word	0x0001f8a0


	//   ....[82]....
        /*0b20*/ 	.word	0x000205a0


	//   ....[83]....
        /*0b24*/ 	.word	0x000205b0


	//   ....[84]....
        /*0b28*/ 	.word	0x000206c0


	//   ....[85]....
        /*0b2c*/ 	.word	0x000206d0


	//   ....[86]....
        /*0b30*/ 	.word	0x000207e0


	//   ....[87]....
        /*0b34*/ 	.word	0x000207f0


	//   ....[88]....
        /*0b38*/ 	.word	0x00020900


	//   ....[89]....
        /*0b3c*/ 	.word	0x00020910


	//   ....[90]....
        /*0b40*/ 	.word	0x00020a80


	//   ....[91]....
        /*0b44*/ 	.word	0x00020cb0


	//   ....[92]....
        /*0b48*/ 	.word	0x00020ce0


	//   ....[93]....
        /*0b4c*/ 	.word	0x00020d10


	//   ....[94]....
        /*0b50*/ 	.word	0x00020d40


	//   ....[95]....
        /*0b54*/ 	.word	0x00020d70


	//   ....[96]....
        /*0b58*/ 	.word	0x00020da0


	//   ....[97]....
        /*0b5c*/ 	.word	0x00020f40


	//   ....[98]....
        /*0b60*/ 	.word	0x00020f70


	//   ....[99]....
        /*0b64*/ 	.word	0x00020fa0


	//   ....[100]....
        /*0b68*/ 	.word	0x00020fd0


	//   ....[101]....
        /*0b6c*/ 	.word	0x00021000


	//   ....[102]....
        /*0b70*/ 	.word	0x00021030


	//   ....[103]....
        /*0b74*/ 	.word	0x000210d0


	//   ....[104]....
        /*0b78*/ 	.word	0x00021100


	//   ....[105]....
        /*0b7c*/ 	.word	0x00021110


	//   ....[106]....
        /*0b80*/ 	.word	0x00021140


	//   ....[107]....
        /*0b84*/ 	.word	0x000229e0


	//   ....[108]....
        /*0b88*/ 	.word	0x00024800


	//   ....[109]....
        /*0b8c*/ 	.word	0x00025380


	//   ....[110]....
        /*0b90*/ 	.word	0x00025390


	//   ....[111]....
        /*0b94*/ 	.word	0x000253c0


	//   ....[112]....
        /*0b98*/ 	.word	0x000253d0


	//   ....[113]....
        /*0b9c*/ 	.word	0x000254e0


	//   ....[114]....
        /*0ba0*/ 	.word	0x000254f0


	//   ....[115]....
        /*0ba4*/ 	.word	0x00025580


	//   ....[116]....
        /*0ba8*/ 	.word	0x00025590


	//   ....[117]....
        /*0bac*/ 	.word	0x00025620


	//   ....[118]....
        /*0bb0*/ 	.word	0x00025630


	//   ....[119]....
        /*0bb4*/ 	.word	0x000256c0


	//   ....[120]....
        /*0bb8*/ 	.word	0x000256d0


	//   ....[121]....
        /*0bbc*/ 	.word	0x00025760


	//   ....[122]....
        /*0bc0*/ 	.word	0x00025770


	//   ....[123]....
        /*0bc4*/ 	.word	0x000257c0


	//   ....[124]....
        /*0bc8*/ 	.word	0x000257f0


	//   ....[125]....
        /*0bcc*/ 	.word	0x000280a0


	//   ....[126]....
        /*0bd0*/ 	.word	0x000280d0


	//   ....[127]....
        /*0bd4*/ 	.word	0x00028130


	//   ....[128]....
        /*0bd8*/ 	.word	0x00028160


	//   ....[129]....
        /*0bdc*/ 	.word	0x00028190


	//   ....[130]....
        /*0be0*/ 	.word	0x000281c0


	//   ....[131]....
        /*0be4*/ 	.word	0x000281f0


	//   ....[132]....
        /*0be8*/ 	.word	0x00028220


	//   ....[133]....
        /*0bec*/ 	.word	0x000283e0


	//   ....[134]....
        /*0bf0*/ 	.word	0x00028410


	//   ....[135]....
        /*0bf4*/ 	.word	0x00028440


	//   ....[136]....
        /*0bf8*/ 	.word	0x00028470


	//   ....[137]....
        /*0bfc*/ 	.word	0x000284a0


	//   ....[138]....
        /*0c00*/ 	.word	0x000284d0


	//   ....[139]....
        /*0c04*/ 	.word	0x000285a0


	//   ....[140]....
        /*0c08*/ 	.word	0x000285c0


	//   ....[141]....
        /*0c0c*/ 	.word	0x000285d0


	//   ....[142]....
        /*0c10*/ 	.word	0x00028650


	//   ....[143]....
        /*0c14*/ 	.word	0x00029190


	//   ....[144]....
        /*0c18*/ 	.word	0x00029600


	//   ....[145]....
        /*0c1c*/ 	.word	0x000296b0


	//   ....[146]....
        /*0c20*/ 	.word	0x00029740


	//   ....[147]....
        /*0c24*/ 	.word	0x00029790


	//   ....[148]....
        /*0c28*/ 	.word	0x000297e0


	//   ....[149]....
        /*0c2c*/ 	.word	0x00029870


	//   ....[150]....
        /*0c30*/ 	.word	0x00029900


	//   ....[151]....
        /*0c34*/ 	.word	0x00029950


	//   ....[152]....
        /*0c38*/ 	.word	0x000299a0


	//   ....[153]....
        /*0c3c*/ 	.word	0x00029a30


	//   ....[154]....
        /*0c40*/ 	.word	0x00029ac0


	//   ....[155]....
        /*0c44*/ 	.word	0x00029b10


	//   ....[156]....
        /*0c48*/ 	.word	0x00029b60


	//   ....[157]....
        /*0c4c*/ 	.word	0x00029bf0


	//   ....[158]....
        /*0c50*/ 	.word	0x00029c80


	//   ....[159]....
        /*0c54*/ 	.word	0x00029cd0


	//   ....[160]....
        /*0c58*/ 	.word	0x00029d20


	//   ....[161]....
        /*0c5c*/ 	.word	0x00029e20


	//   ....[162]....
        /*0c60*/ 	.word	0x00029ed0


	//   ....[163]....
        /*0c64*/ 	.word	0x00029f50


	//   ....[164]....
        /*0c68*/ 	.word	0x00029fe0


	//   ....[165]....
        /*0c6c*/ 	.word	0x0002a150


	//   ....[166]....
        /*0c70*/ 	.word	0x0002a280


	//   ....[167]....
        /*0c74*/ 	.word	0x0002a300


	//   ....[168]....
        /*0c78*/ 	.word	0x0002a350


	//   ....[169]....
        /*0c7c*/ 	.word	0x0002a3e0


	//   ....[170]....
        /*0c80*/ 	.word	0x0002a480


	//   ....[171]....
        /*0c84*/ 	.word	0x0002a500


	//   ....[172]....
        /*0c88*/ 	.word	0x0002a570


	//   ....[173]....
        /*0c8c*/ 	.word	0x0002a6c0


	//   ....[174]....
        /*0c90*/ 	.word	0x0002a800


	//   ....[175]....
        /*0c94*/ 	.word	0x0002a860


	//   ....[176]....
        /*0c98*/ 	.word	0x0002a8b0


	//   ....[177]....
        /*0c9c*/ 	.word	0x0002ac30


	//   ....[178]....
        /*0ca0*/ 	.word	0x0002ac80


	//   ....[179]....
        /*0ca4*/ 	.word	0x0002ad10


	//   ....[180]....
        /*0ca8*/ 	.word	0x0002ada0


	//   ....[181]....
        /*0cac*/ 	.word	0x0002ae30


	//   ....[182]....
        /*0cb0*/ 	.word	0x0002aec0


	//   ....[183]....
        /*0cb4*/ 	.word	0x0002af50


	//   ....[184]....
        /*0cb8*/ 	.word	0x0002afe0


	//   ....[185]....
        /*0cbc*/ 	.word	0x0002b060


	//   ....[186]....
        /*0cc0*/ 	.word	0x0002b0b0


	//   ....[187]....
        /*0cc4*/ 	.word	0x0002b140


	//   ....[188]....
        /*0cc8*/ 	.word	0x0002b1d0


	//   ....[189]....
        /*0ccc*/ 	.word	0x0002b250


	//   ....[190]....
        /*0cd0*/ 	.word	0x0002b2a0


	//   ....[191]....
        /*0cd4*/ 	.word	0x0002b330


	//   ....[192]....
        /*0cd8*/ 	.word	0x0002b3c0


	//   ....[193]....
        /*0cdc*/ 	.word	0x0002b450


	//   ....[194]....
        /*0ce0*/ 	.word	0x0002b4e0


	//   ....[195]....
        /*0ce4*/ 	.word	0x0002b570


	//   ....[196]....
        /*0ce8*/ 	.word	0x0002b600


	//   ....[197]....
        /*0cec*/ 	.word	0x0002b6c0


	//   ....[198]....
        /*0cf0*/ 	.word	0x0002b9a0


	//   ....[199]....
        /*0cf4*/ 	.word	0x0002bb80


	//   ....[200]....
        /*0cf8*/ 	.word	0x0002bbd0


	//   ....[201]....
        /*0cfc*/ 	.word	0x0002bc30


	//   ....[202]....
        /*0d00*/ 	.word	0x0002bcd0


	//   ....[203]....
        /*0d04*/ 	.word	0x0002bd90


	//   ....[204]....
        /*0d08*/ 	.word	0x0002bea0


	//   ....[205]....
        /*0d0c*/ 	.word	0x0002bf00


	//   ....[206]....
        /*0d10*/ 	.word	0x0002c000


	//   ....[207]....
        /*0d14*/ 	.word	0x0002c060


	//   ....[208]....
        /*0d18*/ 	.word	0x0002c160


	//   ....[209]....
        /*0d1c*/ 	.word	0x0002c1c0


	//   ....[210]....
        /*0d20*/ 	.word	0x0002c2c0


	//   ....[211]....
        /*0d24*/ 	.word	0x0002c320


	//   ....[212]....
        /*0d28*/ 	.word	0x0002c400


	//   ....[213]....
        /*0d2c*/ 	.word	0x0002c480


	//   ....[214]....
        /*0d30*/ 	.word	0x0002c560


	//   ....[215]....
        /*0d34*/ 	.word	0x0002c890


	//   ....[216]....
        /*0d38*/ 	.word	0x0002c930


	//   ....[217]....
        /*0d3c*/ 	.word	0x0002cad0


	//   ....[218]....
        /*0d40*/ 	.word	0x0002cb50


	//   ....[219]....
        /*0d44*/ 	.word	0x0002cbd0


	//   ....[220]....
        /*0d48*/ 	.word	0x0002cc50


	//   ....[221]....
        /*0d4c*/ 	.word	0x0002ccd0


	//   ....[222]....
        /*0d50*/ 	.word	0x0002cd60


	//   ....[223]....
        /*0d54*/ 	.word	0x0002ce00


	//   ....[224]....
        /*0d58*/ 	.word	0x0002ceb0


	//   ....[225]....
        /*0d5c*/ 	.word	0x0002cf30


	//   ....[226]....
        /*0d60*/ 	.word	0x0002cfb0


	//   ....[227]....
        /*0d64*/ 	.word	0x0002d030


	//   ....[228]....
        /*0d68*/ 	.word	0x0002d0c0


	//   ....[229]....
        /*0d6c*/ 	.word	0x0002d140


	//   ....[230]....
        /*0d70*/ 	.word	0x0002d1f0


	//   ....[231]....
        /*0d74*/ 	.word	0x0002d240


	//   ....[232]....
        /*0d78*/ 	.word	0x0002d300


	//   ....[233]....
        /*0d7c*/ 	.word	0x0002d430


	//----- nvinfo : EIATTR_REG_RECONFIG
	.align		4
.L_236:
        /*0d80*/ 	.byte	0x01, 0x54
	.zero		2


	//----- nvinfo : EIATTR_SYSCALL_OFFSETS
	.align		4
        /*0d84*/ 	.byte	0x04, 0x46
        /*0d86*/ 	.short	(.L_238 - .L_237)


	//   ....[0]....
.L_237:
        /*0d88*/ 	.word	0x000021f0


	//   ....[1]....
        /*0d8c*/ 	.word	0x00002340


	//   ....[2]....
        /*0d90*/ 	.word	0x00009e30


	//   ....[3]....
        /*0d94*/ 	.word	0x0000a120


	//   ....[4]....
        /*0d98*/ 	.word	0x00024430


	//   ....[5]....
        /*0d9c*/ 	.word	0x00024580


	//   ....[6]....
        /*0da0*/ 	.word	0x00024670


	//   ....[7]....
        /*0da4*/ 	.word	0x00024ef0


	//----- nvinfo : EIATTR_MBARRIER_INSTR_OFFSETS
	.align		4
.L_238:
        /*0da8*/ 	.byte	0x04, 0x39
        /*0daa*/ 	.short	(.L_240 - .L_239)


	//   ....[0]....
.L_239:
        /*0dac*/ 	.word	0x000002b0
        /*0db0*/ 	.word	0x000000ff
        /*0db4*/ 	.word	0x00028800
        /*0db8*/ 	.short	0x0100
        /*0dba*/ 	.byte	0x08
	.zero		1


	//   ....[1]....
        /*0dbc*/ 	.word	0x000002c0
        /*0dc0*/ 	.word	0x000000ff
        /*0dc4*/ 	.word	0x00028820
        /*0dc8*/ 	.short	0x0100
        /*0dca*/ 	.byte	0x08
	.zero		1


	//   ....[2]....
        /*0dcc*/ 	.word	0x000003b0
        /*0dd0*/ 	.word	0x000000ff
        /*0dd4*/ 	.word	0x00028830
        /*0dd8*/ 	.short	0x0100
        /*0dda*/ 	.byte	0x08
	.zero		1


	//   ....[3]....
        /*0ddc*/ 	.word	0x000003c0
        /*0de0*/ 	.word	0x000000ff
        /*0de4*/ 	.word	0x00028840
        /*0de8*/ 	.short	0x0100
        /*0dea*/ 	.byte	0x08
	.zero		1


	//   ....[4]....
        /*0dec*/ 	.word	0x000003d0
        /*0df0*/ 	.word	0x000000ff
        /*0df4*/ 	.word	0x00028838
        /*0df8*/ 	.short	0x0100
        /*0dfa*/ 	.byte	0x08
	.zero		1


	//   ....[5]....
        /*0dfc*/ 	.word	0x000003e0
        /*0e00*/ 	.word	0x000000ff
        /*0e04*/ 	.word	0x00028848
        /*0e08*/ 	.short	0x0100
        /*0e0a*/ 	.byte	0x08
	.zero		1


	//   ....[6]....
        /*0e0c*/ 	.word	0x00000510
        /*0e10*/ 	.word	0x000000ff
        /*0e14*/ 	.word	0x00028850
        /*0e18*/ 	.short	0x0100
        /*0e1a*/ 	.byte	0x08
	.zero		1


	//   ....[7]....
        /*0e1c*/ 	.word	0x00000520
        /*0e20*/ 	.word	0x000000ff
        /*0e24*/ 	.word	0x00028860
        /*0e28*/ 	.short	0x0100
        /*0e2a*/ 	.byte	0x08
	.zero		1


	//   ....[8]....
        /*0e2c*/ 	.word	0x00000530
        /*0e30*/ 	.word	0x000000ff
        /*0e34*/ 	.word	0x00028858
        /*0e38*/ 	.short	0x0100
        /*0e3a*/ 	.byte	0x08
	.zero		1


	//   ....[9]....
        /*0e3c*/ 	.word	0x00000540
        /*0e40*/ 	.word	0x000000ff
        /*0e44*/ 	.word	0x00028868
        /*0e48*/ 	.short	0x0100
        /*0e4a*/ 	.byte	0x08
	.zero		1


	//   ....[10]....
        /*0e4c*/ 	.word	0x00000630
        /*0e50*/ 	.word	0x000000ff
        /*0e54*/ 	.word	0x00028870
        /*0e58*/ 	.short	0x0100
        /*0e5a*/ 	.byte	0x06
	.zero		1


	//   ....[11]....
        /*0e5c*/ 	.word	0x00000640
        /*0e60*/ 	.word	0x000000ff
        /*0e64*/ 	.word	0x00028880
        /*0e68*/ 	.short	0x0100
        /*0e6a*/ 	.byte	0x06
	.zero		1


	//   ....[12]....
        /*0e6c*/ 	.word	0x00000650
        /*0e70*/ 	.word	0x000000ff
        /*0e74*/ 	.word	0x00028878
        /*0e78*/ 	.short	0x0100
        /*0e7a*/ 	.byte	0x06
	.zero		1


	//   ....[13]....
        /*0e7c*/ 	.word	0x00000660
        /*0e80*/ 	.word	0x000000ff
        /*0e84*/ 	.word	0x00028888
        /*0e88*/ 	.short	0x0100
        /*0e8a*/ 	.byte	0x06
	.zero		1


	//   ....[14]....
        /*0e8c*/ 	.word	0x00000790
        /*0e90*/ 	.word	0x000000ff
        /*0e94*/ 	.word	0x00028890
        /*0e98*/ 	.short	0x0100
        /*0e9a*/ 	.byte	0x08
	.zero		1


	//   ....[15]....
        /*0e9c*/ 	.word	0x000007a0
        /*0ea0*/ 	.word	0x000000ff
        /*0ea4*/ 	.word	0x000288a0
        /*0ea8*/ 	.short	0x0100
        /*0eaa*/ 	.byte	0x08
	.zero		1


	//   ....[16]....
        /*0eac*/ 	.word	0x000007b0
        /*0eb0*/ 	.word	0x000000ff
        /*0eb4*/ 	.word	0x00028898
        /*0eb8*/ 	.short	0x0100
        /*0eba*/ 	.byte	0x08
	.zero		1


	//   ....[17]....
        /*0ebc*/ 	.word	0x000007c0
        /*0ec0*/ 	.word	0x000000ff
        /*0ec4*/ 	.word	0x000288a8
        /*0ec8*/ 	.short	0x0100
        /*0eca*/ 	.byte	0x08
	.zero		1


	//   ....[18]....
        /*0ecc*/ 	.word	0x000008f0
        /*0ed0*/ 	.word	0x000000ff
        /*0ed4*/ 	.word	0x000288b0
        /*0ed8*/ 	.short	0x0100
        /*0eda*/ 	.byte	0x08
	.zero		1


	//   ....[19]....
        /*0edc*/ 	.word	0x00000900
        /*0ee0*/ 	.word	0x000000ff
        /*0ee4*/ 	.word	0x000288c0
        /*0ee8*/ 	.short	0x0100
        /*0eea*/ 	.byte	0x08
	.zero		1


	//   ....[20]....
        /*0eec*/ 	.word	0x00000910
        /*0ef0*/ 	.word	0x000000ff
        /*0ef4*/ 	.word	0x000288b8
        /*0ef8*/ 	.short	0x0100
        /*0efa*/ 	.byte	0x08
	.zero		1


	//   ....[21]....
        /*0efc*/ 	.word	0x00000920
        /*0f00*/ 	.word	0x000000ff
        /*0f04*/ 	.word	0x000288c8
        /*0f08*/ 	.short	0x0100
        /*0f0a*/ 	.byte	0x08
	.zero		1


	//   ....[22]....
        /*0f0c*/ 	.word	0x00003a30
        /*0f10*/ 	.word	0x0000006a
        /*0f14*/ 	.word	0x00028890
        /*0f18*/ 	.short	0x010a
        /*0f1a*/ 	.byte	0x3f
	.zero		1


	//   ....[23]....
        /*0f1c*/ 	.word	0x00006290
        /*0f20*/ 	.word	0x0000006a
        /*0f24*/ 	.word	0x00028890
        /*0f28*/ 	.short	0x010a
        /*0f2a*/ 	.byte	0x3f
	.zero		1


	//   ....[24]....
        /*0f2c*/ 	.word	0x000085b0
        /*0f30*/ 	.word	0x0000006a
        /*0f34*/ 	.word	0x00028890
        /*0f38*/ 	.short	0x010a
        /*0f3a*/ 	.byte	0x3f
	.zero		1


	//   ....[25]....
        /*0f3c*/ 	.word	0x00008c10
        /*0f40*/ 	.word	0x0000002c
        /*0f44*/ 	.word	0x00000000
        /*0f48*/ 	.short	0x0101
        /*0f4a*/ 	.byte	0x3f
	.zero		1


	//   ....[26]....
        /*0f4c*/ 	.word	0x00008c50
        /*0f50*/ 	.word	0x0000006a
        /*0f54*/ 	.word	0x000288b0
        /*0f58*/ 	.short	0x010a
        /*0f5a*/ 	.byte	0x3f
	.zero		1


	//   ....[27]....
        /*0f5c*/ 	.word	0x000092a0
        /*0f60*/ 	.word	0x0000006a
        /*0f64*/ 	.word	0x00000000
        /*0f68*/ 	.short	0x0101
        /*0f6a*/ 	.byte	0x3f
	.zero		1


	//   ....[28]....
        /*0f6c*/ 	.word	0x00009eb0
        /*0f70*/ 	.word	0x00000002
        /*0f74*/ 	.word	0x00028800
        /*0f78*/ 	.short	0x010a
        /*0f7a*/ 	.byte	0x3f
	.zero		1


	//   ....[29]....
        /*0f7c*/ 	.word	0x00009f00
        /*0f80*/ 	.word	0x00000002
        /*0f84*/ 	.word	0x00028800
        /*0f88*/ 	.short	0x010a
        /*0f8a*/ 	.byte	0x3f
	.zero		1


	//   ....[30]....
        /*0f8c*/ 	.word	0x0000b010
        /*0f90*/ 	.word	0x00000002
        /*0f94*/ 	.word	0x00028800
        /*0f98*/ 	.short	0x010a
        /*0f9a*/ 	.byte	0x3f
	.zero		1


	//   ....[31]....
        /*0f9c*/ 	.word	0x0000d6c0
        /*0fa0*/ 	.word	0x00000002
        /*0fa4*/ 	.word	0x00028800
        /*0fa8*/ 	.short	0x010a
        /*0faa*/ 	.byte	0x3f
	.zero		1


	//   ....[32]....
        /*0fac*/ 	.word	0x0000f3c0
        /*0fb0*/ 	.word	0x00000059
        /*0fb4*/ 	.word	0x00028830
        /*0fb8*/ 	.short	0x010a
        /*0fba*/ 	.byte	0x3f
	.zero		1


	//   ....[33]....
        /*0fbc*/ 	.word	0x0000f430
        /*0fc0*/ 	.word	0x00000059
        /*0fc4*/ 	.word	0x00028830
        /*0fc8*/ 	.short	0x010a
        /*0fca*/ 	.byte	0x3f
	.zero		1


	//   ....[34]....
        /*0fcc*/ 	.word	0x0000fea0
        /*0fd0*/ 	.word	0x00000059
        /*0fd4*/ 	.word	0x00000000
        /*0fd8*/ 	.short	0x0101
        /*0fda*/ 	.byte	0x3f
	.zero		1


	//   ....[35]....
        /*0fdc*/ 	.word	0x00012f70
        /*0fe0*/ 	.word	0x00000007
        /*0fe4*/ 	.word	0x00028830
        /*0fe8*/ 	.short	0x010a
        /*0fea*/ 	.byte	0x3f
	.zero		1


	//   ....[36]....
        /*0fec*/ 	.word	0x00012fc0
        /*0ff0*/ 	.word	0x00000007
        /*0ff4*/ 	.word	0x00028830
        /*0ff8*/ 	.short	0x010a
        /*0ffa*/ 	.byte	0x3f
	.zero		1


	//   ....[37]....
        /*0ffc*/ 	.word	0x000133d0
        /*1000*/ 	.word	0x00000007
        /*1004*/ 	.word	0x00028850
        /*1008*/ 	.short	0x010a
        /*100a*/ 	.byte	0x3f
	.zero		1


	//   ....[38]....
        /*100c*/ 	.word	0x00013410
        /*1010*/ 	.word	0x00000007
        /*1014*/ 	.word	0x00028850
        /*1018*/ 	.short	0x010a
        /*101a*/ 	.byte	0x3f
	.zero		1


	//   ....[39]....
        /*101c*/ 	.word	0x000140d0
        /*1020*/ 	.word	0x0000004e
        /*1024*/ 	.word	0x00000000
        /*1028*/ 	.short	0x0101
        /*102a*/ 	.byte	0x3f
	.zero		1


	//   ....[40]....
        /*102c*/ 	.word	0x00015a50
        /*1030*/ 	.word	0x0000001b
        /*1034*/ 	.word	0x00000000
        /*1038*/ 	.short	0x0101
        /*103a*/ 	.byte	0x3f
	.zero		1


	//   ....[41]....
        /*103c*/ 	.word	0x00016c40
        /*1040*/ 	.word	0x00000007
        /*1044*/ 	.word	0x00028830
        /*1048*/ 	.short	0x010a
        /*104a*/ 	.byte	0x3f
	.zero		1


	//   ....[42]....
        /*104c*/ 	.word	0x00016c90
        /*1050*/ 	.word	0x00000007
        /*1054*/ 	.word	0x00028830
        /*1058*/ 	.short	0x010a
        /*105a*/ 	.byte	0x3f
	.zero		1


	//   ....[43]....
        /*105c*/ 	.word	0x000170a0
        /*1060*/ 	.word	0x00000007
        /*1064*/ 	.word	0x00028850
        /*1068*/ 	.short	0x010a
        /*106a*/ 	.byte	0x3f
	.zero		1


	//   ....[44]....
        /*106c*/ 	.word	0x000170e0
        /*1070*/ 	.word	0x00000007
        /*1074*/ 	.word	0x00028850
        /*1078*/ 	.short	0x010a
        /*107a*/ 	.byte	0x3f
	.zero		1


	//   ....[45]....
        /*107c*/ 	.word	0x00018a60
        /*1080*/ 	.word	0x00000023
        /*1084*/ 	.word	0x00000000
        /*1088*/ 	.short	0x0101
        /*108a*/ 	.byte	0x3f
	.zero		1


	//   ....[46]....
        /*108c*/ 	.word	0x00018bd0
        /*1090*/ 	.word	0x00000023
        /*1094*/ 	.word	0x00000000
        /*1098*/ 	.short	0x0101
        /*109a*/ 	.byte	0x3f
	.zero		1


	//   ....[47]....
        /*109c*/ 	.word	0x00019630
        /*10a0*/ 	.word	0x00000007
        /*10a4*/ 	.word	0x00028830
        /*10a8*/ 	.short	0x010a
        /*10aa*/ 	.byte	0x3f
	.zero		1


	//   ....[48]....
        /*10ac*/ 	.word	0x00019680
        /*10b0*/ 	.word	0x00000007
        /*10b4*/ 	.word	0x00028830
        /*10b8*/ 	.short	0x010a
        /*10ba*/ 	.byte	0x3f
	.zero		1


	//   ....[49]....
        /*10bc*/ 	.word	0x00019a90
        /*10c0*/ 	.word	0x00000007
        /*10c4*/ 	.word	0x00028850
        /*10c8*/ 	.short	0x010a
        /*10ca*/ 	.byte	0x3f
	.zero		1


	//   ....[50]....
        /*10cc*/ 	.word	0x00019ad0
        /*10d0*/ 	.word	0x00000007
        /*10d4*/ 	.word	0x00028850
        /*10d8*/ 	.short	0x010a
        /*10da*/ 	.byte	0x3f
	.zero		1


	//   ....[51]....
        /*10dc*/ 	.word	0x0001a7b0
        /*10e0*/ 	.word	0x0000004c
        /*10e4*/ 	.word	0x00000000
        /*10e8*/ 	.short	0x0101
        /*10ea*/ 	.byte	0x3f
	.zero		1


	//   ....[52]....
        /*10ec*/ 	.word	0x0001c0f0
        /*10f0*/ 	.word	0x0000001a
        /*10f4*/ 	.word	0x00000000
        /*10f8*/ 	.short	0x0101
        /*10fa*/ 	.byte	0x3f
	.zero		1


	//   ....[53]....
        /*10fc*/ 	.word	0x0001cfb0
        /*1100*/ 	.word	0x00000009
        /*1104*/ 	.word	0x00028850
        /*1108*/ 	.short	0x010a
        /*110a*/ 	.byte	0x3f
	.zero		1


	//   ....[54]....
        /*110c*/ 	.word	0x0001d030
        /*1110*/ 	.word	0x00000009
        /*1114*/ 	.word	0x00028850
        /*1118*/ 	.short	0x010a
        /*111a*/ 	.byte	0x3f
	.zero		1


	//   ....[55]....
        /*111c*/ 	.word	0x0001d5f0
        /*1120*/ 	.word	0x00000004
        /*1124*/ 	.word	0x00000000
        /*1128*/ 	.short	0x0101
        /*112a*/ 	.byte	0x3f
	.zero		1


	//   ....[56]....
        /*112c*/ 	.word	0x0001eb20
        /*1130*/ 	.word	0x00000000
        /*1134*/ 	.word	0x00000000
        /*1138*/ 	.short	0x0101
        /*113a*/ 	.byte	0x3f
	.zero		1


	//   ....[57]....
        /*113c*/ 	.word	0x0001f230
        /*1140*/ 	.word	0x00000006
        /*1144*/ 	.word	0x00000000
        /*1148*/ 	.short	0x0101
        /*114a*/ 	.byte	0x3f
	.zero		1


	//   ....[58]....
        /*114c*/ 	.word	0x00022ac0
        /*1150*/ 	.word	0x00000012
        /*1154*/ 	.word	0x00028820
        /*1158*/ 	.short	0x010a
        /*115a*/ 	.byte	0x3f
	.zero		1


	//   ....[59]....
        /*115c*/ 	.word	0x00022b90
        /*1160*/ 	.word	0x00000007
        /*1164*/ 	.word	0x000288a0
        /*1168*/ 	.short	0x010a
        /*116a*/ 	.byte	0x3f
	.zero		1


	//   ....[60]....
        /*116c*/ 	.word	0x00022ee0
        /*1170*/ 	.word	0x00000007
        /*1174*/ 	.word	0x000288c0
        /*1178*/ 	.short	0x010a
        /*117a*/ 	.byte	0x3f
	.zero		1


	//   ....[61]....
        /*117c*/ 	.word	0x00023390
        /*1180*/ 	.word	0x00000009
        /*1184*/ 	.word	0x000288a0
        /*1188*/ 	.short	0x010a
        /*118a*/ 	.byte	0x3f
	.zero		1


	//   ....[62]....
        /*118c*/ 	.word	0x000236c0
        /*1190*/ 	.word	0x00000009
        /*1194*/ 	.word	0x000288c0
        /*1198*/ 	.short	0x010a
        /*119a*/ 	.byte	0x3f
	.zero		1


	//   ....[63]....
        /*119c*/ 	.word	0x00024a70
        /*11a0*/ 	.word	0x00000000
        /*11a4*/ 	.word	0x00028840
        /*11a8*/ 	.short	0x010a
        /*11aa*/ 	.byte	0x3f
	.zero		1


	//   ....[64]....
        /*11ac*/ 	.word	0x000258c0
        /*11b0*/ 	.word	0x00000012
        /*11b4*/ 	.word	0x00028800
        /*11b8*/ 	.short	0x0107
        /*11ba*/ 	.byte	0x3f
	.zero		1


	//   ....[65]....
        /*11bc*/ 	.word	0x000259d0
        /*11c0*/ 	.word	0x00000012
        /*11c4*/ 	.word	0x00028800
        /*11c8*/ 	.short	0x0101
        /*11ca*/ 	.byte	0x3f
	.zero		1


	//   ....[66]....
        /*11cc*/ 	.word	0x000259f0
        /*11d0*/ 	.word	0x00000012
        /*11d4*/ 	.word	0x00028820
        /*11d8*/ 	.short	0x010a
        /*11da*/ 	.byte	0x3f
	.zero		1


	//   ....[67]....
        /*11dc*/ 	.word	0x00025e10
        /*11e0*/ 	.word	0x00000003
        /*11e4*/ 	.word	0x00028840
        /*11e8*/ 	.short	0x010a
        /*11ea*/ 	.byte	0x3f
	.zero		1


	//   ....[68]....
        /*11ec*/ 	.word	0x000261b0
        /*11f0*/ 	.word	0x00000003
        /*11f4*/ 	.word	0x00000060
        /*11f8*/ 	.short	0x010a
        /*11fa*/ 	.byte	0x3f
	.zero		1


	//   ....[69]....
        /*11fc*/ 	.word	0x00026830
        /*1200*/ 	.word	0x00000003
        /*1204*/ 	.word	0x00028840
        /*1208*/ 	.short	0x010a
        /*120a*/ 	.byte	0x3f
	.zero		1


	//   ....[70]....
        /*120c*/ 	.word	0x00026bd0
        /*1210*/ 	.word	0x00000002
        /*1214*/ 	.word	0x00000060
        /*1218*/ 	.short	0x010a
        /*121a*/ 	.byte	0x3f
	.zero		1


	//   ....[71]....
        /*121c*/ 	.word	0x000271a0
        /*1220*/ 	.word	0x00000002
        /*1224*/ 	.word	0x00028840
        /*1228*/ 	.short	0x010a
        /*122a*/ 	.byte	0x3f
	.zero		1


	//   ....[72]....
        /*122c*/ 	.word	0x00027540
        /*1230*/ 	.word	0x00000002
        /*1234*/ 	.word	0x00000060
        /*1238*/ 	.short	0x010a
        /*123a*/ 	.byte	0x3f
	.zero		1


	//   ....[73]....
        /*123c*/ 	.word	0x00027ac0
        /*1240*/ 	.word	0x00000000
        /*1244*/ 	.word	0x00028860
        /*1248*/ 	.short	0x010a
        /*124a*/ 	.byte	0x3f
	.zero		1


	//   ....[74]....
        /*124c*/ 	.word	0x00029110
        /*1250*/ 	.word	0x00000000
        /*1254*/ 	.word	0x00028820
        /*1258*/ 	.short	0x010a
        /*125a*/ 	.byte	0x3f
	.zero		1


	//   ....[75]....
        /*125c*/ 	.word	0x000292f0
        /*1260*/ 	.word	0x00000006
        /*1264*/ 	.word	0x00000000
        /*1268*/ 	.short	0x010a
        /*126a*/ 	.byte	0x3f
	.zero		1


	//   ....[76]....
        /*126c*/ 	.word	0x00029320
        /*1270*/ 	.word	0x00000007
        /*1274*/ 	.word	0x00000000
        /*1278*/ 	.short	0x010a
        /*127a*/ 	.byte	0x3f
	.zero		1


	//   ....[77]....
        /*127c*/ 	.word	0x00029380
        /*1280*/ 	.word	0x00000004
        /*1284*/ 	.word	0x00000000
        /*1288*/ 	.short	0x010a
        /*128a*/ 	.byte	0x3f
	.zero		1


	//   ....[78]....
        /*128c*/ 	.word	0x000293b0
        /*1290*/ 	.word	0x00000003
        /*1294*/ 	.word	0x00000000
        /*1298*/ 	.short	0x010a
        /*129a*/ 	.byte	0x3f
	.zero		1


	//   ....[79]....
        /*129c*/ 	.word	0x00029410
        /*12a0*/ 	.word	0x0000006a
        /*12a4*/ 	.word	0x00028890
        /*12a8*/ 	.short	0x010a
        /*12aa*/ 	.byte	0x3f
	.zero		1


	//   ....[80]....
        /*12ac*/ 	.word	0x00029460
        /*12b0*/ 	.word	0x0000006a
        /*12b4*/ 	.word	0x00028890
        /*12b8*/ 	.short	0x010a
        /*12ba*/ 	.byte	0x3f
	.zero		1


	//   ....[81]....
        /*12bc*/ 	.word	0x000294b0
        /*12c0*/ 	.word	0x0000006a
        /*12c4*/ 	.word	0x00028890
        /*12c8*/ 	.short	0x010a
        /*12ca*/ 	.byte	0x3f
	.zero		1


	//   ....[82]....
        /*12cc*/ 	.word	0x00029500
        /*12d0*/ 	.word	0x0000006a
        /*12d4*/ 	.word	0x000288b0
        /*12d8*/ 	.short	0x010a
        /*12da*/ 	.byte	0x3f
	.zero		1


	//   ....[83]....
        /*12dc*/ 	.word	0x00029d60
        /*12e0*/ 	.word	0x00000002
        /*12e4*/ 	.word	0x00028800
        /*12e8*/ 	.short	0x010a
        /*12ea*/ 	.byte	0x3f
	.zero		1


	//   ....[84]....
        /*12ec*/ 	.word	0x0002a910
        /*12f0*/ 	.word	0x00000002
        /*12f4*/ 	.word	0x00028800
        /*12f8*/ 	.short	0x010a
        /*12fa*/ 	.byte	0x3f
	.zero		1


	//   ....[85]....
        /*12fc*/ 	.word	0x0002a960
        /*1300*/ 	.word	0x00000059
        /*1304*/ 	.word	0x00028830
        /*1308*/ 	.short	0x010a
        /*130a*/ 	.byte	0x3f
	.zero		1


	//   ....[86]....
        /*130c*/ 	.word	0x0002a9b0
        /*1310*/ 	.word	0x00000007
        /*1314*/ 	.word	0x00028830
        /*1318*/ 	.short	0x010a
        /*131a*/ 	.byte	0x3f
	.zero		1


	//   ....[87]....
        /*131c*/ 	.word	0x0002aa00
        /*1320*/ 	.word	0x00000007
        /*1324*/ 	.word	0x00028850
        /*1328*/ 	.short	0x010a
        /*132a*/ 	.byte	0x3f
	.zero		1


	//   ....[88]....
        /*132c*/ 	.word	0x0002aa50
        /*1330*/ 	.word	0x00000007
        /*1334*/ 	.word	0x00028830
        /*1338*/ 	.short	0x010a
        /*133a*/ 	.byte	0x3f
	.zero		1


	//   ....[89]....
        /*133c*/ 	.word	0x0002aaa0
        /*1340*/ 	.word	0x00000007
        /*1344*/ 	.word	0x00028850
        /*1348*/ 	.short	0x010a
        /*134a*/ 	.byte	0x3f
	.zero		1


	//   ....[90]....
        /*134c*/ 	.word	0x0002aaf0
        /*1350*/ 	.word	0x00000007
        /*1354*/ 	.word	0x00028830
        /*1358*/ 	.short	0x010a
        /*135a*/ 	.byte	0x3f
	.zero		1


	//   ....[91]....
        /*135c*/ 	.word	0x0002ab40
        /*1360*/ 	.word	0x00000007
        /*1364*/ 	.word	0x00028850
        /*1368*/ 	.short	0x010a
        /*136a*/ 	.byte	0x3f
	.zero		1


	//   ....[92]....
        /*136c*/ 	.word	0x0002ab90
        /*1370*/ 	.word	0x00000009
        /*1374*/ 	.word	0x00028850
        /*1378*/ 	.short	0x010a
        /*137a*/ 	.byte	0x3f
	.zero		1


	//   ....[93]....
        /*137c*/ 	.word	0x0002b780
        /*1380*/ 	.word	0x00000012
        /*1384*/ 	.word	0x00028820
        /*1388*/ 	.short	0x010a
        /*138a*/ 	.byte	0x3f
	.zero		1


	//   ....[94]....
        /*138c*/ 	.word	0x0002b7d0
        /*1390*/ 	.word	0x00000007
        /*1394*/ 	.word	0x000288a0
        /*1398*/ 	.short	0x010a
        /*139a*/ 	.byte	0x3f
	.zero		1


	//   ....[95]....
        /*139c*/ 	.word	0x0002b820
        /*13a0*/ 	.word	0x00000007
        /*13a4*/ 	.word	0x000288c0
        /*13a8*/ 	.short	0x010a
        /*13aa*/ 	.byte	0x3f
	.zero		1


	//   ....[96]....
        /*13ac*/ 	.word	0x0002b870
        /*13b0*/ 	.word	0x00000009
        /*13b4*/ 	.word	0x000288a0
        /*13b8*/ 	.short	0x010a
        /*13ba*/ 	.byte	0x3f
	.zero		1


	//   ....[97]....
        /*13bc*/ 	.word	0x0002b8c0
        /*13c0*/ 	.word	0x00000009
        /*13c4*/ 	.word	0x000288c0
        /*13c8*/ 	.short	0x010a
        /*13ca*/ 	.byte	0x3f
	.zero		1


	//   ....[98]....
        /*13cc*/ 	.word	0x0002ba60
        /*13d0*/ 	.word	0x00000000
        /*13d4*/ 	.word	0x00028840
        /*13d8*/ 	.short	0x010a
        /*13da*/ 	.byte	0x3f
	.zero		1


	//   ....[99]....
        /*13dc*/ 	.word	0x0002c5a0
        /*13e0*/ 	.word	0x00000012
        /*13e4*/ 	.word	0x00028820
        /*13e8*/ 	.short	0x010a
        /*13ea*/ 	.byte	0x3f
	.zero		1


	//   ....[100]....
        /*13ec*/ 	.word	0x0002c5f0
        /*13f0*/ 	.word	0x00000003
        /*13f4*/ 	.word	0x00028840
        /*13f8*/ 	.short	0x010a
        /*13fa*/ 	.byte	0x3f
	.zero		1


	//   ....[101]....
        /*13fc*/ 	.word	0x0002c640
        /*1400*/ 	.word	0x00000003
        /*1404*/ 	.word	0x00000060
        /*1408*/ 	.short	0x010a
        /*140a*/ 	.byte	0x3f
	.zero		1


	//   ....[102]....
        /*140c*/ 	.word	0x0002c690
        /*1410*/ 	.word	0x00000003
        /*1414*/ 	.word	0x00028840
        /*1418*/ 	.short	0x010a
        /*141a*/ 	.byte	0x3f
	.zero		1


	//   ....[103]....
        /*141c*/ 	.word	0x0002c6e0
        /*1420*/ 	.word	0x00000002
        /*1424*/ 	.word	0x00000060
        /*1428*/ 	.short	0x010a
        /*142a*/ 	.byte	0x3f
	.zero		1


	//   ....[104]....
        /*142c*/ 	.word	0x0002c730
        /*1430*/ 	.word	0x00000002
        /*1434*/ 	.word	0x00028840
        /*1438*/ 	.short	0x010a
        /*143a*/ 	.byte	0x3f
	.zero		1


	//   ....[105]....
        /*143c*/ 	.word	0x0002c780
        /*1440*/ 	.word	0x00000002
        /*1444*/ 	.word	0x00000060
        /*1448*/ 	.short	0x010a
        /*144a*/ 	.byte	0x3f
	.zero		1


	//   ....[106]....
        /*144c*/ 	.word	0x0002c7d0
        /*1450*/ 	.word	0x00000000
        /*1454*/ 	.word	0x00028860
        /*1458*/ 	.short	0x010a
        /*145a*/ 	.byte	0x3f
	.zero		1


	//   ....[107]....
        /*145c*/ 	.word	0x0002d350
        /*1460*/ 	.word	0x00000000
        /*1464*/ 	.word	0x00028820
        /*1468*/ 	.short	0x010a
        /*146a*/ 	.byte	0x3f
	.zero		1


	//   ....[108]....
        /*146c*/ 	.word	0x0002d4f0
        /*1470*/ 	.word	0x00000006
        /*1474*/ 	.word	0x00000000
        /*1478*/ 	.short	0x010a
        /*147a*/ 	.byte	0x3f
	.zero		1


	//   ....[109]....
        /*147c*/ 	.word	0x0002d540
        /*1480*/ 	.word	0x00000007
        /*1484*/ 	.word	0x00000000
        /*1488*/ 	.short	0x010a
        /*148a*/ 	.byte	0x3f
	.zero		1


	//   ....[110]....
        /*148c*/ 	.word	0x0002d590
        /*1490*/ 	.word	0x00000004
        /*1494*/ 	.word	0x00000000
        /*1498*/ 	.short	0x010a
        /*149a*/ 	.byte	0x3f
	.zero		1


	//----- nvinfo : EIATTR_NUM_MBARRIERS
	.align		4
.L_240:
        /*149c*/ 	.byte	0x03, 0x38
        /*149e*/ 	.short	0x0016


	//----- nvinfo : EIATTR_EXIT_INSTR_OFFSETS
	.align		4
        /*14a0*/ 	.byte	0x04, 0x1c
        /*14a2*/ 	.short	(.L_242 - .L_241)


	//   ....[0]....
.L_241:
        /*14a4*/ 	.word	0x00029400


	//----- nvinfo : EIATTR_MAX_THREADS
	.align		4
.L_242:
        /*14a8*/ 	.byte	0x04, 0x05
        /*14aa*/ 	.short	(.L_244 - .L_243)
.L_243:
        /*14ac*/ 	.word	0x00000180
        /*14b0*/ 	.word	0x00000001
        /*14b4*/ 	.word	0x00000001


	//----- nvinfo : EIATTR_CRS_STACK_SIZE
	.align		4
.L_244:
        /*14b8*/ 	.byte	0x04, 0x1e
        /*14ba*/ 	.short	(.L_246 - .L_245)
.L_245:
        /*14bc*/ 	.word	0x00000000


	//----- nvinfo : EIATTR_CBANK_PARAM_SIZE
	.align		4
.L_246:
        /*14c0*/ 	.byte	0x03, 0x19
        /*14c2*/ 	.short	0x0af0


	//----- nvinfo : EIATTR_PARAM_CBANK
	.align		4
        /*14c4*/ 	.byte	0x04, 0x0a
        /*14c6*/ 	.short	(.L_248 - .L_247)
	.align		4
.L_247:
        /*14c8*/ 	.word	index@(.nv.constant0._ZN7cutlass13device_kernelIN5flash11enable_sm90INS1_16FlashAttnFwdSm90INS1_25CollectiveMainloopFwdSm90ILi2EN4cute5tupleIJNS5_1CILi1EEES8_S8_EEENS6_IJNS7_ILi128EEESA_SA_EEELi128ENS_10bfloat16_tEfNS_4arch4Sm90ELb0ELb1ELb1ELb1ELb0ELb1ELb0ELb1ELb1ELb1ELb1ELb0EEENS1_21CollectiveEpilogueFwdISB_S9_SC_SE_Li256ELb1ELb1ELb1ELb0EEENS1_36VarlenDynamicPersistentTileSchedulerILi128ELi128ELi256ELi128ELb1ELb1ELb1ELb1ELb0ELb1EEEEEEEEEvNT_6ParamsE)
        /*14cc*/ 	.short	0x0210
        /*14ce*/ 	.short	0x0af0


	//----- nvinfo : EIATTR_SW_WAR
	.align		4
.L_248:
        /*14d0*/ 	.byte	0x04, 0x36
        /*14d2*/ 	.short	(.L_250 - .L_249)
.L_249:
        /*14d4*/ 	.word	0x00000008
.L_250:


//--------------------- .nv.info._ZN7cutlass13device_kernelIN5flash11enable_sm90INS1_16FlashAttnFwdSm90INS1_25CollectiveMainloopFwdSm90ILi2EN4cute5tupleIJNS5_1CILi1EEES8_S8_EEENS6_IJNS7_ILi128EEESA_SA_EEELi128ENS_10bfloat16_tEfNS_4arch4Sm90ELb1ELb0ELb1ELb0ELb0ELb0ELb0ELb1ELb1ELb1ELb1ELb0EEENS1_21CollectiveEpilogueFwdISB_S9_SC_SE_Li256ELb0ELb1ELb1ELb0EEENS1_19SingleTileSchedulerILb0ELb1ELb1ELi128EEEEEEEEEvNT_6ParamsE --------------------------
	.section	.nv.info._ZN7cutlass13device_kernelIN5flash11enable_sm90INS1_16FlashAttnFwdSm90INS1_25CollectiveMainloopFwdSm90ILi2EN4cute5tupleIJNS5_1CILi1EEES8_S8_EEENS6_IJNS7_ILi128EEESA_SA_EEELi128ENS_10bfloat16_tEfNS_4arch4Sm90ELb1ELb0ELb1ELb0ELb0ELb0ELb0ELb1ELb1ELb1ELb1ELb0EEENS1_21CollectiveEpilogueFwdISB_S9_SC_SE_Li256ELb0ELb1ELb1ELb0EEENS1_19SingleTileSchedulerILb0ELb1ELb1ELi128EEEEEEEEEvNT_6ParamsE,"",@"SHT_CUDA_INFO"
	.sectionflags	@""
	.align	4


	//----- nvinfo : EIATTR_CUDA_API_VERSION
	.align		4
        /*0000*/ 	.byte	0x04, 0x37
        /*0002*/ 	.short	(.L_252 - .L_251)
.L_251:
        /*0004*/ 	.word	0x00000082


	//----- nvinfo : EIATTR_KPARAM_INFO
	.align		4
.L_252:
        /*0008*/ 	.byte	0x04, 0x17
        /*000a*/ 	.short	(.L_254 - .L_253)
.L_253:
        /*000c*/ 	.word	0x00000000
        /*0010*/ 	.short	0x0000
        /*0012*/ 	.short	0x0070
        /*0014*/ 	.byte	0x00, 0xf0, 0x01, 0x28


	//----- nvinfo : EIATTR_SPARSE_MMA_MASK
	.align		4
.L_254:
        /*0018*/ 	.byte	0x03, 0x50
        /*001a*/ 	.short	0x0000


	//----- nvinfo : EIATTR_MAXREG_COUNT
	.align		4
        /*001c*/ 	.byte	0x03, 0x1b
        /*001e*/ 	.short	0x00a8


	//----- nvinfo : EIATTR_NUM_BARRIERS
	.align		4
        /*0020*/ 	.byte	0x02, 0x4c
        /*0022*/ 	.byte	0x10
	.zero		1


	//----- nvinfo : EIATTR_EXTERNS
	.align		4
        /*0024*/ 	.byte	0x04, 0x0f
        /*0026*/ 	.short	(.L_256 - .L_255)


	//   ....[0]....
	.align		4
.L_255:
        /*0028*/ 	.word	index@(__assertfail)


	//----- nvinfo : EIATTR_ANNOTATIONS
	.align		4
.L_256:
        /*002c*/ 	.byte	0x04, 0x55
        /*002e*/ 	.short	(.L_258 - .L_257)


	//   ....[0]....
.L_257:
        /* <DEDUP_REMOVED lines=12> */


	//----- nvinfo : EIATTR_MERCURY_ISA_VERSION
	.align		4
.L_258:
        /*00e0*/ 	.byte	0x03, 0x5f
        /*00e2*/ 	.short	0x0101


	//----- nvinfo : EIATTR_INT_WARP_WIDE_INSTR_OFFSETS
	.align		4
        /*00e4*/ 	.byte	0x04, 0x31
        /*00e6*/ 	.short	(.L_260 - .L_259)


	//   ....[0]....
.L_259:
        /*00e8*/ 	.word	0x00000120


	//   ....[1]....
        /*00ec*/ 	.word	0x000001c0


	//   ....[2]....
        /*00f0*/ 	.word	0x00000230


	//----- nvinfo : EIATTR_COOP_GROUP_MASK_REGIDS
	.align		4
.L_260:
        /*00f4*/ 	.byte	0x04, 0x29
        /*00f6*/ 	.short	(.L_262 - .L_261)


	//   ....[0]....
.L_261:
        /*00f8*/ 	.word	0xffffffff


	//   ....[1]....
        /*00fc*/ 	.word	0xffffffff


	//   ....[2]....
        /*0100*/ 	.word	0xffffffff


	//   ....[3]....
        /*0104*/ 	.word	0xffffffff


	//   ....[4]....
        /*0108*/ 	.word	0xffffffff


	//   ....[5]....
        /*010c*/ 	.word	0xffffffff


	//   ....[6]....
        /*0110*/ 	.word	0xffffffff


	//   ....[7]....
        /*0114*/ 	.word	0xffffffff


	//   ....[8]....
        /*0118*/ 	.word	0xffffffff


	//   ....[9]....
        /*011c*/ 	.word	0xffffffff


	//   ....[10]....
        /*0120*/ 	.word	0xffffffff


	//   ....[11]....
        /*0124*/ 	.word	0xffffffff


	//   ....[12]....
        /*0128*/ 	.word	0xffffffff


	//   ....[13]....
        /*012c*/ 	.word	0xffffffff


	//   ....[14]....
        /*0130*/ 	.word	0xffffffff


	//   ....[15]....
        /*0134*/ 	.word	0xffffffff


	//   ....[16]....
        /*0138*/ 	.word	0xffffffff


	//   ....[17]....
        /*013c*/ 	.word	0xffffffff


	//   ....[18]....
        /*0140*/ 	.word	0xffffffff


	//   ....[19]....
        /*0144*/ 	.word	0xffffffff


	//   ....[20]....
        /*0148*/ 	.word	0xffffffff


	//   ....[21]....
        /*014c*/ 	.word	0xffffffff


	//   ....[22]....
        /*0150*/ 	.word	0xffffffff


	//   ....[23]....
        /*0154*/ 	.word	0xffffffff


	//   ....[24]....
        /*0158*/ 	.word	0xffffffff


	//   ....[25]....
        /*015c*/ 	.word	0xffffffff


	//   ....[26]....
        /*0160*/ 	.word	0xffffffff


	//   ....[27]....
        /*0164*/ 	.word	0xffffffff


	//   ....[28]....
        /*0168*/ 	.word	0xffffffff


	//   ....[29]....
        /*016c*/ 	.word	0xffffffff


	//   ....[30]....
        /*0170*/ 	.word	0xffffffff


	//   ....[31]....
        /*0174*/ 	.word	0xffffffff


	//   ....[32]....
        /*0178*/ 	.word	0xffffffff


	//   ....[33]....
        /*017c*/ 	.word	0xffffffff


	//   ....[34]....
        /*0180*/ 	.word	0xffffffff


	//   ....[35]....
        /*0184*/ 	.word	0xffffffff


	//   ....[36]....
        /*0188*/ 	.word	0xffffffff


	//   ....[37]....
        /*018c*/ 	.word	0xffffffff


	//   ....[38]....
        /*0190*/ 	.word	0xffffffff


	//   ....[39]....
        /*0194*/ 	.word	0xffffffff


	//   ....[40]....
        /*0198*/ 	.word	0xffffffff


	//   ....[41]....
        /*019c*/ 	.word	0xffffffff


	//   ....[42]....
        /*01a0*/ 	.word	0xffffffff


	//   ....[43]....
        /*01a4*/ 	.word	0xffffffff


	//   ....[44]....
        /*01a8*/ 	.word	0xffffffff


	//   ....[45]....
        /*01ac*/ 	.word	0xffffffff


	//   ....[46]....
        /*01b0*/ 	.word	0xffffffff


	//   ....[47]....
        /*01b4*/ 	.word	0xffffffff


	//   ....[48]....
        /*01b8*/ 	.word	0xffffffff


	//   ....[49]....
        /*01bc*/ 	.word	0xffffffff


	//   ....[50]....
        /*01c0*/ 	.word	0xffffffff


	//   ....[51]....
        /*01c4*/ 	.word	0xffffffff


	//   ....[52]....
        /*01c8*/ 	.word	0xffffffff


	//   ....[53]....
        /*01cc*/ 	.word	0xffffffff


	//   ....[54]....
        /*01d0*/ 	.word	0xffffffff


	//   ....[55]....
        /*01d4*/ 	.word	0x0500000f


	//   ....[56]....
        /*01d8*/ 	.word	0x0500000f


	//   ....[57]....
        /*01dc*/ 	.word	0x0500000f


	//   ....[58]....
        /*01e0*/ 	.word	0x0500000f


	//   ....[59]....
        /*01e4*/ 	.word	0x0500000f


	//   ....[60]....
        /*01e8*/ 	.word	0x0500000f


	//   ....[61]....
        /*01ec*/ 	.word	0x0500000f


	//   ....[62]....
        /*01f0*/ 	.word	0x0500000f


	//   ....[63]....
        /*01f4*/ 	.word	0x0500000f


	//   ....[64]....
        /*01f8*/ 	.word	0x0500000f


	//   ....[65]....
        /*01fc*/ 	.word	0x0500000f


	//   ....[66]....
        /*0200*/ 	.word	0x0500000f


	//   ....[67]....
        /*0204*/ 	.word	0x0500000f


	//   ....[68]....
        /*0208*/ 	.word	0x0500000f


	//   ....[69]....
        /*020c*/ 	.word	0x0500000f


	//   ....[70]....
        /*0210*/ 	.word	0x0500000f


	//   ....[71]....
        /*0214*/ 	.word	0x0500000f


	//   ....[72]....
        /*0218*/ 	.word	0x0500000f


	//----- nvinfo : EIATTR_COOP_GROUP_INSTR_OFFSETS
	.align		4
.L_262:
        /*021c*/ 	.byte	0x04, 0x28
        /*021e*/ 	.short	(.L_264 - .L_263)


	//   ....[0]....
.L_263:
        /*0220*/ 	.word	0x00000060


	//   ....[1]....
        /*0224*/ 	.word	0x00000130


	//   ....[2]....
        /*0228*/ 	.word	0x000001e0


	//   ....[3]....
        /*022c*/ 	.word	0x000003a0


	//   ....[4]....
        /*0230*/ 	.word	0x00000500


	//   ....[5]....
        /*0234*/ 	.word	0x00000620


	//   ....[6]....
        /*0238*/ 	.word	0x00000780


	//   ....[7]....
        /*023c*/ 	.word	0x00001180


	//   ....[8]....
        /*0240*/ 	.word	0x00001eb0


	//   ....[9]....
        /*0244*/ 	.word	0x00001ef0


	//   ....[10]....
        /*0248*/ 	.word	0x000028e0


	//   ....[11]....
        /*024c*/ 	.word	0x00002930


	//   ....[12]....
        /*0250*/ 	.word	0x000033e0


	//   ....[13]....
        /*0254*/ 	.word	0x00003450


	//   ....[14]....
        /*0258*/ 	.word	0x00004fb0


	//   ....[15]....
        /*025c*/ 	.word	0x00004fd0


	//   ....[16]....
        /*0260*/ 	.word	0x00005800


	//   ....[17]....
        /*0264*/ 	.word	0x000058c0


	//   ....[18]....
        /*0268*/ 	.word	0x000061a0


	//   ....[19]....
        /*026c*/ 	.word	0x00006200


	//   ....[20]....
        /*0270*/ 	.word	0x000084c0


	//   ....[21]....
        /*0274*/ 	.word	0x000084e0


	//   ....[22]....
        /*0278*/ 	.word	0x000087c0


	//   ....[23]....
        /*027c*/ 	.word	0x00008840


	//   ....[24]....
        /*0280*/ 	.word	0x00009b60


	//   ....[25]....
        /*0284*/ 	.word	0x00009b90


	//   ....[26]....
        /*0288*/ 	.word	0x00009c50


	//   ....[27]....
        /*028c*/ 	.word	0x00009c60


	//   ....[28]....
        /*0290*/ 	.word	0x0000ab70


	//   ....[29]....
        /*0294*/ 	.word	0x0000abb0


	//   ....[30]....
        /*0298*/ 	.word	0x0000abf0


	//   ....[31]....
        /*029c*/ 	.word	0x0000ac10


	//   ....[32]....
        /*02a0*/ 	.word	0x0000ac40


	//   ....[33]....
        /*02a4*/ 	.word	0x0000ac50


	//   ....[34]....
        /*02a8*/ 	.word	0x0000b290


	//   ....[35]....
        /*02ac*/ 	.word	0x0000b2a0


	//   ....[36]....
        /*02b0*/ 	.word	0x0000bca0


	//   ....[37]....
        /*02b4*/ 	.word	0x0000c7b0


	//   ....[38]....
        /*02b8*/ 	.word	0x0000d0d0


	//   ....[39]....
        /*02bc*/ 	.word	0x0000d100


	//   ....[40]....
        /*02c0*/ 	.word	0x0000d130


	//   ....[41]....
        /*02c4*/ 	.word	0x0000d1e0


	//   ....[42]....
        /*02c8*/ 	.word	0x0000d200


	//   ....[43]....
        /*02cc*/ 	.word	0x0000d230


	//   ....[44]....
        /*02d0*/ 	.word	0x0000d2b0


	//   ....[45]....
        /*02d4*/ 	.word	0x0000d2d0


	//   ....[46]....
        /*02d8*/ 	.word	0x0000d340


	//   ....[47]....
        /*02dc*/ 	.word	0x0000d370


	//   ....[48]....
        /*02e0*/ 	.word	0x0000d3e0


	//   ....[49]....
        /*02e4*/ 	.word	0x0000d410


	//   ....[50]....
        /*02e8*/ 	.word	0x0000d480


	//   ....[51]....
        /*02ec*/ 	.word	0x0000d4b0


	//   ....[52]....
        /*02f0*/ 	.word	0x0000d530


	//   ....[53]....
        /*02f4*/ 	.word	0x0000d570


	//   ....[54]....
        /*02f8*/ 	.word	0x0000f520


	//   ....[55]....
        /*02fc*/ 	.word	0x0000fa80


	//   ....[56]....
        /*0300*/ 	.word	0x0000fbf0


	//   ....[57]....
        /*0304*/ 	.word	0x0000fc50


	//   ....[58]....
        /*0308*/ 	.word	0x0000fcf0


	//   ....[59]....
        /*030c*/ 	.word	0x0000fde0


	//   ....[60]....
        /*0310*/ 	.word	0x0000fe70


	//   ....[61]....
        /*0314*/ 	.word	0x0000ff50


	//   ....[62]....
        /*0318*/ 	.word	0x0000ffc0


	//   ....[63]....
        /*031c*/ 	.word	0x000100a0


	//   ....[64]....
        /*0320*/ 	.word	0x00010110


	//   ....[65]....
        /*0324*/ 	.word	0x000101e0


	//   ....[66]....
        /*0328*/ 	.word	0x00010260


	//   ....[67]....
        /*032c*/ 	.word	0x00010340


	//   ....[68]....
        /*0330*/ 	.word	0x000103b0


	//   ....[69]....
        /*0334*/ 	.word	0x00010470


	//   ....[70]....
        /*0338*/ 	.word	0x000104f0


	//   ....[71]....
        /*033c*/ 	.word	0x000105a0


	//   ....[72]....
        /*0340*/ 	.word	0x000109a0


	//----- nvinfo : EIATTR_REG_RECONFIG
	.align		4
.L_264:
        /*0344*/ 	.byte	0x01, 0x54
	.zero		2


	//----- nvinfo : EIATTR_SYSCALL_OFFSETS
	.align		4
        /*0348*/ 	.byte	0x04, 0x46
        /*034a*/ 	.short	(.L_266 - .L_265)


	//   ....[0]....
.L_265:
        /*034c*/ 	.word	0x00001340


	//   ....[1]....
        /*0350*/ 	.word	0x0000c440


	//   ....[2]....
        /*0354*/ 	.word	0x0000c580


	//   ....[3]....
        /*0358*/ 	.word	0x0000c670


	//   ....[4]....
        /*035c*/ 	.word	0x0000cd30


	//----- nvinfo : EIATTR_MBARRIER_INSTR_OFFSETS
	.align		4
.L_266:
        /*0360*/ 	.byte	0x04, 0x39
        /*0362*/ 	.short	(.L_268 - .L_267)


	//   ....[0]....
.L_267:
        /*0364*/ 	.word	0x00000250
        /*0368*/ 	.word	0x000000ff
        /*036c*/ 	.word	0x00028800
        /*0370*/ 	.short	0x0100
        /*0372*/ 	.byte	0x08
	.zero		1


	//   ....[1]....
        /*0374*/ 	.word	0x00000260
        /*0378*/ 	.word	0x000000ff
        /*037c*/ 	.word	0x00028820
        /*0380*/ 	.short	0x0100
        /*0382*/ 	.byte	0x08
	.zero		1


	//   ....[2]....
        /*0384*/ 	.word	0x00000350
        /*0388*/ 	.word	0x000000ff
        /*038c*/ 	.word	0x00028830
        /*0390*/ 	.short	0x0100
        /*0392*/ 	.byte	0x08
	.zero		1


	//   ....[3]....
        /*0394*/ 	.word	0x00000360
        /*0398*/ 	.word	0x000000ff
        /*039c*/ 	.word	0x00028840
        /*03a0*/ 	.short	0x0100
        /*03a2*/ 	.byte	0x08
	.zero		1


	//   ....[4]....
        /*03a4*/ 	.word	0x00000370
        /*03a8*/ 	.word	0x000000ff
        /*03ac*/ 	.word	0x00028838
        /*03b0*/ 	.short	0x0100
        /*03b2*/ 	.byte	0x08
	.zero		1


	//   ....[5]....
        /*03b4*/ 	.word	0x00000380
        /*03b8*/ 	.word	0x000000ff
        /*03bc*/ 	.word	0x00028848
        /*03c0*/ 	.short	0x0100
        /*03c2*/ 	.byte	0x08
	.zero		1


	//   ....[6]....
        /*03c4*/ 	.word	0x000004b0
        /*03c8*/ 	.word	0x000000ff
        /*03cc*/ 	.word	0x00028850
        /*03d0*/ 	.short	0x0100
        /*03d2*/ 	.byte	0x08
	.zero		1


	//   ....[7]....
        /*03d4*/ 	.word	0x000004c0
        /*03d8*/ 	.word	0x000000ff
        /*03dc*/ 	.word	0x00028860
        /*03e0*/ 	.short	0x0100
        /*03e2*/ 	.byte	0x08
	.zero		1


	//   ....[8]....
        /*03e4*/ 	.word	0x000004d0
        /*03e8*/ 	.word	0x000000ff
        /*03ec*/ 	.word	0x00028858
        /*03f0*/ 	.short	0x0100
        /*03f2*/ 	.byte	0x08
	.zero		1


	//   ....[9]....
        /*03f4*/ 	.word	0x000004e0
        /*03f8*/ 	.word	0x000000ff
        /*03fc*/ 	.word	0x00028868
        /*0400*/ 	.short	0x0100
        /*0402*/ 	.byte	0x08
	.zero		1


	//   ....[10]....
        /*0404*/ 	.word	0x000005d0
        /*0408*/ 	.word	0x000000ff
        /*040c*/ 	.word	0x00028870
        /*0410*/ 	.short	0x0100
        /*0412*/ 	.byte	0x06
	.zero		1


	//   ....[11]....
        /*0414*/ 	.word	0x000005e0
        /*0418*/ 	.word	0x000000ff
        /*041c*/ 	.word	0x00028880
        /*0420*/ 	.short	0x0100
        /*0422*/ 	.byte	0x06
	.zero		1


	//   ....[12]....
        /*0424*/ 	.word	0x000005f0
        /*0428*/ 	.word	0x000000ff
        /*042c*/ 	.word	0x00028878
        /*0430*/ 	.short	0x0100
        /*0432*/ 	.byte	0x06
	.zero		1


	//   ....[13]....
        /*0434*/ 	.word	0x00000600
        /*0438*/ 	.word	0x000000ff
        /*043c*/ 	.word	0x00028888
        /*0440*/ 	.short	0x0100
        /*0442*/ 	.byte	0x06
	.zero		1


	//   ....[14]....
        /*0444*/ 	.word	0x00000730
        /*0448*/ 	.word	0x000000ff
        /*044c*/ 	.word	0x00028890
        /*0450*/ 	.short	0x0100
        /*0452*/ 	.byte	0x08
	.zero		1


	//   ....[15]....
        /*0454*/ 	.word	0x00000740
        /*0458*/ 	.word	0x000000ff
        /*045c*/ 	.word	0x000288a0
        /*0460*/ 	.short	0x0100
        /*0462*/ 	.byte	0x08
	.zero		1


	//   ....[16]....
        /*0464*/ 	.word	0x00000750
        /*0468*/ 	.word	0x000000ff
        /*046c*/ 	.word	0x00028898
        /*0470*/ 	.short	0x0100
        /*0472*/ 	.byte	0x08
	.zero		1


	//   ....[17]....
        /*0474*/ 	.word	0x00000760
        /*0478*/ 	.word	0x000000ff
        /*047c*/ 	.word	0x000288a8
        /*0480*/ 	.short	0x0100
        /*0482*/ 	.byte	0x08
	.zero		1


	//   ....[18]....
        /*0484*/ 	.word	0x00000890
        /*0488*/ 	.word	0x000000ff
        /*048c*/ 	.word	0x000288b0
        /*0490*/ 	.short	0x0100
        /*0492*/ 	.byte	0x08
	.zero		1


	//   ....[19]....
        /*0494*/ 	.word	0x000008a0
        /*0498*/ 	.word	0x000000ff
        /*049c*/ 	.word	0x000288c0
        /*04a0*/ 	.short	0x0100
        /*04a2*/ 	.byte	0x08
	.zero		1


	//   ....[20]....
        /*04a4*/ 	.word	0x000008b0
        /*04a8*/ 	.word	0x000000ff
        /*04ac*/ 	.word	0x000288b8
        /*04b0*/ 	.short	0x0100
        /*04b2*/ 	.byte	0x08
	.zero		1


	//   ....[21]....
        /*04b4*/ 	.word	0x000008c0
        /*04b8*/ 	.word	0x000000ff
        /*04bc*/ 	.word	0x000288c8
        /*04c0*/ 	.short	0x0100
        /*04c2*/ 	.byte	0x08
	.zero		1


	//   ....[22]....
        /*04c4*/ 	.word	0x00001370
        /*04c8*/ 	.word	0x000000ff
        /*04cc*/ 	.word	0x00028800
        /*04d0*/ 	.short	0x010a
        /*04d2*/ 	.byte	0x24
	.zero		1


	//   ....[23]....
        /*04d4*/ 	.word	0x000013d0
        /*04d8*/ 	.word	0x000000ff
        /*04dc*/ 	.word	0x00028830
        /*04e0*/ 	.short	0x010a
        /*04e2*/ 	.byte	0x24
	.zero		1


	//   ....[24]....
        /*04e4*/ 	.word	0x00001460
        /*04e8*/ 	.word	0x000000ff
        /*04ec*/ 	.word	0x00028830
        /*04f0*/ 	.short	0x010a
        /*04f2*/ 	.byte	0x24
	.zero		1


	//   ....[25]....
        /*04f4*/ 	.word	0x00003730
        /*04f8*/ 	.word	0x00000000
        /*04fc*/ 	.word	0x00000000
        /*0500*/ 	.short	0x0101
        /*0502*/ 	.byte	0x3f
	.zero		1


	//   ....[26]....
        /*0504*/ 	.word	0x00004290
        /*0508*/ 	.word	0x000000ff
        /*050c*/ 	.word	0x00028830
        /*0510*/ 	.short	0x010a
        /*0512*/ 	.byte	0x07
	.zero		1


	//   ....[27]....
        /*0514*/ 	.word	0x000042d0
        /*0518*/ 	.word	0x000000ff
        /*051c*/ 	.word	0x00028830
        /*0520*/ 	.short	0x010a
        /*0522*/ 	.byte	0x07
	.zero		1


	//   ....[28]....
        /*0524*/ 	.word	0x00004600
        /*0528*/ 	.word	0x000000ff
        /*052c*/ 	.word	0x00028850
        /*0530*/ 	.short	0x010a
        /*0532*/ 	.byte	0x07
	.zero		1


	//   ....[29]....
        /*0534*/ 	.word	0x00004640
        /*0538*/ 	.word	0x000000ff
        /*053c*/ 	.word	0x00028850
        /*0540*/ 	.short	0x010a
        /*0542*/ 	.byte	0x07
	.zero		1


	//   ....[30]....
        /*0544*/ 	.word	0x00006570
        /*0548*/ 	.word	0x00000029
        /*054c*/ 	.word	0x00000000
        /*0550*/ 	.short	0x0101
        /*0552*/ 	.byte	0x3f
	.zero		1


	//   ....[31]....
        /*0554*/ 	.word	0x00006730
        /*0558*/ 	.word	0x0000002c
        /*055c*/ 	.word	0x00000000
        /*0560*/ 	.short	0x0101
        /*0562*/ 	.byte	0x3f
	.zero		1


	//   ....[32]....
        /*0564*/ 	.word	0x000073d0
        /*0568*/ 	.word	0x000000ff
        /*056c*/ 	.word	0x00028830
        /*0570*/ 	.short	0x010a
        /*0572*/ 	.byte	0x0a
	.zero		1


	//   ....[33]....
        /*0574*/ 	.word	0x00007410
        /*0578*/ 	.word	0x000000ff
        /*057c*/ 	.word	0x00028830
        /*0580*/ 	.short	0x010a
        /*0582*/ 	.byte	0x0a
	.zero		1


	//   ....[34]....
        /*0584*/ 	.word	0x00007730
        /*0588*/ 	.word	0x000000ff
        /*058c*/ 	.word	0x00028850
        /*0590*/ 	.short	0x010a
        /*0592*/ 	.byte	0x0a
	.zero		1


	//   ....[35]....
        /*0594*/ 	.word	0x00007770
        /*0598*/ 	.word	0x000000ff
        /*059c*/ 	.word	0x00028850
        /*05a0*/ 	.short	0x010a
        /*05a2*/ 	.byte	0x0a
	.zero		1


	//   ....[36]....
        /*05a4*/ 	.word	0x00009100
        /*05a8*/ 	.word	0x0000001b
        /*05ac*/ 	.word	0x00000000
        /*05b0*/ 	.short	0x0101
        /*05b2*/ 	.byte	0x3f
	.zero		1


	//   ....[37]....
        /*05b4*/ 	.word	0x000092b0
        /*05b8*/ 	.word	0x0000001d
        /*05bc*/ 	.word	0x00000000
        /*05c0*/ 	.short	0x0101
        /*05c2*/ 	.byte	0x3f
	.zero		1


	//   ....[38]....
        /*05c4*/ 	.word	0x00009ad0
        /*05c8*/ 	.word	0x000000ff
        /*05cc*/ 	.word	0x00028850
        /*05d0*/ 	.short	0x010a
        /*05d2*/ 	.byte	0x05
	.zero		1


	//   ....[39]....
        /*05d4*/ 	.word	0x00009b10
        /*05d8*/ 	.word	0x000000ff
        /*05dc*/ 	.word	0x00028850
        /*05e0*/ 	.short	0x010a
        /*05e2*/ 	.byte	0x05
	.zero		1


	//   ....[40]....
        /*05e4*/ 	.word	0x00009fd0
        /*05e8*/ 	.word	0x00000006
        /*05ec*/ 	.word	0x00000000
        /*05f0*/ 	.short	0x0101
        /*05f2*/ 	.byte	0x3f
	.zero		1


	//   ....[41]....
        /*05f4*/ 	.word	0x0000ac30
        /*05f8*/ 	.word	0x000000ff
        /*05fc*/ 	.word	0x00000000
        /*0600*/ 	.short	0x0101
        /*0602*/ 	.byte	0x04
	.zero		1


	//   ....[42]....
        /*0604*/ 	.word	0x0000c9c0
        /*0608*/ 	.word	0x000000ff
        /*060c*/ 	.word	0x00028840
        /*0610*/ 	.short	0x010a
        /*0612*/ 	.byte	0x26
	.zero		1


	//   ....[43]....
        /*0614*/ 	.word	0x0000d660
        /*0618*/ 	.word	0x000000ff
        /*061c*/ 	.word	0x00028800
        /*0620*/ 	.short	0x0107
        /*0622*/ 	.byte	0x26
	.zero		1


	//   ....[44]....
        /*0624*/ 	.word	0x0000d6d0
        /*0628*/ 	.word	0x000000ff
        /*062c*/ 	.word	0x00028800
        /*0630*/ 	.short	0x0101
        /*0632*/ 	.byte	0x26
	.zero		1


	//   ....[45]....
        /*0634*/ 	.word	0x0000d6f0
        /*0638*/ 	.word	0x000000ff
        /*063c*/ 	.word	0x00028820
        /*0640*/ 	.short	0x010a
        /*0642*/ 	.byte	0x26
	.zero		1


	//   ....[46]....
        /*0644*/ 	.word	0x0000dad0
        /*0648*/ 	.word	0x000000ff
        /*064c*/ 	.word	0x00028848
        /*0650*/ 	.short	0x010a
        /*0652*/ 	.byte	0x26
	.zero		1


	//   ....[47]....
        /*0654*/ 	.word	0x0000dd90
        /*0658*/ 	.word	0x000000ff
        /*065c*/ 	.word	0x00028860
        /*0660*/ 	.short	0x010a
        /*0662*/ 	.byte	0x26
	.zero		1


	//   ....[48]....
        /*0664*/ 	.word	0x0000e290
        /*0668*/ 	.word	0x000000ff
        /*066c*/ 	.word	0x00028840
        /*0670*/ 	.short	0x010a
        /*0672*/ 	.byte	0x26
	.zero		1


	//   ....[49]....
        /*0674*/ 	.word	0x0000e570
        /*0678*/ 	.word	0x000000ff
        /*067c*/ 	.word	0x00028868
        /*0680*/ 	.short	0x010a
        /*0682*/ 	.byte	0x26
	.zero		1


	//   ....[50]....
        /*0684*/ 	.word	0x0000eac0
        /*0688*/ 	.word	0x000000ff
        /*068c*/ 	.word	0x00028848
        /*0690*/ 	.short	0x010a
        /*0692*/ 	.byte	0x26
	.zero		1


	//   ....[51]....
        /*0694*/ 	.word	0x0000ed80
        /*0698*/ 	.word	0x000000ff
        /*069c*/ 	.word	0x00028860
        /*06a0*/ 	.short	0x010a
        /*06a2*/ 	.byte	0x26
	.zero		1


	//   ....[52]....
        /*06a4*/ 	.word	0x0000f120
        /*06a8*/ 	.word	0x00000003
        /*06ac*/ 	.word	0x00028860
        /*06b0*/ 	.short	0x010a
        /*06b2*/ 	.byte	0x3f
	.zero		1


	//   ....[53]....
        /*06b4*/ 	.word	0x0000f4b0
        /*06b8*/ 	.word	0x00000002
        /*06bc*/ 	.word	0x00028820
        /*06c0*/ 	.short	0x010a
        /*06c2*/ 	.byte	0x3f
	.zero		1


	//   ....[54]....
        /*06c4*/ 	.word	0x0000f630
        /*06c8*/ 	.word	0x00000006
        /*06cc*/ 	.word	0x00000000
        /*06d0*/ 	.short	0x010a
        /*06d2*/ 	.byte	0x3f
	.zero		1


	//   ....[55]....
        /*06d4*/ 	.word	0x0000f6a0
        /*06d8*/ 	.word	0x00000003
        /*06dc*/ 	.word	0x00000000
        /*06e0*/ 	.short	0x010a
        /*06e2*/ 	.byte	0x3f
	.zero		1


	//   ....[56]....
        /*06e4*/ 	.word	0x0000f700
        /*06e8*/ 	.word	0x00000000
        /*06ec*/ 	.word	0x00000000
        /*06f0*/ 	.short	0x010a
        /*06f2*/ 	.byte	0x3f
	.zero		1


	//   ....[57]....
        /*06f4*/ 	.word	0x0000f730
        /*06f8*/ 	.word	0x00000003
        /*06fc*/ 	.word	0x00000000
        /*0700*/ 	.short	0x010a
        /*0702*/ 	.byte	0x3f
	.zero		1


	//   ....[58]....
        /*0704*/ 	.word	0x0000f7a0
        /*0708*/ 	.word	0x00000000
        /*070c*/ 	.word	0x00028800
        /*0710*/ 	.short	0x010a
        /*0712*/ 	.byte	0x3f
	.zero		1


	//   ....[59]....
        /*0714*/ 	.word	0x0000f800
        /*0718*/ 	.word	0x00000000
        /*071c*/ 	.word	0x00028830
        /*0720*/ 	.short	0x010a
        /*0722*/ 	.byte	0x3f
	.zero		1


	//   ....[60]....
        /*0724*/ 	.word	0x0000f860
        /*0728*/ 	.word	0x0000000d
        /*072c*/ 	.word	0x00028830
        /*0730*/ 	.short	0x010a
        /*0732*/ 	.byte	0x3f
	.zero		1


	//   ....[61]....
        /*0734*/ 	.word	0x0000f8c0
        /*0738*/ 	.word	0x0000000d
        /*073c*/ 	.word	0x00028850
        /*0740*/ 	.short	0x010a
        /*0742*/ 	.byte	0x3f
	.zero		1


	//   ....[62]....
        /*0744*/ 	.word	0x0000f920
        /*0748*/ 	.word	0x0000000d
        /*074c*/ 	.word	0x00028830
        /*0750*/ 	.short	0x010a
        /*0752*/ 	.byte	0x3f
	.zero		1


	//   ....[63]....
        /*0754*/ 	.word	0x0000f980
        /*0758*/ 	.word	0x0000000a
        /*075c*/ 	.word	0x00028850
        /*0760*/ 	.short	0x010a
        /*0762*/ 	.byte	0x3f
	.zero		1


	//   ....[64]....
        /*0764*/ 	.word	0x0000f9e0
        /*0768*/ 	.word	0x00000003
        /*076c*/ 	.word	0x00028850
        /*0770*/ 	.short	0x010a
        /*0772*/ 	.byte	0x3f
	.zero		1


	//   ....[65]....
        /*0774*/ 	.word	0x0000fb40
        /*0778*/ 	.word	0x00000003
        /*077c*/ 	.word	0x00028840
        /*0780*/ 	.short	0x010a
        /*0782*/ 	.byte	0x3f
	.zero		1


	//   ....[66]....
        /*0784*/ 	.word	0x000105e0
        /*0788*/ 	.word	0x00000003
        /*078c*/ 	.word	0x00028820
        /*0790*/ 	.short	0x010a
        /*0792*/ 	.byte	0x3f
	.zero		1


	//   ....[67]....
        /*0794*/ 	.word	0x00010640
        /*0798*/ 	.word	0x00000003
        /*079c*/ 	.word	0x00028848
        /*07a0*/ 	.short	0x010a
        /*07a2*/ 	.byte	0x3f
	.zero		1


	//   ....[68]....
        /*07a4*/ 	.word	0x000106a0
        /*07a8*/ 	.word	0x00000003
        /*07ac*/ 	.word	0x00028860
        /*07b0*/ 	.short	0x010a
        /*07b2*/ 	.byte	0x3f
	.zero		1


	//   ....[69]....
        /*07b4*/ 	.word	0x00010700
        /*07b8*/ 	.word	0x00000003
        /*07bc*/ 	.word	0x00028840
        /*07c0*/ 	.short	0x010a
        /*07c2*/ 	.byte	0x3f
	.zero		1


	//   ....[70]....
        /*07c4*/ 	.word	0x00010760
        /*07c8*/ 	.word	0x00000003
        /*07cc*/ 	.word	0x00028868
        /*07d0*/ 	.short	0x010a
        /*07d2*/ 	.byte	0x3f
	.zero		1


	//   ....[71]....
        /*07d4*/ 	.word	0x000107c0
        /*07d8*/ 	.word	0x00000003
        /*07dc*/ 	.word	0x00028848
        /*07e0*/ 	.short	0x010a
        /*07e2*/ 	.byte	0x3f
	.zero		1


	//   ....[72]....
        /*07e4*/ 	.word	0x00010820
        /*07e8*/ 	.word	0x00000003
        /*07ec*/ 	.word	0x00028860
        /*07f0*/ 	.short	0x010a
        /*07f2*/ 	.byte	0x3f
	.zero		1


	//   ....[73]....
        /*07f4*/ 	.word	0x00010870
        /*07f8*/ 	.word	0x00000003
        /*07fc*/ 	.word	0x00028860
        /*0800*/ 	.short	0x010a
        /*0802*/ 	.byte	0x3f
	.zero		1


	//   ....[74]....
        /*0804*/ 	.word	0x000108c0
        /*0808*/ 	.word	0x00000002
        /*080c*/ 	.word	0x00028820
        /*0810*/ 	.short	0x010a
        /*0812*/ 	.byte	0x3f
	.zero		1


	//   ....[75]....
        /*0814*/ 	.word	0x00010a60
        /*0818*/ 	.word	0x00000006
        /*081c*/ 	.word	0x00000000
        /*0820*/ 	.short	0x010a
        /*0822*/ 	.byte	0x3f
	.zero		1


	//   ....[76]....
        /*0824*/ 	.word	0x00010ab0
        /*0828*/ 	.word	0x00000003
        /*082c*/ 	.word	0x00000000
        /*0830*/ 	.short	0x010a
        /*0832*/ 	.byte	0x3f
	.zero		1


	//   ....[77]....
        /*0834*/ 	.word	0x00010b00
        /*0838*/ 	.word	0x00000000
        /*083c*/ 	.word	0x00000000
        /*0840*/ 	.short	0x010a
        /*0842*/ 	.byte	0x3f
	.zero		1


	//----- nvinfo : EIATTR_NUM_MBARRIERS
	.align		4
.L_268:
        /*0844*/ 	.byte	0x03, 0x38
        /*0846*/ 	.short	0x0016


	//----- nvinfo : EIATTR_EXIT_INSTR_OFFSETS
	.align		4
        /*0848*/ 	.byte	0x04, 0x1c
        /*084a*/ 	.short	(.L_270 - .L_269)


	//   ....[0]....
.L_269:
        /*084c*/ 	.word	0x0000f780


	//----- nvinfo : EIATTR_MAX_THREADS
	.align		4
.L_270:
        /*0850*/ 	.byte	0x04, 0x05
        /*0852*/ 	.short	(.L_272 - .L_271)
.L_271:
        /*0854*/ 	.word	0x00000180
        /*0858*/ 	.word	0x00000001
        /*085c*/ 	.word	0x00000001


	//----- nvinfo : EIATTR_CRS_STACK_SIZE
	.align		4
.L_272:
        /*0860*/ 	.byte	0x04, 0x1e
        /*0862*/ 	.short	(.L_274 - .L_273)
.L_273:
        /*0864*/ 	.word	0x00000000


	//----- nvinfo : EIATTR_CBANK_PARAM_SIZE
	.align		4
.L_274:
        /*0868*/ 	.byte	0x03, 0x19
        /*086a*/ 	.short	0x0a70


	//----- nvinfo : EIATTR_PARAM_CBANK
	.align		4
        /*086c*/ 	.byte	0x04, 0x0a
        /*086e*/ 	.short	(.L_276 - .L_275)
	.align		4
.L_275:
        /*0870*/ 	.word	index@(.nv.constant0._ZN7cutlass13device_kernelIN5flash11enable_sm90INS1_16FlashAttnFwdSm90INS1_25CollectiveMainloopFwdSm90ILi2EN4cute5tupleIJNS5_1CILi1EEES8_S8_EEENS6_IJNS7_ILi128EEESA_SA_EEELi128ENS_10bfloat16_tEfNS_4arch4Sm90ELb1ELb0ELb1ELb0ELb0ELb0ELb0ELb1ELb1ELb1ELb1ELb0EEENS1_21CollectiveEpilogueFwdISB_S9_SC_SE_Li256ELb0ELb1ELb1ELb0EEENS1_19SingleTileSchedulerILb0ELb1ELb1ELi128EEEEEEEEEvNT_6ParamsE)
        /*0874*/ 	.short	0x0210
        /*0876*/ 	.short	0x0a70


	//----- nvinfo : EIATTR_SW_WAR
	.align		4
.L_276:
        /*0878*/ 	.byte	0x04, 0x36
        /*087a*/ 	.short	(.L_278 - .L_277)
.L_277:
        /*087c*/ 	.word	0x00000008
.L_278:


//--------------------- .nv.info._ZN7cutlass13device_kernelIN5flash11enable_sm90INS1_16FlashAttnFwdSm90INS1_25CollectiveMainloopFwdSm90ILi2EN4cute5tupleIJNS5_1CILi1EEES8_S8_EEENS6_IJNS7_ILi128EEESA_SA_EEELi128ENS_10bfloat16_tEfNS_4arch4Sm90ELb1ELb0ELb1ELb1ELb0ELb0ELb0ELb1ELb1ELb1ELb1ELb0EEENS1_21CollectiveEpilogueFwdISB_S9_SC_SE_Li256ELb1ELb1ELb1ELb0EEENS1_36VarlenDynamicPersistentTileSchedulerILi128ELi128ELi256ELi128ELb1ELb1ELb1ELb1ELb1ELb1EEEEEEEEEvNT_6ParamsE --------------------------
	.section	.nv.info._ZN7cutlass13device_kernelIN5flash11enable_sm90INS1_16FlashAttnFwdSm90INS1_25CollectiveMainloopFwdSm90ILi2EN4cute5tupleIJNS5_1CILi1EEES8_S8_EEENS6_IJNS7_ILi128EEESA_SA_EEELi128ENS_10bfloat16_tEfNS_4arch4Sm90ELb1ELb0ELb1ELb1ELb0ELb0ELb0ELb1ELb1ELb1ELb1ELb0EEENS1_21CollectiveEpilogueFwdISB_S9_SC_SE_Li256ELb1ELb1ELb1ELb0EEENS1_36VarlenDynamicPersistentTileSchedulerILi128ELi128ELi256ELi128ELb1ELb1ELb1ELb1ELb1ELb1EEEEEEEEEvNT_6ParamsE,"",@"SHT_CUDA_INFO"
	.sectionflags	@""
	.align	4


	//----- nvinfo : EIATTR_CUDA_API_VERSION
	.align		4
        /*0000*/ 	.byte	0x04, 0x37
        /*0002*/ 	.short	(.L_280 - .L_279)
.L_279:
        /*0004*/ 	.word	0x00000082


	//----- nvinfo : EIATTR_KPARAM_INFO
	.align		4
.L_280:
        /*0008*/ 	.byte	0x04, 0x17
        /*000a*/ 	.short	(.L_282 - .L_281)
.L_281:
        /*000c*/ 	.word	0x00000000
        /*0010*/ 	.short	0x0000
        /*0012*/ 	.short	0x0070
        /*0014*/ 	.byte	0x00, 0xf0, 0x01, 0x2a


	//----- nvinfo : EIATTR_SPARSE_MMA_MASK
	.align		4
.L_282:
        /*0018*/ 	.byte	0x03, 0x50
        /*001a*/ 	.short	0x0000


	//----- nvinfo : EIATTR_MAXREG_COUNT
	.align		4
        /*001c*/ 	.byte	0x03, 0x1b
        /*001e*/ 	.short	0x00a8


	//----- nvinfo : EIATTR_NUM_BARRIERS
	.align		4
        /*0020*/ 	.byte	0x02, 0x4c
        /*0022*/ 	.byte	0x10
	.zero		1


	//----- nvinfo : EIATTR_EXTERNS
	.align		4
        /*0024*/ 	.byte	0x04, 0x0f
        /*0026*/ 	.short	(.L_284 - .L_283)


	//   ....[0]....
	.align		4
.L_283:
        /*0028*/ 	.word	index@(__assertfail)


	//----- nvinfo : EIATTR_ANNOTATIONS
	.align		4
.L_284:
        /*002c*/ 	.byte	0x04, 0x55
        /*002e*/ 	.short	(.L_286 - .L_285)


	//   ....[0]....
.L_285:
        /* <DEDUP_REMOVED lines=71> */


	//----- nvinfo : EIATTR_MERCURY_ISA_VERSION
	.align		4
.L_286:
        /*0490*/ 	.byte	0x03, 0x5f
        /*0492*/ 	.short	0x0101


	//----- nvinfo : EIATTR_UNUSED_LOAD_BYTE_OFFSET
	.align		4
        /*0494*/ 	.byte	0x04, 0x44
        /*0496*/ 	.short	(.L_288 - .L_287)


	//   ....[0]....
.L_287:
        /*0498*/ 	.word	0x00000a40
        /*049c*/ 	.word	0x0000fff0


	//   ....[1]....
        /*04a0*/ 	.word	0x0000add0
        /*04a4*/ 	.word	0x0000fff0


	//----- nvinfo : EIATTR_INT_WARP_WIDE_INSTR_OFFSETS
	.align		4
.L_288:
        /*04a8*/ 	.byte	0x04, 0x31
        /*04aa*/ 	.short	(.L_290 - .L_289)


	//   ....[0]....
.L_289:
        /*04ac*/ 	.word	0x00000130


	//   ....[1]....
        /*04b0*/ 	.word	0x00000170


	//   ....[2]....
        /*04b4*/ 	.word	0x000001e0


	//   ....[3]....
        /*04b8*/ 	.word	0x0000f7c0


	//   ....[4]....
        /*04bc*/ 	.word	0x0000f850


	//   ....[5]....
        /*04c0*/ 	.word	0x00012eb0


	//   ....[6]....
        /*04c4*/ 	.word	0x00012f40


	//----- nvinfo : EIATTR_COOP_GROUP_MASK_REGIDS
	.align		4
.L_290:
        /*04c8*/ 	.byte	0x04, 0x29
        /*04ca*/ 	.short	(.L_292 - .L_291)


	//   ....[0]....
.L_291:
        /*04cc*/ 	.word	0xffffffff


	//   ....[1]....
        /*04d0*/ 	.word	0xffffffff


	//   ....[2]....
        /*04d4*/ 	.word	0xffffffff


	//   ....[3]....
        /*04d8*/ 	.word	0xffffffff


	//   ....[4]....
        /*04dc*/ 	.word	0xffffffff


	//   ....[5]....
        /*04e0*/ 	.word	0xffffffff


	//   ....[6]....
        /*04e4*/ 	.word	0xffffffff


	//   ....[7]....
        /*04e8*/ 	.word	0xffffffff


	//   ....[8]....
        /*04ec*/ 	.word	0xffffffff


	//   ....[9]....
        /*04f0*/ 	.word	0xffffffff


	//   ....[10]....
        /*04f4*/ 	.word	0xffffffff


	//   ....[11]....
        /*04f8*/ 	.word	0xffffffff


	//   ....[12]....
        /*04fc*/ 	.word	0xffffffff


	//   ....[13]....
        /*0500*/ 	.word	0xffffffff


	//   ....[14]....
        /*0504*/ 	.word	0xffffffff


	//   ....[15]....
        /*0508*/ 	.word	0xffffffff


	//   ....[16]....
        /*050c*/ 	.word	0xffffffff


	//   ....[17]....
        /*0510*/ 	.word	0xffffffff


	//   ....[18]....
        /*0514*/ 	.word	0xffffffff


	//   ....[19]....
        /*0518*/ 	.word	0xffffffff


	//   ....[20]....
        /*051c*/ 	.word	0xffffffff


	//   ....[21]....
        /*0520*/ 	.word	0xffffffff


	//   ....[22]....
        /*0524*/ 	.word	0xffffffff


	//   ....[23]....
        /*0528*/ 	.word	0xffffffff


	//   ....[24]....
        /*052c*/ 	.word	0xffffffff


	//   ....[25]....
        /*0530*/ 	.word	0xffffffff


	//   ....[26]....
        /*0534*/ 	.word	0xffffffff


	//   ....[27]....
        /*0538*/ 	.word	0xffffffff


	//   ....[28]....
        /*053c*/ 	.word	0xffffffff


	//   ....[29]....
        /*0540*/ 	.word	0xffffffff


	//   ....[30]....
        /*0544*/ 	.word	0xffffffff


	//   ....[31]....
        /*0548*/ 	.word	0xffffffff


	//   ....[32]....
        /*054c*/ 	.word	0xffffffff


	//   ....[33]....
        /*0550*/ 	.word	0xffffffff


	//   ....[34]....
        /*0554*/ 	.word	0xffffffff


	//   ....[35]....
        /*0558*/ 	.word	0xffffffff


	//   ....[36]....
        /*055c*/ 	.word	0xffffffff


	//   ....[37]....
        /*0560*/ 	.word	0xffffffff


	//   ....[38]....
        /*0564*/ 	.word	0xffffffff


	//   ....[39]....
        /*0568*/ 	.word	0xffffffff


	//   ....[40]....
        /*056c*/ 	.word	0xffffffff


	//   ....[41]....
        /*0570*/ 	.word	0xffffffff


	//   ....[42]....
        /*0574*/ 	.word	0xffffffff


	//   ....[43]....
        /*0578*/ 	.word	0xffffffff


	//   ....[44]....
        /*057c*/ 	.word	0xffffffff


	//   ....[45]....
        /*0580*/ 	.word	0xffffffff


	//   ....[46]....
        /*0584*/ 	.word	0xffffffff


	//   ....[47]....
        /*0588*/ 	.word	0xffffffff


	//   ....[48]....
        /*058c*/ 	.word	0xffffffff


	//   ....[49]....
        /*0590*/ 	.word	0xffffffff


	//   ....[50]....
        /*0594*/ 	.word	0xffffffff


	//   ....[51]....
        /*0598*/ 	.word	0xffffffff


	//   ....[52]....
        /*059c*/ 	.word	0xffffffff


	//   ....[53]....
        /*05a0*/ 	.word	0xffffffff


	//   ....[54]....
        /*05a4*/ 	.word	0xffffffff


	//   ....[55]....
        /*05a8*/ 	.word	0xffffffff


	//   ....[56]....
        /*05ac*/ 	.word	0xffffffff


	//   ....[57]....
        /*05b0*/ 	.word	0xffffffff


	//   ....[58]....
        /*05b4*/ 	.word	0xffffffff


	//   ....[59]....
        /*05b8*/ 	.word	0xffffffff


	//   ....[60]....
        /*05bc*/ 	.word	0xffffffff


	//   ....[61]....
        /*05c0*/ 	.word	0xffffffff


	//   ....[62]....
        /*05c4*/ 	.word	0xffffffff


	//   ....[63]....
        /*05c8*/ 	.word	0xffffffff


	//   ....[64]....
        /*05cc*/ 	.word	0xffffffff


	//   ....[65]....
        /*05d0*/ 	.word	0xffffffff


	//   ....[66]....
        /*05d4*/ 	.word	0xffffffff


	//   ....[67]....
        /*05d8*/ 	.word	0xffffffff


	//   ....[68]....
        /*05dc*/ 	.word	0xffffffff


	//   ....[69]....
        /*05e0*/ 	.word	0xffffffff


	//   ....[70]....
        /*05e4*/ 	.word	0xffffffff


	//   ....[71]....
        /*05e8*/ 	.word	0xffffffff


	//   ....[72]....
        /*05ec*/ 	.word	0xffffffff


	//   ....[73]....
        /*05f0*/ 	.word	0xffffffff


	//   ....[74]....
        /*05f4*/ 	.word	0xffffffff


	//   ....[75]....
        /*05f8*/ 	.word	0xffffffff


	//   ....[76]....
        /*05fc*/ 	.word	0xffffffff


	//   ....[77]....
        /*0600*/ 	.word	0xffffffff


	//   ....[78]....
        /*0604*/ 	.word	0xffffffff


	//   ....[79]....
        /*0608*/ 	.word	0xffffffff


	//   ....[80]....
        /*060c*/ 	.word	0xffffffff


	//   ....[81]....
        /*0610*/ 	.word	0xffffffff


	//   ....[82]....
        /*0614*/ 	.word	0xffffffff


	//   ....[83]....
        /*0618*/ 	.word	0xffffffff


	//   ....[84]....
        /*061c*/ 	.word	0xffffffff


	//   ....[85]....
        /*0620*/ 	.word	0xffffffff


	//   ....[86]....
        /*0624*/ 	.word	0xffffffff


	//   ....[87]....
        /*0628*/ 	.word	0xffffffff


	//   ....[88]....
        /*062c*/ 	.word	0xffffffff


	//   ....[89]....
        /*0630*/ 	.word	0xffffffff


	//   ....[90]....
        /*0634*/ 	.word	0xffffffff


	//   ....[91]....
        /*0638*/ 	.word	0xffffffff


	//   ....[92]....
        /*063c*/ 	.word	0xffffffff


	//   ....[93]....
        /*0640*/ 	.word	0xffffffff


	//   ....[94]....
        /*0644*/ 	.word	0xffffffff


	//   ....[95]....
        /*0648*/ 	.word	0xffffffff


	//   ....[96]....
        /*064c*/ 	.word	0xffffffff


	//   ....[97]....
        /*0650*/ 	.word	0xffffffff


	//   ....[98]....
        /*0654*/ 	.word	0xffffffff


	//   ....[99]....
        /*0658*/ 	.word	0xffffffff


	//   ....[100]....
        /*065c*/ 	.word	0xffffffff


	//   ....[101]....
        /*0660*/ 	.word	0xffffffff


	//   ....[102]....
        /*0664*/ 	.word	0xffffffff


	//   ....[103]....
        /*0668*/ 	.word	0xffffffff


	//   ....[104]....
        /*066c*/ 	.word	0xffffffff


	//   ....[105]....
        /*0670*/ 	.word	0x0500000f


	//   ....[106]....
        /*0674*/ 	.word	0x0500000f


	//   ....[107]....
        /*0678*/ 	.word	0x0500000f


	//   ....[108]....
        /*067c*/ 	.word	0x0500000f


	//   ....[109]....
        /*0680*/ 	.word	0x0500000f


	//   ....[110]....
        /*0684*/ 	.word	0x0500000f


	//   ....[111]....
        /*0688*/ 	.word	0x0500000f


	//   ....[112]....
        /*068c*/ 	.word	0x0500000f


	//   ....[113]....
        /*0690*/ 	.word	0x0500000f


	//   ....[114]....
        /*0694*/ 	.word	0x0500000f


	//   ....[115]....
        /*0698*/ 	.word	0x0500000f


	//   ....[116]....
        /*069c*/ 	.word	0x0500000f


	//   ....[117]....
        /*06a0*/ 	.word	0x0500000f


	//   ....[118]....
        /*06a4*/ 	.word	0x0500000f


	//   ....[119]....
        /*06a8*/ 	.word	0x0500000f


	//   ....[120]....
        /*06ac*/ 	.word	0x0500000f


	//   ....[121]....
        /*06b0*/ 	.word	0x0500000f


	//   ....[122]....
        /*06b4*/ 	.word	0x0500000f


	//   ....[123]....
        /*06b8*/ 	.word	0x0500000f


	//   ....[124]....
        /*06bc*/ 	.word	0x0500000f


	//   ....[125]....
        /*06c0*/ 	.word	0x0500000f


	//   ....[126]....
        /*06c4*/ 	.word	0x0500000f


	//   ....[127]....
        /*06c8*/ 	.word	0x0500000f


	//   ....[128]....
        /*06cc*/ 	.word	0x0500000f


	//   ....[129]....
        /*06d0*/ 	.word	0x0500000f


	//   ....[130]....
        /*06d4*/ 	.word	0x0500000f


	//   ....[131]....
        /*06d8*/ 	.word	0x0500000f


	//   ....[132]....
        /*06dc*/ 	.word	0x0500000f


	//   ....[133]....
        /*06e0*/ 	.word	0x0500000f


	//   ....[134]....
        /*06e4*/ 	.word	0x0500000f


	//   ....[135]....
        /*06e8*/ 	.word	0x0500000f


	//   ....[136]....
        /*06ec*/ 	.word	0x0500000f


	//   ....[137]....
        /*06f0*/ 	.word	0x0500000f


	//   ....[138]....
        /*06f4*/ 	.word	0x0500000f


	//   ....[139]....
        /*06f8*/ 	.word	0x0500000f


	//   ....[140]....
        /*06fc*/ 	.word	0x0500000f


	//----- nvinfo : EIATTR_COOP_GROUP_INSTR_OFFSETS
	.align		4
.L_292:
        /*0700*/ 	.byte	0x04, 0x28
        /*0702*/ 	.short	(.L_294 - .L_293)


	//   ....[0]....
.L_293:
        /*0704*/ 	.word	0x00000070


	//   ....[1]....
        /*0708*/ 	.word	0x00000140


	//   ....[2]....
        /*070c*/ 	.word	0x00000190


	//   ....[3]....
        /*0710*/ 	.word	0x000003c0


	//   ....[4]....
        /*0714*/ 	.word	0x00000520


	//   ....[5]....
        /*0718*/ 	.word	0x00000640


	//   ....[6]....
        /*071c*/ 	.word	0x000007a0


	//   ....[7]....
        /*0720*/ 	.word	0x00001b50


	//   ....[8]....
        /*0724*/ 	.word	0x00002670


	//   ....[9]....
        /*0728*/ 	.word	0x00002ad0


	//   ....[10]....
        /*072c*/ 	.word	0x000032a0


	//   ....[11]....
        /*0730*/ 	.word	0x00003320


	//   ....[12]....
        /*0734*/ 	.word	0x00003d60


	//   ....[13]....
        /*0738*/ 	.word	0x00003dc0


	//   ....[14]....
        /*073c*/ 	.word	0x00005750


	//   ....[15]....
        /*0740*/ 	.word	0x00005880


	//   ....[16]....
        /*0744*/ 	.word	0x00006090


	//   ....[17]....
        /*0748*/ 	.word	0x000061a0


	//   ....[18]....
        /*074c*/ 	.word	0x00006990


	//   ....[19]....
        /*0750*/ 	.word	0x00006a00


	//   ....[20]....
        /*0754*/ 	.word	0x000089d0


	//   ....[21]....
        /*0758*/ 	.word	0x00008a40


	//   ....[22]....
        /*075c*/ 	.word	0x000091d0


	//   ....[23]....
        /*0760*/ 	.word	0x000092e0


	//   ....[24]....
        /*0764*/ 	.word	0x0000a480


	//   ....[25]....
        /*0768*/ 	.word	0x0000a4c0


	//   ....[26]....
        /*076c*/ 	.word	0x0000a5b0


	//   ....[27]....
        /*0770*/ 	.word	0x0000a5d0


	//   ....[28]....
        /*0774*/ 	.word	0x0000b900


	//   ....[29]....
        /*0778*/ 	.word	0x0000b940


	//   ....[30]....
        /*077c*/ 	.word	0x0000b960


	//   ....[31]....
        /*0780*/ 	.word	0x0000b990


	//   ....[32]....
        /*0784*/ 	.word	0x0000c050


	//   ....[33]....
        /*0788*/ 	.word	0x0000c070


	//   ....[34]....
        /*078c*/ 	.word	0x0000c140


	//   ....[35]....
        /*0790*/ 	.word	0x0000c160


	//   ....[36]....
        /*0794*/ 	.word	0x0000c220


	//   ....[37]....
        /*0798*/ 	.word	0x0000c240


	//   ....[38]....
        /*079c*/ 	.word	0x0000c310


	//   ....[39]....
        /*07a0*/ 	.word	0x0000c330


	//   ....[40]....
        /*07a4*/ 	.word	0x0000c700


	//   ....[41]....
        /*07a8*/ 	.word	0x0000c710


	//   ....[42]....
        /*07ac*/ 	.word	0x0000cb50


	//   ....[43]....
        /*07b0*/ 	.word	0x0000cb60


	//   ....[44]....
        /*07b4*/ 	.word	0x0000d850


	//   ....[45]....
        /*07b8*/ 	.word	0x0000d880


	//   ....[46]....
        /*07bc*/ 	.word	0x0000d950


	//   ....[47]....
        /*07c0*/ 	.word	0x0000d970


	//   ....[48]....
        /*07c4*/ 	.word	0x0000da30


	//   ....[49]....
        /*07c8*/ 	.word	0x0000da50


	//   ....[50]....
        /*07cc*/ 	.word	0x0000db20


	//   ....[51]....
        /*07d0*/ 	.word	0x0000db40


	//   ....[52]....
        /*07d4*/ 	.word	0x0000dc80


	//   ....[53]....
        /*07d8*/ 	.word	0x0000deb0


	//   ....[54]....
        /*07dc*/ 	.word	0x0000dee0


	//   ....[55]....
        /*07e0*/ 	.word	0x0000df10


	//   ....[56]....
        /*07e4*/ 	.word	0x0000df40


	//   ....[57]....
        /*07e8*/ 	.word	0x0000df70


	//   ....[58]....
        /*07ec*/ 	.word	0x0000dfa0


	//   ....[59]....
        /*07f0*/ 	.word	0x0000e140


	//   ....[60]....
        /*07f4*/ 	.word	0x0000e170


	//   ....[61]....
        /*07f8*/ 	.word	0x0000e1a0


	//   ....[62]....
        /*07fc*/ 	.word	0x0000e1d0


	//   ....[63]....
        /*0800*/ 	.word	0x0000e200


	//   ....[64]....
        /*0804*/ 	.word	0x0000e230


	//   ....[65]....
        /*0808*/ 	.word	0x0000e2d0


	//   ....[66]....
        /*080c*/ 	.word	0x0000e300


	//   ....[67]....
        /*0810*/ 	.word	0x0000e310


	//   ....[68]....
        /*0814*/ 	.word	0x0000e340


	//   ....[69]....
        /*0818*/ 	.word	0x0000fda0


	//   ....[70]....
        /*081c*/ 	.word	0x00010920


	//   ....[71]....
        /*0820*/ 	.word	0x00010930


	//   ....[72]....
        /*0824*/ 	.word	0x00010960


	//   ....[73]....
        /*0828*/ 	.word	0x00010970


	//   ....[74]....
        /*082c*/ 	.word	0x00010a80


	//   ....[75]....
        /*0830*/ 	.word	0x00010a90


	//   ....[76]....
        /*0834*/ 	.word	0x00010b20


	//   ....[77]....
        /*0838*/ 	.word	0x00010b30


	//   ....[78]....
        /*083c*/ 	.word	0x00010bc0


	//   ....[79]....
        /*0840*/ 	.word	0x00010bd0


	//   ....[80]....
        /*0844*/ 	.word	0x00010c60


	//   ....[81]....
        /*0848*/ 	.word	0x00010c70


	//   ....[82]....
        /*084c*/ 	.word	0x00010d00


	//   ....[83]....
        /*0850*/ 	.word	0x00010d10


	//   ....[84]....
        /*0854*/ 	.word	0x00010d60


	//   ....[85]....
        /*0858*/ 	.word	0x00010d90


	//   ....[86]....
        /*085c*/ 	.word	0x000135e0


	//   ....[87]....
        /*0860*/ 	.word	0x00013610


	//   ....[88]....
        /*0864*/ 	.word	0x00013660


	//   ....[89]....
        /*0868*/ 	.word	0x000136a0


	//   ....[90]....
        /*086c*/ 	.word	0x000136d0


	//   ....[91]....
        /*0870*/ 	.word	0x00013700


	//   ....[92]....
        /*0874*/ 	.word	0x00013730


	//   ....[93]....
        /*0878*/ 	.word	0x00013760


	//   ....[94]....
        /*087c*/ 	.word	0x00013920


	//   ....[95]....
        /*0880*/ 	.word	0x00013950


	//   ....[96]....
        /*0884*/ 	.word	0x00013980


	//   ....[97]....
        /*0888*/ 	.word	0x000139b0


	//   ....[98]....
        /*088c*/ 	.word	0x000139e0


	//   ....[99]....
        /*0890*/ 	.word	0x00013a10


	//   ....[100]....
        /*0894*/ 	.word	0x00013ae0


	//   ....[101]....
        /*0898*/ 	.word	0x00013b00


	//   ....[102]....
        /*089c*/ 	.word	0x00013b10


	//   ....[103]....
        /*08a0*/ 	.word	0x00013b90


	//   ....[104]....
        /*08a4*/ 	.word	0x000146c0


	//   ....[105]....
        /*08a8*/ 	.word	0x00014c70


	//   ....[106]....
        /*08ac*/ 	.word	0x00014e40


	//   ....[107]....
        /*08b0*/ 	.word	0x00014e90


	//   ....[108]....
        /*08b4*/ 	.word	0x00014ef0


	//   ....[109]....
        /*08b8*/ 	.word	0x00014f90


	//   ....[110]....
        /*08bc*/ 	.word	0x00015050


	//   ....[111]....
        /*08c0*/ 	.word	0x00015160


	//   ....[112]....
        /*08c4*/ 	.word	0x000151c0


	//   ....[113]....
        /*08c8*/ 	.word	0x000152c0


	//   ....[114]....
        /*08cc*/ 	.word	0x00015320


	//   ....[115]....
        /*08d0*/ 	.word	0x00015420


	//   ....[116]....
        /*08d4*/ 	.word	0x00015480


	//   ....[117]....
        /*08d8*/ 	.word	0x00015580


	//   ....[118]....
        /*08dc*/ 	.word	0x000155e0


	//   ....[119]....
        /*08e0*/ 	.word	0x000156c0


	//   ....[120]....
        /*08e4*/ 	.word	0x00015740


	//   ....[121]....
        /*08e8*/ 	.word	0x00015820


	//   ....[122]....
        /*08ec*/ 	.word	0x00015b50


	//   ....[123]....
        /*08f0*/ 	.word	0x00015bf0


	//   ....[124]....
        /*08f4*/ 	.word	0x00015d80


	//   ....[125]....
        /*08f8*/ 	.word	0x00015df0


	//   ....[126]....
        /*08fc*/ 	.word	0x00015e60


	//   ....[127]....
        /*0900*/ 	.word	0x00015ed0


	//   ....[128]....
        /*0904*/ 	.word	0x00015f40


	//   ....[129]....
        /*0908*/ 	.word	0x00015fc0


	//   ....[130]....
        /*090c*/ 	.word	0x00016060


	//   ....[131]....
        /*0910*/ 	.word	0x00016100


	//   ....[132]....
        /*0914*/ 	.word	0x00016170


	//   ....[133]....
        /*0918*/ 	.word	0x000161e0


	//   ....[134]....
        /*091c*/ 	.word	0x00016250


	//   ....[135]....
        /*0920*/ 	.word	0x000162d0


	//   ....[136]....
        /*0924*/ 	.word	0x00016350


	//   ....[137]....
        /*0928*/ 	.word	0x00016400


	//   ....[138]....
        /*092c*/ 	.word	0x00016450


	//   ....[139]....
        /*0930*/ 	.word	0x00016510


	//   ....[140]....
        /*0934*/ 	.word	0x00016640


	//----- nvinfo : EIATTR_REG_RECONFIG
	.align		4
.L_294:
        /*0938*/ 	.byte	0x01, 0x54
	.zero		2


	//----- nvinfo : EIATTR_SYSCALL_OFFSETS
	.align		4
        /*093c*/ 	.byte	0x04, 0x46
        /*093e*/ 	.short	(.L_296 - .L_295)


	//   ....[0]....
.L_295:
        /*0940*/ 	.word	0x00001d30


	//   ....[1]....
        /*0944*/ 	.word	0x0000f9c0


	//   ....[2]....
        /*0948*/ 	.word	0x0000fb10


	//   ....[3]....
        /*094c*/ 	.word	0x0000fc10


	//   ....[4]....
        /*0950*/ 	.word	0x000104e0


	//----- nvinfo : EIATTR_MBARRIER_INSTR_OFFSETS
	.align		4
.L_296:
        /*0954*/ 	.byte	0x04, 0x39
        /*0956*/ 	.short	(.L_298 - .L_297)


	//   ....[0]....
.L_297:
        /*0958*/ 	.word	0x00000270
        /*095c*/ 	.word	0x000000ff
        /*0960*/ 	.word	0x00028800
        /*0964*/ 	.short	0x0100
        /*0966*/ 	.byte	0x08
	.zero		1


	//   ....[1]....
        /*0968*/ 	.word	0x00000280
        /*096c*/ 	.word	0x000000ff
        /*0970*/ 	.word	0x00028820
        /*0974*/ 	.short	0x0100
        /*0976*/ 	.byte	0x08
	.zero		1


	//   ....[2]....
        /*0978*/ 	.word	0x00000370
        /*097c*/ 	.word	0x000000ff
        /*0980*/ 	.word	0x00028830
        /*0984*/ 	.short	0x0100
        /*0986*/ 	.byte	0x08
	.zero		1


	//   ....[3]....
        /*0988*/ 	.word	0x00000380
        /*098c*/ 	.word	0x000000ff
        /*0990*/ 	.word	0x00028840
        /*0994*/ 	.short	0x0100
        /*0996*/ 	.byte	0x08
	.zero		1


	//   ....[4]....
        /*0998*/ 	.word	0x00000390
        /*099c*/ 	.word	0x000000ff
        /*09a0*/ 	.word	0x00028838
        /*09a4*/ 	.short	0x0100
        /*09a6*/ 	.byte	0x08
	.zero		1


	//   ....[5]....
        /*09a8*/ 	.word	0x000003a0
        /*09ac*/ 	.word	0x000000ff
        /*09b0*/ 	.word	0x00028848
        /*09b4*/ 	.short	0x0100
        /*09b6*/ 	.byte	0x08
	.zero		1


	//   ....[6]....
        /*09b8*/ 	.word	0x000004d0
        /*09bc*/ 	.word	0x000000ff
        /*09c0*/ 	.word	0x00028850
        /*09c4*/ 	.short	0x0100
        /*09c6*/ 	.byte	0x08
	.zero		1


	//   ....[7]....
        /*09c8*/ 	.word	0x000004e0
        /*09cc*/ 	.word	0x000000ff
        /*09d0*/ 	.word	0x00028860
        /*09d4*/ 	.short	0x0100
        /*09d6*/ 	.byte	0x08
	.zero		1


	//   ....[8]....
        /*09d8*/ 	.word	0x000004f0
        /*09dc*/ 	.word	0x000000ff
        /*09e0*/ 	.word	0x00028858
        /*09e4*/ 	.short	0x0100
        /*09e6*/ 	.byte	0x08
	.zero		1


	//   ....[9]....
        /*09e8*/ 	.word	0x00000500
        /*09ec*/ 	.word	0x000000ff
        /*09f0*/ 	.word	0x00028868
        /*09f4*/ 	.short	0x0100
        /*09f6*/ 	.byte	0x08
	.zero		1


	//   ....[10]....
        /*09f8*/ 	.word	0x000005f0
        /*09fc*/ 	.word	0x000000ff
        /*0a00*/ 	.word	0x00028870
        /*0a04*/ 	.short	0x0100
        /*0a06*/ 	.byte	0x06
	.zero		1


	//   ....[11]....
        /*0a08*/ 	.word	0x00000600
        /*0a0c*/ 	.word	0x000000ff
        /*0a10*/ 	.word	0x00028880
        /*0a14*/ 	.short	0x0100
        /*0a16*/ 	.byte	0x06
	.zero		1


	//   ....[12]....
        /*0a18*/ 	.word	0x00000610
        /*0a1c*/ 	.word	0x000000ff
        /*0a20*/ 	.word	0x00028878
        /*0a24*/ 	.short	0x0100
        /*0a26*/ 	.byte	0x06
	.zero		1


	//   ....[13]....
        /*0a28*/ 	.word	0x00000620
        /*0a2c*/ 	.word	0x000000ff
        /*0a30*/ 	.word	0x00028888
        /*0a34*/ 	.short	0x0100
        /*0a36*/ 	.byte	0x06
	.zero		1


	//   ....[14]....
        /*0a38*/ 	.word	0x00000750
        /*0a3c*/ 	.word	0x000000ff
        /*0a40*/ 	.word	0x00028890
        /*0a44*/ 	.short	0x0100
        /*0a46*/ 	.byte	0x08
	.zero		1


	//   ....[15]....
        /*0a48*/ 	.word	0x00000760
        /*0a4c*/ 	.word	0x000000ff
        /*0a50*/ 	.word	0x000288a0
        /*0a54*/ 	.short	0x0100
        /*0a56*/ 	.byte	0x08
	.zero		1


	//   ....[16]....
        /*0a58*/ 	.word	0x00000770
        /*0a5c*/ 	.word	0x000000ff
        /*0a60*/ 	.word	0x00028898
        /*0a64*/ 	.short	0x0100
        /*0a66*/ 	.byte	0x08
	.zero		1


	//   ....[17]....
        /*0a68*/ 	.word	0x00000780
        /*0a6c*/ 	.word	0x000000ff
        /*0a70*/ 	.word	0x000288a8
        /*0a74*/ 	.short	0x0100
        /*0a76*/ 	.byte	0x08
	.zero		1


	//   ....[18]....
        /*0a78*/ 	.word	0x000008b0
        /*0a7c*/ 	.word	0x000000ff
        /*0a80*/ 	.word	0x000288b0
        /*0a84*/ 	.short	0x0100
        /*0a86*/ 	.byte	0x08
	.zero		1


	//   ....[19]....
        /*0a88*/ 	.word	0x000008c0
        /*0a8c*/ 	.word	0x000000ff
        /*0a90*/ 	.word	0x000288c0
        /*0a94*/ 	.short	0x0100
        /*0a96*/ 	.byte	0x08
	.zero		1


	//   ....[20]....
        /*0a98*/ 	.word	0x000008d0
        /*0a9c*/ 	.word	0x000000ff
        /*0aa0*/ 	.word	0x000288b8
        /*0aa4*/ 	.short	0x0100
        /*0aa6*/ 	.byte	0x08
	.zero		1


	//   ....[21]....
        /*0aa8*/ 	.word	0x000008e0
        /*0aac*/ 	.word	0x000000ff
        /*0ab0*/ 	.word	0x000288c8
        /*0ab4*/ 	.short	0x0100
        /*0ab6*/ 	.byte	0x08
	.zero		1


	//   ....[22]....
        /*0ab8*/ 	.word	0x00001db0
        /*0abc*/ 	.word	0x000000ff
        /*0ac0*/ 	.word	0x00028800
        /*0ac4*/ 	.short	0x010a
        /*0ac6*/ 	.byte	0x29
	.zero		1


	//   ....[23]....
        /*0ac8*/ 	.word	0x00001e30
        /*0acc*/ 	.word	0x00000000
        /*0ad0*/ 	.word	0x00028830
        /*0ad4*/ 	.short	0x010a
        /*0ad6*/ 	.byte	0x3f
	.zero		1


	//   ....[24]....
        /*0ad8*/ 	.word	0x00001e90
        /*0adc*/ 	.word	0x00000000
        /*0ae0*/ 	.word	0x00028830
        /*0ae4*/ 	.short	0x010a
        /*0ae6*/ 	.byte	0x3f
	.zero		1


	//   ....[25]....
        /*0ae8*/ 	.word	0x00002c00
        /*0aec*/ 	.word	0x00000000
        /*0af0*/ 	.word	0x00000000
        /*0af4*/ 	.short	0x0101
        /*0af6*/ 	.byte	0x3f
	.zero		1


	//   ....[26]....
        /*0af8*/ 	.word	0x00004ac0
        /*0afc*/ 	.word	0x000000ff
        /*0b00*/ 	.word	0x00028830
        /*0b04*/ 	.short	0x010a
        /*0b06*/ 	.byte	0x06
	.zero		1


	//   ....[27]....
        /*0b08*/ 	.word	0x00004b00
        /*0b0c*/ 	.word	0x000000ff
        /*0b10*/ 	.word	0x00028830
        /*0b14*/ 	.short	0x010a
        /*0b16*/ 	.byte	0x06
	.zero		1


	//   ....[28]....
        /*0b18*/ 	.word	0x00004e40
        /*0b1c*/ 	.word	0x000000ff
        /*0b20*/ 	.word	0x00028850
        /*0b24*/ 	.short	0x010a
        /*0b26*/ 	.byte	0x06
	.zero		1


	//   ....[29]....
        /*0b28*/ 	.word	0x00004e80
        /*0b2c*/ 	.word	0x000000ff
        /*0b30*/ 	.word	0x00028850
        /*0b34*/ 	.short	0x010a
        /*0b36*/ 	.byte	0x06
	.zero		1


	//   ....[30]....
        /*0b38*/ 	.word	0x00006f60
        /*0b3c*/ 	.word	0x0000000a
        /*0b40*/ 	.word	0x00000000
        /*0b44*/ 	.short	0x0101
        /*0b46*/ 	.byte	0x3f
	.zero		1


	//   ....[31]....
        /*0b48*/ 	.word	0x00007100
        /*0b4c*/ 	.word	0x0000000a
        /*0b50*/ 	.word	0x00000000
        /*0b54*/ 	.short	0x0101
        /*0b56*/ 	.byte	0x3f
	.zero		1


	//   ....[32]....
        /*0b58*/ 	.word	0x00007c70
        /*0b5c*/ 	.word	0x000000ff
        /*0b60*/ 	.word	0x00028830
        /*0b64*/ 	.short	0x010a
        /*0b66*/ 	.byte	0x06
	.zero		1


	//   ....[33]....
        /*0b68*/ 	.word	0x00007cb0
        /*0b6c*/ 	.word	0x000000ff
        /*0b70*/ 	.word	0x00028830
        /*0b74*/ 	.short	0x010a
        /*0b76*/ 	.byte	0x06
	.zero		1


	//   ....[34]....
        /*0b78*/ 	.word	0x00007ff0
        /*0b7c*/ 	.word	0x000000ff
        /*0b80*/ 	.word	0x00028850
        /*0b84*/ 	.short	0x010a
        /*0b86*/ 	.byte	0x06
	.zero		1


	//   ....[35]....
        /*0b88*/ 	.word	0x00008030
        /*0b8c*/ 	.word	0x000000ff
        /*0b90*/ 	.word	0x00028850
        /*0b94*/ 	.short	0x010a
        /*0b96*/ 	.byte	0x06
	.zero		1


	//   ....[36]....
        /*0b98*/ 	.word	0x00009aa0
        /*0b9c*/ 	.word	0x0000000b
        /*0ba0*/ 	.word	0x00000000
        /*0ba4*/ 	.short	0x0101
        /*0ba6*/ 	.byte	0x3f
	.zero		1


	//   ....[37]....
        /*0ba8*/ 	.word	0x00009c50
        /*0bac*/ 	.word	0x0000000b
        /*0bb0*/ 	.word	0x00000000
        /*0bb4*/ 	.short	0x0101
        /*0bb6*/ 	.byte	0x3f
	.zero		1


	//   ....[38]....
        /*0bb8*/ 	.word	0x0000a3f0
        /*0bbc*/ 	.word	0x000000ff
        /*0bc0*/ 	.word	0x00028850
        /*0bc4*/ 	.short	0x010a
        /*0bc6*/ 	.byte	0x05
	.zero		1


	//   ....[39]....
        /*0bc8*/ 	.word	0x0000a430
        /*0bcc*/ 	.word	0x000000ff
        /*0bd0*/ 	.word	0x00028850
        /*0bd4*/ 	.short	0x010a
        /*0bd6*/ 	.byte	0x05
	.zero		1


	//   ....[40]....
        /*0bd8*/ 	.word	0x0000a970
        /*0bdc*/ 	.word	0x00000006
        /*0be0*/ 	.word	0x00000000
        /*0be4*/ 	.short	0x0101
        /*0be6*/ 	.byte	0x3f
	.zero		1


	//   ....[41]....
        /*0be8*/ 	.word	0x0000c040
        /*0bec*/ 	.word	0x00000014
        /*0bf0*/ 	.word	0x00000000
        /*0bf4*/ 	.short	0x0101
        /*0bf6*/ 	.byte	0x3f
	.zero		1


	//   ....[42]....
        /*0bf8*/ 	.word	0x0000c4f0
        /*0bfc*/ 	.word	0x00000014
        /*0c00*/ 	.word	0x00000000
        /*0c04*/ 	.short	0x0101
        /*0c06*/ 	.byte	0x3f
	.zero		1


	//   ....[43]....
        /*0c08*/ 	.word	0x0000fff0
        /*0c0c*/ 	.word	0x00000000
        /*0c10*/ 	.word	0x00028840
        /*0c14*/ 	.short	0x010a
        /*0c16*/ 	.byte	0x3f
	.zero		1


	//   ....[44]....
        /*0c18*/ 	.word	0x00010e60
        /*0c1c*/ 	.word	0x00000012
        /*0c20*/ 	.word	0x00028800
        /*0c24*/ 	.short	0x0107
        /*0c26*/ 	.byte	0x3f
	.zero		1


	//   ....[45]....
        /*0c28*/ 	.word	0x00010f70
        /*0c2c*/ 	.word	0x00000012
        /*0c30*/ 	.word	0x00028800
        /*0c34*/ 	.short	0x0101
        /*0c36*/ 	.byte	0x3f
	.zero		1


	//   ....[46]....
        /*0c38*/ 	.word	0x00010f90
        /*0c3c*/ 	.word	0x00000012
        /*0c40*/ 	.word	0x00028820
        /*0c44*/ 	.short	0x010a
        /*0c46*/ 	.byte	0x3f
	.zero		1


	//   ....[47]....
        /*0c48*/ 	.word	0x00011350
        /*0c4c*/ 	.word	0x00000003
        /*0c50*/ 	.word	0x00028840
        /*0c54*/ 	.short	0x010a
        /*0c56*/ 	.byte	0x3f
	.zero		1


	//   ....[48]....
        /*0c58*/ 	.word	0x000116f0
        /*0c5c*/ 	.word	0x00000003
        /*0c60*/ 	.word	0x00000060
        /*0c64*/ 	.short	0x010a
        /*0c66*/ 	.byte	0x3f
	.zero		1


	//   ....[49]....
        /*0c68*/ 	.word	0x00011d80
        /*0c6c*/ 	.word	0x00000003
        /*0c70*/ 	.word	0x00028840
        /*0c74*/ 	.short	0x010a
        /*0c76*/ 	.byte	0x3f
	.zero		1


	//   ....[50]....
        /*0c78*/ 	.word	0x00012120
        /*0c7c*/ 	.word	0x00000002
        /*0c80*/ 	.word	0x00000060
        /*0c84*/ 	.short	0x010a
        /*0c86*/ 	.byte	0x3f
	.zero		1


	//   ....[51]....
        /*0c88*/ 	.word	0x000126f0
        /*0c8c*/ 	.word	0x00000002
        /*0c90*/ 	.word	0x00028840
        /*0c94*/ 	.short	0x010a
        /*0c96*/ 	.byte	0x3f
	.zero		1


	//   ....[52]....
        /*0c98*/ 	.word	0x00012a90
        /*0c9c*/ 	.word	0x00000002
        /*0ca0*/ 	.word	0x00000060
        /*0ca4*/ 	.short	0x010a
        /*0ca6*/ 	.byte	0x3f
	.zero		1


	//   ....[53]....
        /*0ca8*/ 	.word	0x00013010
        /*0cac*/ 	.word	0x00000000
        /*0cb0*/ 	.word	0x00028860
        /*0cb4*/ 	.short	0x010a
        /*0cb6*/ 	.byte	0x3f
	.zero		1


	//   ....[54]....
        /*0cb8*/ 	.word	0x00014640
        /*0cbc*/ 	.word	0x00000000
        /*0cc0*/ 	.word	0x00028820
        /*0cc4*/ 	.short	0x010a
        /*0cc6*/ 	.byte	0x3f
	.zero		1


	//   ....[55]....
        /*0cc8*/ 	.word	0x00014830
        /*0ccc*/ 	.word	0x00000006
        /*0cd0*/ 	.word	0x00000000
        /*0cd4*/ 	.short	0x010a
        /*0cd6*/ 	.byte	0x3f
	.zero		1


	//   ....[56]....
        /*0cd8*/ 	.word	0x00014860
        /*0cdc*/ 	.word	0x00000007
        /*0ce0*/ 	.word	0x00000000
        /*0ce4*/ 	.short	0x010a
        /*0ce6*/ 	.byte	0x3f
	.zero		1


	//   ....[57]....
        /*0ce8*/ 	.word	0x000148c0
        /*0cec*/ 	.word	0x00000004
        /*0cf0*/ 	.word	0x00000000
        /*0cf4*/ 	.short	0x010a
        /*0cf6*/ 	.byte	0x3f
	.zero		1


	//   ....[58]....
        /*0cf8*/ 	.word	0x000148f0
        /*0cfc*/ 	.word	0x00000003
        /*0d00*/ 	.word	0x00000000
        /*0d04*/ 	.short	0x010a
        /*0d06*/ 	.byte	0x3f
	.zero		1


	//   ....[59]....
        /*0d08*/ 	.word	0x00014960
        /*0d0c*/ 	.word	0x00000003
        /*0d10*/ 	.word	0x00028800
        /*0d14*/ 	.short	0x010a
        /*0d16*/ 	.byte	0x3f
	.zero		1


	//   ....[60]....
        /*0d18*/ 	.word	0x000149b0
        /*0d1c*/ 	.word	0x00000000
        /*0d20*/ 	.word	0x00028830
        /*0d24*/ 	.short	0x010a
        /*0d26*/ 	.byte	0x3f
	.zero		1


	//   ....[61]....
        /*0d28*/ 	.word	0x00014a10
        /*0d2c*/ 	.word	0x00000007
        /*0d30*/ 	.word	0x00028830
        /*0d34*/ 	.short	0x010a
        /*0d36*/ 	.byte	0x3f
	.zero		1


	//   ....[62]....
        /*0d38*/ 	.word	0x00014a70
        /*0d3c*/ 	.word	0x00000007
        /*0d40*/ 	.word	0x00028850
        /*0d44*/ 	.short	0x010a
        /*0d46*/ 	.byte	0x3f
	.zero		1


	//   ....[63]....
        /*0d48*/ 	.word	0x00014ad0
        /*0d4c*/ 	.word	0x00000007
        /*0d50*/ 	.word	0x00028830
        /*0d54*/ 	.short	0x010a
        /*0d56*/ 	.byte	0x3f
	.zero		1


	//   ....[64]....
        /*0d58*/ 	.word	0x00014b30
        /*0d5c*/ 	.word	0x00000007
        /*0d60*/ 	.word	0x00028850
        /*0d64*/ 	.short	0x010a
        /*0d66*/ 	.byte	0x3f
	.zero		1


	//   ....[65]....
        /*0d68*/ 	.word	0x00014b90
        /*0d6c*/ 	.word	0x00000005
        /*0d70*/ 	.word	0x00028850
        /*0d74*/ 	.short	0x010a
        /*0d76*/ 	.byte	0x3f
	.zero		1


	//   ....[66]....
        /*0d78*/ 	.word	0x00014d30
        /*0d7c*/ 	.word	0x00000000
        /*0d80*/ 	.word	0x00028840
        /*0d84*/ 	.short	0x010a
        /*0d86*/ 	.byte	0x3f
	.zero		1


	//   ....[67]....
        /*0d88*/ 	.word	0x00015860
        /*0d8c*/ 	.word	0x00000012
        /*0d90*/ 	.word	0x00028820
        /*0d94*/ 	.short	0x010a
        /*0d96*/ 	.byte	0x3f
	.zero		1


	//   ....[68]....
        /*0d98*/ 	.word	0x000158b0
        /*0d9c*/ 	.word	0x00000003
        /*0da0*/ 	.word	0x00028840
        /*0da4*/ 	.short	0x010a
        /*0da6*/ 	.byte	0x3f
	.zero		1


	//   ....[69]....
        /*0da8*/ 	.word	0x00015900
        /*0dac*/ 	.word	0x00000003
        /*0db0*/ 	.word	0x00000060
        /*0db4*/ 	.short	0x010a
        /*0db6*/ 	.byte	0x3f
	.zero		1


	//   ....[70]....
        /*0db8*/ 	.word	0x00015950
        /*0dbc*/ 	.word	0x00000003
        /*0dc0*/ 	.word	0x00028840
        /*0dc4*/ 	.short	0x010a
        /*0dc6*/ 	.byte	0x3f
	.zero		1


	//   ....[71]....
        /*0dc8*/ 	.word	0x000159a0
        /*0dcc*/ 	.word	0x00000002
        /*0dd0*/ 	.word	0x00000060
        /*0dd4*/ 	.short	0x010a
        /*0dd6*/ 	.byte	0x3f
	.zero		1


	//   ....[72]....
        /*0dd8*/ 	.word	0x000159f0
        /*0ddc*/ 	.word	0x00000002
        /*0de0*/ 	.word	0x00028840
        /*0de4*/ 	.short	0x010a
        /*0de6*/ 	.byte	0x3f
	.zero		1


	//   ....[73]....
        /*0de8*/ 	.word	0x00015a40
        /*0dec*/ 	.word	0x00000002
        /*0df0*/ 	.word	0x00000060
        /*0df4*/ 	.short	0x010a
        /*0df6*/ 	.byte	0x3f
	.zero		1


	//   ....[74]....
        /*0df8*/ 	.word	0x00015a90
        /*0dfc*/ 	.word	0x00000000
        /*0e00*/ 	.word	0x00028860
        /*0e04*/ 	.short	0x010a
        /*0e06*/ 	.byte	0x3f
	.zero		1


	//   ....[75]....
        /*0e08*/ 	.word	0x00016560
        /*0e0c*/ 	.word	0x00000000
        /*0e10*/ 	.word	0x00028820
        /*0e14*/ 	.short	0x010a
        /*0e16*/ 	.byte	0x3f
	.zero		1


	//   ....[76]....
        /*0e18*/ 	.word	0x00016700
        /*0e1c*/ 	.word	0x00000006
        /*0e20*/ 	.word	0x00000000
        /*0e24*/ 	.short	0x010a
        /*0e26*/ 	.byte	0x3f
	.zero		1


	//   ....[77]....
        /*0e28*/ 	.word	0x00016750
        /*0e2c*/ 	.word	0x00000007
        /*0e30*/ 	.word	0x00000000
        /*0e34*/ 	.short	0x010a
        /*0e36*/ 	.byte	0x3f
	.zero		1


	//   ....[78]....
        /*0e38*/ 	.word	0x000167a0
        /*0e3c*/ 	.word	0x00000004
        /*0e40*/ 	.word	0x00000000
        /*0e44*/ 	.short	0x010a
        /*0e46*/ 	.byte	0x3f
	.zero		1


	//----- nvinfo : EIATTR_NUM_MBARRIERS
	.align		4
.L_298:
        /*0e48*/ 	.byte	0x03, 0x38
        /*0e4a*/ 	.short	0x0016


	//----- nvinfo : EIATTR_EXIT_INSTR_OFFSETS
	.align		4
        /*0e4c*/ 	.byte	0x04, 0x1c
        /*0e4e*/ 	.short	(.L_300 - .L_299)


	//   ....[0]....
.L_299:
        /*0e50*/ 	.word	0x00000a80


	//   ....[1]....
        /*0e54*/ 	.word	0x0000dc30


	//   ....[2]....
        /*0e58*/ 	.word	0x00014940


	//----- nvinfo : EIATTR_MAX_THREADS
	.align		4
.L_300:
        /*0e5c*/ 	.byte	0x04, 0x05
        /*0e5e*/ 	.short	(.L_302 - .L_301)
.L_301:
        /*0e60*/ 	.word	0x00000180
        /*0e64*/ 	.word	0x00000001
        /*0e68*/ 	.word	0x00000001


	//----- nvinfo : EIATTR_CRS_STACK_SIZE
	.align		4
.L_302:
        /*0e6c*/ 	.byte	0x04, 0x1e
        /*0e6e*/ 	.short	(.L_304 - .L_303)
.L_303:
        /*0e70*/ 	.word	0x00000000


	//----- nvinfo : EIATTR_CBANK_PARAM_SIZE
	.align		4
.L_304:
        /*0e74*/ 	.byte	0x03, 0x19
        /*0e76*/ 	.short	0x0af0


	//----- nvinfo : EIATTR_PARAM_CBANK
	.align		4
        /*0e78*/ 	.byte	0x04, 0x0a
        /*0e7a*/ 	.short	(.L_306 - .L_305)
	.align		4
.L_305:
        /*0e7c*/ 	.word	index@(.nv.constant0._ZN7cutlass13device_kernelIN5flash11enable_sm90INS1_16FlashAttnFwdSm90INS1_25CollectiveMainloopFwdSm90ILi2EN4cute5tupleIJNS5_1CILi1EEES8_S8_EEENS6_IJNS7_ILi128EEESA_SA_EEELi128ENS_10bfloat16_tEfNS_4arch4Sm90ELb1ELb0ELb1ELb1ELb0ELb0ELb0ELb1ELb1ELb1ELb1ELb0EEENS1_21CollectiveEpilogueFwdISB_S9_SC_SE_Li256ELb1ELb1ELb1ELb0EEENS1_36VarlenDynamicPersistentTileSchedulerILi128ELi128ELi256ELi128ELb1ELb1ELb1ELb1ELb1ELb1EEEEEEEEEvNT_6ParamsE)
        /*0e80*/ 	.short	0x0210
        /*0e82*/ 	.short	0x0af0


	//----- nvinfo : EIATTR_SW_WAR
	.align		4
.L_306:
        /*0e84*/ 	.byte	0x04, 0x36
        /*0e86*/ 	.short	(.L_308 - .L_307)
.L_307:
        /*0e88*/ 	.word	0x00000008
.L_308:


//--------------------- .nv.info._ZN7cutlass13device_kernelIN5flash11enable_sm90INS1_16FlashAttnFwdSm90INS1_25CollectiveMainloopFwdSm90ILi2EN4cute5tupleIJNS5_1CILi1EEES8_S8_EEENS6_IJNS7_ILi128EEESA_SA_EEELi128ENS_10bfloat16_tEfNS_4arch4Sm90ELb1ELb0ELb1ELb1ELb0ELb1ELb0ELb1ELb1ELb1ELb1ELb0EEENS1_21CollectiveEpilogueFwdISB_S9_SC_SE_Li256ELb1ELb1ELb1ELb0EEENS1_36VarlenDynamicPersistentTileSchedulerILi128ELi128ELi256ELi128ELb1ELb1ELb1ELb1ELb1ELb1EEEEEEEEEvNT_6ParamsE --------------------------
	.section	.nv.info._ZN7cutlass13device_kernelIN5flash11enable_sm90INS1_16FlashAttnFwdSm90INS1_25CollectiveMainloopFwdSm90ILi2EN4cute5tupleIJNS5_1CILi1EEES8_S8_EEENS6_IJNS7_ILi128EEESA_SA_EEELi128ENS_10bfloat16_tEfNS_4arch4Sm90ELb1ELb0ELb1ELb1ELb0ELb1ELb0ELb1ELb1ELb1ELb1ELb0EEENS1_21CollectiveEpilogueFwdISB_S9_SC_SE_Li256ELb1ELb1ELb1ELb0EEENS1_36VarlenDynamicPersistentTileSchedulerILi128ELi128ELi256ELi128ELb1ELb1ELb1ELb1ELb1ELb1EEEEEEEEEvNT_6ParamsE,"",@"SHT_CUDA_INFO"
	.sectionflags	@""
	.align	4


	//----- nvinfo : EIATTR_CUDA_API_VERSION
	.align		4
        /*0000*/ 	.byte	0x04, 0x37
        /*0002*/ 	.short	(.L_310 - .L_309)
.L_309:
        /*0004*/ 	.word	0x00000082


	//----- nvinfo : EIATTR_KPARAM_INFO
	.align		4
.L_310:
        /*0008*/ 	.byte	0x04, 0x17
        /*000a*/ 	.short	(.L_312 - .L_311)
.L_311:
        /*000c*/ 	.word	0x00000000
        /*0010*/ 	.short	0x0000
        /*0012*/ 	.short	0x0070
        /*0014*/ 	.byte	0x00, 0xf0, 0x01, 0x2a


	//----- nvinfo : EIATTR_SPARSE_MMA_MASK
	.align		4
.L_312:
        /*0018*/ 	.byte	0x03, 0x50
        /*001a*/ 	.short	0x0000


	//----- nvinfo : EIATTR_MAXREG_COUNT
	.align		4
        /*001c*/ 	.byte	0x03, 0x1b
        /*001e*/ 	.short	0x00a8


	//----- nvinfo : EIATTR_NUM_BARRIERS
	.align		4
        /*0020*/ 	.byte	0x02, 0x4c
        /*0022*/ 	.byte	0x10
	.zero		1


	//----- nvinfo : EIATTR_EXTERNS
	.align		4
        /*0024*/ 	.byte	0x04, 0x0f
        /*0026*/ 	.short	(.L_314 - .L_313)


	//   ....[0]....
	.align		4
.L_313:
        /*0028*/ 	.word	index@(__assertfail)


	//----- nvinfo : EIATTR_ANNOTATIONS
	.align		4
.L_314:
        /*002c*/ 	.byte	0x04, 0x55
        /*002e*/ 	.short	(.L_316 - .L_315)


	//   ....[0]....
.L_315:
        /* <DEDUP_REMOVED lines=95> */


	//----- nvinfo : EIATTR_MERCURY_ISA_VERSION
	.align		4
.L_316:
        /*0610*/ 	.byte	0x03, 0x5f
        /*0612*/ 	.short	0x0101


	//----- nvinfo : EIATTR_UNUSED_LOAD_BYTE_OFFSET
	.align		4
        /*0614*/ 	.byte	0x04, 0x44
        /*0616*/ 	.short	(.L_318 - .L_317)


	//   ....[0]....
.L_317:
        /*0618*/ 	.word	0x00000ad0
        /*061c*/ 	.word	0x0000fff0


	//   ....[1]....
        /*0620*/ 	.word	0x00018220
        /*0624*/ 	.word	0x0000fff0


	//----- nvinfo : EIATTR_INT_WARP_WIDE_INSTR_OFFSETS
	.align		4
.L_318:
        /*0628*/ 	.byte	0x04, 0x31
        /*062a*/ 	.short	(.L_320 - .L_319)


	//   ....[0]....
.L_319:
        /*062c*/ 	.word	0x00000190


	//   ....[1]....
        /*0630*/ 	.word	0x000001d0


	//   ....[2]....
        /*0634*/ 	.word	0x00000240


	//   ....[3]....
        /*0638*/ 	.word	0x0001e370


	//   ....[4]....
        /*063c*/ 	.word	0x0001e400


	//   ....[5]....
        /*0640*/ 	.word	0x00021aa0


	//   ....[6]....
        /*0644*/ 	.word	0x00021b00


	//----- nvinfo : EIATTR_COOP_GROUP_MASK_REGIDS
	.align		4
.L_320:
        /*0648*/ 	.byte	0x04, 0x29
        /*064a*/ 	.short	(.L_322 - .L_321)


	//   ....[0]....
.L_321:
        /*064c*/ 	.word	0xffffffff


	//   ....[1]....
        /*0650*/ 	.word	0xffffffff


	//   ....[2]....
        /*0654*/ 	.word	0xffffffff


	//   ....[3]....
        /*0658*/ 	.word	0xffffffff


	//   ....[4]....
        /*065c*/ 	.word	0xffffffff


	//   ....[5]....
        /*0660*/ 	.word	0xffffffff


	//   ....[6]....
        /*0664*/ 	.word	0xffffffff


	//   ....[7]....
        /*0668*/ 	.word	0xffffffff


	//   ....[8]....
        /*066c*/ 	.word	0xffffffff


	//   ....[9]....
        /*0670*/ 	.word	0xffffffff


	//   ....[10]....
        /*0674*/ 	.word	0xffffffff


	//   ....[11]....
        /*0678*/ 	.word	0xffffffff


	//   ....[12]....
        /*067c*/ 	.word	0xffffffff


	//   ....[13]....
        /*0680*/ 	.word	0xffffffff


	//   ....[14]....
        /*0684*/ 	.word	0xffffffff


	//   ....[15]....
        /*0688*/ 	.word	0xffffffff


	//   ....[16]....
        /*068c*/ 	.word	0xffffffff


	//   ....[17]....
        /*0690*/ 	.word	0xffffffff


	//   ....[18]....
        /*0694*/ 	.word	0xffffffff


	//   ....[19]....
        /*0698*/ 	.word	0xffffffff


	//   ....[20]....
        /*069c*/ 	.word	0xffffffff


	//   ....[21]....
        /*06a0*/ 	.word	0xffffffff


	//   ....[22]....
        /*06a4*/ 	.word	0xffffffff


	//   ....[23]....
        /*06a8*/ 	.word	0xffffffff


	//   ....[24]....
        /*06ac*/ 	.word	0xffffffff


	//   ....[25]....
        /*06b0*/ 	.word	0xffffffff


	//   ....[26]....
        /*06b4*/ 	.word	0xffffffff


	//   ....[27]....
        /*06b8*/ 	.word	0xffffffff


	//   ....[28]....
        /*06bc*/ 	.word	0xffffffff


	//   ....[29]....
        /*06c0*/ 	.word	0xffffffff


	//   ....[30]....
        /*06c4*/ 	.word	0xffffffff


	//   ....[31]....
        /*06c8*/ 	.word	0xffffffff


	//   ....[32]....
        /*06cc*/ 	.word	0xffffffff


	//   ....[33]....
        /*06d0*/ 	.word	0xffffffff


	//   ....[34]....
        /*06d4*/ 	.word	0xffffffff


	//   ....[35]....
        /*06d8*/ 	.word	0xffffffff


	//   ....[36]....
        /*06dc*/ 	.word	0xffffffff


	//   ....[37]....
        /*06e0*/ 	.word	0xffffffff


	//   ....[38]....
        /*06e4*/ 	.word	0xffffffff


	//   ....[39]....
        /*06e8*/ 	.word	0xffffffff


	//   ....[40]....
        /*06ec*/ 	.word	0xffffffff


	//   ....[41]....
        /*06f0*/ 	.word	0xffffffff


	//   ....[42]....
        /*06f4*/ 	.word	0xffffffff


	//   ....[43]....
        /*06f8*/ 	.word	0xffffffff


	//   ....[44]....
        /*06fc*/ 	.word	0xffffffff


	//   ....[45]....
        /*0700*/ 	.word	0xffffffff


	//   ....[46]....
        /*0704*/ 	.word	0xffffffff


	//   ....[47]....
        /*0708*/ 	.word	0xffffffff


	//   ....[48]....
        /*070c*/ 	.word	0xffffffff


	//   ....[49]....
        /*0710*/ 	.word	0xffffffff


	//   ....[50]....
        /*0714*/ 	.word	0xffffffff


	//   ....[51]....
        /*0718*/ 	.word	0xffffffff


	//   ....[52]....
        /*071c*/ 	.word	0xffffffff


	//   ....[53]....
        /*0720*/ 	.word	0xffffffff


	//   ....[54]....
        /*0724*/ 	.word	0xffffffff


	//   ....[55]....
        /*0728*/ 	.word	0xffffffff


	//   ....[56]....
        /*072c*/ 	.word	0xffffffff


	//   ....[57]....
        /*0730*/ 	.word	0xffffffff


	//   ....[58]....
        /*0734*/ 	.word	0xffffffff


	//   ....[59]....
        /*0738*/ 	.word	0xffffffff


	//   ....[60]....
        /*073c*/ 	.word	0xffffffff


	//   ....[61]....
        /*0740*/ 	.word	0xffffffff


	//   ....[62]....
        /*0744*/ 	.word	0xffffffff


	//   ....[63]....
        /*0748*/ 	.word	0xffffffff


	//   ....[64]....
        /*074c*/ 	.word	0xffffffff


	//   ....[65]....
        /*0750*/ 	.word	0xffffffff


	//   ....[66]....
        /*0754*/ 	.word	0xffffffff


	//   ....[67]....
        /*0758*/ 	.word	0xffffffff


	//   ....[68]....
        /*075c*/ 	.word	0xffffffff


	//   ....[69]....
        /*0760*/ 	.word	0xffffffff


	//   ....[70]....
        /*0764*/ 	.word	0xffffffff


	//   ....[71]....
        /*0768*/ 	.word	0xffffffff


	//   ....[72]....
        /*076c*/ 	.word	0xffffffff


	//   ....[73]....
        /*0770*/ 	.word	0xffffffff


	//   ....[74]....
        /*0774*/ 	.word	0xffffffff


	//   ....[75]....
        /*0778*/ 	.word	0xffffffff


	//   ....[76]....
        /*077c*/ 	.word	0xffffffff


	//   ....[77]....
        /*0780*/ 	.word	0xffffffff


	//   ....[78]....
        /*0784*/ 	.word	0xffffffff


	//   ....[79]....
        /*0788*/ 	.word	0xffffffff


	//   ....[80]....
        /*078c*/ 	.word	0xffffffff


	//   ....[81]....
        /*0790*/ 	.word	0xffffffff


	//   ....[82]....
        /*0794*/ 	.word	0xffffffff


	//   ....[83]....
        /*0798*/ 	.word	0xffffffff


	//   ....[84]....
        /*079c*/ 	.word	0xffffffff


	//   ....[85]....
        /*07a0*/ 	.word	0xffffffff


	//   ....[86]....
        /*07a4*/ 	.word	0xffffffff


	//   ....[87]....
        /*07a8*/ 	.word	0xffffffff


	//   ....[88]....
        /*07ac*/ 	.word	0xffffffff


	//   ....[89]....
        /*07b0*/ 	.word	0xffffffff


	//   ....[90]....
        /*07b4*/ 	.word	0xffffffff


	//   ....[91]....
        /*07b8*/ 	.word	0xffffffff


	//   ....[92]....
        /*07bc*/ 	.word	0xffffffff


	//   ....[93]....
        /*07c0*/ 	.word	0xffffffff


	//   ....[94]....
        /*07c4*/ 	.word	0xffffffff


	//   ....[95]....
        /*07c8*/ 	.word	0xffffffff


	//   ....[96]....
        /*07cc*/ 	.word	0xffffffff


	//   ....[97]....
        /*07d0*/ 	.word	0xffffffff


	//   ....[98]....
        /*07d4*/ 	.word	0xffffffff


	//   ....[99]....
        /*07d8*/ 	.word	0xffffffff


	//   ....[100]....
        /*07dc*/ 	.word	0xffffffff


	//   ....[101]....
        /*07e0*/ 	.word	0xffffffff


	//   ....[102]....
        /*07e4*/ 	.word	0xffffffff


	//   ....[103]....
        /*07e8*/ 	.word	0xffffffff


	//   ....[104]....
        /*07ec*/ 	.word	0xffffffff


	//   ....[105]....
        /*07f0*/ 	.word	0xffffffff


	//   ....[106]....
        /*07f4*/ 	.word	0xffffffff


	//   ....[107]....
        /*07f8*/ 	.word	0xffffffff


	//   ....[108]....
        /*07fc*/ 	.word	0xffffffff


	//   ....[109]....
        /*0800*/ 	.word	0xffffffff


	//   ....[110]....
        /*0804*/ 	.word	0xffffffff


	//   ....[111]....
        /*0808*/ 	.word	0xffffffff


	//   ....[112]....
        /*080c*/ 	.word	0xffffffff


	//   ....[113]....
        /*0810*/ 	.word	0xffffffff


	//   ....[114]....
        /*0814*/ 	.word	0xffffffff


	//   ....[115]....
        /*0818*/ 	.word	0xffffffff


	//   ....[116]....
        /*081c*/ 	.word	0xffffffff


	//   ....[117]....
        /*0820*/ 	.word	0xffffffff


	//   ....[118]....
        /*0824*/ 	.word	0xffffffff


	//   ....[119]....
        /*0828*/ 	.word	0xffffffff


	//   ....[120]....
        /*082c*/ 	.word	0xffffffff


	//   ....[121]....
        /*0830*/ 	.word	0xffffffff


	//   ....[122]....
        /*0834*/ 	.word	0xffffffff


	//   ....[123]....
        /*0838*/ 	.word	0xffffffff


	//   ....[124]....
        /*083c*/ 	.word	0xffffffff


	//   ....[125]....
        /*0840*/ 	.word	0xffffffff


	//   ....[126]....
        /*0844*/ 	.word	0xffffffff


	//   ....[127]....
        /*0848*/ 	.word	0xffffffff


	//   ....[128]....
        /*084c*/ 	.word	0xffffffff


	//   ....[129]....
        /*0850*/ 	.word	0xffffffff


	//   ....[130]....
        /*0854*/ 	.word	0xffffffff


	//   ....[131]....
        /*0858*/ 	.word	0xffffffff


	//   ....[132]....
        /*085c*/ 	.word	0xffffffff


	//   ....[133]....
        /*0860*/ 	.word	0xffffffff


	//   ....[134]....
        /*0864*/ 	.word	0xffffffff


	//   ....[135]....
        /*0868*/ 	.word	0xffffffff


	//   ....[136]....
        /*086c*/ 	.word	0xffffffff


	//   ....[137]....
        /*0870*/ 	.word	0xffffffff


	//   ....[138]....
        /*0874*/ 	.word	0x0500000f


	//   ....[139]....
        /*0878*/ 	.word	0x0500000f


	//   ....[140]....
        /*087c*/ 	.word	0x0500000f


	//   ....[141]....
        /*0880*/ 	.word	0x0500000f


	//   ....[142]....
        /*0884*/ 	.word	0x0500000f


	//   ....[143]....
        /*0888*/ 	.word	0x0500000f


	//   ....[144]....
        /*088c*/ 	.word	0x0500000f


	//   ....[145]....
        /*0890*/ 	.word	0x0500000f


	//   ....[146]....
        /*0894*/ 	.word	0x0500000f


	//   ....[147]....
        /*0898*/ 	.word	0x0500000f


	//   ....[148]....
        /*089c*/ 	.word	0x0500000f


	//   ....[149]....
        /*08a0*/ 	.word	0x0500000f


	//   ....[150]....
        /*08a4*/ 	.word	0x0500000f


	//   ....[151]....
        /*08a8*/ 	.word	0x0500000f


	//   ....[152]....
        /*08ac*/ 	.word	0x0500000f


	//   ....[153]....
        /*08b0*/ 	.word	0x0500000f


	//   ....[154]....
        /*08b4*/ 	.word	0x0500000f


	//   ....[155]....
        /*08b8*/ 	.word	0x0500000f


	//   ....[156]....
        /*08bc*/ 	.word	0x0500000f


	//   ....[157]....
        /*08c0*/ 	.word	0x0500000f


	//   ....[158]....
        /*08c4*/ 	.word	0x0500000f


	//   ....[159]....
        /*08c8*/ 	.word	0x0500000f


	//   ....[160]....
        /*08cc*/ 	.word	0x0500000f


	//   ....[161]....
        /*08d0*/ 	.word	0x0500000f


	//   ....[162]....
        /*08d4*/ 	.word	0x0500000f


	//   ....[163]....
        /*08d8*/ 	.word	0x0500000f


	//   ....[164]....
        /*08dc*/ 	.word	0x0500000f


	//   ....[165]....
        /*08e0*/ 	.word	0x0500000f


	//   ....[166]....
        /*08e4*/ 	.word	0x0500000f


	//   ....[167]....
        /*08e8*/ 	.word	0x0500000f


	//   ....[168]....
        /*08ec*/ 	.word	0x0500000f


	//   ....[169]....
        /*08f0*/ 	.word	0x0500000f


	//   ....[170]....
        /*08f4*/ 	.word	0x0500000f


	//   ....[171]....
        /*08f8*/ 	.word	0x0500000f


	//   ....[172]....
        /*08fc*/ 	.word	0x0500000f


	//   ....[173]....
        /*0900*/ 	.word	0x0500000f


	//   ....[174]....
        /*0904*/ 	.word	0x0500000f


	//   ....[175]....
        /*0908*/ 	.word	0x0500000f


	//   ....[176]....
        /*090c*/ 	.word	0x0500000f


	//   ....[177]....
        /*0910*/ 	.word	0x0500000f


	//   ....[178]....
        /*0914*/ 	.word	0x0500000f


	//   ....[179]....
        /*0918*/ 	.word	0x0500000f


	//   ....[180]....
        /*091c*/ 	.word	0x0500000f


	//   ....[181]....
        /*0920*/ 	.word	0x0500000f


	//   ....[182]....
        /*0924*/ 	.word	0x0500000f


	//   ....[183]....
        /*0928*/ 	.word	0x0500000f


	//   ....[184]....
        /*092c*/ 	.word	0x0500000f


	//   ....[185]....
        /*0930*/ 	.word	0x0500000f


	//   ....[186]....
        /*0934*/ 	.word	0x0500000f


	//   ....[187]....
        /*0938*/ 	.word	0x0500000f


	//   ....[188]....
        /*093c*/ 	.word	0x0500000f


	//   ....[189]....
        /*0940*/ 	.word	0x0500000f


	//   ....[190]....
        /*0944*/ 	.word	0x0500000f


	//   ....[191]....
        /*0948*/ 	.word	0x0500000f


	//   ....[192]....
        /*094c*/ 	.word	0x0500000f


	//   ....[193]....
        /*0950*/ 	.word	0x0500000f


	//   ....[194]....
        /*0954*/ 	.word	0x0500000f


	//   ....[195]....
        /*0958*/ 	.word	0x0500000f


	//   ....[196]....
        /*095c*/ 	.word	0x0500000f


	//   ....[197]....
        /*0960*/ 	.word	0x0500000f


	//   ....[198]....
        /*0964*/ 	.word	0x0500000f


	//   ....[199]....
        /*0968*/ 	.word	0x0500000f


	//   ....[200]....
        /*096c*/ 	.word	0x0500000f


	//   ....[201]....
        /*0970*/ 	.word	0x0500000f


	//   ....[202]....
        /*0974*/ 	.word	0x0500000f


	//   ....[203]....
        /*0978*/ 	.word	0x0500000f


	//   ....[204]....
        /*097c*/ 	.word	0x0500000f


	//   ....[205]....
        /*0980*/ 	.word	0x0500000f


	//   ....[206]....
        /*0984*/ 	.word	0x0500000f


	//   ....[207]....
        /*0988*/ 	.word	0x0500000f


	//   ....[208]....
        /*098c*/ 	.word	0x0500000f


	//   ....[209]....
        /*0990*/ 	.word	0x0500000f


	//   ....[210]....
        /*0994*/ 	.word	0x0500000f


	//   ....[211]....
        /*0998*/ 	.word	0x0500000f


	//   ....[212]....
        /*099c*/ 	.word	0x0500000f


	//   ....[213]....
        /*09a0*/ 	.word	0x0500000f


	//   ....[214]....
        /*09a4*/ 	.word	0x0500000f


	//   ....[215]....
        /*09a8*/ 	.word	0x0500000f


	//   ....[216]....
        /*09ac*/ 	.word	0x0500000f


	//   ....[217]....
        /*09b0*/ 	.word	0x0500000f


	//   ....[218]....
        /*09b4*/ 	.word	0x0500000f


	//   ....[219]....
        /*09b8*/ 	.word	0x0500000f


	//   ....[220]....
        /*09bc*/ 	.word	0x0500000f


	//   ....[221]....
        /*09c0*/ 	.word	0x0500000f


	//   ....[222]....
        /*09c4*/ 	.word	0x0500000f


	//   ....[223]....
        /*09c8*/ 	.word	0x0500000f


	//   ....[224]....
        /*09cc*/ 	.word	0x0500000f


	//   ....[225]....
        /*09d0*/ 	.word	0x0500000f


	//   ....[226]....
        /*09d4*/ 	.word	0x0500000f


	//   ....[227]....
        /*09d8*/ 	.word	0x0500000f


	//----- nvinfo : EIATTR_COOP_GROUP_INSTR_OFFSETS
	.align		4
.L_322:
        /*09dc*/ 	.byte	0x04, 0x28
        /*09de*/ 	.short	(.L_324 - .L_323)


	//   ....[0]....
.L_323:
        /*09e0*/ 	.word	0x00000070


	//   ....[1]....
        /*09e4*/ 	.word	0x000001a0


	//   ....[2]....
        /*09e8*/ 	.word	0x000001f0


	//   ....[3]....
        /*09ec*/ 	.word	0x00000420


	//   ....[4]....
        /*09f0*/ 	.word	0x00000580


	//   ....[5]....
        /*09f4*/ 	.word	0x000006a0


	//   ....[6]....
        /*09f8*/ 	.word	0x00000800


	//   ....[7]....
        /*09fc*/ 	.word	0x00009650


	//   ....[8]....
        /*0a00*/ 	.word	0x00009d30


	//   ....[9]....
        /*0a04*/ 	.word	0x00009d40


	//   ....[10]....
        /*0a08*/ 	.word	0x00009d50


	//   ....[11]....
        /*0a0c*/ 	.word	0x00009d60


	//   ....[12]....
        /*0a10*/ 	.word	0x0000a0a0


	//   ....[13]....
        /*0a14*/ 	.word	0x0000a0b0


	//   ....[14]....
        /*0a18*/ 	.word	0x0000a0c0


	//   ....[15]....
        /*0a1c*/ 	.word	0x0000a0d0


	//   ....[16]....
        /*0a20*/ 	.word	0x0000a3f0


	//   ....[17]....
        /*0a24*/ 	.word	0x0000a400


	//   ....[18]....
        /*0a28*/ 	.word	0x0000a410


	//   ....[19]....
        /*0a2c*/ 	.word	0x0000a420


	//   ....[20]....
        /*0a30*/ 	.word	0x0000a760


	//   ....[21]....
        /*0a34*/ 	.word	0x0000a770


	//   ....[22]....
        /*0a38*/ 	.word	0x0000a780


	//   ....[23]....
        /*0a3c*/ 	.word	0x0000a790


	//   ....[24]....
        /*0a40*/ 	.word	0x0000c680


	//   ....[25]....
        /*0a44*/ 	.word	0x0000c6a0


	//   ....[26]....
        /*0a48*/ 	.word	0x0000c6b0


	//   ....[27]....
        /*0a4c*/ 	.word	0x0000c6c0


	//   ....[28]....
        /*0a50*/ 	.word	0x0000c7d0


	//   ....[29]....
        /*0a54*/ 	.word	0x0000c820


	//   ....[30]....
        /*0a58*/ 	.word	0x0000c850


	//   ....[31]....
        /*0a5c*/ 	.word	0x0000c890


	//   ....[32]....
        /*0a60*/ 	.word	0x0000cc10


	//   ....[33]....
        /*0a64*/ 	.word	0x0000cc30


	//   ....[34]....
        /*0a68*/ 	.word	0x0000cc50


	//   ....[35]....
        /*0a6c*/ 	.word	0x0000cc60


	//   ....[36]....
        /*0a70*/ 	.word	0x0000cd20


	//   ....[37]....
        /*0a74*/ 	.word	0x0000cd40


	//   ....[38]....
        /*0a78*/ 	.word	0x0000cd50


	//   ....[39]....
        /*0a7c*/ 	.word	0x0000cdd0


	//   ....[40]....
        /*0a80*/ 	.word	0x0000f390


	//   ....[41]....
        /*0a84*/ 	.word	0x0000f3a0


	//   ....[42]....
        /*0a88*/ 	.word	0x00010200


	//   ....[43]....
        /*0a8c*/ 	.word	0x00010260


	//   ....[44]....
        /*0a90*/ 	.word	0x00010cd0


	//   ....[45]....
        /*0a94*/ 	.word	0x00010d60


	//   ....[46]....
        /*0a98*/ 	.word	0x00012960


	//   ....[47]....
        /*0a9c*/ 	.word	0x000130f0


	//   ....[48]....
        /*0aa0*/ 	.word	0x000131a0


	//   ....[49]....
        /*0aa4*/ 	.word	0x000131e0


	//   ....[50]....
        /*0aa8*/ 	.word	0x00013bc0


	//   ....[51]....
        /*0aac*/ 	.word	0x00013c40


	//   ....[52]....
        /*0ab0*/ 	.word	0x00016000


	//   ....[53]....
        /*0ab4*/ 	.word	0x00016030


	//   ....[54]....
        /*0ab8*/ 	.word	0x000165d0


	//   ....[55]....
        /*0abc*/ 	.word	0x00016630


	//   ....[56]....
        /*0ac0*/ 	.word	0x00017870


	//   ....[57]....
        /*0ac4*/ 	.word	0x00017c10


	//   ....[58]....
        /*0ac8*/ 	.word	0x00017c40


	//   ....[59]....
        /*0acc*/ 	.word	0x00017c50


	//   ....[60]....
        /*0ad0*/ 	.word	0x00018cb0


	//   ....[61]....
        /*0ad4*/ 	.word	0x00018cd0


	//   ....[62]....
        /*0ad8*/ 	.word	0x00018cf0


	//   ....[63]....
        /*0adc*/ 	.word	0x00018d00


	//   ....[64]....
        /*0ae0*/ 	.word	0x000193c0


	//   ....[65]....
        /*0ae4*/ 	.word	0x000193d0


	//   ....[66]....
        /*0ae8*/ 	.word	0x000194d0


	//   ....[67]....
        /*0aec*/ 	.word	0x000194e0


	//   ....[68]....
        /*0af0*/ 	.word	0x000195f0


	//   ....[69]....
        /*0af4*/ 	.word	0x00019600


	//   ....[70]....
        /*0af8*/ 	.word	0x00019710


	//   ....[71]....
        /*0afc*/ 	.word	0x00019720


	//   ....[72]....
        /*0b00*/ 	.word	0x00019ad0


	//   ....[73]....
        /*0b04*/ 	.word	0x00019ae0


	//   ....[74]....
        /*0b08*/ 	.word	0x0001a030


	//   ....[75]....
        /*0b0c*/ 	.word	0x0001a040


	//   ....[76]....
        /*0b10*/ 	.word	0x0001ad30


	//   ....[77]....
        /*0b14*/ 	.word	0x0001ad40


	//   ....[78]....
        /*0b18*/ 	.word	0x0001ae50


	//   ....[79]....
        /*0b1c*/ 	.word	0x0001ae60


	//   ....[80]....
        /*0b20*/ 	.word	0x0001af70


	//   ....[81]....
        /*0b24*/ 	.word	0x0001af80


	//   ....[82]....
        /*0b28*/ 	.word	0x0001b090


	//   ....[83]....
        /*0b2c*/ 	.word	0x0001b0a0


	//   ....[84]....
        /*0b30*/ 	.word	0x0001b210


	//   ....[85]....
        /*0b34*/ 	.word	0x0001b440


	//   ....[86]....
        /*0b38*/ 	.word	0x0001b470


	//   ....[87]....
        /*0b3c*/ 	.word	0x0001b4a0


	//   ....[88]....
        /*0b40*/ 	.word	0x0001b4d0


	//   ....[89]....
        /*0b44*/ 	.word	0x0001b500


	//   ....[90]....
        /*0b48*/ 	.word	0x0001b530


	//   ....[91]....
        /*0b4c*/ 	.word	0x0001b6d0


	//   ....[92]....
        /*0b50*/ 	.word	0x0001b700


	//   ....[93]....
        /*0b54*/ 	.word	0x0001b730


	//   ....[94]....
        /*0b58*/ 	.word	0x0001b760


	//   ....[95]....
        /*0b5c*/ 	.word	0x0001b790


	//   ....[96]....
        /*0b60*/ 	.word	0x0001b7c0


	//   ....[97]....
        /*0b64*/ 	.word	0x0001b860


	//   ....[98]....
        /*0b68*/ 	.word	0x0001b890


	//   ....[99]....
        /*0b6c*/ 	.word	0x0001b8a0


	//   ....[100]....
        /*0b70*/ 	.word	0x0001b8d0


	//   ....[101]....
        /*0b74*/ 	.word	0x0001cea0


	//   ....[102]....
        /*0b78*/ 	.word	0x0001e950


	//   ....[103]....
        /*0b7c*/ 	.word	0x0001f510


	//   ....[104]....
        /*0b80*/ 	.word	0x0001f520


	//   ....[105]....
        /*0b84*/ 	.word	0x0001f550


	//   ....[106]....
        /*0b88*/ 	.word	0x0001f560


	//   ....[107]....
        /*0b8c*/ 	.word	0x0001f670


	//   ....[108]....
        /*0b90*/ 	.word	0x0001f680


	//   ....[109]....
        /*0b94*/ 	.word	0x0001f710


	//   ....[110]....
        /*0b98*/ 	.word	0x0001f720


	//   ....[111]....
        /*0b9c*/ 	.word	0x0001f7b0


	//   ....[112]....
        /*0ba0*/ 	.word	0x0001f7c0


	//   ....[113]....
        /*0ba4*/ 	.word	0x0001f850


	//   ....[114]....
        /*0ba8*/ 	.word	0x0001f860


	//   ....[115]....
        /*0bac*/ 	.word	0x0001f8f0


	//   ....[116]....
        /*0bb0*/ 	.word	0x0001f900


	//   ....[117]....
        /*0bb4*/ 	.word	0x0001f950


	//   ....[118]....
        /*0bb8*/ 	.word	0x0001f980


	//   ....[119]....
        /*0bbc*/ 	.word	0x000221e0


	//   ....[120]....
        /*0bc0*/ 	.word	0x00022260


	//   ....[121]....
        /*0bc4*/ 	.word	0x00022290


	//   ....[122]....
        /*0bc8*/ 	.word	0x000222a0


	//   ....[123]....
        /*0bcc*/ 	.word	0x000222d0


	//   ....[124]....
        /*0bd0*/ 	.word	0x00022300


	//   ....[125]....
        /*0bd4*/ 	.word	0x00022330


	//   ....[126]....
        /*0bd8*/ 	.word	0x00022360


	//   ....[127]....
        /*0bdc*/ 	.word	0x00022520


	//   ....[128]....
        /*0be0*/ 	.word	0x00022550


	//   ....[129]....
        /*0be4*/ 	.word	0x00022580


	//   ....[130]....
        /*0be8*/ 	.word	0x000225b0


	//   ....[131]....
        /*0bec*/ 	.word	0x000225e0


	//   ....[132]....
        /*0bf0*/ 	.word	0x00022610


	//   ....[133]....
        /*0bf4*/ 	.word	0x000226e0


	//   ....[134]....
        /*0bf8*/ 	.word	0x00022700


	//   ....[135]....
        /*0bfc*/ 	.word	0x00022710


	//   ....[136]....
        /*0c00*/ 	.word	0x00022790


	//   ....[137]....
        /*0c04*/ 	.word	0x000232d0


	//   ....[138]....
        /*0c08*/ 	.word	0x00023740


	//   ....[139]....
        /*0c0c*/ 	.word	0x000237f0


	//   ....[140]....
        /*0c10*/ 	.word	0x00023880


	//   ....[141]....
        /*0c14*/ 	.word	0x000238d0


	//   ....[142]....
        /*0c18*/ 	.word	0x00023920


	//   ....[143]....
        /*0c1c*/ 	.word	0x000239b0


	//   ....[144]....
        /*0c20*/ 	.word	0x00023a40


	//   ....[145]....
        /*0c24*/ 	.word	0x00023a90


	//   ....[146]....
        /*0c28*/ 	.word	0x00023ae0


	//   ....[147]....
        /*0c2c*/ 	.word	0x00023b70


	//   ....[148]....
        /*0c30*/ 	.word	0x00023c00


	//   ....[149]....
        /*0c34*/ 	.word	0x00023c50


	//   ....[150]....
        /*0c38*/ 	.word	0x00023ca0


	//   ....[151]....
        /*0c3c*/ 	.word	0x00023d30


	//   ....[152]....
        /*0c40*/ 	.word	0x00023dc0


	//   ....[153]....
        /*0c44*/ 	.word	0x00023e10


	//   ....[154]....
        /*0c48*/ 	.word	0x00023e60


	//   ....[155]....
        /*0c4c*/ 	.word	0x00023f60


	//   ....[156]....
        /*0c50*/ 	.word	0x00024010


	//   ....[157]....
        /*0c54*/ 	.word	0x00024090


	//   ....[158]....
        /*0c58*/ 	.word	0x00024120


	//   ....[159]....
        /*0c5c*/ 	.word	0x00024290


	//   ....[160]....
        /*0c60*/ 	.word	0x000243c0


	//   ....[161]....
        /*0c64*/ 	.word	0x00024440


	//   ....[162]....
        /*0c68*/ 	.word	0x00024490


	//   ....[163]....
        /*0c6c*/ 	.word	0x00024520


	//   ....[164]....
        /*0c70*/ 	.word	0x000245c0


	//   ....[165]....
        /*0c74*/ 	.word	0x00024640


	//   ....[166]....
        /*0c78*/ 	.word	0x000246b0


	//   ....[167]....
        /*0c7c*/ 	.word	0x00024800


	//   ....[168]....
        /*0c80*/ 	.word	0x00024940


	//   ....[169]....
        /*0c84*/ 	.word	0x000249a0


	//   ....[170]....
        /*0c88*/ 	.word	0x000249f0


	//   ....[171]....
        /*0c8c*/ 	.word	0x00024cd0


	//   ....[172]....
        /*0c90*/ 	.word	0x00024d20


	//   ....[173]....
        /*0c94*/ 	.word	0x00024db0


	//   ....[174]....
        /*0c98*/ 	.word	0x00024e40


	//   ....[175]....
        /*0c9c*/ 	.word	0x00024ed0


	//   ....[176]....
        /*0ca0*/ 	.word	0x00024f60


	//   ....[177]....
        /*0ca4*/ 	.word	0x00024ff0


	//   ....[178]....
        /*0ca8*/ 	.word	0x00025080


	//   ....[179]....
        /*0cac*/ 	.word	0x00025100


	//   ....[180]....
        /*0cb0*/ 	.word	0x00025150


	//   ....[181]....
        /*0cb4*/ 	.word	0x000251e0


	//   ....[182]....
        /*0cb8*/ 	.word	0x00025270


	//   ....[183]....
        /*0cbc*/ 	.word	0x000252f0


	//   ....[184]....
        /*0cc0*/ 	.word	0x00025340


	//   ....[185]....
        /*0cc4*/ 	.word	0x000253d0


	//   ....[186]....
        /*0cc8*/ 	.word	0x00025460


	//   ....[187]....
        /*0ccc*/ 	.word	0x000254f0


	//   ....[188]....
        /*0cd0*/ 	.word	0x00025580


	//   ....[189]....
        /*0cd4*/ 	.word	0x00025610


	//   ....[190]....
        /*0cd8*/ 	.word	0x000256a0


	//   ....[191]....
        /*0cdc*/ 	.word	0x00025760


	//   ....[192]....
        /*0ce0*/ 	.word	0x00025a40


	//   ....[193]....
        /*0ce4*/ 	.word	0x00025c20


	//   ....[194]....
        /*0ce8*/ 	.word	0x00025c70


	//   ....[195]....
        /*0cec*/ 	.word	0x00025cd0


	//   ....[196]....
        /*0cf0*/ 	.word	0x00025d70


	//   ....[197]....
        /*0cf4*/ 	.word	0x00025e30


	//   ....[198]....
        /*0cf8*/ 	.word	0x00025f40


	//   ....[199]....
        /*0cfc*/ 	.word	0x00025fa0


	//   ....[200]....
        /*0d00*/ 	.word	0x000260a0


	//   ....[201]....
        /*0d04*/ 	.word	0x00026100


	//   ....[202]....
        /*0d08*/ 	.word	0x00026200


	//   ....[203]....
        /*0d0c*/ 	.word	0x00026260


	//   ....[204]....
        /*0d10*/ 	.word	0x00026360


	//   ....[205]....
        /*0d14*/ 	.word	0x000263c0


	//   ....[206]....
        /*0d18*/ 	.word	0x000264a0


	//   ....[207]....
        /*0d1c*/ 	.word	0x00026520


	//   ....[208]....
        /*0d20*/ 	.word	0x00026600


	//   ....[209]....
        /*0d24*/ 	.word	0x00026930


	//   ....[210]....
        /*0d28*/ 	.word	0x000269d0


	//   ....[211]....
        /*0d2c*/ 	.word	0x00026b70


	//   ....[212]....
        /*0d30*/ 	.word	0x00026bf0


	//   ....[213]....
        /*0d34*/ 	.word	0x00026c70


	//   ....[214]....
        /*0d38*/ 	.word	0x00026cf0


	//   ....[215]....
        /*0d3c*/ 	.word	0x00026d70


	//   ....[216]....
        /*0d40*/ 	.word	0x00026e00


	//   ....[217]....
        /*0d44*/ 	.word	0x00026ea0


	//   ....[218]....
        /*0d48*/ 	.word	0x00026f50


	//   ....[219]....
        /*0d4c*/ 	.word	0x00026fd0


	//   ....[220]....
        /*0d50*/ 	.word	0x00027050


	//   ....[221]....
        /*0d54*/ 	.word	0x000270d0


	//   ....[222]....
        /*0d58*/ 	.word	0x00027160


	//   ....[223]....
        /*0d5c*/ 	.word	0x000271e0


	//   ....[224]....
        /*0d60*/ 	.word	0x00027290


	//   ....[225]....
        /*0d64*/ 	.word	0x000272e0


	//   ....[226]....
        /*0d68*/ 	.word	0x000273a0


	//   ....[227]....
        /*0d6c*/ 	.word	0x000274d0


	//----- nvinfo : EIATTR_REG_RECONFIG
	.align		4
.L_324:
        /*0d70*/ 	.byte	0x01, 0x54
	.zero		2


	//----- nvinfo : EIATTR_SYSCALL_OFFSETS
	.align		4
        /*0d74*/ 	.byte	0x04, 0x46
        /*0d76*/ 	.short	(.L_326 - .L_325)


	//   ....[0]....
.L_325:
        /*0d78*/ 	.word	0x00001ee0


	//   ....[1]....
        /*0d7c*/ 	.word	0x00002030


	//   ....[2]....
        /*0d80*/ 	.word	0x000097f0


	//   ....[3]....
        /*0d84*/ 	.word	0x00009ae0


	//   ....[4]....
        /*0d88*/ 	.word	0x0001e570


	//   ....[5]....
        /*0d8c*/ 	.word	0x0001e6c0


	//   ....[6]....
        /*0d90*/ 	.word	0x0001e7b0


	//   ....[7]....
        /*0d94*/ 	.word	0x0001f0d0


	//----- nvinfo : EIATTR_MBARRIER_INSTR_OFFSETS
	.align		4
.L_326:
        /*0d98*/ 	.byte	0x04, 0x39
        /*0d9a*/ 	.short	(.L_328 - .L_327)


	//   ....[0]....
.L_327:
        /*0d9c*/ 	.word	0x000002d0
        /*0da0*/ 	.word	0x000000ff
        /*0da4*/ 	.word	0x00028800
        /*0da8*/ 	.short	0x0100
        /*0daa*/ 	.byte	0x08
	.zero		1


	//   ....[1]....
        /*0dac*/ 	.word	0x000002e0
        /*0db0*/ 	.word	0x000000ff
        /*0db4*/ 	.word	0x00028820
        /*0db8*/ 	.short	0x0100
        /*0dba*/ 	.byte	0x08
	.zero		1


	//   ....[2]....
        /*0dbc*/ 	.word	0x000003d0
        /*0dc0*/ 	.word	0x000000ff
        /*0dc4*/ 	.word	0x00028830
        /*0dc8*/ 	.short	0x0100
        /*0dca*/ 	.byte	0x08
	.zero		1


	//   ....[3]....
        /*0dcc*/ 	.word	0x000003e0
        /*0dd0*/ 	.word	0x000000ff
        /*0dd4*/ 	.word	0x00028840
        /*0dd8*/ 	.short	0x0100
        /*0dda*/ 	.byte	0x08
	.zero		1


	//   ....[4]....
        /*0ddc*/ 	.word	0x000003f0
        /*0de0*/ 	.word	0x000000ff
        /*0de4*/ 	.word	0x00028838
        /*0de8*/ 	.short	0x0100
        /*0dea*/ 	.byte	0x08
	.zero		1


	//   ....[5]....
        /*0dec*/ 	.word	0x00000400
        /*0df0*/ 	.word	0x000000ff
        /*0df4*/ 	.word	0x00028848
        /*0df8*/ 	.short	0x0100
        /*0dfa*/ 	.byte	0x08
	.zero		1


	//   ....[6]....
        /*0dfc*/ 	.word	0x00000530
        /*0e00*/ 	.word	0x000000ff
        /*0e04*/ 	.word	0x00028850
        /*0e08*/ 	.short	0x0100
        /*0e0a*/ 	.byte	0x08
	.zero		1


	//   ....[7]....
        /*0e0c*/ 	.word	0x00000540
        /*0e10*/ 	.word	0x000000ff
        /*0e14*/ 	.word	0x00028860
        /*0e18*/ 	.short	0x0100
        /*0e1a*/ 	.byte	0x08
	.zero		1


	//   ....[8]....
        /*0e1c*/ 	.word	0x00000550
        /*0e20*/ 	.word	0x000000ff
        /*0e24*/ 	.word	0x00028858
        /*0e28*/ 	.short	0x0100
        /*0e2a*/ 	.byte	0x08
	.zero		1


	//   ....[9]....
        /*0e2c*/ 	.word	0x00000560
        /*0e30*/ 	.word	0x000000ff
        /*0e34*/ 	.word	0x00028868
        /*0e38*/ 	.short	0x0100
        /*0e3a*/ 	.byte	0x08
	.zero		1


	//   ....[10]....
        /*0e3c*/ 	.word	0x00000650
        /*0e40*/ 	.word	0x000000ff
        /*0e44*/ 	.word	0x00028870
        /*0e48*/ 	.short	0x0100
        /*0e4a*/ 	.byte	0x06
	.zero		1


	//   ....[11]....
        /*0e4c*/ 	.word	0x00000660
        /*0e50*/ 	.word	0x000000ff
        /*0e54*/ 	.word	0x00028880
        /*0e58*/ 	.short	0x0100
        /*0e5a*/ 	.byte	0x06
	.zero		1


	//   ....[12]....
        /*0e5c*/ 	.word	0x00000670
        /*0e60*/ 	.word	0x000000ff
        /*0e64*/ 	.word	0x00028878
        /*0e68*/ 	.short	0x0100
        /*0e6a*/ 	.byte	0x06
	.zero		1


	//   ....[13]....
        /*0e6c*/ 	.word	0x00000680
        /*0e70*/ 	.word	0x000000ff
        /*0e74*/ 	.word	0x00028888
        /*0e78*/ 	.short	0x0100
        /*0e7a*/ 	.byte	0x06
	.zero		1


	//   ....[14]....
        /*0e7c*/ 	.word	0x000007b0
        /*0e80*/ 	.word	0x000000ff
        /*0e84*/ 	.word	0x00028890
        /*0e88*/ 	.short	0x0100
        /*0e8a*/ 	.byte	0x08
	.zero		1


	//   ....[15]....
        /*0e8c*/ 	.word	0x000007c0
        /*0e90*/ 	.word	0x000000ff
        /*0e94*/ 	.word	0x000288a0
        /*0e98*/ 	.short	0x0100
        /*0e9a*/ 	.byte	0x08
	.zero		1


	//   ....[16]....
        /*0e9c*/ 	.word	0x000007d0
        /*0ea0*/ 	.word	0x000000ff
        /*0ea4*/ 	.word	0x00028898
        /*0ea8*/ 	.short	0x0100
        /*0eaa*/ 	.byte	0x08
	.zero		1


	//   ....[17]....
        /*0eac*/ 	.word	0x000007e0
        /*0eb0*/ 	.word	0x000000ff
        /*0eb4*/ 	.word	0x000288a8
        /*0eb8*/ 	.short	0x0100
        /*0eba*/ 	.byte	0x08
	.zero		1


	//   ....[18]....
        /*0ebc*/ 	.word	0x00000910
        /*0ec0*/ 	.word	0x000000ff
        /*0ec4*/ 	.word	0x000288b0
        /*0ec8*/ 	.short	0x0100
        /*0eca*/ 	.byte	0x08
	.zero		1


	//   ....[19]....
        /*0ecc*/ 	.word	0x00000920
        /*0ed0*/ 	.word	0x000000ff
        /*0ed4*/ 	.word	0x000288c0
        /*0ed8*/ 	.short	0x0100
        /*0eda*/ 	.byte	0x08
	.zero		1


	//   ....[20]....
        /*0edc*/ 	.word	0x00000930
        /*0ee0*/ 	.word	0x000000ff
        /*0ee4*/ 	.word	0x000288b8
        /*0ee8*/ 	.short	0x0100
        /*0eea*/ 	.byte	0x08
	.zero		1


	//   ....[21]....
        /*0eec*/ 	.word	0x00000940
        /*0ef0*/ 	.word	0x000000ff
        /*0ef4*/ 	.word	0x000288c8
        /*0ef8*/ 	.short	0x0100
        /*0efa*/ 	.byte	0x08
	.zero		1


	//   ....[22]....
        /*0efc*/ 	.word	0x00003740
        /*0f00*/ 	.word	0x0000006e
        /*0f04*/ 	.word	0x00028890
        /*0f08*/ 	.short	0x010a
        /*0f0a*/ 	.byte	0x3f
	.zero		1


	//   ....[23]....
        /*0f0c*/ 	.word	0x00005fc0
        /*0f10*/ 	.word	0x0000006e
        /*0f14*/ 	.word	0x00028890
        /*0f18*/ 	.short	0x010a
        /*0f1a*/ 	.byte	0x3f
	.zero		1


	//   ....[24]....
        /*0f1c*/ 	.word	0x000082e0
        /*0f20*/ 	.word	0x0000006e
        /*0f24*/ 	.word	0x00028890
        /*0f28*/ 	.short	0x010a
        /*0f2a*/ 	.byte	0x3f
	.zero		1


	//   ....[25]....
        /*0f2c*/ 	.word	0x00008940
        /*0f30*/ 	.word	0x00000030
        /*0f34*/ 	.word	0x00000000
        /*0f38*/ 	.short	0x0101
        /*0f3a*/ 	.byte	0x3f
	.zero		1


	//   ....[26]....
        /*0f3c*/ 	.word	0x00008980
        /*0f40*/ 	.word	0x0000006e
        /*0f44*/ 	.word	0x000288b0
        /*0f48*/ 	.short	0x010a
        /*0f4a*/ 	.byte	0x3f
	.zero		1


	//   ....[27]....
        /*0f4c*/ 	.word	0x00008fd0
        /*0f50*/ 	.word	0x0000006e
        /*0f54*/ 	.word	0x00000000
        /*0f58*/ 	.short	0x0101
        /*0f5a*/ 	.byte	0x3f
	.zero		1


	//   ....[28]....
        /*0f5c*/ 	.word	0x00009870
        /*0f60*/ 	.word	0x00000002
        /*0f64*/ 	.word	0x00028800
        /*0f68*/ 	.short	0x010a
        /*0f6a*/ 	.byte	0x3f
	.zero		1


	//   ....[29]....
        /*0f6c*/ 	.word	0x000098c0
        /*0f70*/ 	.word	0x00000002
        /*0f74*/ 	.word	0x00028800
        /*0f78*/ 	.short	0x010a
        /*0f7a*/ 	.byte	0x3f
	.zero		1


	//   ....[30]....
        /*0f7c*/ 	.word	0x0000a9d0
        /*0f80*/ 	.word	0x00000002
        /*0f84*/ 	.word	0x00028800
        /*0f88*/ 	.short	0x010a
        /*0f8a*/ 	.byte	0x3f
	.zero		1


	//   ....[31]....
        /*0f8c*/ 	.word	0x0000d080
        /*0f90*/ 	.word	0x00000002
        /*0f94*/ 	.word	0x00028800
        /*0f98*/ 	.short	0x010a
        /*0f9a*/ 	.byte	0x3f
	.zero		1


	//   ....[32]....
        /*0f9c*/ 	.word	0x0000ed90
        /*0fa0*/ 	.word	0x00000000
        /*0fa4*/ 	.word	0x00028830
        /*0fa8*/ 	.short	0x010a
        /*0faa*/ 	.byte	0x3f
	.zero		1


	//   ....[33]....
        /*0fac*/ 	.word	0x0000ee00
        /*0fb0*/ 	.word	0x00000000
        /*0fb4*/ 	.word	0x00028830
        /*0fb8*/ 	.short	0x010a
        /*0fba*/ 	.byte	0x3f
	.zero		1


	//   ....[34]....
        /*0fbc*/ 	.word	0x0000fd20
        /*0fc0*/ 	.word	0x00000000
        /*0fc4*/ 	.word	0x00000000
        /*0fc8*/ 	.short	0x0101
        /*0fca*/ 	.byte	0x3f
	.zero		1


	//   ....[35]....
        /*0fcc*/ 	.word	0x00011b20
        /*0fd0*/ 	.word	0x00000007
        /*0fd4*/ 	.word	0x00028830
        /*0fd8*/ 	.short	0x010a
        /*0fda*/ 	.byte	0x3f
	.zero		1


	//   ....[36]....
        /*0fdc*/ 	.word	0x00011b70
        /*0fe0*/ 	.word	0x00000007
        /*0fe4*/ 	.word	0x00028830
        /*0fe8*/ 	.short	0x010a
        /*0fea*/ 	.byte	0x3f
	.zero		1


	//   ....[37]....
        /*0fec*/ 	.word	0x00011f80
        /*0ff0*/ 	.word	0x00000007
        /*0ff4*/ 	.word	0x00028850
        /*0ff8*/ 	.short	0x010a
        /*0ffa*/ 	.byte	0x3f
	.zero		1


	//   ....[38]....
        /*0ffc*/ 	.word	0x00011fc0
        /*1000*/ 	.word	0x00000007
        /*1004*/ 	.word	0x00028850
        /*1008*/ 	.short	0x010a
        /*100a*/ 	.byte	0x3f
	.zero		1


	//   ....[39]....
        /*100c*/ 	.word	0x00014220
        /*1010*/ 	.word	0x0000002e
        /*1014*/ 	.word	0x00000000
        /*1018*/ 	.short	0x0101
        /*101a*/ 	.byte	0x3f
	.zero		1


	//   ....[40]....
        /*101c*/ 	.word	0x000143c0
        /*1020*/ 	.word	0x00000003
        /*1024*/ 	.word	0x00000000
        /*1028*/ 	.short	0x0101
        /*102a*/ 	.byte	0x3f
	.zero		1


	//   ....[41]....
        /*102c*/ 	.word	0x00014e40
        /*1030*/ 	.word	0x00000007
        /*1034*/ 	.word	0x00028830
        /*1038*/ 	.short	0x010a
        /*103a*/ 	.byte	0x3f
	.zero		1


	//   ....[42]....
        /*103c*/ 	.word	0x00014e90
        /*1040*/ 	.word	0x00000007
        /*1044*/ 	.word	0x00028830
        /*1048*/ 	.short	0x010a
        /*104a*/ 	.byte	0x3f
	.zero		1


	//   ....[43]....
        /*104c*/ 	.word	0x000152a0
        /*1050*/ 	.word	0x00000007
        /*1054*/ 	.word	0x00028850
        /*1058*/ 	.short	0x010a
        /*105a*/ 	.byte	0x3f
	.zero		1


	//   ....[44]....
        /*105c*/ 	.word	0x000152e0
        /*1060*/ 	.word	0x00000007
        /*1064*/ 	.word	0x00028850
        /*1068*/ 	.short	0x010a
        /*106a*/ 	.byte	0x3f
	.zero		1


	//   ....[45]....
        /*106c*/ 	.word	0x00016ca0
        /*1070*/ 	.word	0x00000024
        /*1074*/ 	.word	0x00000000
        /*1078*/ 	.short	0x0101
        /*107a*/ 	.byte	0x3f
	.zero		1


	//   ....[46]....
        /*107c*/ 	.word	0x00016d30
        /*1080*/ 	.word	0x00000005
        /*1084*/ 	.word	0x00000000
        /*1088*/ 	.short	0x0101
        /*108a*/ 	.byte	0x3f
	.zero		1


	//   ....[47]....
        /*108c*/ 	.word	0x00017770
        /*1090*/ 	.word	0x0000000b
        /*1094*/ 	.word	0x00028850
        /*1098*/ 	.short	0x010a
        /*109a*/ 	.byte	0x3f
	.zero		1


	//   ....[48]....
        /*109c*/ 	.word	0x000177f0
        /*10a0*/ 	.word	0x0000000b
        /*10a4*/ 	.word	0x00028850
        /*10a8*/ 	.short	0x010a
        /*10aa*/ 	.byte	0x3f
	.zero		1


	//   ....[49]....
        /*10ac*/ 	.word	0x00017da0
        /*10b0*/ 	.word	0x0000000a
        /*10b4*/ 	.word	0x00000000
        /*10b8*/ 	.short	0x0101
        /*10ba*/ 	.byte	0x3f
	.zero		1


	//   ....[50]....
        /*10bc*/ 	.word	0x000192c0
        /*10c0*/ 	.word	0x00000000
        /*10c4*/ 	.word	0x00000000
        /*10c8*/ 	.short	0x0101
        /*10ca*/ 	.byte	0x3f
	.zero		1


	//   ....[51]....
        /*10cc*/ 	.word	0x000199d0
        /*10d0*/ 	.word	0x0000000a
        /*10d4*/ 	.word	0x00000000
        /*10d8*/ 	.short	0x0101
        /*10da*/ 	.byte	0x3f
	.zero		1


	//   ....[52]....
        /*10dc*/ 	.word	0x0001cf80
        /*10e0*/ 	.word	0x00000012
        /*10e4*/ 	.word	0x00028820
        /*10e8*/ 	.short	0x010a
        /*10ea*/ 	.byte	0x3f
	.zero		1


	//   ....[53]....
        /*10ec*/ 	.word	0x0001d050
        /*10f0*/ 	.word	0x00000005
        /*10f4*/ 	.word	0x000288a0
        /*10f8*/ 	.short	0x010a
        /*10fa*/ 	.byte	0x3f
	.zero		1


	//   ....[54]....
        /*10fc*/ 	.word	0x0001d3a0
        /*1100*/ 	.word	0x00000005
        /*1104*/ 	.word	0x000288c0
        /*1108*/ 	.short	0x010a
        /*110a*/ 	.byte	0x3f
	.zero		1


	//   ....[55]....
        /*110c*/ 	.word	0x0001d850
        /*1110*/ 	.word	0x00000007
        /*1114*/ 	.word	0x000288a0
        /*1118*/ 	.short	0x010a
        /*111a*/ 	.byte	0x3f
	.zero		1


	//   ....[56]....
        /*111c*/ 	.word	0x0001db80
        /*1120*/ 	.word	0x00000007
        /*1124*/ 	.word	0x000288c0
        /*1128*/ 	.short	0x010a
        /*112a*/ 	.byte	0x3f
	.zero		1


	//   ....[57]....
        /*112c*/ 	.word	0x0001ebc0
        /*1130*/ 	.word	0x00000000
        /*1134*/ 	.word	0x00028840
        /*1138*/ 	.short	0x010a
        /*113a*/ 	.byte	0x3f
	.zero		1


	//   ....[58]....
        /*113c*/ 	.word	0x0001fa50
        /*1140*/ 	.word	0x00000012
        /*1144*/ 	.word	0x00028800
        /*1148*/ 	.short	0x0107
        /*114a*/ 	.byte	0x3f
	.zero		1


	//   ....[59]....
        /*114c*/ 	.word	0x0001fb60
        /*1150*/ 	.word	0x00000012
        /*1154*/ 	.word	0x00028800
        /*1158*/ 	.short	0x0101
        /*115a*/ 	.byte	0x3f
	.zero		1


	//   ....[60]....
        /*115c*/ 	.word	0x0001fb80
        /*1160*/ 	.word	0x00000012
        /*1164*/ 	.word	0x00028820
        /*1168*/ 	.short	0x010a
        /*116a*/ 	.byte	0x3f
	.zero		1


	//   ....[61]....
        /*116c*/ 	.word	0x0001ff40
        /*1170*/ 	.word	0x00000003
        /*1174*/ 	.word	0x00028840
        /*1178*/ 	.short	0x010a
        /*117a*/ 	.byte	0x3f
	.zero		1


	//   ....[62]....
        /*117c*/ 	.word	0x000202e0
        /*1180*/ 	.word	0x00000003
        /*1184*/ 	.word	0x00000060
        /*1188*/ 	.short	0x010a
        /*118a*/ 	.byte	0x3f
	.zero		1


	//   ....[63]....
        /*118c*/ 	.word	0x00020970
        /*1190*/ 	.word	0x00000003
        /*1194*/ 	.word	0x00028840
        /*1198*/ 	.short	0x010a
        /*119a*/ 	.byte	0x3f
	.zero		1


	//   ....[64]....
        /*119c*/ 	.word	0x00020d10
        /*11a0*/ 	.word	0x00000002
        /*11a4*/ 	.word	0x00000060
        /*11a8*/ 	.short	0x010a
        /*11aa*/ 	.byte	0x3f
	.zero		1


	//   ....[65]....
        /*11ac*/ 	.word	0x000212e0
        /*11b0*/ 	.word	0x00000002
        /*11b4*/ 	.word	0x00028840
        /*11b8*/ 	.short	0x010a
        /*11ba*/ 	.byte	0x3f
	.zero		1


	//   ....[66]....
        /*11bc*/ 	.word	0x00021680
        /*11c0*/ 	.word	0x00000002
        /*11c4*/ 	.word	0x00000060
        /*11c8*/ 	.short	0x010a
        /*11ca*/ 	.byte	0x3f
	.zero		1


	//   ....[67]....
        /*11cc*/ 	.word	0x00021c00
        /*11d0*/ 	.word	0x00000000
        /*11d4*/ 	.word	0x00028860
        /*11d8*/ 	.short	0x010a
        /*11da*/ 	.byte	0x3f
	.zero		1


	//   ....[68]....
        /*11dc*/ 	.word	0x00023250
        /*11e0*/ 	.word	0x00000000
        /*11e4*/ 	.word	0x00028820
        /*11e8*/ 	.short	0x010a
        /*11ea*/ 	.byte	0x3f
	.zero		1


	//   ....[69]....
        /*11ec*/ 	.word	0x00023430
        /*11f0*/ 	.word	0x00000006
        /*11f4*/ 	.word	0x00000000
        /*11f8*/ 	.short	0x010a
        /*11fa*/ 	.byte	0x3f
	.zero		1


	//   ....[70]....
        /*11fc*/ 	.word	0x00023460
        /*1200*/ 	.word	0x00000007
        /*1204*/ 	.word	0x00000000
        /*1208*/ 	.short	0x010a
        /*120a*/ 	.byte	0x3f
	.zero		1


	//   ....[71]....
        /*120c*/ 	.word	0x000234c0
        /*1210*/ 	.word	0x00000004
        /*1214*/ 	.word	0x00000000
        /*1218*/ 	.short	0x010a
        /*121a*/ 	.byte	0x3f
	.zero		1


	//   ....[72]....
        /*121c*/ 	.word	0x000234f0
        /*1220*/ 	.word	0x00000003
        /*1224*/ 	.word	0x00000000
        /*1228*/ 	.short	0x010a
        /*122a*/ 	.byte	0x3f
	.zero		1


	//   ....[73]....
        /*122c*/ 	.word	0x00023550
        /*1230*/ 	.word	0x0000006e
        /*1234*/ 	.word	0x00028890
        /*1238*/ 	.short	0x010a
        /*123a*/ 	.byte	0x3f
	.zero		1


	//   ....[74]....
        /*123c*/ 	.word	0x000235a0
        /*1240*/ 	.word	0x0000006e
        /*1244*/ 	.word	0x00028890
        /*1248*/ 	.short	0x010a
        /*124a*/ 	.byte	0x3f
	.zero		1


	//   ....[75]....
        /*124c*/ 	.word	0x000235f0
        /*1250*/ 	.word	0x0000006e
        /*1254*/ 	.word	0x00028890
        /*1258*/ 	.short	0x010a
        /*125a*/ 	.byte	0x3f
	.zero		1


	//   ....[76]....
        /*125c*/ 	.word	0x00023640
        /*1260*/ 	.word	0x0000006e
        /*1264*/ 	.word	0x000288b0
        /*1268*/ 	.short	0x010a
        /*126a*/ 	.byte	0x3f
	.zero		1


	//   ....[77]....
        /*126c*/ 	.word	0x00023ea0
        /*1270*/ 	.word	0x00000002
        /*1274*/ 	.word	0x00028800
        /*1278*/ 	.short	0x010a
        /*127a*/ 	.byte	0x3f
	.zero		1


	//   ....[78]....
        /*127c*/ 	.word	0x00024a50
        /*1280*/ 	.word	0x00000002
        /*1284*/ 	.word	0x00028800
        /*1288*/ 	.short	0x010a
        /*128a*/ 	.byte	0x3f
	.zero		1


	//   ....[79]....
        /*128c*/ 	.word	0x00024aa0
        /*1290*/ 	.word	0x00000000
        /*1294*/ 	.word	0x00028830
        /*1298*/ 	.short	0x010a
        /*129a*/ 	.byte	0x3f
	.zero		1


	//   ....[80]....
        /*129c*/ 	.word	0x00024af0
        /*12a0*/ 	.word	0x00000007
        /*12a4*/ 	.word	0x00028830
        /*12a8*/ 	.short	0x010a
        /*12aa*/ 	.byte	0x3f
	.zero		1


	//   ....[81]....
        /*12ac*/ 	.word	0x00024b40
        /*12b0*/ 	.word	0x00000007
        /*12b4*/ 	.word	0x00028850
        /*12b8*/ 	.short	0x010a
        /*12ba*/ 	.byte	0x3f
	.zero		1


	//   ....[82]....
        /*12bc*/ 	.word	0x00024b90
        /*12c0*/ 	.word	0x00000007
        /*12c4*/ 	.word	0x00028830
        /*12c8*/ 	.short	0x010a
        /*12ca*/ 	.byte	0x3f
	.zero		1


	//   ....[83]....
        /*12cc*/ 	.word	0x00024be0
        /*12d0*/ 	.word	0x00000007
        /*12d4*/ 	.word	0x00028850
        /*12d8*/ 	.short	0x010a
        /*12da*/ 	.byte	0x3f
	.zero		1


	//   ....[84]....
        /*12dc*/ 	.word	0x00024c30
        /*12e0*/ 	.word	0x0000000b
        /*12e4*/ 	.word	0x00028850
        /*12e8*/ 	.short	0x010a
        /*12ea*/ 	.byte	0x3f
	.zero		1


	//   ....[85]....
        /*12ec*/ 	.word	0x00025820
        /*12f0*/ 	.word	0x00000012
        /*12f4*/ 	.word	0x00028820
        /*12f8*/ 	.short	0x010a
        /*12fa*/ 	.byte	0x3f
	.zero		1


	//   ....[86]....
        /*12fc*/ 	.word	0x00025870
        /*1300*/ 	.word	0x00000005
        /*1304*/ 	.word	0x000288a0
        /*1308*/ 	.short	0x010a
        /*130a*/ 	.byte	0x3f
	.zero		1


	//   ....[87]....
        /*130c*/ 	.word	0x000258c0
        /*1310*/ 	.word	0x00000005
        /*1314*/ 	.word	0x000288c0
        /*1318*/ 	.short	0x010a
        /*131a*/ 	.byte	0x3f
	.zero		1


	//   ....[88]....
        /*131c*/ 	.word	0x00025910
        /*1320*/ 	.word	0x00000007
        /*1324*/ 	.word	0x000288a0
        /*1328*/ 	.short	0x010a
        /*132a*/ 	.byte	0x3f
	.zero		1


	//   ....[89]....
        /*132c*/ 	.word	0x00025960
        /*1330*/ 	.word	0x00000007
        /*1334*/ 	.word	0x000288c0
        /*1338*/ 	.short	0x010a
        /*133a*/ 	.byte	0x3f
	.zero		1


	//   ....[90]....
        /*133c*/ 	.word	0x00025b00
        /*1340*/ 	.word	0x00000000
        /*1344*/ 	.word	0x00028840
        /*1348*/ 	.short	0x010a
        /*134a*/ 	.byte	0x3f
	.zero		1


	//   ....[91]....
        /*134c*/ 	.word	0x00026640
        /*1350*/ 	.word	0x00000012
        /*1354*/ 	.word	0x00028820
        /*1358*/ 	.short	0x010a
        /*135a*/ 	.byte	0x3f
	.zero		1


	//   ....[92]....
        /*135c*/ 	.word	0x00026690
        /*1360*/ 	.word	0x00000003
        /*1364*/ 	.word	0x00028840
        /*1368*/ 	.short	0x010a
        /*136a*/ 	.byte	0x3f
	.zero		1


	//   ....[93]....
        /*136c*/ 	.word	0x000266e0
        /*1370*/ 	.word	0x00000003
        /*1374*/ 	.word	0x00000060
        /*1378*/ 	.short	0x010a
        /*137a*/ 	.byte	0x3f
	.zero		1


	//   ....[94]....
        /*137c*/ 	.word	0x00026730
        /*1380*/ 	.word	0x00000003
        /*1384*/ 	.word	0x00028840
        /*1388*/ 	.short	0x010a
        /*138a*/ 	.byte	0x3f
	.zero		1


	//   ....[95]....
        /*138c*/ 	.word	0x00026780
        /*1390*/ 	.word	0x00000002
        /*1394*/ 	.word	0x00000060
        /*1398*/ 	.short	0x010a
        /*139a*/ 	.byte	0x3f
	.zero		1


	//   ....[96]....
        /*139c*/ 	.word	0x000267d0
        /*13a0*/ 	.word	0x00000002
        /*13a4*/ 	.word	0x00028840
        /*13a8*/ 	.short	0x010a
        /*13aa*/ 	.byte	0x3f
	.zero		1


	//   ....[97]....
        /*13ac*/ 	.word	0x00026820
        /*13b0*/ 	.word	0x00000002
        /*13b4*/ 	.word	0x00000060
        /*13b8*/ 	.short	0x010a
        /*13ba*/ 	.byte	0x3f
	.zero		1


	//   ....[98]....
        /*13bc*/ 	.word	0x00026870
        /*13c0*/ 	.word	0x00000000
        /*13c4*/ 	.word	0x00028860
        /*13c8*/ 	.short	0x010a
        /*13ca*/ 	.byte	0x3f
	.zero		1


	//   ....[99]....
        /*13cc*/ 	.word	0x000273f0
        /*13d0*/ 	.word	0x00000000
        /*13d4*/ 	.word	0x00028820
        /*13d8*/ 	.short	0x010a
        /*13da*/ 	.byte	0x3f
	.zero		1


	//   ....[100]....
        /*13dc*/ 	.word	0x00027590
        /*13e0*/ 	.word	0x00000006
        /*13e4*/ 	.word	0x00000000
        /*13e8*/ 	.short	0x010a
        /*13ea*/ 	.byte	0x3f
	.zero		1


	//   ....[101]....
        /*13ec*/ 	.word	0x000275e0
        /*13f0*/ 	.word	0x00000007
        /*13f4*/ 	.word	0x00000000
        /*13f8*/ 	.short	0x010a
        /*13fa*/ 	.byte	0x3f
	.zero		1


	//   ....[102]....
        /*13fc*/ 	.word	0x00027630
        /*1400*/ 	.word	0x00000004
        /*1404*/ 	.word	0x00000000
        /*1408*/ 	.short	0x010a
        /*140a*/ 	.byte	0x3f
	.zero		1


	//----- nvinfo : EIATTR_NUM_MBARRIERS
	.align		4
.L_328:
        /*140c*/ 	.byte	0x03, 0x38
        /*140e*/ 	.short	0x0016


	//----- nvinfo : EIATTR_EXIT_INSTR_OFFSETS
	.align		4
        /*1410*/ 	.byte	0x04, 0x1c
        /*1412*/ 	.short	(.L_330 - .L_329)


	//   ....[0]....
.L_329:
        /*1414*/ 	.word	0x00023540


	//----- nvinfo : EIATTR_MAX_THREADS
	.align		4
.L_330:
        /*1418*/ 	.byte	0x04, 0x05
        /*141a*/ 	.short	(.L_332 - .L_331)
.L_331:
        /*141c*/ 	.word	0x00000180
        /*1420*/ 	.word	0x00000001
        /*1424*/ 	.word	0x00000001


	//----- nvinfo : EIATTR_CRS_STACK_SIZE
	.align		4
.L_332:
        /*1428*/ 	.byte	0x04, 0x1e
        /*142a*/ 	.short	(.L_334 - .L_333)
.L_333:
        /*142c*/ 	.word	0x00000000


	//----- nvinfo : EIATTR_CBANK_PARAM_SIZE
	.align		4
.L_334:
        /*1430*/ 	.byte	0x03, 0x19
        /*1432*/ 	.short	0x0af0


	//----- nvinfo : EIATTR_PARAM_CBANK
	.align		4
        /*1434*/ 	.byte	0x04, 0x0a
        /*1436*/ 	.short	(.L_336 - .L_335)
	.align		4
.L_335:
        /*1438*/ 	.word	index@(.nv.constant0._ZN7cutlass13device_kernelIN5flash11enable_sm90INS1_16FlashAttnFwdSm90INS1_25CollectiveMainloopFwdSm90ILi2EN4cute5tupleIJNS5_1CILi1EEES8_S8_EEENS6_IJNS7_ILi128EEESA_SA_EEELi128ENS_10bfloat16_tEfNS_4arch4Sm90ELb1ELb0ELb1ELb1ELb0ELb1ELb0ELb1ELb1ELb1ELb1ELb0EEENS1_21CollectiveEpilogueFwdISB_S9_SC_SE_Li256ELb1ELb1ELb1ELb0EEENS1_36VarlenDynamicPersistentTileSchedulerILi128ELi128ELi256ELi128ELb1ELb1ELb1ELb1ELb1ELb1EEEEEEEEEvNT_6ParamsE)
        /*143c*/ 	.short	0x0210
        /*143e*/ 	.short	0x0af0


	//----- nvinfo : EIATTR_SW_WAR
	.align		4
.L_336:
        /*1440*/ 	.byte	0x04, 0x36
        /*1442*/ 	.short	(.L_338 - .L_337)
.L_337:
        /*1444*/ 	.word	0x00000008
.L_338:


//--------------------- .nv.callgraph             --------------------------
	.section	.nv.callgraph,"",@"SHT_CUDA_CALLGRAPH"
	.align	4
	.sectionentsize	8
	.align		4
        /*0000*/ 	.word	0x00000000
	.align		4
        /*0004*/ 	.word	0xffffffff
	.align		4
        /*0008*/ 	.word	index@(_ZN7cutlass13device_kernelIN5flash11enable_sm90INS1_16FlashAttnFwdSm90INS1_25CollectiveMainloopFwdSm90ILi2EN4cute5tupleIJNS5_1CILi1EEES8_S8_EEENS6_IJNS7_ILi128EEENS7_ILi176EEESA_EEELi128ENS_10bfloat16_tEfNS_4arch4Sm90ELb0ELb0ELb1ELb0ELb0ELb0ELb0ELb1ELb1ELb1ELb1ELb0EEENS1_21CollectiveEpilogueFwdINS6_IJSA_SA_SB_EEES9_SD_SF_Li256ELb0ELb1ELb1ELb0EEENS1_19SingleTileSchedulerILb0ELb1ELb1ELi128EEEEEEEEEvNT_6ParamsE)
	.align		4
        /*000c*/ 	.word	index@(__assertfail)
	.align		4
        /*0010*/ 	.word	index@(_ZN7cutlass13device_kernelIN5flash11enable_sm90INS1_16FlashAttnFwdSm90INS1_25CollectiveMainloopFwdSm90ILi2EN4cute5tupleIJNS5_1CILi1EEES8_S8_EEENS6_IJNS7_ILi128EEENS7_ILi176EEESA_EEELi128ENS_10bfloat16_tEfNS_4arch4Sm90ELb0ELb0ELb1ELb1ELb0ELb0ELb0ELb1ELb1ELb1ELb1ELb0EEENS1_21CollectiveEpilogueFwdINS6_IJSA_SA_SB_EEES9_SD_SF_Li256ELb1ELb1ELb1ELb0EEENS1_36VarlenDynamicPersistentTileSchedulerILi128ELi176ELi256ELi128ELb1ELb1ELb1ELb0ELb1ELb1EEEEEEEEEvNT_6ParamsE)
	.align		4
        /*0014*/ 	.word	index@(__assertfail)
	.align		4
        /*0018*/ 	.word	index@(_ZN7cutlass13device_kernelIN5flash11enable_sm90INS1_16FlashAttnFwdSm90INS1_25CollectiveMainloopFwdSm90ILi2EN4cute5tupleIJNS5_1CILi1EEES8_S8_EEENS6_IJNS7_ILi128EEENS7_ILi176EEESA_EEELi128ENS_10bfloat16_tEfNS_4arch4Sm90ELb0ELb0ELb1ELb1ELb0ELb1ELb0ELb1ELb1ELb1ELb1ELb0EEENS1_21CollectiveEpilogueFwdINS6_IJSA_SA_SB_EEES9_SD_SF_Li256ELb1ELb1ELb1ELb0EEENS1_36VarlenDynamicPersistentTileSchedulerILi128ELi176ELi256ELi128ELb1ELb1ELb1ELb0ELb1ELb1EEEEEEEEEvNT_6ParamsE)
	.align		4
        /*001c*/ 	.word	index@(__assertfail)
	.align		4
        /*0020*/ 	.word	index@(_ZN7cutlass13device_kernelIN5flash11enable_sm90INS1_16FlashAttnFwdSm90INS1_25CollectiveMainloopFwdSm90ILi2EN4cute5tupleIJNS5_1CILi1EEES8_S8_EEENS6_IJNS7_ILi128EEESA_SA_EEELi128ENS_10bfloat16_tEfNS_4arch4Sm90ELb0ELb1ELb1ELb0ELb0ELb0ELb0ELb1ELb1ELb1ELb1ELb0EEENS1_21CollectiveEpilogueFwdISB_S9_SC_SE_Li256ELb0ELb1ELb1ELb0EEENS1_19SingleTileSchedulerILb0ELb1ELb1ELi128EEEEEEEEEvNT_6ParamsE)
	.align		4
        /*0024*/ 	.word	index@(__assertfail)
	.align		4
        /*0028*/ 	.word	index@(_ZN7cutlass13device_kernelIN5flash11enable_sm90INS1_16FlashAttnFwdSm90INS1_25CollectiveMainloopFwdSm90ILi2EN4cute5tupleIJNS5_1CILi1EEES8_S8_EEENS6_IJNS7_ILi128EEESA_SA_EEELi128ENS_10bfloat16_tEfNS_4arch4Sm90ELb0ELb1ELb1ELb1ELb0ELb0ELb0ELb1ELb1ELb1ELb1ELb0EEENS1_21CollectiveEpilogueFwdISB_S9_SC_SE_Li256ELb1ELb1ELb1ELb0EEENS1_36VarlenDynamicPersistentTileSchedulerILi128ELi128ELi256ELi128ELb1ELb1ELb1ELb1ELb0ELb1EEEEEEEEEvNT_6ParamsE)
	.align		4
        /*002c*/ 	.word	index@(__assertfail)
	.align		4
        /*0030*/ 	.word	index@(_ZN7cutlass13device_kernelIN5flash11enable_sm90INS1_16FlashAttnFwdSm90INS1_25CollectiveMainloopFwdSm90ILi2EN4cute5tupleIJNS5_1CILi1EEES8_S8_EEENS6_IJNS7_ILi128EEESA_SA_EEELi128ENS_10bfloat16_tEfNS_4arch4Sm90ELb0ELb1ELb1ELb1ELb0ELb1ELb0ELb1ELb1ELb1ELb1ELb0EEENS1_21CollectiveEpilogueFwdISB_S9_SC_SE_Li256ELb1ELb1ELb1ELb0EEENS1_36VarlenDynamicPersistentTileSchedulerILi128ELi128ELi256ELi128ELb1ELb1ELb1ELb1ELb0ELb1EEEEEEEEEvNT_6ParamsE)
	.align		4
        /*0034*/ 	.word	index@(__assertfail)
	.align		4
        /*0038*/ 	.word	index@(_ZN7cutlass13device_kernelIN5flash11enable_sm90INS1_16FlashAttnFwdSm90INS1_25CollectiveMainloopFwdSm90ILi2EN4cute5tupleIJNS5_1CILi1EEES8_S8_EEENS6_IJNS7_ILi128EEESA_SA_EEELi128ENS_10bfloat16_tEfNS_4arch4Sm90ELb1ELb0ELb1ELb0ELb0ELb0ELb0ELb1ELb1ELb1ELb1ELb0EEENS1_21CollectiveEpilogueFwdISB_S9_SC_SE_Li256ELb0ELb1ELb1ELb0EEENS1_19SingleTileSchedulerILb0ELb1ELb1ELi128EEEEEEEEEvNT_6ParamsE)
	.align		4
        /*003c*/ 	.word	index@(__assertfail)
	.align		4
        /*0040*/ 	.word	index@(_ZN7cutlass13device_kernelIN5flash11enable_sm90INS1_16FlashAttnFwdSm90INS1_25CollectiveMainloopFwdSm90ILi2EN4cute5tupleIJNS5_1CILi1EEES8_S8_EEENS6_IJNS7_ILi128EEESA_SA_EEELi128ENS_10bfloat16_tEfNS_4arch4Sm90ELb1ELb0ELb1ELb1ELb0ELb0ELb0ELb1ELb1ELb1ELb1ELb0EEENS1_21CollectiveEpilogueFwdISB_S9_SC_SE_Li256ELb1ELb1ELb1ELb0EEENS1_36VarlenDynamicPersistentTileSchedulerILi128ELi128ELi256ELi128ELb1ELb1ELb1ELb1ELb1ELb1EEEEEEEEEvNT_6ParamsE)
	.align		4
        /*0044*/ 	.word	index@(__assertfail)
	.align		4
        /*0048*/ 	.word	index@(_ZN7cutlass13device_kernelIN5flash11enable_sm90INS1_16FlashAttnFwdSm90INS1_25CollectiveMainloopFwdSm90ILi2EN4cute5tupleIJNS5_1CILi1EEES8_S8_EEENS6_IJNS7_ILi128EEESA_SA_EEELi128ENS_10bfloat16_tEfNS_4arch4Sm90ELb1ELb0ELb1ELb1ELb0ELb1ELb0ELb1ELb1ELb1ELb1ELb0EEENS1_21CollectiveEpilogueFwdISB_S9_SC_SE_Li256ELb1ELb1ELb1ELb0EEENS1_36VarlenDynamicPersistentTileSchedulerILi128ELi128ELi256ELi128ELb1ELb1ELb1ELb1ELb1ELb1EEEEEEEEEvNT_6ParamsE)
	.align		4
        /*004c*/ 	.word	index@(__assertfail)
	.align		4
        /*0050*/ 	.word	0x00000000
	.align		4
        /*0054*/ 	.word	0xfffffffe
	.align		4
        /*0058*/ 	.word	0x00000000
	.align		4
        /*005c*/ 	.word	0xfffffffd
	.align		4
        /*0060*/ 	.word	0x00000000
	.align		4
        /*0064*/ 	.word	0xfffffffc


//--------------------- .nv.constant4             --------------------------
	.section	.nv.constant4,"a",@progbits
	.align	8
	.align		8
.nv.constant4:
        /*0000*/ 	.dword	__assertfail
	.align		8
        /*0008*/ 	.dword	__unnamed_1
	.align		8
        /*0010*/ 	.dword	__unnamed_2
	.align		8
        /*0018*/ 	.dword	__unnamed_3
	.align		8
        /*0020*/ 	.dword	__unnamed_4
	.align		8
        /*0028*/ 	.dword	__unnamed_5
	.align		8
        /*0030*/ 	.dword	__unnamed_6
	.align		8
        /*0038*/ 	.dword	__unnamed_7
	.align		8
        /*0040*/ 	.dword	__unnamed_8
	.align		8
        /*0048*/ 	.dword	_ZN80_INTERNAL_0c32b946_44_flash_fwd_hdim128_bf16_split_softcap_sm90_cu_3fbc093a_28484cuda3std3__45__cpo5beginE
	.align		8
        /*0050*/ 	.dword	_ZN80_INTERNAL_0c32b946_44_flash_fwd_hdim128_bf16_split_softcap_sm90_cu_3fbc093a_28484cuda3std3__45__cpo3endE
	.align		8
        /*0058*/ 	.dword	_ZN80_INTERNAL_0c32b946_44_flash_fwd_hdim128_bf16_split_softcap_sm90_cu_3fbc093a_28484cuda3std3__45__cpo6cbeginE
	.align		8
        /*0060*/ 	.dword	_ZN80_INTERNAL_0c32b946_44_flash_fwd_hdim128_bf16_split_softcap_sm90_cu_3fbc093a_28484cuda3std3__45__cpo4cendE
	.align		8
        /*0068*/ 	.dword	_ZN80_INTERNAL_0c32b946_44_flash_fwd_hdim128_bf16_split_softcap_sm90_cu_3fbc093a_28484cuda3std3__482_GLOBAL__N__0c32b946_44_flash_fwd_hdim128_bf16_split_softcap_sm90_cu_3fbc093a_28486ignoreE
	.align		8
        /*0070*/ 	.dword	_ZN80_INTERNAL_0c32b946_44_flash_fwd_hdim128_bf16_split_softcap_sm90_cu_3fbc093a_28484cuda3std3__419piecewise_constructE
	.align		8
        /*0078*/ 	.dword	_ZN80_INTERNAL_0c32b946_44_flash_fwd_hdim128_bf16_split_softcap_sm90_cu_3fbc093a_28484cuda3std3__48in_placeE
	.align		8
        /*0080*/ 	.dword	_ZN80_INTERNAL_0c32b946_44_flash_fwd_hdim128_bf16_split_softcap_sm90_cu_3fbc093a_28484cuda3std6ranges3__45__cpo4swapE
	.align		8
        /*0088*/ 	.dword	_ZN80_INTERNAL_0c32b946_44_flash_fwd_hdim128_bf16_split_softcap_sm90_cu_3fbc093a_28484cuda3std6ranges3__45__cpo9iter_moveE
	.align		8
        /*0090*/ 	.dword	_ZN80_INTERNAL_0c32b946_44_flash_fwd_hdim128_bf16_split_softcap_sm90_cu_3fbc093a_28484cute7productE
	.align		8
        /*0098*/ 	.dword	_ZN80_INTERNAL_0c32b946_44_flash_fwd_hdim128_bf16_split_softcap_sm90_cu_3fbc093a_28484cute1_E
	.align		8
        /*00a0*/ 	.dword	$str$20
	.align		8
        /*00a8*/ 	.dword	$str$21


//--------------------- .text._ZN7cutlass13device_kernelIN5flash11enable_sm90INS1_16FlashAttnFwdSm90INS1_25CollectiveMainloopFwdSm90ILi2EN4cute5tupleIJNS5_1CILi1EEES8_S8_EEENS6_IJNS7_ILi128EEENS7_ILi176EEESA_EEELi128ENS_10bfloat16_tEfNS_4arch4Sm90ELb0ELb0ELb1ELb0ELb0ELb0ELb0ELb1ELb1ELb1ELb1ELb0EEENS1_21CollectiveEpilogueFwdINS6_IJSA_SA_SB_EEES9_SD_SF_Li256ELb0ELb1ELb1ELb0EEENS1_19SingleTileSchedulerILb0ELb1ELb1ELi128EEEEEEEEEvNT_6ParamsE --------------------------
	.section	.text._ZN7cutlass13device_kernelIN5flash11enable_sm90INS1_16FlashAttnFwdSm90INS1_25CollectiveMainloopFwdSm90ILi2EN4cute5tupleIJNS5_1CILi1EEES8_S8_EEENS6_IJNS7_ILi128EEENS7_ILi176EEESA_EEELi128ENS_10bfloat16_tEfNS_4arch4Sm90ELb0ELb0ELb1ELb0ELb0ELb0ELb0ELb1ELb1ELb1ELb1ELb0EEENS1_21CollectiveEpilogueFwdINS6_IJSA_SA_SB_EEES9_SD_SF_Li256ELb0ELb1ELb1ELb0EEENS1_19SingleTileSchedulerILb0ELb1ELb1ELi128EEEEEEEEEvNT_6ParamsE,"ax",@progbits
	.align	128
.text._ZN7cutlass13device_kernelIN5flash11enable_sm90INS1_16FlashAttnFwdSm90INS1_25CollectiveMainloopFwdSm90ILi2EN4cute5tupleIJNS5_1CILi1EEES8_S8_EEENS6_IJNS7_ILi128EEENS7_ILi176EEESA_EEELi128ENS_10bfloat16_tEfNS_4arch4Sm90ELb0ELb0ELb1ELb0ELb0ELb0ELb0ELb1ELb1ELb1ELb1ELb0EEENS1_21CollectiveEpilogueFwdINS6_IJSA_SA_SB_EEES9_SD_SF_Li256ELb0ELb1ELb1ELb0EEENS1_19SingleTileSchedulerILb0ELb1ELb1ELi128EEEEEEEEEvNT_6ParamsE:
        .type           _ZN7cutlass13device_kernelIN5flash11enable_sm90INS1_16FlashAttnFwdSm90INS1_25CollectiveMainloopFwdSm90ILi2EN4cute5tupleIJNS5_1CILi1EEES8_S8_EEENS6_IJNS7_ILi128EEENS7_ILi176EEESA_EEELi128ENS_10bfloat16_tEfNS_4arch4Sm90ELb0ELb0ELb1ELb0ELb0ELb0ELb0ELb1ELb1ELb1ELb1ELb0EEENS1_21CollectiveEpilogueFwdINS6_IJSA_SA_SB_EEES9_SD_SF_Li256ELb0ELb1ELb1ELb0EEENS1_19SingleTileSchedulerILb0ELb1ELb1ELi128EEEEEEEEEvNT_6ParamsE,@function
        .size           _ZN7cutlass13device_kernelIN5flash11enable_sm90INS1_16FlashAttnFwdSm90INS1_25CollectiveMainloopFwdSm90ILi2EN4cute5tupleIJNS5_1CILi1EEES8_S8_EEENS6_IJNS7_ILi128EEENS7_ILi176EEESA_EEELi128ENS_10bfloat16_tEfNS_4arch4Sm90ELb0ELb0ELb1ELb0ELb0ELb0ELb0ELb1ELb1ELb1ELb1ELb0EEENS1_21CollectiveEpilogueFwdINS6_IJSA_SA_SB_EEES9_SD_SF_Li256ELb0ELb1ELb1ELb0EEENS1_19SingleTileSchedulerILb0ELb1ELb1ELi128EEEEEEEEEvNT_6ParamsE,(.L_x_3091 - _ZN7cutlass13device_kernelIN5flash11enable_sm90INS1_16FlashAttnFwdSm90INS1_25CollectiveMainloopFwdSm90ILi2EN4cute5tupleIJNS5_1CILi1EEES8_S8_EEENS6_IJNS7_ILi128EEENS7_ILi176EEESA_EEELi128ENS_10bfloat16_tEfNS_4arch4Sm90ELb0ELb0ELb1ELb0ELb0ELb0ELb0ELb1ELb1ELb1ELb1ELb0EEENS1_21CollectiveEpilogueFwdINS6_IJSA_SA_SB_EEES9_SD_SF_Li256ELb0ELb1ELb1ELb0EEENS1_19SingleTileSchedulerILb0ELb1ELb1ELi128EEEEEEEEEvNT_6ParamsE)
        .other          _ZN7cutlass13device_kernelIN5flash11enable_sm90INS1_16FlashAttnFwdSm90INS1_25CollectiveMainloopFwdSm90ILi2EN4cute5tupleIJNS5_1CILi1EEES8_S8_EEENS6_IJNS7_ILi128EEENS7_ILi176EEESA_EEELi128ENS_10bfloat16_tEfNS_4arch4Sm90ELb0ELb0ELb1ELb0ELb0ELb0ELb0ELb1ELb1ELb1ELb1ELb0EEENS1_21CollectiveEpilogueFwdINS6_IJSA_SA_SB_EEES9_SD_SF_Li256ELb0ELb1ELb1ELb0EEENS1_19SingleTileSchedulerILb0ELb1ELb1ELi128EEEEEEEEEvNT_6ParamsE,@"STO_CUDA_ENTRY STV_DEFAULT"
_ZN7cutlass13device_kernelIN5flash11enable_sm90INS1_16FlashAttnFwdSm90INS1_25CollectiveMainloopFwdSm90ILi2EN4cute5tupleIJNS5_1CILi1EEES8_S8_EEENS6_IJNS7_ILi128EEENS7_ILi176EEESA_EEELi128ENS_10bfloat16_tEfNS_4arch4Sm90ELb0ELb0ELb1ELb0ELb0ELb0ELb0ELb1ELb1ELb1ELb1ELb0EEENS1_21CollectiveEpilogueFwdINS6_IJSA_SA_SB_EEES9_SD_SF_Li256ELb0ELb1ELb1ELb0EEENS1_19SingleTileSchedulerILb0ELb1ELb1ELi128EEEEEEEEEvNT_6ParamsE:
[----:B------:R-:W0:Y:S02]  /*0000*/  LDC R1, c[0x0][0x28] ;  /* 0x00000a00ff017b82 */ /* 0x000e240000000800 */
[----:B0-----:R-:W-:Y:S01]  /*0010*/  VIADD R1, R1, 0xfffffff0 ;  /* 0xfffffff001017836 */ /* 0x001fe20000000000 */
[----:B------:R-:W0:Y:S01]  /*0020*/  S2R R3, SR_TID.X ;  /* 0x0000000000037919 */ /* 0x000e220000002100 */
[----:B------:R-:W-:Y:S01]  /*0030*/  ELECT P0, URZ, PT ;  /* 0x00000000003f782f */ /* 0x000fe20003800000 */
[----:B------:R-:W-:Y:S01]  /*0040*/  BSSY B0, `(.L_x_0) ;  /* 0x000000e000007945 */ /* 0x000fe20003800000 */
[--C-:B0-----:R-:W-:Y:S02]  /*0050*/  SHF.R.U32.HI R0, RZ, 0x5, R3.reuse ;  /* 0x00000005ff007819 */ /* 0x101fe40000011603 */
[----:B------:R-:W-:-:S03]  /*0060*/  SHF.R.U32.HI R22, RZ, 0x7, R3 ;  /* 0x00000007ff167819 */ /* 0x000fc60000011603 */
[----:B------:R-:W0:Y:S02]  /*0070*/  SHFL.IDX PT, R2, R0, RZ, 0x1f ;  /* 0x00001fff00027589 */ /* 0x000e2400000e0000 */
[----:B0-----:R-:W-:-:S13]  /*0080*/  ISETP.EQ.AND P0, PT, R2, RZ, P0 ;  /* 0x000000ff0200720c */ /* 0x001fda0000702270 */
[----:B------:R-:W-:Y:S05]  /*0090*/  @!P0 BRA `(.L_x_1) ;  /* 0x0000000000208947 */ /* 0x000fea0003800000 */
[----:B------:R-:W-:Y:S02]  /*00a0*/  ULDC.64 UR4, c[0x0][0x198] ;  /* 0x0000660000047ab9 */ /* 0x000fe40000000a00 */
[----:B------:R-:W-:Y:S02]  /*00b0*/  UIADD3 UR6, UP0, UR4, 0x370, URZ ;  /* 0x0000037004067890 */ /* 0x000fe4000ff1e03f */
[----:B------:R-:W-:Y:S02]  /*00c0*/  UIADD3 UR4, UP1, UR4, 0x470, URZ ;  /* 0x0000047004047890 */ /* 0x000fe4000ff3e03f */
[----:B------:R-:W-:Y:S02]  /*00d0*/  UIADD3.X UR7, URZ, UR5, URZ, UP0, !UPT ;  /* 0x000000053f077290 */ /* 0x000fe400087fe43f */
[----:B------:R-:W-:-:S07]  /*00e0*/  UIADD3.X UR5, URZ, UR5, URZ, UP1, !UPT ;  /* 0x000000053f057290 */ /* 0x000fce0008ffe43f */
[----:B------:R0:W-:Y:S02]  /*00f0*/  UTMACCTL.PF [UR6] ;  /* 0x00000000060079b9 */ /* 0x0001e40008040000 */
[----:B------:R0:W-:Y:S02]  /*0100*/  UTMACCTL.PF [UR4] ;  /* 0x00000000040079b9 */ /* 0x0001e40008040000 */
[----:B0-----:R-:W-:Y:S01]  /*0110*/  NOP ;  /* 0x0000000000007918 */ /* 0x001fe20000000000 */
.L_x_1:
[----:B------:R-:W-:Y:S05]  /*0120*/  BSYNC B0 ;  /* 0x0000000000007941 */ /* 0x000fea0003800000 */
.L_x_0:
[----:B------:R-:W-:Y:S01]  /*0130*/  VOTEU.ANY UP0, P0 ;  /* 0x00000000003f7886 */ /* 0x000fe20000000100 */
[----:B------:R-:W0:Y:S01]  /*0140*/  SHFL.IDX PT, R3, R22, RZ, 0x1f ;  /* 0x00001fff16037589 */ /* 0x000e2200000e0000 */
[----:B------:R-:W-:Y:S01]  /*0150*/  UMOV UR4, 0x80 ;  /* 0x0000008000047882 */ /* 0x000fe20000000000 */
[----:B------:R-:W-:Y:S01]  /*0160*/  UMOV UR7, 0x100 ;  /* 0x0000010000077882 */ /* 0x000fe20000000000 */
[----:B------:R-:W-:Y:S01]  /*0170*/  VOTEU.ANY UP1, P0 ;  /* 0x00000000003f7886 */ /* 0x000fe20000020100 */
[----:B------:R-:W1:Y:S01]  /*0180*/  @UP0 S2UR UR8, SR_CgaCtaId ;  /* 0x00000000000809c3 */ /* 0x000e620000008800 */
[----:B------:R-:W2:Y:S01]  /*0190*/  SHFL.IDX PT, R2, R0, RZ, 0x1f ;  /* 0x00001fff00027589 */ /* 0x000ea200000e0000 */
[----:B------:R-:W-:Y:S01]  /*01a0*/  @UP0 UMOV UR6, 0x400 ;  /* 0x0000040000060882 */ /* 0x000fe20000000000 */
[----:B------:R-:W-:-:S04]  /*01b0*/  @UP0 UIADD3 UR4, -UR4, 0x100000, URZ ;  /* 0x0010000004040890 */ /* 0x000fc8000fffe13f */
[----:B------:R-:W-:Y:S02]  /*01c0*/  @UP0 USHF.L.U32 UR5, UR4, 0xb, URZ ;  /* 0x0000000b04050899 */ /* 0x000fe4000800063f */
[----:B------:R-:W-:Y:S01]  /*01d0*/  @UP0 USHF.L.U32 UR4, UR4, 0x1, URZ ;  /* 0x0000000104040899 */ /* 0x000fe2000800063f */
[----:B------:R-:W-:Y:S01]  /*01e0*/  VOTEU.ANY UP2, P0 ;  /* 0x00000000003f7886 */ /* 0x000fe20000040100 */
[----:B0-----:R-:W-:Y:S01]  /*01f0*/  R2UR UR9, R3 ;  /* 0x00000000030972ca */ /* 0x001fe200000e0000 */
[----:B-1----:R-:W-:Y:S01]  /*0200*/  @UP0 ULEA UR8, UR8, UR6, 0x18 ;  /* 0x0000000608080291 */ /* 0x002fe2000f8ec03f */
[----:B--2---:R-:W-:Y:S01]  /*0210*/  ISETP.NE.AND P1, PT, R2, RZ, PT ;  /* 0x000000ff0200720c */ /* 0x004fe20003f25270 */
[----:B------:R-:W-:-:S04]  /*0220*/  @UP0 UIADD3 UR6, -UR7, 0x100000, URZ ;  /* 0x0010000007060890 */ /* 0x000fc8000fffe13f */
[----:B------:R-:W-:Y:S02]  /*0230*/  @UP0 USHF.L.U32 UR7, UR6, 0xb, URZ ;  /* 0x0000000b06070899 */ /* 0x000fe4000800063f */
[----:B------:R-:W-:-:S04]  /*0240*/  @UP0 USHF.L.U32 UR6, UR6, 0x1, URZ ;  /* 0x0000000106060899 */ /* 0x000fc8000800063f */
[----:B------:R-:W-:Y:S01]  /*0250*/  UISETP.NE.AND UP0, UPT, UR9, URZ, UPT ;  /* 0x0000003f0900728c */ /* 0x000fe2000bf05270 */
[----:B------:R-:W0:Y:S02]  /*0260*/  FENCE.VIEW.ASYNC.S ;  /* 0x00000000000073c6 */ /* 0x000e240000000000 */
[----:B0-----:R0:W1:Y:S05]  /*0270*/  @UP1 SYNCS.EXCH.64 URZ, [UR8+0x34800], UR4 ;  /* 0x03480004083f15b2 */ /* 0x00106a0008000100 */
[----:B------:R0:W2:Y:S01]  /*0280*/  @UP2 SYNCS.EXCH.64 URZ, [UR8+0x34820], UR6 ;  /* 0x03482006083f25b2 */ /* 0x0000a20008000100 */
[----:B------:R-:W-:Y:S05]  /*0290*/  @P1 BRA `(.L_x_2) ;  /* 0x0000000000481947 */ /* 0x000fea0003800000 */
[----:B0-----:R-:W0:Y:S01]  /*02a0*/  S2UR UR5, SR_CgaCtaId ;  /* 0x00000000000579c3 */ /* 0x001e220000008800 */
[----:B------:R-:W-:Y:S01]  /*02b0*/  UMOV UR4, 0x400 ;  /* 0x0000040000047882 */ /* 0x000fe20000000000 */
[----:B------:R-:W-:Y:S01]  /*02c0*/  UMOV UR6, 0x1 ;  /* 0x0000000100067882 */ /* 0x000fe20000000000 */
[----:B------:R-:W-:Y:S01]  /*02d0*/  UMOV UR7, 0x2 ;  /* 0x0000000200077882 */ /* 0x000fe20000000000 */
[----:B------:R-:W-:Y:S01]  /*02e0*/  ELECT P0, URZ, PT ;  /* 0x00000000003f782f */ /* 0x000fe20003800000 */
[----:B0-----:R-:W-:Y:S02]  /*02f0*/  ULEA UR8, UR5, UR4, 0x18 ;  /* 0x0000000405087291 */ /* 0x001fe4000f8ec03f */
[----:B------:R-:W-:-:S04]  /*0300*/  UIADD3 UR4, -UR6, 0x100000, URZ ;  /* 0x0010000006047890 */ /* 0x000fc8000fffe13f */
[----:B------:R-:W-:Y:S02]  /*0310*/  USHF.L.U32 UR5, UR4, 0xb, URZ ;  /* 0x0000000b04057899 */ /* 0x000fe4000800063f */
[----:B------:R-:W-:Y:S02]  /*0320*/  USHF.L.U32 UR4, UR4, 0x1, URZ ;  /* 0x0000000104047899 */ /* 0x000fe4000800063f */
[----:B------:R-:W-:-:S04]  /*0330*/  UIADD3 UR6, -UR7, 0x100000, URZ ;  /* 0x0010000007067890 */ /* 0x000fc8000fffe13f */
[----:B------:R-:W-:Y:S02]  /*0340*/  USHF.L.U32 UR7, UR6, 0xb, URZ ;  /* 0x0000000b06077899 */ /* 0x000fe4000800063f */
[----:B------:R-:W-:Y:S01]  /*0350*/  USHF.L.U32 UR6, UR6, 0x1, URZ ;  /* 0x0000000106067899 */ /* 0x000fe2000800063f */
[----:B------:R-:W0:Y:S03]  /*0360*/  FENCE.VIEW.ASYNC.S ;  /* 0x00000000000073c6 */ /* 0x000e260000000000 */
[----:B0-----:R3:W4:Y:S08]  /*0370*/  SYNCS.EXCH.64 URZ, [UR8+0x34830], UR4 ;  /* 0x03483004083f75b2 */ /* 0x0017300008000100 */
[----:B------:R3:W0:Y:S01]  /*0380*/  SYNCS.EXCH.64 URZ, [UR8+0x34840], UR6 ;  /* 0x03484006083f75b2 */ /* 0x0006220008000100 */
[----:B------:R3:W0:Y:S01]  /*0390*/  SYNCS.EXCH.64 URZ, [UR8+0x34838], UR4 ;  /* 0x03483804083f75b2 */ /* 0x0006220008000100 */
[----:B------:R3:W0:Y:S02]  /*03a0*/  SYNCS.EXCH.64 URZ, [UR8+0x34848], UR6 ;  /* 0x03484806083f75b2 */ /* 0x0006240008000100 */
[----:B---3--:R-:W-:Y:S01]  /*03b0*/  NOP ;  /* 0x0000000000007918 */ /* 0x008fe20000000000 */
.L_x_2:
[----:B------:R-:W3:Y:S01]  /*03c0*/  SHFL.IDX PT, R2, R0, RZ, 0x1f ;  /* 0x00001fff00027589 */ /* 0x000ee200000e0000 */
[----:B------:R-:W-:Y:S01]  /*03d0*/  NOP ;  /* 0x0000000000007918 */ /* 0x000fe20000000000 */
[----:B---3--:R-:W-:-:S13]  /*03e0*/  ISETP.NE.AND P0, PT, R2, RZ, PT ;  /* 0x000000ff0200720c */ /* 0x008fda0003f05270 */
        /* <DEDUP_REMOVED lines=14> */
[----:B0-----:R3:W0:Y:S08]  /*04d0*/  SYNCS.EXCH.64 URZ, [UR8+0x34850], UR4 ;  /* 0x03485004083f75b2 */ /* 0x0016300008000100 */
[----:B------:R3:W0:Y:S01]  /*04e0*/  SYNCS.EXCH.64 URZ, [UR8+0x34860], UR6 ;  /* 0x03486006083f75b2 */ /* 0x0006220008000100 */
[----:B------:R3:W0:Y:S01]  /*04f0*/  SYNCS.EXCH.64 URZ, [UR8+0x34858], UR4 ;  /* 0x03485804083f75b2 */ /* 0x0006220008000100 */
[----:B------:R3:W0:Y:S02]  /*0500*/  SYNCS.EXCH.64 URZ, [UR8+0x34868], UR6 ;  /* 0x03486806083f75b2 */ /* 0x0006240008000100 */
[----:B---3--:R-:W-:Y:S01]  /*0510*/  NOP ;  /* 0x0000000000007918 */ /* 0x008fe20000000000 */
.L_x_3:
[----:B------:R-:W3:Y:S01]  /*0520*/  SHFL.IDX PT, R2, R0, RZ, 0x1f ;  /* 0x00001fff00027589 */ /* 0x000ee200000e0000 */
[----:B------:R-:W-:Y:S01]  /*0530*/  NOP ;  /* 0x0000000000007918 */ /* 0x000fe20000000000 */
[----:B---3--:R-:W-:-:S13]  /*0540*/  ISETP.NE.AND P0, PT, R2, RZ, PT ;  /* 0x000000ff0200720c */ /* 0x008fda0003f05270 */
[----:B------:R-:W-:Y:S05]  /*0550*/  @P0 BRA `(.L_x_4) ;  /* 0x0000000000380947 */ /* 0x000fea0003800000 */
[----:B0-----:R-:W0:Y:S01]  /*0560*/  S2UR UR5, SR_CgaCtaId ;  /* 0x00000000000579c3 */ /* 0x001e220000008800 */
[----:B------:R-:W-:Y:S01]  /*0570*/  UMOV UR4, 0x400 ;  /* 0x0000040000047882 */ /* 0x000fe20000000000 */
[----:B------:R-:W-:Y:S01]  /*0580*/  UMOV UR7, 0x1 ;  /* 0x0000000100077882 */ /* 0x000fe20000000000 */
[----:B------:R-:W-:Y:S01]  /*0590*/  ELECT P0, URZ, PT ;  /* 0x00000000003f782f */ /* 0x000fe20003800000 */
[----:B0-----:R-:W-:Y:S02]  /*05a0*/  ULEA UR6, UR5, UR4, 0x18 ;  /* 0x0000000405067291 */ /* 0x001fe4000f8ec03f */
[----:B------:R-:W-:-:S04]  /*05b0*/  UIADD3 UR4, -UR7, 0x100000, URZ ;  /* 0x0010000007047890 */ /* 0x000fc8000fffe13f */
[----:B------:R-:W-:Y:S02]  /*05c0*/  USHF.L.U32 UR5, UR4, 0xb, URZ ;  /* 0x0000000b04057899 */ /* 0x000fe4000800063f */
[----:B------:R-:W-:Y:S01]  /*05d0*/  USHF.L.U32 UR4, UR4, 0x1, URZ ;  /* 0x0000000104047899 */ /* 0x000fe2000800063f */
[----:B------:R-:W0:Y:S11]  /*05e0*/  FENCE.VIEW.ASYNC.S ;  /* 0x00000000000073c6 */ /* 0x000e360000000000 */
[----:B0-----:R3:W0:Y:S01]  /*05f0*/  SYNCS.EXCH.64 URZ, [UR6+0x34870], UR4 ;  /* 0x03487004063f75b2 */ /* 0x0016220008000100 */
[----:B------:R3:W0:Y:S01]  /*0600*/  SYNCS.EXCH.64 URZ, [UR6+0x34880], UR4 ;  /* 0x03488004063f75b2 */ /* 0x0006220008000100 */
[----:B------:R3:W0:Y:S01]  /*0610*/  SYNCS.EXCH.64 URZ, [UR6+0x34878], UR4 ;  /* 0x03487804063f75b2 */ /* 0x0006220008000100 */
[----:B------:R3:W0:Y:S02]  /*0620*/  SYNCS.EXCH.64 URZ, [UR6+0x34888], UR4 ;  /* 0x03488804063f75b2 */ /* 0x0006240008000100 */
[----:B---3--:R-:W-:Y:S01]  /*0630*/  NOP ;  /* 0x0000000000007918 */ /* 0x008fe20000000000 */
.L_x_4:
        /* <DEDUP_REMOVED lines=22> */
.L_x_5:
        /* <DEDUP_REMOVED lines=22> */
.L_x_6:
[----:B0-----:R-:W-:Y:S01]  /*0900*/  UMOV UR4, 0x1 ;  /* 0x0000000100047882 */ /* 0x001fe20000000000 */
[----:B------:R-:W-:Y:S01]  /*0910*/  PLOP3.LUT P0, PT, PT, PT, UP0, 0x80, 0x0 ;  /* 0x000000000000781c */ /* 0x000fe20003f0f008 */
[----:B------:R-:W-:Y:S01]  /*0920*/  USEL UR4, UR4, 0x2, !UP0 ;  /* 0x0000000204047887 */ /* 0x000fe2000c000000 */
[----:B------:R-:W-:Y:S01]  /*0930*/  NOP ;  /* 0x0000000000007918 */ /* 0x000fe20000000000 */
[----:B------:R-:W-:Y:S04]  /*0940*/  BSSY B6, `(.L_x_7) ;  /* 0x0001198000067945 */ /* 0x000fe80003800000 */
[----:B------:R-:W-:-:S05]  /*0950*/  IMAD.U32 R2, RZ, RZ, UR4 ;  /* 0x00000004ff027e24 */ /* 0x000fca000f8e00ff */
[----:B------:R0:W-:Y:S01]  /*0960*/  STL [R1+0xc], R2 ;  /* 0x00000c0201007387 */ /* 0x0001e20000100800 */
[----:B-12-4-:R-:W-:Y:S06]  /*0970*/  BAR.SYNC.DEFER_BLOCKING 0x0 ;  /* 0x0000000000007b1d */ /* 0x016fec0000010000 */
[----:B------:R-:W-:Y:S05]  /*0980*/  @!P0 BRA `(.L_x_8) ;  /* 0x000000dc00848947 */ /* 0x000fea0003800000 */
.L_x_9:
[----:B------:R-:W-:-:S08]  /*0990*/  NOP ;  /* 0x0000000000007918 */ /* 0x000fd00000000000 */
[----:B------:R-:W1:Y:S02]  /*09a0*/  USETMAXREG.TRY_ALLOC.CTAPOOL UP0, 0xf0 ;  /* 0x000000f0000079c8 */ /* 0x000e640008000600 */
[----:B-1----:R-:W-:-:S13]  /*09b0*/  PLOP3.LUT P0, PT, PT, PT, UP0, 0x80, 0x0 ;  /* 0x000000000000781c */ /* 0x002fda0003f0f008 */
[----:B------:R-:W-:Y:S05]  /*09c0*/  @!P0 BRA `(.L_x_9) ;  /* 0xfffffffc00f08947 */ /* 0x000fea000383ffff */
[----:B------:R-:W1:Y:S01]  /*09d0*/  S2R R6, SR_TID.X ;  /* 0x0000000000067919 */ /* 0x000e620000002100 */
[----:B------:R-:W2:Y:S01]  /*09e0*/  S2UR UR6, SR_CTAID.Y ;  /* 0x00000000000679c3 */ /* 0x000ea20000002600 */
[----:B------:R-:W-:Y:S02]  /*09f0*/  ULDC UR7, c[0x0][0xc50] ;  /* 0x0003140000077ab9 */ /* 0x000fe40000000800 */
[----:B------:R-:W-:-:S05]  /*0a00*/  UISETP.NE.AND UP0, UPT, UR7, 0x1, UPT ;  /* 0x000000010700788c */ /* 0x000fca000bf05270 */
[----:B------:R-:W3:Y:S06]  /*0a10*/  S2UR UR8, SR_CTAID.Z ;  /* 0x00000000000879c3 */ /* 0x000eec0000002700 */
[----:B------:R-:W-:Y:S01]  /*0a20*/  @UP0 ULDC UR4, c[0x0][0xc54] ;  /* 0x0003150000040ab9 */ /* 0x000fe20000000800 */
[----:B------:R-:W-:Y:S01]  /*0a30*/  @UP0 ULDC UR9, c[0x0][0xc58] ;  /* 0x0003160000090ab9 */ /* 0x000fe20000000800 */
[----:B--2---:R-:W-:Y:S02]  /*0a40*/  UIMAD.WIDE.U32 UR4, UR6, UR4, URZ ;  /* 0x00000004060472a5 */ /* 0x004fe4000f8e003f */
[----:B------:R-:W-:-:S02]  /*0a50*/  UMOV UR10, UR6 ;  /* 0x00000006000a7c82 */ /* 0x000fc40008000000 */
[----:B------:R-:W-:Y:S01]  /*0a60*/  @UP0 USHF.R.U32.HI UR10, URZ, UR9, UR5 ;  /* 0x000000093f0a0299 */ /* 0x000fe20008011605 */
[----:B-1----:R-:W-:-:S03]  /*0a70*/  LOP3.LUT R0, R6, 0xffffff80, RZ, 0xc0, !PT ;  /* 0xffffff8006007812 */ /* 0x002fc600078ec0ff */
[----:B------:R-:W-:Y:S02]  /*0a80*/  UIADD3 UR4, -UR10, URZ, URZ ;  /* 0x0000003f0a047290 */ /* 0x000fe4000fffe13f */
[----:B------:R-:W-:Y:S01]  /*0a90*/  IMAD.U32 R19, RZ, RZ, UR10 ;  /* 0x0000000aff137e24 */ /* 0x000fe2000f8e00ff */
[----:B------:R-:W-:Y:S06]  /*0aa0*/  BAR.ARV 0x8, 0x180 ;  /* 0x0206000000007b1d */ /* 0x000fec0000002000 */
[----:B------:R-:W-:Y:S01]  /*0ab0*/  ISETP.NE.AND P0, PT, R0, 0x80, PT ;  /* 0x000000800000780c */ /* 0x000fe20003f05270 */
[----:B------:R-:W-:-:S12]  /*0ac0*/  UIMAD UR7, UR7, UR4, UR6 ;  /* 0x00000004070772a4 */ /* 0x000fd8000f8e0206 */
[----:B------:R-:W-:Y:S06]  /*0ad0*/  @!P0 BAR.ARV 0x9, 0x100 ;  /* 0x0244000000008b1d */ /* 0x000fec0000002000 */
[----:B---3--:R-:W-:-:S13]  /*0ae0*/  ISETP.LE.AND P0, PT, RZ, UR8, PT ;  /* 0x00000008ff007c0c */ /* 0x008fda000bf03270 */
[----:B------:R-:W-:Y:S05]  /*0af0*/  @!P0 BRA `(.L_x_10) ;  /* 0x0000011400f08947 */ /* 0x000fea0003800000 */
[----:B------:R-:W-:Y:S01]  /*0b00*/  ULDC.64 UR4, c[0x0][0x418] ;  /* 0x0001060000047ab9 */ /* 0x000fe20000000a00 */
[----:B------:R-:W-:Y:S01]  /*0b10*/  ULDC UR37, c[0x0][0x424] ;  /* 0x0001090000257ab9 */ /* 0x000fe20000000800 */
[----:B------:R-:W-:Y:S02]  /*0b20*/  UISETP.NE.U32.AND UP0, UPT, UR4, URZ, UPT ;  /* 0x0000003f0400728c */ /* 0x000fe4000bf05070 */
[----:B------:R-:W-:Y:S02]  /*0b30*/  ULOP3.LUT UR9, UR7, 0xffff, URZ, 0xc0, !UPT ;  /* 0x0000ffff07097892 */ /* 0x000fe4000f8ec03f */
[----:B------:R-:W-:Y:S01]  /*0b40*/  UISETP.NE.AND.EX UP0, UPT, UR5, URZ, UPT, UP0 ;  /* 0x0000003f0500728c */ /* 0x000fe2000bf05300 */
[----:B------:R-:W-:-:S03]  /*0b50*/  ULDC UR4, c[0x0][0x2f0] ;  /* 0x0000bc0000047ab9 */ /* 0x000fc60000000800 */
[----:B------:R-:W-:-:S04]  /*0b60*/  USEL UR37, UR37, 0x1, UP0 ;  /* 0x0000000125257887 */ /* 0x000fc80008000000 */
[----:B------:R-:W-:-:S04]  /*0b70*/  UIMAD UR37, UR37, UR4, URZ ;  /* 0x00000004252572a4 */ /* 0x000fc8000f8e023f */
[----:B------:R-:W-:Y:S02]  /*0b80*/  UISETP.GE.AND UP0, UPT, UR37, 0x1, UPT ;  /* 0x000000012500788c */ /* 0x000fe4000bf06270 */
[----:B------:R-:W-:-:S04]  /*0b90*/  UIADD3 UR4, UR37, 0xaf, URZ ;  /* 0x000000af25047890 */ /* 0x000fc8000fffe03f */
[----:B------:R-:W-:Y:S01]  /*0ba0*/  PLOP3.LUT P0, PT, PT, PT, UP0, 0x80, 0x0 ;  /* 0x000000000000781c */ /* 0x000fe20003f0f008 */
[----:B------:R-:W-:-:S04]  /*0bb0*/  UIMAD.WIDE UR4, UR4, 0x2e8ba2e9, URZ ;  /* 0x2e8ba2e9040478a5 */ /* 0x000fc8000f8e023f */
[----:B------:R-:W-:-:S03]  /*0bc0*/  USHF.R.U32.HI UR6, URZ, 0x1f, UR5 ;  /* 0x0000001f3f067899 */ /* 0x000fc60008011605 */
[----:B------:R-:W-:Y:S01]  /*0bd0*/  UMOV UR4, URZ ;  /* 0x0000003f00047c82 */ /* 0x000fe20008000000 */
[----:B------:R-:W-:-:S04]  /*0be0*/  ULEA.HI.SX32 UR6, UR5, UR6, 0x1b ;  /* 0x0000000605067291 */ /* 0x000fc8000f8fda3f */
[----:B------:R-:W-:Y:S08]  /*0bf0*/  @!P0 BRA `(.L_x_11) ;  /* 0x0000000000908947 */ /* 0x000ff00003800000 */
[----:B------:R-:W-:Y:S01]  /*0c00*/  USHF.R.U32.HI UR7, URZ, 0x10, UR7 ;  /* 0x000000103f077899 */ /* 0x000fe20008011607 */
[----:B------:R-:W-:-:S03]  /*0c10*/  UMOV UR4, URZ ;  /* 0x0000003f00047c82 */ /* 0x000fc60008000000 */
[----:B------:R-:W-:-:S11]  /*0c20*/  UISETP.NE.AND UP0, UPT, UR7, URZ, UPT ;  /* 0x0000003f0700728c */ /* 0x000fd6000bf05270 */
[----:B------:R-:W-:Y:S02]  /*0c30*/  @!UP0 ULDC UR7, c[0x0][0x9f0] ;  /* 0x00027c0000078ab9 */ /* 0x000fe40000000800 */
[----:B------:R-:W-:Y:S01]  /*0c40*/  IMAD.U32 R3, RZ, RZ, UR7 ;  /* 0x00000007ff037e24 */ /* 0x000fe2000f8e00ff */
[----:B------:R-:W-:-:S04]  /*0c50*/  UIADD3 UR8, UR6, -0x1, UR7 ;  /* 0xffffffff06087890 */ /* 0x000fc8000fffe007 */
[-C--:B------:R-:W-:Y:S02]  /*0c60*/  IABS R0, R3.reuse ;  /* 0x0000000300007213 */ /* 0x080fe40000000000 */
[----:B------:R-:W-:Y:S01]  /*0c70*/  IMAD.U32 R4, RZ, RZ, UR8 ;  /* 0x00000008ff047e24 */ /* 0x000fe2000f8e00ff */
[----:B------:R-:W-:Y:S01]  /*0c80*/  IABS R5, R3 ;  /* 0x0000000300057213 */ /* 0x000fe20000000000 */
[----:B------:R-:W-:Y:S01]  /*0c90*/  ULOP3.LUT UR8, UR8, UR7, URZ, 0x3c, !UPT ;  /* 0x0000000708087292 */ /* 0x000fe2000f8e3c3f */
[----:B------:R-:W-:Y:S02]  /*0ca0*/  R2UR UR12, R0 ;  /* 0x00000000000c72ca */ /* 0x000fe400000e0000 */
[----:B------:R-:W-:-:S05]  /*0cb0*/  IABS R4, R4 ;  /* 0x0000000400047213 */ /* 0x000fca0000000000 */
[----:B------:R-:W-:-:S05]  /*0cc0*/  IMAD.MOV.U32 R3, RZ, RZ, R4 ;  /* 0x000000ffff037224 */ /* 0x000fca00078e0004 */
[----:B------:R-:W-:Y:S01]  /*0cd0*/  R2UR UR11, R3 ;  /* 0x00000000030b72ca */ /* 0x000fe200000e0000 */
[----:B------:R-:W1:Y:S08]  /*0ce0*/  I2F.RP R0, UR12 ;  /* 0x0000000c00007d06 */ /* 0x000e700008209400 */
[----:B-1----:R-:W0:Y:S02]  /*0cf0*/  MUFU.RCP R0, R0 ;  /* 0x0000000000007308 */ /* 0x002e240000001000 */
[----:B0-----:R-:W-:Y:S01]  /*0d00*/  IADD3 R2, R0, 0xffffffe, RZ ;  /* 0x0ffffffe00027810 */ /* 0x001fe20007ffe0ff */
[----:B------:R-:W-:-:S05]  /*0d10*/  IMAD.MOV R0, RZ, RZ, -R5 ;  /* 0x000000ffff007224 */ /* 0x000fca00078e0a05 */
[----:B------:R-:W0:Y:S02]  /*0d20*/  F2I.FTZ.U32.TRUNC.NTZ R2, R2 ;  /* 0x0000000200027305 */ /* 0x000e24000021f000 */
[----:B0-----:R-:W-:-:S13]  /*0d30*/  R2UR UR5, R2 ;  /* 0x00000000020572ca */ /* 0x001fda00000e0000 */
[----:B------:R-:W-:-:S04]  /*0d40*/  UIADD3 UR10, URZ, -UR5, URZ ;  /* 0x800000053f0a7290 */ /* 0x000fc8000fffe03f */
[----:B------:R-:W-:-:S04]  /*0d50*/  UIMAD UR10, UR10, UR12, URZ ;  /* 0x0000000c0a0a72a4 */ /* 0x000fc8000f8e023f */
[----:B------:R-:W-:-:S03]  /*0d60*/  UIMAD.WIDE.U32 UR4, UR5, UR10, UR4 ;  /* 0x0000000a050472a5 */ /* 0x000fc6000f8e0004 */
[----:B------:R-:W-:Y:S01]  /*0d70*/  R2UR UR10, R0 ;  /* 0x00000000000a72ca */ /* 0x000fe200000e0000 */
[----:B------:R-:W-:-:S12]  /*0d80*/  UIMAD.WIDE.U32 UR4, UR5, UR11, URZ ;  /* 0x0000000b050472a5 */ /* 0x000fd8000f8e003f */
[----:B------:R-:W-:-:S04]  /*0d90*/  UIMAD UR4, UR5, UR10, UR11 ;  /* 0x0000000a050472a4 */ /* 0x000fc8000f8e020b */
[----:B------:R-:W-:-:S11]  /*0da0*/  UISETP.GT.U32.AND UP1, UPT, UR12, UR4, UPT ;  /* 0x000000040c00728c */ /* 0x000fd6000bf24070 */
[----:B------:R-:W-:Y:S02]  /*0db0*/  @!UP1 UIADD3 UR4, UR4, -UR12, URZ ;  /* 0x8000000c04049290 */ /* 0x000fe4000fffe03f */
[----:B------:R-:W-:Y:S02]  /*0dc0*/  @!UP1 UIADD3 UR5, UR5, 0x1, URZ ;  /* 0x0000000105059890 */ /* 0x000fe4000fffe03f */
[----:B------:R-:W-:Y:S02]  /*0dd0*/  UISETP.GE.U32.AND UP0, UPT, UR4, UR12, UPT ;  /* 0x0000000c0400728c */ /* 0x000fe4000bf06070 */
[----:B------:R-:W-:-:S09]  /*0de0*/  UISETP.GE.AND UP1, UPT, UR8, URZ, UPT ;  /* 0x0000003f0800728c */ /* 0x000fd2000bf26270 */
[----:B------:R-:W-:Y:S02]  /*0df0*/  @UP0 UIADD3 UR5, UR5, 0x1, URZ ;  /* 0x0000000105050890 */ /* 0x000fe4000fffe03f */
[----:B------:R-:W-:-:S05]  /*0e00*/  UISETP.NE.AND UP0, UPT, UR7, URZ, UPT ;  /* 0x0000003f0700728c */ /* 0x000fca000bf05270 */
[----:B------:R-:W-:Y:S02]  /*0e10*/  UMOV UR4, UR5 ;  /* 0x0000000500047c82 */ /* 0x000fe40008000000 */
[----:B------:R-:W-:-:S04]  /*0e20*/  @!UP1 UIADD3 UR4, -UR4, URZ, URZ ;  /* 0x0000003f04049290 */ /* 0x000fc8000fffe13f */
[----:B------:R-:W-:-:S12]  /*0e30*/  @!UP0 ULOP3.LUT UR4, URZ, UR7, URZ, 0x33, !UPT ;  /* 0x000000073f048292 */ /* 0x000fd8000f8e333f */
.L_x_11:
[----:B------:R-:W-:Y:S01]  /*0e40*/  UIMAD UR5, UR9, UR4, URZ ;  /* 0x00000004090572a4 */ /* 0x000fe2000f8e023f */
[----:B------:R-:W-:Y:S01]  /*0e50*/  IMAD.U32 R0, RZ, RZ, UR6 ;  /* 0x00000006ff007e24 */ /* 0x000fe2000f8e00ff */
[----:B------:R-:W-:Y:S01]  /*0e60*/  MOV R3, UR4 ;  /* 0x0000000400037c02 */ /* 0x000fe20008000f00 */
[----:B------:R-:W-:Y:S01]  /*0e70*/  VIADD R23, R6, 0xffffff80 ;  /* 0xffffff8006177836 */ /* 0x000fe20000000000 */
[----:B------:R-:W-:Y:S01]  /*0e80*/  PLOP3.LUT P0, PT, PT, PT, PT, 0x80, 0x0 ;  /* 0x000000000000781c */ /* 0x000fe20003f0f070 */
[----:B------:R-:W-:Y:S01]  /*0e90*/  IMAD.MOV.U32 R16, RZ, RZ, RZ ;  /* 0x000000ffff107224 */ /* 0x000fe200078e00ff */
[----:B------:R-:W-:Y:S01]  /*0ea0*/  VIADDMNMX R0, R3, UR5, R0, PT ;  /* 0x0000000503007c46 */ /* 0x000fe2000b800100 */
[----:B------:R-:W-:Y:S01]  /*0eb0*/  IMAD.U32 R17, RZ, RZ, UR5 ;  /* 0x00000005ff117e24 */ /* 0x000fe2000f8e00ff */
[----:B------:R-:W-:Y:S02]  /*0ec0*/  CS2R R86, SRZ ;  /* 0x0000000000567805 */ /* 0x000fe4000001ff00 */
[----:B------:R-:W-:-:S02]  /*0ed0*/  CS2R R60, SRZ ;  /* 0x00000000003c7805 */ /* 0x000fc4000001ff00 */
[----:B------:R-:W-:Y:S01]  /*0ee0*/  R2UR UR36, R0 ;  /* 0x00000000002472ca */ /* 0x000fe200000e0000 */
[----:B------:R-:W-:Y:S01]  /*0ef0*/  IMAD.MOV.U32 R0, RZ, RZ, RZ ;  /* 0x000000ffff007224 */ /* 0x000fe200078e00ff */
[----:B------:R-:W-:Y:S02]  /*0f00*/  CS2R R54, SRZ ;  /* 0x0000000000367805 */ /* 0x000fe4000001ff00 */
[----:B------:R-:W-:Y:S02]  /*0f10*/  CS2R R48, SRZ ;  /* 0x0000000000307805 */ /* 0x000fe4000001ff00 */
[----:B------:R-:W-:Y:S02]  /*0f20*/  CS2R R42, SRZ ;  /* 0x00000000002a7805 */ /* 0x000fe4000001ff00 */
[----:B------:R-:W-:Y:S02]  /*0f30*/  CS2R R24, SRZ ;  /* 0x0000000000187805 */ /* 0x000fe4000001ff00 */
[----:B------:R-:W-:-:S02]  /*0f40*/  CS2R R26, SRZ ;  /* 0x00000000001a7805 */ /* 0x000fc4000001ff00 */
[----:B------:R-:W-:Y:S02]  /*0f50*/  CS2R R12, SRZ ;  /* 0x00000000000c7805 */ /* 0x000fe4000001ff00 */
[----:B------:R-:W-:Y:S02]  /*0f60*/  CS2R R14, SRZ ;  /* 0x00000000000e7805 */ /* 0x000fe4000001ff00 */
[----:B------:R-:W-:Y:S02]  /*0f70*/  CS2R R6, SRZ ;  /* 0x0000000000067805 */ /* 0x000fe4000001ff00 */
[----:B------:R-:W-:Y:S02]  /*0f80*/  CS2R R8, SRZ ;  /* 0x0000000000087805 */ /* 0x000fe4000001ff00 */
[----:B------:R-:W-:Y:S02]  /*0f90*/  CS2R R4, SRZ ;  /* 0x0000000000047805 */ /* 0x000fe4000001ff00 */
[----:B------:R-:W-:Y:S01]  /*0fa0*/  CS2R R50, SRZ ;  /* 0x0000000000327805 */ /* 0x000fe2000001ff00 */
[----:B------:R-:W-:Y:S01]  /*0fb0*/  UISETP.GT.AND UP0, UPT, UR36, UR5, UPT ;  /* 0x000000052400728c */ /* 0x000fe2000bf04270 */
[----:B0-----:R-:W-:-:S02]  /*0fc0*/  CS2R R2, SRZ ;  /* 0x0000000000027805 */ /* 0x001fc4000001ff00 */
[----:B------:R-:W-:Y:S02]  /*0fd0*/  CS2R R38, SRZ ;  /* 0x0000000000267805 */ /* 0x000fe4000001ff00 */
[----:B------:R-:W-:Y:S02]  /*0fe0*/  CS2R R96, SRZ ;  /* 0x0000000000607805 */ /* 0x000fe4000001ff00 */
[----:B------:R-:W-:Y:S02]  /*0ff0*/  CS2R R46, SRZ ;  /* 0x00000000002e7805 */ /* 0x000fe4000001ff00 */
[----:B------:R-:W-:Y:S02]  /*1000*/  CS2R R44, SRZ ;  /* 0x00000000002c7805 */ /* 0x000fe4000001ff00 */
[----:B------:R-:W-:Y:S02]  /*1010*/  PLOP3.LUT P1, PT, PT, PT, UP0, 0x80, 0x0 ;  /* 0x000000000000781c */ /* 0x000fe40003f2f008 */
[----:B------:R-:W-:-:S02]  /*1020*/  CS2R R34, SRZ ;  /* 0x0000000000227805 */ /* 0x000fc4000001ff00 */
[----:B------:R-:W-:Y:S02]  /*1030*/  CS2R R28, SRZ ;  /* 0x00000000001c7805 */ /* 0x000fe4000001ff00 */
        /* <DEDUP_REMOVED lines=10> */
[----:B------:R-:W-:-:S02]  /*10e0*/  CS2R R52, SRZ ;  /* 0x0000000000347805 */ /* 0x000fc4000001ff00 */
[----:B------:R-:W-:Y:S01]  /*10f0*/  CS2R R88, SRZ ;  /* 0x0000000000587805 */ /* 0x000fe2000001ff00 */
[----:B------:R-:W-:Y:S06]  /*1100*/  @!P1 BRA `(.L_x_12) ;  /* 0x000000bc00489947 */ /* 0x000fec0003800000 */
[----:B------:R-:W-:Y:S01]  /*1110*/  SHF.R.S32.HI R0, RZ, 0x1f, R23 ;  /* 0x0000001fff007819 */ /* 0x000fe20000011417 */
[----:B------:R-:W0:Y:S01]  /*1120*/  S2UR UR6, SR_CgaCtaId ;  /* 0x00000000000679c3 */ /* 0x000e220000008800 */
[----:B------:R-:W-:Y:S02]  /*1130*/  UMOV UR5, 0x400 ;  /* 0x0000040000057882 */ /* 0x000fe40000000000 */
[----:B------:R-:W-:-:S04]  /*1140*/  LEA.HI R80, R0, R23, RZ, 0x7 ;  /* 0x0000001700507211 */ /* 0x000fc800078f38ff */
[----:B------:R-:W-:-:S06]  /*1150*/  SHF.R.S32.HI R0, RZ, 0x7, R80 ;  /* 0x00000007ff007819 */ /* 0x000fcc0000011450 */
[----:B------:R-:W1:Y:S01]  /*1160*/  SHFL.IDX PT, R0, R0, RZ, 0x1f ;  /* 0x00001fff00007589 */ /* 0x000e6200000e0000 */
[----:B0-----:R-:W-:-:S04]  /*1170*/  ULEA UR8, UR6, UR5, 0x18 ;  /* 0x0000000506087291 */ /* 0x001fc8000f8ec03f */
[----:B------:R-:W-:Y:S02]  /*1180*/  UIADD3 UR5, UR8, 0x16400, URZ ;  /* 0x0001640008057890 */ /* 0x000fe4000fffe03f */
[----:B------:R-:W-:Y:S02]  /*1190*/  IMAD.U32 R16, RZ, RZ, UR8 ;  /* 0x00000008ff107e24 */ /* 0x000fe4000f8e00ff */
[----:B------:R-:W-:Y:S01]  /*11a0*/  ULOP3.LUT UP0, URZ, UR5, 0x9f, URZ, 0xc0, !UPT ;  /* 0x0000009f053f7892 */ /* 0x000fe2000f80c03f */
[----:B-1----:R-:W-:-:S05]  /*11b0*/  R2UR UR7, R0 ;  /* 0x00000000000772ca */ /* 0x002fca00000e0000 */
[----:B------:R-:W-:-:S08]  /*11c0*/  PLOP3.LUT P0, PT, PT, PT, UP0, 0x80, 0x0 ;  /* 0x000000000000781c */ /* 0x000fd00003f0f008 */
[----:B------:R-:W-:Y:S02]  /*11d0*/  ULEA.HI UR4, UR7, UR7, URZ, 0x1 ;  /* 0x0000000707047291 */ /* 0x000fe4000f8f083f */
[----:B------:R-:W-:Y:S02]  /*11e0*/  MOV R18, UR7 ;  /* 0x0000000700127c02 */ /* 0x000fe40008000f00 */
[----:B------:R-:W-:-:S04]  /*11f0*/  ULOP3.LUT UR4, UR4, 0x1e, URZ, 0xc0, !UPT ;  /* 0x0000001e04047892 */ /* 0x000fc8000f8ec03f */
[----:B------:R-:W-:-:S04]  /*1200*/  UIADD3 UR4, UR7, -UR4, URZ ;  /* 0x8000000407047290 */ /* 0x000fc8000fffe03f */
[----:B------:R-:W-:-:S04]  /*1210*/  ULEA UR4, UR4, UR5, 0xd ;  /* 0x0000000504047291 */ /* 0x000fc8000f8e683f */
[----:B------:R-:W-:-:S04]  /*1220*/  USHF.R.U32.HI UR4, URZ, 0x4, UR4 ;  /* 0x000000043f047899 */ /* 0x000fc80008011604 */
[----:B------:R-:W-:Y:S01]  /*1230*/  ULOP3.LUT UR38, UR4, 0x3fff, URZ, 0xc0, !UPT ;  /* 0x00003fff04267892 */ /* 0x000fe2000f8ec03f */
[----:B------:R-:W-:Y:S11]  /*1240*/  @!P0 BRA `(.L_x_13) ;  /* 0x0000000000408947 */ /* 0x000ff60003800000 */
[----:B------:R-:W-:Y:S01]  /*1250*/  MOV R0, 0x0 ;  /* 0x0000000000007802 */ /* 0x000fe20000000f00 */
[----:B------:R-:W-:Y:S01]  /*1260*/  ULDC.64 UR4, c[0x4][0xa0] ;  /* 0x0100280000047ab9 */ /* 0x000fe20000000a00 */
[----:B------:R-:W-:Y:S01]  /*1270*/  ULDC.64 UR6, c[0x4][0x40] ;  /* 0x0100100000067ab9 */ /* 0x000fe20000000a00 */
[----:B------:R-:W-:Y:S01]  /*1280*/  IMAD.U32 R4, RZ, RZ, UR4 ;  /* 0x00000004ff047e24 */ /* 0x000fe2000f8e00ff */
[----:B------:R0:W1:Y:S01]  /*1290*/  LDC.64 R2, c[0x4][R0] ;  /* 0x0100000000027b82 */ /* 0x0000620000000a00 */
[----:B------:R-:W-:Y:S01]  /*12a0*/  IMAD.U32 R5, RZ, RZ, UR5 ;  /* 0x00000005ff057e24 */ /* 0x000fe2000f8e00ff */
[----:B------:R-:W-:Y:S01]  /*12b0*/  ULDC.64 UR4, c[0x4][0xa8] ;  /* 0x01002a0000047ab9 */ /* 0x000fe20000000a00 */
[----:B------:R-:W-:Y:S01]  /*12c0*/  IMAD.U32 R10, RZ, RZ, UR6 ;  /* 0x00000006ff0a7e24 */ /* 0x000fe2000f8e00ff */
[----:B------:R-:W-:Y:S01]  /*12d0*/  MOV R7, UR5 ;  /* 0x0000000500077c02 */ /* 0x000fe20008000f00 */
[----:B------:R-:W-:Y:S01]  /*12e0*/  IMAD.U32 R6, RZ, RZ, UR4 ;  /* 0x00000004ff067e24 */ /* 0x000fe2000f8e00ff */
[----:B------:R-:W-:Y:S01]  /*12f0*/  MOV R13, RZ ;  /* 0x000000ff000d7202 */ /* 0x000fe20000000f00 */
[----:B------:R-:W-:-:S02]  /*1300*/  IMAD.U32 R11, RZ, RZ, UR7 ;  /* 0x00000007ff0b7e24 */ /* 0x000fc4000f8e00ff */
[----:B------:R-:W-:Y:S02]  /*1310*/  IMAD.MOV.U32 R8, RZ, RZ, 0x70 ;  /* 0x00000070ff087424 */ /* 0x000fe400078e00ff */
[----:B0-----:R-:W-:-:S07]  /*1320*/  IMAD.MOV.U32 R12, RZ, RZ, 0x1 ;  /* 0x00000001ff0c7424 */ /* 0x001fce00078e00ff */
[----:B------:R-:W-:-:S07]  /*1330*/  LEPC R20, `(.L_x_13) ;  /* 0x000000001014794e */ /* 0x000fce0000000000 */
[----:B-1----:R-:W-:Y:S05]  /*1340*/  CALL.ABS.NOINC R2 ;  /* 0x0000000002007343 */ /* 0x002fea0003c00000 */
.L_x_13:
[----:B------:R-:W-:Y:S02]  /*1350*/  R2UR UR4, R16 ;  /* 0x00000000100472ca */ /* 0x000fe400000e0000 */
[----:B------:R-:W-:-:S11]  /*1360*/  SHF.L.U32 R0, RZ, 0x1f, RZ ;  /* 0x0000001fff007819 */ /* 0x000fd600000006ff */
[----:B------:R-:W0:Y:S02]  /*1370*/  SYNCS.PHASECHK.TRANS64.TRYWAIT P0, [UR4+0x34800], R0 ;  /* 0x03480000ff0075a7 */ /* 0x000e240008000144 */
[----:B0-----:R-:W-:Y:S05]  /*1380*/  @!P0 BRA `(.L_x_14) ;  /* 0x0000010c00d48947 */ /* 0x001fea0003800000 */
.L_x_118:
[----:B------:R-:W2:Y:S02]  /*1390*/  LDL R2, [R1+0xc] ;  /* 0x00000c0001027983 */ /* 0x000ea40000100800 */
[----:B--2---:R-:W-:-:S13]  /*13a0*/  R2UR UR4, R2 ;  /* 0x00000000020472ca */ /* 0x004fda00000e0000 */
[----:B------:R-:W-:-:S06]  /*13b0*/  ULOP3.LUT UR4, UR4, 0x1, URZ, 0xfc, !UPT ;  /* 0x0000000104047892 */ /* 0x000fcc000f8efc3f */
[----:B------:R-:W-:-:S05]  /*13c0*/  IMAD.U32 R2, RZ, RZ, UR4 ;  /* 0x00000004ff027e24 */ /* 0x000fca000f8e00ff */
[----:B------:R-:W-:-:S13]  /*13d0*/  ISETP.NE.AND P0, PT, R2, 0x3, PT ;  /* 0x000000030200780c */ /* 0x000fda0003f05270 */
[----:B------:R-:W-:Y:S05]  /*13e0*/  @!P0 BRA `(.L_x_15) ;  /* 0x0000000000048947 */ /* 0x000fea0003800000 */
[----:B------:R-:W-:Y:S01]  /*13f0*/  BPT.TRAP 0x1 ;  /* 0x000000040000795c */ /* 0x000fe20000300000 */
.L_x_15:
[----:B------:R-:W-:-:S13]  /*1400*/  R2UR UR4, R16 ;  /* 0x00000000100472ca */ /* 0x000fda00000e0000 */
[----:B------:R1:W2:Y:S01]  /*1410*/  SYNCS.PHASECHK.TRANS64.TRYWAIT P2, [UR4+0x34830], R0 ;  /* 0x03483000ff0075a7 */ /* 0x0002a20008040144 */
[----:B------:R-:W-:Y:S05]  /*1420*/  @!P0 BRA `(.L_x_16) ;  /* 0x0000000000048947 */ /* 0x000fea0003800000 */
[----:B------:R-:W-:Y:S01]  /*1430*/  BPT.TRAP 0x1 ;  /* 0x000000040000795c */ /* 0x000fe20000300000 */
.L_x_16:
[----:B------:R-:W3:Y:S02]  /*1440*/  S2R R2, SR_TID.X ;  /* 0x0000000000027919 */ /* 0x000ee40000002100 */
[----:B---3--:R-:W-:-:S04]  /*1450*/  LOP3.LUT R2, R2, 0x7f, RZ, 0xc0, !PT ;  /* 0x0000007f02027812 */ /* 0x008fc800078ec0ff */
[----:B------:R-:W-:Y:S01]  /*1460*/  ISETP.NE.AND P1, PT, R2, RZ, PT ;  /* 0x000000ff0200720c */ /* 0x000fe20003f25270 */
[----:B------:R-:W-:Y:S01]  /*1470*/  IMAD.U32 R2, RZ, RZ, UR38 ;  /* 0x00000026ff027e24 */ /* 0x000fe2000f8e00ff */
[----:B--2---:R-:W-:Y:S11]  /*1480*/  @P2 BRA `(.L_x_17) ;  /* 0x00000000000c2947 */ /* 0x004ff60003800000 */
[----:B------:R-:W-:-:S13]  /*1490*/  R2UR UR4, R16 ;  /* 0x00000000100472ca */ /* 0x000fda00000e0000 */
[----:B------:R-:W2:Y:S02]  /*14a0*/  SYNCS.PHASECHK.TRANS64.TRYWAIT P2, [UR4+0x34830], R0 ;  /* 0x03483000ff0075a7 */ /* 0x000ea40008040144 */
[----:B--2---:R-:W-:Y:S05]  /*14b0*/  @!P2 BRA `(.L_x_18) ;  /* 0x0000010c00a4a947 */ /* 0x004fea0003800000 */
.L_x_17:
[----:B------:R-:W-:Y:S05]  /*14c0*/  WARPSYNC.ALL ;  /* 0x0000000000007948 */ /* 0x000fea0003800000 */
[----:B01----:R-:W-:Y:S01]  /*14d0*/  IMAD.MOV.U32 R0, RZ, RZ, RZ ;  /* 0x000000ffff007224 */ /* 0x003fe200078e00ff */
[----:B------:R-:W-:Y:S01]  /*14e0*/  LOP3.LUT R2, R2, 0x10000, RZ, 0xfc, !PT ;  /* 0x0001000002027812 */ /* 0x000fe200078efcff */
[----:B------:R-:W-:Y:S01]  /*14f0*/  IMAD.MOV.U32 R87, RZ, RZ, RZ ;  /* 0x000000ffff577224 */ /* 0x000fe200078e00ff */
[----:B------:R-:W-:Y:S02]  /*1500*/  MOV R3, 0x40000040 ;  /* 0x4000004000037802 */ /* 0x000fe40000000f00 */
[----:B------:R-:W-:Y:S01]  /*1510*/  R2UR UR38, R16 ;  /* 0x00000000102672ca */ /* 0x000fe200000e0000 */
[----:B------:R-:W-:Y:S01]  /*1520*/  WARPGROUP.ARRIVE ;  /* 0x00000000000079c5 */ /* 0x000fe20000000000 */
[C---:B------:R-:W-:Y:S01]  /*1530*/  R2UR UR8, R2.reuse ;  /* 0x00000000020872ca */ /* 0x040fe200000e0000 */
[----:B------:R-:W-:Y:S01]  /*1540*/  UMOV UR11, 0x40000040 ;  /* 0x40000040000b7882 */ /* 0x000fe20000000000 */
        /* <DEDUP_REMOVED lines=9> */
[----:B------:R-:W-:Y:S01]  /*15e0*/  UIADD3 UR4, UR38, 0x1e400, URZ ;  /* 0x0001e40026047890 */ /* 0x000fe2000fffe03f */
[C---:B------:R-:W-:Y:S01]  /*15f0*/  R2UR UR20, R2.reuse ;  /* 0x00000000021472ca */ /* 0x040fe200000e0000 */
[----:B------:R-:W-:Y:S01]  /*1600*/  UMOV UR25, 0x40000040 ;  /* 0x4000004000197882 */ /* 0x000fe20000000000 */
[----:B------:R-:W-:Y:S01]  /*1610*/  R2UR UR21, R3 ;  /* 0x00000000031572ca */ /* 0x000fe200000e0000 */
[----:B------:R-:W-:Y:S01]  /*1620*/  USHF.R.U32.HI UR4, URZ, 0x4, UR4 ;  /* 0x000000043f047899 */ /* 0x000fe20008011604 */
[----:B------:R-:W-:Y:S01]  /*1630*/  R2UR UR6, R2 ;  /* 0x00000000020672ca */ /* 0x000fe200000e0000 */
[----:B------:R-:W-:Y:S01]  /*1640*/  UMOV UR27, 0x40000040 ;  /* 0x40000040001b7882 */ /* 0x000fe20000000000 */
[----:B------:R-:W-:Y:S01]  /*1650*/  UMOV UR33, 0x40000040 ;  /* 0x4000004000217882 */ /* 0x000fe20000000000 */
[----:B------:R-:W-:Y:S01]  /*1660*/  ULOP3.LUT UR4, UR4, 0x3fff, URZ, 0xc0, !UPT ;  /* 0x00003fff04047892 */ /* 0x000fe2000f8ec03f */
[----:B------:R-:W-:Y:S01]  /*1670*/  LOP3.LUT R80, R80, 0xffffff80, RZ, 0xc0, !PT ;  /* 0xffffff8050507812 */ /* 0x000fe200078ec0ff */
[----:B------:R-:W-:Y:S01]  /*1680*/  UMOV UR29, UR33 ;  /* 0x00000021001d7c82 */ /* 0x000fe20008000000 */
[----:B------:R-:W-:Y:S01]  /*1690*/  UMOV UR31, 0x40000040 ;  /* 0x40000040001f7882 */ /* 0x000fe20000000000 */
[----:B------:R-:W-:Y:S01]  /*16a0*/  ULOP3.LUT UR61, UR4, 0x10000, URZ, 0xfc, !UPT ;  /* 0x00010000043d7892 */ /* 0x000fe2000f8efc3f */
[----:B------:R-:W-:Y:S01]  /*16b0*/  P2R R20, PR, RZ, 0x1 ;  /* 0x00000001ff147803 */ /* 0x000fe20000000000 */
[----:B------:R-:W-:Y:S01]  /*16c0*/  IMAD.IADD R23, R23, 0x1, -R80 ;  /* 0x0000000117177824 */ /* 0x000fe200078e0a50 */
[----:B------:R-:W-:Y:S01]  /*16d0*/  UMOV UR35, 0x40000040 ;  /* 0x4000004000237882 */ /* 0x000fe20000000000 */
[----:B------:R-:W-:-:S02]  /*16e0*/  UIADD3 UR14, UR61, 0x80, URZ ;  /* 0x000000803d0e7890 */ /* 0x000fc4000fffe03f */
[----:B------:R-:W-:Y:S01]  /*16f0*/  UIADD3 UR18, UR61, 0x180, URZ ;  /* 0x000001803d127890 */ /* 0x000fe2000fffe03f */
[----:B------:R-:W-:Y:S01]  /*1700*/  SHF.R.S32.HI R10, RZ, 0x1f, R23 ;  /* 0x0000001fff0a7819 */ /* 0x000fe20000011417 */
[----:B------:R-:W-:Y:S01]  /*1710*/  UMOV UR10, UR61 ;  /* 0x0000003d000a7c82 */ /* 0x000fe20008000000 */
[----:B------:R-:W-:Y:S01]  /*1720*/  UIADD3 UR22, UR61, 0x200, URZ ;  /* 0x000002003d167890 */ /* 0x000fe2000fffe03f */
[----:B------:R-:W-:Y:S01]  /*1730*/  HGMMA.64x16x16.F32.BF16 R112, gdesc[UR8], RZ, !UPT, gsb0 ;  /* 0x00200000087079f0 */ /* 0x000fe2000c0018ff */
[----:B------:R-:W-:Y:S01]  /*1740*/  R2UR UR8, R2 ;  /* 0x00000000020872ca */ /* 0x000fe200000e0000 */
[----:B------:R-:W-:Y:S01]  /*1750*/  UIADD3 UR10, UR61, 0x100, URZ ;  /* 0x000001003d0a7890 */ /* 0x000fe2000fffe03f */
[----:B------:R-:W-:Y:S01]  /*1760*/  R2UR UR9, R3 ;  /* 0x00000000030972ca */ /* 0x000fe200000e0000 */
[----:B------:R-:W-:Y:S01]  /*1770*/  UMOV UR11, 0x40000040 ;  /* 0x40000040000b7882 */ /* 0x000fe20000000000 */
[----:B------:R-:W-:Y:S01]  /*1780*/  UIADD3 UR4, UR6, 0x2, URZ ;  /* 0x0000000206047890 */ /* 0x000fe2000fffe03f */
[----:B------:R-:W-:Y:S01]  /*1790*/  LEA.HI R10, R10, R23, RZ, 0x2 ;  /* 0x000000170a0a7211 */ /* 0x000fe200078f10ff */
[----:B------:R-:W-:-:S02]  /*17a0*/  UIADD3 UR7, UR61, 0x2, URZ ;  /* 0x000000023d077890 */ /* 0x000fc4000fffe03f */
[----:B------:R-:W-:Y:S01]  /*17b0*/  UIADD3 UR24, UR6, 0x404, URZ ;  /* 0x0000040406187890 */ /* 0x000fe2000fffe03f */
[----:B------:R-:W-:Y:S01]  /*17c0*/  LOP3.LUT R10, R10, 0x7ffffffc, RZ, 0xc0, !PT ;  /* 0x7ffffffc0a0a7812 */ /* 0x000fe200078ec0ff */
[----:B------:R-:W-:Y:S02]  /*17d0*/  UIADD3 UR26, UR61, 0x584, URZ ;  /* 0x000005843d1a7890 */ /* 0x000fe4000fffe03f */
[----:B------:R-:W-:Y:S02]  /*17e0*/  UIADD3 UR32, UR6, 0x406, URZ ;  /* 0x0000040606207890 */ /* 0x000fe4000fffe03f */
[----:B------:R-:W-:Y:S01]  /*17f0*/  UIADD3 UR30, UR61, 0x586, URZ ;  /* 0x000005863d1e7890 */ /* 0x000fe2000fffe03f */
[----:B------:R-:W-:Y:S01]  /*1800*/  IMAD.IADD R10, R23, 0x1, -R10 ;  /* 0x00000001170a7824 */ /* 0x000fe200078e0a0a */
[----:B------:R-:W-:Y:S01]  /*1810*/  UIADD3 UR34, UR61, 0xa86, URZ ;  /* 0x00000a863d227890 */ /* 0x000fe2000fffe03f */
[----:B------:R-:W-:Y:S02]  /*1820*/  IMAD.MOV.U32 R23, RZ, RZ, -0x2 ;  /* 0xfffffffeff177424 */ /* 0x000fe400078e00ff */
[----:B------:R-:W-:-:S02]  /*1830*/  UMOV UR28, UR32 ;  /* 0x00000020001c7c82 */ /* 0x000fc40008000000 */
[----:B------:R-:W-:Y:S02]  /*1840*/  IMAD R10, R10, R23, 0xb0 ;  /* 0x000000b00a0a7424 */ /* 0x000fe400078e0217 */
[----:B------:R-:W-:Y:S01]  /*1850*/  IMAD.U32 R23, RZ, RZ, UR36 ;  /* 0x00000024ff177e24 */ /* 0x000fe2000f8e00ff */
[----:B------:R-:W-:Y:S02]  /*1860*/  UIADD3 UR36, UR36, -0x2, URZ ;  /* 0xfffffffe24247890 */ /* 0x000fe4000fffe03f */
[----:B------:R-:W-:-:S05]  /*1870*/  IADD3 R10, R10, UR37, RZ ;  /* 0x000000250a0a7c10 */ /* 0x000fca000fffe0ff */
[----:B------:R-:W-:-:S05]  /*1880*/  IMAD R10, R23, -0xb0, R10 ;  /* 0xffffff50170a7824 */ /* 0x000fca00078e020a */
[C---:B------:R-:W-:Y:S02]  /*1890*/  ISETP.GT.AND P5, PT, R10.reuse, RZ, PT ;  /* 0x000000ff0a00720c */ /* 0x040fe40003fa4270 */
[C---:B------:R-:W-:Y:S02]  /*18a0*/  ISETP.GT.AND P4, PT, R10.reuse, 0x1, PT ;  /* 0x000000010a00780c */ /* 0x040fe40003f84270 */
[C---:B------:R-:W-:Y:S02]  /*18b0*/  ISETP.GT.AND P2, PT, R10.reuse, 0x8, PT ;  /* 0x000000080a00780c */ /* 0x040fe40003f44270 */
[C---:B------:R-:W-:Y:S02]  /*18c0*/  ISETP.GT.AND P6, PT, R10.reuse, 0x10, PT ;  /* 0x000000100a00780c */ /* 0x040fe40003fc4270 */
[----:B------:R-:W-:Y:S01]  /*18d0*/  ISETP.GT.AND P3, PT, R10, 0x9, PT ;  /* 0x000000090a00780c */ /* 0x000fe20003f64270 */
[----:B------:R-:W-:Y:S02]  /*18e0*/  WARPGROUP.DEPBAR.LE gsb0, 0x0 ;  /* 0x00008000000079c5 */ /* 0x000fe40000010000 */
[----:B------:R-:W-:-:S06]  /*18f0*/  WARPGROUP.ARRIVE ;  /* 0x00000000000079c5 */ /* 0x000fcc0000000000 */
[----:B------:R-:W-:Y:S01]  /*1900*/  HGMMA.64x16x16.F32.BF16 R104, gdesc[UR12], RZ, !UPT, gsb0 ;  /* 0x002000000c6879f0 */ /* 0x000fe2000c0018ff */
[----:B------:R-:W-:Y:S01]  /*1910*/  R2UR UR12, R2 ;  /* 0x00000000020c72ca */ /* 0x000fe200000e0000 */
[----:B------:R-:W-:Y:S01]  /*1920*/  UIADD3 UR14, UR61, 0x280, URZ ;  /* 0x000002803d0e7890 */ /* 0x000fe2000fffe03f */
[----:B------:R-:W-:Y:S01]  /*1930*/  R2UR UR13, R3 ;  /* 0x00000000030d72ca */ /* 0x000fe200000e0000 */
[----:B------:R-:W-:Y:S01]  /*1940*/  UMOV UR15, 0x40000040 ;  /* 0x40000040000f7882 */ /* 0x000fe20000000000 */
        /* <DEDUP_REMOVED lines=38> */
[----:B------:R-:W-:Y:S02]  /*1bb0*/  UIADD3 UR16, UR6, 0x400, URZ ;  /* 0x0000040006107890 */ /* 0x000fe4000fffe03f */
[----:B------:R-:W-:Y:S01]  /*1bc0*/  UIADD3 UR18, UR61, 0x580, URZ ;  /* 0x000005803d127890 */ /* 0x000fe2000fffe03f */
[----:B------:R-:W-:Y:S01]  /*1bd0*/  UMOV UR17, 0x40000040 ;  /* 0x4000004000117882 */ /* 0x000fe20000000000 */
        /* <DEDUP_REMOVED lines=11> */
[----:B------:R-:W-:Y:S01]  /*1c90*/  UIADD3 UR14, UR61, 0x82, URZ ;  /* 0x000000823d0e7890 */ /* 0x000fe2000fffe03f */
[----:B------:R-:W-:Y:S01]  /*1ca0*/  UMOV UR12, UR4 ;  /* 0x00000004000c7c82 */ /* 0x000fe20008000000 */
[----:B------:R-:W-:Y:S01]  /*1cb0*/  UMOV UR13, UR5 ;  /* 0x00000005000d7c82 */ /* 0x000fe20008000000 */
[----:B------:R-:W-:Y:S01]  /*1cc0*/  UMOV UR15, 0x40000040 ;  /* 0x40000040000f7882 */ /* 0x000fe20000000000 */
[----:B------:R-:W-:Y:S02]  /*1cd0*/  WARPGROUP.DEPBAR.LE gsb0, 0x0 ;  /* 0x00008000000079c5 */ /* 0x000fe40000010000 */
[----:B------:R-:W-:-:S06]  /*1ce0*/  WARPGROUP.ARRIVE ;  /* 0x00000000000079c5 */ /* 0x000fcc0000000000 */
[----:B------:R-:W-:Y:S01]  /*1cf0*/  HGMMA.64x16x16.F32.BF16 R24, gdesc[UR8], RZ, !UPT, gsb0 ;  /* 0x00200000081879f0 */ /* 0x000fe2000c0018ff */
[----:B------:R-:W-:Y:S01]  /*1d00*/  UMOV UR8, UR4 ;  /* 0x0000000400087c82 */ /* 0x000fe20008000000 */
[----:B------:R-:W-:Y:S01]  /*1d10*/  UMOV UR9, UR5 ;  /* 0x0000000500097c82 */ /* 0x000fe20008000000 */
[----:B------:R-:W-:Y:S01]  /*1d20*/  UMOV UR10, UR7 ;  /* 0x00000007000a7c82 */ /* 0x000fe20008000000 */
[----:B------:R-:W-:Y:S01]  /*1d30*/  UMOV UR11, 0x40000040 ;  /* 0x40000040000b7882 */ /* 0x000fe20000000000 */
[----:B------:R-:W-:Y:S01]  /*1d40*/  UIADD3 UR7, UR61, 0x102, URZ ;  /* 0x000001023d077890 */ /* 0x000fe2000fffe03f */
[----:B------:R-:W-:Y:S02]  /*1d50*/  WARPGROUP.DEPBAR.LE gsb0, 0x0 ;  /* 0x00008000000079c5 */ /* 0x000fe40000010000 */
[----:B------:R-:W-:-:S06]  /*1d60*/  WARPGROUP.ARRIVE ;  /* 0x00000000000079c5 */ /* 0x000fcc0000000000 */
[----:B------:R-:W-:Y:S01]  /*1d70*/  HGMMA.64x16x16.F32.BF16 R112, gdesc[UR8], R112, gsb0 ;  /* 0x00200000087079f0 */ /* 0x000fe20008001870 */
[----:B------:R-:W-:Y:S02]  /*1d80*/  UIADD3 UR9, UR61, 0x182, URZ ;  /* 0x000001823d097890 */ /* 0x000fe4000fffe03f */
[----:B------:R-:W-:Y:S02]  /*1d90*/  UIADD3 UR8, UR6, 0x4, URZ ;  /* 0x0000000406087890 */ /* 0x000fe4000fffe03f */
[----:B------:R-:W-:Y:S01]  /*1da0*/  UIADD3 UR10, UR61, 0x4, URZ ;  /* 0x000000043d0a7890 */ /* 0x000fe2000fffe03f */
[----:B------:R-:W-:Y:S01]  /*1db0*/  UMOV UR11, 0x40000040 ;  /* 0x40000040000b7882 */ /* 0x000fe20000000000 */
[----:B------:R-:W-:Y:S02]  /*1dc0*/  WARPGROUP.DEPBAR.LE gsb0, 0x0 ;  /* 0x00008000000079c5 */ /* 0x000fe40000010000 */
[----:B------:R-:W-:-:S06]  /*1dd0*/  WARPGROUP.ARRIVE ;  /* 0x00000000000079c5 */ /* 0x000fcc0000000000 */
[----:B------:R-:W-:Y:S01]  /*1de0*/  HGMMA.64x16x16.F32.BF16 R104, gdesc[UR12], R104, gsb0 ;  /* 0x002000000c6879f0 */ /* 0x000fe20008001868 */
        /* <DEDUP_REMOVED lines=76> */
[----:B------:R-:W-:Y:S01]  /*22b0*/  UIADD3 UR6, UR61, 0x684, URZ ;  /* 0x000006843d067890 */ /* 0x000fe2000fffe03f */
[----:B------:R-:W-:Y:S02]  /*22c0*/  WARPGROUP.DEPBAR.LE gsb0, 0x0 ;  /* 0x00008000000079c5 */ /* 0x000fe40000010000 */
[----:B------:R-:W-:-:S06]  /*22d0*/  WARPGROUP.ARRIVE ;  /* 0x00000000000079c5 */ /* 0x000fcc0000000000 */
[----:B------:R-:W-:Y:S01]  /*22e0*/  HGMMA.64x16x16.F32.BF16 R112, gdesc[UR8], R112, gsb0 ;  /* 0x00200000087079f0 */ /* 0x000fe20008001870 */
[----:B------:R-:W-:Y:S01]  /*22f0*/  UIADD3 UR10, UR61, 0x84, URZ ;  /* 0x000000843d0a7890 */ /* 0x000fe2000fffe03f */
[----:B------:R-:W-:Y:S01]  /*2300*/  UMOV UR11, 0x40000040 ;  /* 0x40000040000b7882 */ /* 0x000fe20000000000 */
[----:B------:R-:W-:Y:S02]  /*2310*/  WARPGROUP.DEPBAR.LE gsb0, 0x0 ;  /* 0x00008000000079c5 */ /* 0x000fe40000010000 */
[----:B------:R-:W-:-:S06]  /*2320*/  WARPGROUP.ARRIVE ;  /* 0x00000000000079c5 */ /* 0x000fcc0000000000 */
[----:B------:R-:W-:Y:S01]  /*2330*/  HGMMA.64x16x16.F32.BF16 R104, gdesc[UR8], R104, gsb0 ;  /* 0x00200000086879f0 */ /* 0x000fe20008001868 */
[----:B------:R-:W-:Y:S01]  /*2340*/  UMOV UR10, UR7 ;  /* 0x00000007000a7c82 */ /* 0x000fe20008000000 */
[----:B------:R-:W-:Y:S01]  /*2350*/  UMOV UR11, 0x40000040 ;  /* 0x40000040000b7882 */ /* 0x000fe20000000000 */
[----:B------:R-:W-:Y:S01]  /*2360*/  UIADD3 UR7, UR61, 0x204, URZ ;  /* 0x000002043d077890 */ /* 0x000fe2000fffe03f */
        /* <DEDUP_REMOVED lines=51> */
[----:B------:R-:W-:Y:S02]  /*26a0*/  UIADD3 UR10, UR61, 0x186, URZ ;  /* 0x000001863d0a7890 */ /* 0x000fe4000fffe03f */
        /* <DEDUP_REMOVED lines=61> */
[----:B------:R-:W-:Y:S03]  /*2a80*/  HGMMA.64x16x16.F32.BF16 R24, gdesc[UR12], R24, gsb0 ;  /* 0x002000000c1879f0 */ /* 0x000fe60008001818 */
        /* <DEDUP_REMOVED lines=175> */
[----:B------:R-:W-:Y:S01]  /*3580*/  ULDC UR7, c[0x0][0x988] ;  /* 0x0002620000077ab9 */ /* 0x000fe20000000800 */
        /* <DEDUP_REMOVED lines=8> */
[----:B------:R-:W-:Y:S03]  /*3610*/  HGMMA.64x16x16.F32.BF16 R24, gdesc[UR24], R24, gsb0 ;  /* 0x00200000181879f0 */ /* 0x000fe60008001818 */
[----:B------:R-:W-:Y:S02]  /*3620*/  WARPGROUP.DEPBAR.LE gsb0, 0x0 ;  /* 0x00008000000079c5 */ /* 0x000fe40000010000 */
[----:B------:R-:W-:-:S06]  /*3630*/  WARPGROUP.ARRIVE ;  /* 0x00000000000079c5 */ /* 0x000fcc0000000000 */
[----:B------:R-:W-:Y:S01]  /*3640*/  HGMMA.64x16x16.F32.BF16 R112, gdesc[UR28], R112, gsb0 ;  /* 0x002000001c7079f0 */ /* 0x000fe20008001870 */
[----:B------:R-:W-:Y:S01]  /*3650*/  UIADD3 UR30, UR61, 0x606, URZ ;  /* 0x000006063d1e7890 */ /* 0x000fe2000fffe03f */
[----:B------:R-:W-:Y:S01]  /*3660*/  UMOV UR28, UR32 ;  /* 0x00000020001c7c82 */ /* 0x000fe20008000000 */
[----:B------:R-:W-:Y:S01]  /*3670*/  UMOV UR29, UR33 ;  /* 0x00000021001d7c82 */ /* 0x000fe20008000000 */
[----:B------:R-:W-:Y:S01]  /*3680*/  UMOV UR31, 0x40000040 ;  /* 0x40000040001f7882 */ /* 0x000fe20000000000 */
[----:B------:R-:W-:Y:S02]  /*3690*/  WARPGROUP.DEPBAR.LE gsb0, 0x0 ;  /* 0x00008000000079c5 */ /* 0x000fe40000010000 */
[----:B------:R-:W-:Y:S01]  /*36a0*/  WARPGROUP.ARRIVE ;  /* 0x00000000000079c5 */ /* 0x000fe20000000000 */
[----:B------:R-:W-:Y:S01]  /*36b0*/  FMUL.FTZ R4, R112, UR6 ;  /* 0x0000000670047c20 */ /* 0x000fe20008410000 */
[----:B------:R-:W-:Y:S01]  /*36c0*/  FMUL.FTZ R7, R115, UR6 ;  /* 0x0000000673077c20 */ /* 0x000fe20008410000 */
[----:B------:R-:W-:Y:S01]  /*36d0*/  FMUL.FTZ R8, R116, UR6 ;  /* 0x0000000674087c20 */ /* 0x000fe20008410000 */
[----:B------:R-:W-:Y:S01]  /*36e0*/  FMUL.FTZ R118, R118, UR6 ;  /* 0x0000000676767c20 */ /* 0x000fe20008410000 */
[----:B------:R-:W-:Y:S01]  /*36f0*/  FMUL.FTZ R6, R113, UR6 ;  /* 0x0000000671067c20 */ /* 0x000fe20008410000 */
[----:B------:R-:W-:Y:S01]  /*3700*/  HGMMA.64x16x16.F32.BF16 R104, gdesc[UR28], R104, gsb0 ;  /* 0x002000001c6879f0 */ /* 0x000fe20008001868 */
[----:B------:R-:W-:Y:S01]  /*3710*/  UIADD3 UR30, UR61, 0x686, URZ ;  /* 0x000006863d1e7890 */ /* 0x000fe2000fffe03f */
[----:B------:R-:W-:Y:S01]  /*3720*/  MUFU.TANH R4, R4 ;  /* 0x0000000400047308 */ /* 0x000fe20000002400 */
[----:B------:R-:W-:Y:S01]  /*3730*/  UMOV UR28, UR32 ;  /* 0x00000020001c7c82 */ /* 0x000fe20008000000 */
[----:B------:R-:W-:Y:S01]  /*3740*/  UMOV UR29, UR33 ;  /* 0x00000021001d7c82 */ /* 0x000fe20008000000 */
[----:B------:R-:W-:Y:S01]  /*3750*/  UMOV UR31, 0x40000040 ;  /* 0x40000040001f7882 */ /* 0x000fe20000000000 */
[----:B------:R-:W-:Y:S01]  /*3760*/  FMUL.FTZ R9, R117, UR6 ;  /* 0x0000000675097c20 */ /* 0x000fe20008410000 */
[----:B------:R-:W-:Y:S01]  /*3770*/  FMUL.FTZ R5, R114, UR6 ;  /* 0x0000000672057c20 */ /* 0x000fe20008410000 */
[----:B------:R-:W-:-:S02]  /*3780*/  FMUL.FTZ R119, R119, UR6 ;  /* 0x0000000677777c20 */ /* 0x000fc40008410000 */
[----:B------:R-:W-:Y:S08]  /*3790*/  MUFU.TANH R7, R7 ;  /* 0x0000000700077308 */ /* 0x000ff00000002400 */
[----:B------:R-:W0:Y:S08]  /*37a0*/  MUFU.TANH R8, R8 ;  /* 0x0000000800087308 */ /* 0x000e300000002400 */
[----:B------:R-:W-:Y:S08]  /*37b0*/  MUFU.TANH R118, R118 ;  /* 0x0000007600767308 */ /* 0x000ff00000002400 */
[----:B------:R-:W1:Y:S01]  /*37c0*/  MUFU.TANH R6, R6 ;  /* 0x0000000600067308 */ /* 0x000e620000002400 */
[----:B0-----:R-:W-:-:S07]  /*37d0*/  FSEL R81, R8, -INF , P2 ;  /* 0xff80000008517808 */ /* 0x001fce0001000000 */
[----:B------:R-:W0:Y:S08]  /*37e0*/  MUFU.TANH R9, R9 ;  /* 0x0000000900097308 */ /* 0x000e300000002400 */
[----:B------:R-:W2:Y:S01]  /*37f0*/  MUFU.TANH R5, R5 ;  /* 0x0000000500057308 */ /* 0x000ea20000002400 */
[----:B-1----:R-:W-:Y:S01]  /*3800*/  FSEL R6, R6, -INF , P4 ;  /* 0xff80000006067808 */ /* 0x002fe20002000000 */
[----:B------:R-:W-:-:S02]  /*3810*/  WARPGROUP.DEPBAR.LE gsb0, 0x0 ;  /* 0x00008000000079c5 */ /* 0x000fc40000010000 */
[----:B------:R-:W-:Y:S01]  /*3820*/  WARPGROUP.ARRIVE ;  /* 0x00000000000079c5 */ /* 0x000fe20000000000 */
[----:B------:R-:W-:Y:S01]  /*3830*/  FMUL.FTZ R104, R104, UR6 ;  /* 0x0000000668687c20 */ /* 0x000fe20008410000 */
[----:B------:R-:W-:Y:S01]  /*3840*/  FMUL.FTZ R106, R106, UR6 ;  /* 0x000000066a6a7c20 */ /* 0x000fe20008410000 */
[----:B------:R-:W-:Y:S01]  /*3850*/  FMUL.FTZ R109, R109, UR6 ;  /* 0x000000066d6d7c20 */ /* 0x000fe20008410000 */
[----:B------:R-:W-:Y:S01]  /*3860*/  FMUL.FTZ R105, R105, UR6 ;  /* 0x0000000669697c20 */ /* 0x000fe20008410000 */
[----:B------:R-:W1:Y:S01]  /*3870*/  MUFU.TANH R85, R104 ;  /* 0x0000006800557308 */ /* 0x000e620000002400 */
[----:B------:R-:W-:Y:S01]  /*3880*/  HGMMA.64x16x16.F32.BF16 R96, gdesc[UR28], R96, gsb0 ;  /* 0x002000001c6079f0 */ /* 0x000fe20008001860 */
[----:B------:R-:W-:Y:S01]  /*3890*/  UIADD3 UR30, UR61, 0x706, URZ ;  /* 0x000007063d1e7890 */ /* 0x000fe2000fffe03f */
[----:B------:R-:W-:Y:S01]  /*38a0*/  FMUL.FTZ R108, R108, UR6 ;  /* 0x000000066c6c7c20 */ /* 0x000fe20008410000 */
[----:B------:R-:W-:Y:S01]  /*38b0*/  UMOV UR28, UR32 ;  /* 0x00000020001c7c82 */ /* 0x000fe20008000000 */
[----:B------:R-:W-:Y:S01]  /*38c0*/  UMOV UR29, UR33 ;  /* 0x00000021001d7c82 */ /* 0x000fe20008000000 */
[----:B------:R-:W-:Y:S01]  /*38d0*/  UMOV UR31, 0x40000040 ;  /* 0x40000040001f7882 */ /* 0x000fe20000000000 */
[----:B0-----:R-:W-:Y:S01]  /*38e0*/  FSEL R9, R9, -INF , P3 ;  /* 0xff80000009097808 */ /* 0x001fe20001800000 */
[----:B------:R-:W0:Y:S01]  /*38f0*/  MUFU.TANH R13, R106 ;  /* 0x0000006a000d7308 */ /* 0x000e220000002400 */
[----:B------:R-:W-:Y:S01]  /*3900*/  FMUL.FTZ R107, R107, UR6 ;  /* 0x000000066b6b7c20 */ /* 0x000fe20008410000 */
[----:B--2---:R-:W-:Y:S01]  /*3910*/  FSEL R5, R5, -INF , P5 ;  /* 0xff80000005057808 */ /* 0x004fe20002800000 */
[----:B------:R-:W-:Y:S01]  /*3920*/  FMUL.FTZ R110, R110, UR6 ;  /* 0x000000066e6e7c20 */ /* 0x000fe20008410000 */
[----:B------:R-:W-:-:S04]  /*3930*/  FMUL.FTZ R111, R111, UR6 ;  /* 0x000000066f6f7c20 */ /* 0x000fc80008410000 */
[----:B------:R-:W-:Y:S01]  /*3940*/  MUFU.TANH R109, R109 ;  /* 0x0000006d006d7308 */ /* 0x000fe20000002400 */
[----:B-1----:R-:W-:-:S07]  /*3950*/  FSEL R85, R85, -INF , P6 ;  /* 0xff80000055557808 */ /* 0x002fce0003000000 */
[----:B------:R-:W-:Y:S01]  /*3960*/  MUFU.TANH R105, R105 ;  /* 0x0000006900697308 */ /* 0x000fe20000002400 */
[----:B0-----:R-:W-:Y:S02]  /*3970*/  FSEL R13, R13, -INF , P6 ;  /* 0xff8000000d0d7808 */ /* 0x001fe40003000000 */
[----:B------:R-:W-:-:S05]  /*3980*/  ISETP.GT.AND P6, PT, R10, 0x21, PT ;  /* 0x000000210a00780c */ /* 0x000fca0003fc4270 */
[----:B------:R-:W-:Y:S08]  /*3990*/  MUFU.TANH R108, R108 ;  /* 0x0000006c006c7308 */ /* 0x000ff00000002400 */
[----:B------:R-:W0:Y:S08]  /*39a0*/  MUFU.TANH R11, R119 ;  /* 0x00000077000b7308 */ /* 0x000e300000002400 */
[----:B------:R-:W-:Y:S01]  /*39b0*/  MUFU.TANH R15, R107 ;  /* 0x0000006b000f7308 */ /* 0x000fe20000002400 */
[----:B------:R-:W-:-:S02]  /*39c0*/  WARPGROUP.DEPBAR.LE gsb0, 0x0 ;  /* 0x00008000000079c5 */ /* 0x000fc40000010000 */
[----:B------:R-:W-:Y:S01]  /*39d0*/  WARPGROUP.ARRIVE ;  /* 0x00000000000079c5 */ /* 0x000fe20000000000 */
[----:B------:R-:W-:Y:S01]  /*39e0*/  FMUL.FTZ R97, R97, UR6 ;  /* 0x0000000661617c20 */ /* 0x000fe20008410000 */
[----:B------:R-:W-:Y:S01]  /*39f0*/  FMUL.FTZ R96, R96, UR6 ;  /* 0x0000000660607c20 */ /* 0x000fe20008410000 */
[----:B------:R-:W-:Y:S01]  /*3a00*/  FMUL.FTZ R100, R100, UR6 ;  /* 0x0000000664647c20 */ /* 0x000fe20008410000 */
[----:B------:R-:W-:Y:S01]  /*3a10*/  FMUL.FTZ R103, R103, UR6 ;  /* 0x0000000667677c20 */ /* 0x000fe20008410000 */
[----:B------:R-:W-:Y:S01]  /*3a20*/  MUFU.TANH R12, R97 ;  /* 0x00000061000c7308 */ /* 0x000fe20000002400 */
[----:B------:R-:W-:Y:S01]  /*3a30*/  HGMMA.64x16x16.F32.BF16 R88, gdesc[UR28], R88, gsb0 ;  /* 0x002000001c5879f0 */ /* 0x000fe20008001858 */
[----:B------:R-:W-:Y:S01]  /*3a40*/  UIADD3 UR30, UR61, 0x786, URZ ;  /* 0x000007863d1e7890 */ /* 0x000fe2000fffe03f */
[----:B------:R-:W-:Y:S01]  /*3a50*/  FMUL.FTZ R101, R101, UR6 ;  /* 0x0000000665657c20 */ /* 0x000fe20008410000 */
[----:B------:R-:W-:Y:S01]  /*3a60*/  UMOV UR28, UR32 ;  /* 0x00000020001c7c82 */ /* 0x000fe20008000000 */
[----:B------:R-:W-:Y:S01]  /*3a70*/  UMOV UR29, UR33 ;  /* 0x00000021001d7c82 */ /* 0x000fe20008000000 */
[----:B------:R-:W-:Y:S01]  /*3a80*/  UMOV UR31, 0x40000040 ;  /* 0x40000040001f7882 */ /* 0x000fe20000000000 */
[----:B------:R-:W-:Y:S01]  /*3a90*/  FMUL.FTZ R98, R98, UR6 ;  /* 0x0000000662627c20 */ /* 0x000fe20008410000 */
[----:B------:R-:W1:Y:S01]  /*3aa0*/  MUFU.TANH R96, R96 ;  /* 0x0000006000607308 */ /* 0x000e620000002400 */
[----:B------:R-:W-:Y:S01]  /*3ab0*/  FMUL.FTZ R99, R99, UR6 ;  /* 0x0000000663637c20 */ /* 0x000fe20008410000 */
[----:B0-----:R-:W-:Y:S01]  /*3ac0*/  FSEL R11, R11, -INF , P3 ;  /* 0xff8000000b0b7808 */ /* 0x001fe20001800000 */
[----:B------:R-:W-:Y:S01]  /*3ad0*/  FMUL.FTZ R102, R102, UR6 ;  /* 0x0000000666667c20 */ /* 0x000fe20008410000 */
[----:B------:R-:W-:-:S04]  /*3ae0*/  ISETP.GT.AND P3, PT, R10, 0x20, PT ;  /* 0x000000200a00780c */ /* 0x000fc80003f64270 */
[----:B------:R-:W0:Y:S08]  /*3af0*/  MUFU.TANH R21, R110 ;  /* 0x0000006e00157308 */ /* 0x000e300000002400 */
[----:B------:R-:W2:Y:S08]  /*3b00*/  MUFU.TANH R100, R100 ;  /* 0x0000006400647308 */ /* 0x000eb00000002400 */
[----:B------:R-:W3:Y:S08]  /*3b10*/  MUFU.TANH R111, R111 ;  /* 0x0000006f006f7308 */ /* 0x000ef00000002400 */
[----:B------:R-:W-:Y:S08]  /*3b20*/  MUFU.TANH R103, R103 ;  /* 0x0000006700677308 */ /* 0x000ff00000002400 */
        /* <DEDUP_REMOVED lines=15> */
[----:B------:R-:W-:Y:S01]  /*3c20*/  MUFU.TANH R83, R95 ;  /* 0x0000005f00537308 */ /* 0x000fe20000002400 */
[----:B------:R-:W-:Y:S01]  /*3c30*/  FMUL.FTZ R90, R90, UR6 ;  /* 0x000000065a5a7c20 */ /* 0x000fe20008410000 */
[----:B------:R-:W-:-:S06]  /*3c40*/  FMUL.FTZ R94, R94, UR6 ;  /* 0x000000065e5e7c20 */ /* 0x000fcc0008410000 */
[----:B------:R-:W-:Y:S08]  /*3c50*/  MUFU.TANH R98, R98 ;  /* 0x0000006200627308 */ /* 0x000ff00000002400 */
[----:B------:R1:W-:Y:S08]  /*3c60*/  MUFU.TANH R14, R99 ;  /* 0x00000063000e7308 */ /* 0x0003f00000002400 */
[----:B------:R-:W4:Y:S01]  /*3c70*/  MUFU.TANH R88, R88 ;  /* 0x0000005800587308 */ /* 0x000f220000002400 */
[----:B-1----:R-:W-:-:S07]  /*3c80*/  FSEL R99, R96, -INF , P3 ;  /* 0xff80000060637808 */ /* 0x002fce0001800000 */
[----:B------:R-:W-:Y:S08]  /*3c90*/  MUFU.TANH R89, R89 ;  /* 0x0000005900597308 */ /* 0x000ff00000002400 */
[----:B------:R-:W-:Y:S01]  /*3ca0*/  MUFU.TANH R102, R102 ;  /* 0x0000006600667308 */ /* 0x000fe20000002400 */
[----:B------:R-:W-:Y:S02]  /*3cb0*/  WARPGROUP.DEPBAR.LE gsb0, 0x0 ;  /* 0x00008000000079c5 */ /* 0x000fe40000010000 */
[----:B------:R-:W-:Y:S01]  /*3cc0*/  WARPGROUP.ARRIVE ;  /* 0x00000000000079c5 */ /* 0x000fe20000000000 */
[----:B------:R-:W-:-:S04]  /*3cd0*/  FMUL.FTZ R79, R79, UR6 ;  /* 0x000000064f4f7c20 */ /* 0x000fc80008410000 */
[----:B------:R-:W-:Y:S01]  /*3ce0*/  MUFU.TANH R92, R92 ;  /* 0x0000005c005c7308 */ /* 0x000fe20000002400 */
[----:B------:R-:W-:Y:S01]  /*3cf0*/  FMUL.FTZ R72, R72, UR6 ;  /* 0x0000000648487c20 */ /* 0x000fe20008410000 */
[----:B------:R-:W-:Y:S01]  /*3d00*/  FMUL.FTZ R73, R73, UR6 ;  /* 0x0000000649497c20 */ /* 0x000fe20008410000 */
[----:B------:R-:W-:Y:S01]  /*3d10*/  FMUL.FTZ R76, R76, UR6 ;  /* 0x000000064c4c7c20 */ /* 0x000fe20008410000 */
[----:B------:R-:W-:Y:S01]  /*3d20*/  HGMMA.64x16x16.F32.BF16 R64, gdesc[UR28], R64, gsb0 ;  /* 0x002000001c4079f0 */ /* 0x000fe20008001840 */
[----:B------:R-:W-:Y:S01]  /*3d30*/  UIADD3 UR30, UR61, 0x886, URZ ;  /* 0x000008863d1e7890 */ /* 0x000fe2000fffe03f */
[----:B------:R-:W-:Y:S01]  /*3d40*/  FMUL.FTZ R77, R77, UR6 ;  /* 0x000000064d4d7c20 */ /* 0x000fe20008410000 */
[----:B------:R-:W-:Y:S01]  /*3d50*/  UMOV UR28, UR32 ;  /* 0x00000020001c7c82 */ /* 0x000fe20008000000 */
[----:B------:R-:W-:Y:S01]  /*3d60*/  UMOV UR29, UR33 ;  /* 0x00000021001d7c82 */ /* 0x000fe20008000000 */
[----:B------:R-:W-:Y:S01]  /*3d70*/  UMOV UR31, 0x40000040 ;  /* 0x40000040001f7882 */ /* 0x000fe20000000000 */
[----:B------:R1:W-:Y:S01]  /*3d80*/  MUFU.TANH R84, R79 ;  /* 0x0000004f00547308 */ /* 0x0003e20000002400 */
[----:B------:R-:W-:Y:S01]  /*3d90*/  FMUL.FTZ R74, R74, UR6 ;  /* 0x000000064a4a7c20 */ /* 0x000fe20008410000 */
[----:B------:R-:W-:Y:S01]  /*3da0*/  FMUL.FTZ R75, R75, UR6 ;  /* 0x000000064b4b7c20 */ /* 0x000fe20008410000 */
[----:B------:R-:W-:-:S05]  /*3db0*/  FMUL.FTZ R78, R78, UR6 ;  /* 0x000000064e4e7c20 */ /* 0x000fca0008410000 */
[----:B------:R-:W-:Y:S01]  /*3dc0*/  MUFU.TANH R93, R93 ;  /* 0x0000005d005d7308 */ /* 0x000fe20000002400 */
[----:B-1----:R-:W-:Y:S02]  /*3dd0*/  FSEL R79, R4, -INF , P5 ;  /* 0xff800000044f7808 */ /* 0x002fe40002800000 */
[----:B------:R-:W-:Y:S02]  /*3de0*/  FSEL R4, R7, -INF , P4 ;  /* 0xff80000007047808 */ /* 0x000fe40002000000 */
[----:B------:R-:W-:Y:S02]  /*3df0*/  FSEL R7, R118, -INF , P2 ;  /* 0xff80000076077808 */ /* 0x000fe40001000000 */
[C---:B------:R-:W-:Y:S01]  /*3e00*/  ISETP.GT.AND P2, PT, R10.reuse, 0x19, PT ;  /* 0x000000190a00780c */ /* 0x040fe20003f44270 */
[----:B------:R-:W1:Y:S01]  /*3e10*/  MUFU.TANH R90, R90 ;  /* 0x0000005a005a7308 */ /* 0x000e620000002400 */
[----:B------:R-:W-:Y:S02]  /*3e20*/  ISETP.GT.AND P5, PT, R10, 0x11, PT ;  /* 0x000000110a00780c */ /* 0x000fe40003fa4270 */
[----:B------:R-:W-:-:S02]  /*3e30*/  FSEL R97, R109, -INF , P2 ;  /* 0xff8000006d617808 */ /* 0x000fc40001000000 */
[----:B------:R-:W-:Y:S02]  /*3e40*/  FSEL R109, R12, -INF , P6 ;  /* 0xff8000000c6d7808 */ /* 0x000fe40003000000 */
[----:B------:R-:W-:Y:S01]  /*3e50*/  FMNMX.FTZ R12, R79, R6, !PT ;  /* 0x000000064f0c7209 */ /* 0x000fe20007810000 */
[----:B------:R-:W-:Y:S01]  /*3e60*/  MUFU.TANH R72, R72 ;  /* 0x0000004800487308 */ /* 0x000fe20000002400 */
[----:B------:R-:W-:Y:S02]  /*3e70*/  ISETP.GT.AND P4, PT, R10, 0x18, PT ;  /* 0x000000180a00780c */ /* 0x000fe40003f84270 */
[----:B------:R-:W-:Y:S02]  /*3e80*/  FMNMX.FTZ R12, R81, R12, !PT ;  /* 0x0000000c510c7209 */ /* 0x000fe40007810000 */
[----:B------:R-:W-:Y:S02]  /*3e90*/  FSEL R91, R105, -INF , P5 ;  /* 0xff800000695b7808 */ /* 0x000fe40002800000 */
[----:B------:R-:W-:Y:S01]  /*3ea0*/  FMNMX.FTZ R12, R9, R12, !PT ;  /* 0x0000000c090c7209 */ /* 0x000fe20007810000 */
[----:B------:R-:W5:Y:S01]  /*3eb0*/  MUFU.TANH R73, R73 ;  /* 0x0000004900497308 */ /* 0x000f620000002400 */
[----:B------:R-:W-:-:S02]  /*3ec0*/  FSEL R95, R108, -INF , P4 ;  /* 0xff8000006c5f7808 */ /* 0x000fc40002000000 */
[----:B------:R-:W-:Y:S02]  /*3ed0*/  FMNMX.FTZ R12, R85, R12, !PT ;  /* 0x0000000c550c7209 */ /* 0x000fe40007810000 */
[----:B------:R-:W-:Y:S02]  /*3ee0*/  FSEL R15, R15, -INF , P5 ;  /* 0xff8000000f0f7808 */ /* 0x000fe40002800000 */
[----:B------:R-:W-:Y:S01]  /*3ef0*/  FMNMX.FTZ R12, R91, R12, !PT ;  /* 0x0000000c5b0c7209 */ /* 0x000fe20007810000 */
[----:B------:R-:W5:Y:S01]  /*3f00*/  MUFU.TANH R94, R94 ;  /* 0x0000005e005e7308 */ /* 0x000f620000002400 */
[----:B------:R-:W-:Y:S02]  /*3f10*/  ISETP.GT.AND P5, PT, R10, 0x28, PT ;  /* 0x000000280a00780c */ /* 0x000fe40003fa4270 */
[----:B------:R-:W-:Y:S02]  /*3f20*/  FMNMX.FTZ R12, R95, R12, !PT ;  /* 0x0000000c5f0c7209 */ /* 0x000fe40007810000 */
[----:B0-----:R-:W-:Y:S01]  /*3f30*/  FSEL R21, R21, -INF , P4 ;  /* 0xff80000015157808 */ /* 0x001fe20002000000 */
[----:B------:R-:W-:-:S02]  /*3f40*/  WARPGROUP.DEPBAR.LE gsb0, 0x0 ;  /* 0x00008000000079c5 */ /* 0x000fc40000010000 */
[----:B------:R-:W-:Y:S01]  /*3f50*/  WARPGROUP.ARRIVE ;  /* 0x00000000000079c5 */ /* 0x000fe20000000000 */
[----:B------:R-:W-:Y:S01]  /*3f60*/  FMNMX.FTZ R12, R97, R12, !PT ;  /* 0x0000000c610c7209 */ /* 0x000fe20007810000 */
[----:B------:R-:W-:Y:S01]  /*3f70*/  FMUL.FTZ R69, R69, UR6 ;  /* 0x0000000645457c20 */ /* 0x000fe20008410000 */
[----:B------:R-:W-:Y:S01]  /*3f80*/  ISETP.GT.AND P4, PT, R10, 0x29, PT ;  /* 0x000000290a00780c */ /* 0x000fe20003f84270 */
[----:B------:R-:W0:Y:S01]  /*3f90*/  MUFU.TANH R76, R76 ;  /* 0x0000004c004c7308 */ /* 0x000e220000002400 */
[----:B------:R-:W-:Y:S01]  /*3fa0*/  FMNMX.FTZ R12, R99, R12, !PT ;  /* 0x0000000c630c7209 */ /* 0x000fe20007810000 */
[----:B------:R-:W-:Y:S01]  /*3fb0*/  HGMMA.64x16x16.F32.BF16 R56, gdesc[UR28], R56, gsb0 ;  /* 0x002000001c3879f0 */ /* 0x000fe20008001838 */
[----:B------:R-:W-:Y:S01]  /*3fc0*/  UIADD3 UR30, UR61, 0x906, URZ ;  /* 0x000009063d1e7890 */ /* 0x000fe2000fffe03f */
[----:B--2---:R-:W-:Y:S01]  /*3fd0*/  FSEL R107, R100, -INF , P5 ;  /* 0xff800000646b7808 */ /* 0x004fe20002800000 */
[----:B------:R-:W-:Y:S01]  /*3fe0*/  UMOV UR28, UR32 ;  /* 0x00000020001c7c82 */ /* 0x000fe20008000000 */
[----:B------:R-:W-:Y:S01]  /*3ff0*/  UMOV UR29, UR33 ;  /* 0x00000021001d7c82 */ /* 0x000fe20008000000 */
[----:B------:R-:W-:Y:S01]  /*4000*/  UMOV UR31, 0x40000040 ;  /* 0x40000040001f7882 */ /* 0x000fe20000000000 */
[----:B------:R-:W-:Y:S01]  /*4010*/  FMNMX.FTZ R12, R109, R12, !PT ;  /* 0x0000000c6d0c7209 */ /* 0x000fe20007810000 */
[----:B------:R-:W-:Y:S01]  /*4020*/  MUFU.TANH R133, R69 ;  /* 0x0000004500857308 */ /* 0x000fe20000002400 */
[----:B---3--:R-:W-:Y:S01]  /*4030*/  FSEL R23, R111, -INF , P2 ;  /* 0xff8000006f177808 */ /* 0x008fe20001000000 */
[----:B------:R-:W-:Y:S01]  /*4040*/  FMUL.FTZ R64, R64, UR6 ;  /* 0x0000000640407c20 */ /* 0x000fe20008410000 */
[----:B------:R-:W-:Y:S01]  /*4050*/  ISETP.GT.AND P2, PT, R10, 0x30, PT ;  /* 0x000000300a00780c */ /* 0x000fe20003f44270 */
[----:B------:R-:W-:Y:S01]  /*4060*/  FMUL.FTZ R65, R65, UR6 ;  /* 0x0000000641417c20 */ /* 0x000fe20008410000 */
[----:B------:R-:W-:Y:S01]  /*4070*/  FMNMX.FTZ R12, R107, R12, !PT ;  /* 0x0000000c6b0c7209 */ /* 0x000fe20007810000 */
[----:B------:R-:W-:Y:S01]  /*4080*/  FMUL.FTZ R68, R68, UR6 ;  /* 0x0000000644447c20 */ /* 0x000fe20008410000 */
[----:B----4-:R-:W-:Y:S01]  /*4090*/  FSEL R105, R88, -INF , P2 ;  /* 0xff80000058697808 */ /* 0x010fe20001000000 */
[----:B------:R-:W2:Y:S01]  /*40a0*/  MUFU.TANH R77, R77 ;  /* 0x0000004d004d7308 */ /* 0x000ea20000002400 */
[----:B------:R-:W-:Y:S01]  /*40b0*/  FMUL.FTZ R66, R66, UR6 ;  /* 0x0000000642427c20 */ /* 0x000fe20008410000 */
[----:B------:R-:W-:Y:S01]  /*40c0*/  FMUL.FTZ R67, R67, UR6 ;  /* 0x0000000643437c20 */ /* 0x000fe20008410000 */
[----:B------:R-:W-:Y:S01]  /*40d0*/  FMUL.FTZ R70, R70, UR6 ;  /* 0x0000000646467c20 */ /* 0x000fe20008410000 */
[----:B------:R-:W-:Y:S01]  /*40e0*/  FMUL.FTZ R71, R71, UR6 ;  /* 0x0000000647477c20 */ /* 0x000fe20008410000 */
[----:B------:R-:W-:-:S03]  /*40f0*/  IMAD.U32 R88, RZ, RZ, UR7 ;  /* 0x00000007ff587e24 */ /* 0x000fc6000f8e00ff */
[----:B------:R-:W3:Y:S08]  /*4100*/  MUFU.TANH R74, R74 ;  /* 0x0000004a004a7308 */ /* 0x000ef00000002400 */
[----:B------:R-:W4:Y:S08]  /*4110*/  MUFU.TANH R64, R64 ;  /* 0x0000004000407308 */ /* 0x000f300000002400 */
[----:B------:R-:W4:Y:S08]  /*4120*/  MUFU.TANH R75, R75 ;  /* 0x0000004b004b7308 */ /* 0x000f300000002400 */
[----:B------:R-:W4:Y:S01]  /*4130*/  MUFU.TANH R129, R65 ;  /* 0x0000004100817308 */ /* 0x000f220000002400 */
        /* <DEDUP_REMOVED lines=18> */
[----:B------:R-:W4:Y:S08]  /*4260*/  MUFU.TANH R78, R78 ;  /* 0x0000004e004e7308 */ /* 0x000f300000002400 */
        /* <DEDUP_REMOVED lines=9> */
[----:B------:R1:W-:Y:S01]  /*4300*/  MUFU.TANH R153, R49 ;  /* 0x0000003100997308 */ /* 0x0003e20000002400 */
        /* <DEDUP_REMOVED lines=8> */
[----:B-1----:R-:W-:Y:S01]  /*4390*/  FSEL R49, R90, -INF , P2 ;  /* 0xff8000005a317808 */ /* 0x002fe20001000000 */
[----:B------:R-:W-:Y:S01]  /*43a0*/  FMUL.FTZ R50, R50, UR6 ;  /* 0x0000000632327c20 */ /* 0x000fe20008410000 */
[----:B------:R-:W-:Y:S01]  /*43b0*/  ISETP.GT.AND P2, PT, R10, 0x41, PT ;  /* 0x000000410a00780c */ /* 0x000fe20003f44270 */
[----:B------:R-:W-:-:S03]  /*43c0*/  FMUL.FTZ R54, R54, UR6 ;  /* 0x0000000636367c20 */ /* 0x000fc60008410000 */
[----:B-----5:R-:W-:Y:S01]  /*43d0*/  FSEL R119, R73, -INF , P2 ;  /* 0xff80000049777808 */ /* 0x020fe20001000000 */
[----:B------:R-:W-:Y:S08]  /*43e0*/  MUFU.TANH R8, R55 ;  /* 0x0000003700087308 */ /* 0x000ff00000002400 */
[----:B------:R-:W1:Y:S08]  /*43f0*/  MUFU.TANH R67, R67 ;  /* 0x0000004300437308 */ /* 0x000e700000002400 */
[----:B------:R-:W-:Y:S08]  /*4400*/  MUFU.TANH R86, R63 ;  /* 0x0000003f00567308 */ /* 0x000ff00000002400 */
[----:B------:R-:W5:Y:S08]  /*4410*/  MUFU.TANH R70, R70 ;  /* 0x0000004600467308 */ /* 0x000f700000002400 */
[----:B------:R-:W5:Y:S01]  /*4420*/  MUFU.TANH R60, R60 ;  /* 0x0000003c003c7308 */ /* 0x000f620000002400 */
[----:B------:R-:W-:-:S02]  /*4430*/  WARPGROUP.DEPBAR.LE gsb0, 0x0 ;  /* 0x00008000000079c5 */ /* 0x000fc40000010000 */
[----:B------:R-:W-:Y:S01]  /*4440*/  WARPGROUP.ARRIVE ;  /* 0x00000000000079c5 */ /* 0x000fe20000000000 */
[----:B------:R-:W-:Y:S01]  /*4450*/  FMUL.FTZ R104, R47, UR6 ;  /* 0x000000062f687c20 */ /* 0x000fe20008410000 */
[----:B------:R-:W-:Y:S01]  /*4460*/  FSEL R47, R103, -INF , P4 ;  /* 0xff800000672f7808 */ /* 0x000fe20002000000 */
[----:B------:R-:W-:Y:S01]  /*4470*/  FMUL.FTZ R59, R41, UR6 ;  /* 0x00000006293b7c20 */ /* 0x000fe20008410000 */
[----:B------:R-:W-:Y:S01]  /*4480*/  FSEL R103, R101, -INF , P4 ;  /* 0xff80000065677808 */ /* 0x000fe20002000000 */
[----:B------:R-:W-:Y:S01]  /*4490*/  FMUL.FTZ R61, R43, UR6 ;  /* 0x000000062b3d7c20 */ /* 0x000fe20008410000 */
[----:B------:R-:W-:Y:S01]  /*44a0*/  HGMMA.64x16x16.F32.BF16 R32, gdesc[UR28], R32, gsb0 ;  /* 0x002000001c2079f0 */ /* 0x000fe20008001820 */
[----:B------:R-:W-:Y:S01]  /*44b0*/  FSEL R41, R98, -INF , P3 ;  /* 0xff80000062297808 */ /* 0x000fe20001800000 */
[----:B------:R-:W-:Y:S01]  /*44c0*/  FMUL.FTZ R69, R45, UR6 ;  /* 0x000000062d457c20 */ /* 0x000fe20008410000 */
[----:B------:R-:W-:Y:S01]  /*44d0*/  ISETP.GT.AND P3, PT, R10, 0x31, PT ;  /* 0x000000310a00780c */ /* 0x000fe20003f64270 */
[----:B------:R-:W-:Y:S01]  /*44e0*/  FMUL.FTZ R57, R40, UR6 ;  /* 0x0000000628397c20 */ /* 0x000fe20008410000 */
[----:B------:R-:W-:Y:S01]  /*44f0*/  FMNMX.FTZ R12, R103, R12, !PT ;  /* 0x0000000c670c7209 */ /* 0x000fe20007810000 */
[----:B------:R0:W-:Y:S01]  /*4500*/  MUFU.TANH R40, R51 ;  /* 0x0000003300287308 */ /* 0x0001e20000002400 */
[----:B------:R-:W-:Y:S01]  /*4510*/  FSEL R43, R14, -INF , P6 ;  /* 0xff8000000e2b7808 */ /* 0x000fe20003000000 */
[----:B------:R-:W-:Y:S01]  /*4520*/  FMUL.FTZ R44, R44, UR6 ;  /* 0x000000062c2c7c20 */ /* 0x000fe20008410000 */
[----:B------:R-:W-:Y:S01]  /*4530*/  ISETP.GT.AND P6, PT, R10, 0x38, PT ;  /* 0x000000380a00780c */ /* 0x000fe20003fc4270 */
[----:B------:R-:W-:Y:S01]  /*4540*/  FMUL.FTZ R42, R42, UR6 ;  /* 0x000000062a2a7c20 */ /* 0x000fe20008410000 */
[----:B------:R-:W-:Y:S01]  /*4550*/  FSEL R113, R89, -INF , P3 ;  /* 0xff80000059717808 */ /* 0x000fe20001800000 */
[----:B------:R-:W-:Y:S01]  /*4560*/  FMUL.FTZ R46, R46, UR6 ;  /* 0x000000062e2e7c20 */ /* 0x000fe20008410000 */
[----:B------:R-:W-:Y:S01]  /*4570*/  FMNMX.FTZ R12, R105, R12, !PT ;  /* 0x0000000c690c7209 */ /* 0x000fe20007810000 */
[----:B------:R3:W-:Y:S01]  /*4580*/  MUFU.TANH R157, R57 ;  /* 0x00000039009d7308 */ /* 0x0007e20000002400 */
[----:B------:R-:W-:-:S02]  /*4590*/  FSEL R45, R102, -INF , P5 ;  /* 0xff800000662d7808 */ /* 0x000fc40002800000 */
[----:B------:R-:W-:Y:S02]  /*45a0*/  ISETP.GT.AND P5, PT, R10, 0x39, PT ;  /* 0x000000390a00780c */ /* 0x000fe40003fa4270 */
[----:B------:R-:W-:Y:S02]  /*45b0*/  FSEL R117, R92, -INF , P6 ;  /* 0xff8000005c757808 */ /* 0x000fe40003000000 */
[----:B------:R-:W-:Y:S01]  /*45c0*/  FMNMX.FTZ R12, R113, R12, !PT ;  /* 0x0000000c710c7209 */ /* 0x000fe20007810000 */
[----:B------:R1:W-:Y:S01]  /*45d0*/  MUFU.TANH R159, R59 ;  /* 0x0000003b009f7308 */ /* 0x0003e20000002400 */
[----:B------:R-:W-:Y:S02]  /*45e0*/  ISETP.GT.AND P4, PT, R10, 0x40, PT ;  /* 0x000000400a00780c */ /* 0x000fe40003f84270 */
[----:B------:R-:W-:Y:S02]  /*45f0*/  FSEL R115, R93, -INF , P5 ;  /* 0xff8000005d737808 */ /* 0x000fe40002800000 */
[----:B------:R-:W-:-:S02]  /*4600*/  FMNMX.FTZ R12, R117, R12, !PT ;  /* 0x0000000c750c7209 */ /* 0x000fc40007810000 */
[----:B------:R-:W-:Y:S01]  /*4610*/  FSEL R121, R72, -INF , P4 ;  /* 0xff80000048797808 */ /* 0x000fe20002000000 */
[----:B------:R5:W-:Y:S01]  /*4620*/  MUFU.TANH R111, R61 ;  /* 0x0000003d006f7308 */ /* 0x000be20000002400 */
[----:B------:R-:W-:Y:S01]  /*4630*/  FMNMX.FTZ R12, R115, R12, !PT ;  /* 0x0000000c730c7209 */ /* 0x000fe20007810000 */
[--C-:B------:R-:W-:Y:S01]  /*4640*/  IMAD.MOV.U32 R72, RZ, RZ, R87.reuse ;  /* 0x000000ffff487224 */ /* 0x100fe200078e0057 */
[----:B0-----:R-:W-:Y:S01]  /*4650*/  FSEL R51, R82, -INF , P3 ;  /* 0xff80000052337808 */ /* 0x001fe20001800000 */
[----:B------:R-:W-:Y:S01]  /*4660*/  IMAD.MOV.U32 R82, RZ, RZ, R87 ;  /* 0x000000ffff527224 */ /* 0x000fe200078e0057 */
[----:B------:R-:W-:Y:S02]  /*4670*/  ISETP.GT.AND P3, PT, R10, 0x48, PT ;  /* 0x000000480a00780c */ /* 0x000fe40003f64270 */
[----:B------:R-:W-:Y:S01]  /*4680*/  FMNMX.FTZ R12, R121, R12, !PT ;  /* 0x0000000c790c7209 */ /* 0x000fe20007810000 */
[----:B------:R-:W0:Y:S01]  /*4690*/  MUFU.TANH R71, R71 ;  /* 0x0000004700477308 */ /* 0x000e220000002400 */
[----:B------:R-:W-:-:S02]  /*46a0*/  FSEL R53, R94, -INF , P6 ;  /* 0xff8000005e357808 */ /* 0x000fc40003000000 */
[----:B------:R-:W-:Y:S02]  /*46b0*/  ISETP.GT.AND P6, PT, R10, 0x49, PT ;  /* 0x000000490a00780c */ /* 0x000fe40003fc4270 */
[----:B------:R-:W-:Y:S01]  /*46c0*/  FSEL R123, R76, -INF , P3 ;  /* 0xff8000004c7b7808 */ /* 0x000fe20001800000 */
[----:B------:R-:W-:Y:S01]  /*46d0*/  IMAD.MOV.U32 R76, RZ, RZ, R87 ;  /* 0x000000ffff4c7224 */ /* 0x000fe200078e0057 */
[----:B------:R-:W-:Y:S01]  /*46e0*/  FMNMX.FTZ R12, R119, R12, !PT ;  /* 0x0000000c770c7209 */ /* 0x000fe20007810000 */
[----:B------:R-:W0:Y:S01]  /*46f0*/  MUFU.TANH R58, R58 ;  /* 0x0000003a003a7308 */ /* 0x000e220000002400 */
[----:B------:R-:W-:Y:S02]  /*4700*/  FSEL R55, R83, -INF , P5 ;  /* 0xff80000053377808 */ /* 0x000fe40002800000 */
[----:B------:R-:W-:Y:S02]  /*4710*/  ISETP.GT.AND P5, PT, R10, 0x50, PT ;  /* 0x000000500a00780c */ /* 0x000fe40003fa4270 */
[----:B--2---:R-:W-:Y:S01]  /*4720*/  FSEL R125, R77, -INF , P6 ;  /* 0xff8000004d7d7808 */ /* 0x004fe20003000000 */
[----:B------:R-:W-:-:S02]  /*4730*/  WARPGROUP.DEPBAR.LE gsb0, 0x0 ;  /* 0x00008000000079c5 */ /* 0x000fc40000010000 */
[----:B------:R-:W-:Y:S01]  /*4740*/  FMNMX.FTZ R14, R123, R12, !PT ;  /* 0x0000000c7b0e7209 */ /* 0x000fe20007810000 */
[----:B------:R-:W-:Y:S01]  /*4750*/  WARPGROUP.ARRIVE ;  /* 0x00000000000079c5 */ /* 0x000fe20000000000 */
[----:B---3--:R-:W-:Y:S01]  /*4760*/  FSEL R57, R74, -INF , P4 ;  /* 0xff8000004a397808 */ /* 0x008fe20002000000 */
[----:B------:R-:W2:Y:S01]  /*4770*/  MUFU.TANH R48, R48 ;  /* 0x0000003000307308 */ /* 0x000ea20000002400 */
[----:B------:R-:W-:Y:S01]  /*4780*/  ISETP.GT.AND P4, PT, R10, 0x51, PT ;  /* 0x000000510a00780c */ /* 0x000fe20003f84270 */
[----:B------:R-:W-:Y:S01]  /*4790*/  FMUL.FTZ R12, R33, UR6 ;  /* 0x00000006210c7c20 */ /* 0x000fe20008410000 */
[----:B----4-:R-:W-:Y:S01]  /*47a0*/  FSEL R127, R64, -INF , P5 ;  /* 0xff800000407f7808 */ /* 0x010fe20002800000 */
[----:B------:R-:W-:Y:S01]  /*47b0*/  HGMMA.64x16x16.F32.BF16 R24, gdesc[UR32], R24, gsb0 ;  /* 0x00200000201879f0 */ /* 0x000fe20008001818 */
[----:B------:R-:W-:Y:S01]  /*47c0*/  FMNMX.FTZ R14, R125, R14, !PT ;  /* 0x0000000e7d0e7209 */ /* 0x000fe20007810000 */
[----:B------:R-:W-:Y:S01]  /*47d0*/  FMUL.FTZ R32, R32, UR6 ;  /* 0x0000000620207c20 */ /* 0x000fe20008410000 */
[----:B-1----:R-:W-:Y:S01]  /*47e0*/  FSEL R59, R75, -INF , P2 ;  /* 0xff8000004b3b7808 */ /* 0x002fe20001000000 */
[----:B------:R-:W1:Y:S01]  /*47f0*/  MUFU.TANH R62, R62 ;  /* 0x0000003e003e7308 */ /* 0x000e620000002400 */
[----:B------:R-:W-:Y:S01]  /*4800*/  ISETP.GT.AND P2, PT, R10, 0x58, PT ;  /* 0x000000580a00780c */ /* 0x000fe20003f44270 */
[----:B------:R-:W-:Y:S01]  /*4810*/  FMUL.FTZ R36, R36, UR6 ;  /* 0x0000000624247c20 */ /* 0x000fe20008410000 */
[----:B------:R-:W-:Y:S01]  /*4820*/  FSEL R129, R129, -INF , P4 ;  /* 0xff80000081817808 */ /* 0x000fe20002000000 */
[----:B------:R-:W-:Y:S01]  /*4830*/  FMUL.FTZ R34, R34, UR6 ;  /* 0x0000000622227c20 */ /* 0x000fe20008410000 */
[----:B------:R-:W-:Y:S01]  /*4840*/  FMNMX.FTZ R14, R127, R14, !PT ;  /* 0x0000000e7f0e7209 */ /* 0x000fe20007810000 */
[----:B------:R-:W-:Y:S01]  /*4850*/  FMUL.FTZ R38, R38, UR6 ;  /* 0x0000000626267c20 */ /* 0x000fe20008410000 */
[----:B------:R-:W-:Y:S01]  /*4860*/  FSEL R63, R84, -INF , P6 ;  /* 0xff800000543f7808 */ /* 0x000fe20003000000 */
[----:B------:R3:W-:Y:S01]  /*4870*/  MUFU.TANH R163, R69 ;  /* 0x0000004500a37308 */ /* 0x0007e20000002400 */
[----:B-----5:R-:W-:Y:S01]  /*4880*/  FSEL R61, R78, -INF , P3 ;  /* 0xff8000004e3d7808 */ /* 0x020fe20001800000 */
[----:B------:R-:W-:Y:S01]  /*4890*/  FMUL.FTZ R39, R39, UR6 ;  /* 0x0000000627277c20 */ /* 0x000fe20008410000 */
[C---:B------:R-:W-:Y:S01]  /*48a0*/  ISETP.GT.AND P6, PT, R10.reuse, 0x60, PT ;  /* 0x000000600a00780c */ /* 0x040fe20003fc4270 */
[--C-:B------:R-:W-:Y:S01]  /*48b0*/  IMAD.MOV.U32 R84, RZ, RZ, R87.reuse ;  /* 0x000000ffff547224 */ /* 0x100fe200078e0057 */
[----:B------:R-:W-:Y:S01]  /*48c0*/  ISETP.GT.AND P3, PT, R10, 0x59, PT ;  /* 0x000000590a00780c */ /* 0x000fe20003f64270 */
[--C-:B------:R-:W-:Y:S01]  /*48d0*/  IMAD.MOV.U32 R78, RZ, RZ, R87.reuse ;  /* 0x000000ffff4e7224 */ /* 0x100fe200078e0057 */
[----:B------:R-:W-:Y:S01]  /*48e0*/  FSEL R131, R68, -INF , P2 ;  /* 0xff80000044837808 */ /* 0x000fe20001000000 */
[----:B------:R-:W4:Y:S01]  /*48f0*/  MUFU.TANH R52, R52 ;  /* 0x0000003400347308 */ /* 0x000f220000002400 */
[----:B------:R-:W-:Y:S01]  /*4900*/  FMNMX.FTZ R14, R129, R14, !PT ;  /* 0x0000000e810e7209 */ /* 0x000fe20007810000 */
[--C-:B------:R-:W-:Y:S01]  /*4910*/  IMAD.MOV.U32 R74, RZ, RZ, R87.reuse ;  /* 0x000000ffff4a7224 */ /* 0x100fe200078e0057 */
[----:B------:R-:W-:Y:S01]  /*4920*/  FSEL R135, R56, -INF , P6 ;  /* 0xff80000038877808 */ /* 0x000fe20003000000 */
[--C-:B------:R-:W-:Y:S01]  /*4930*/  IMAD.MOV.U32 R68, RZ, RZ, R87.reuse ;  /* 0x000000ffff447224 */ /* 0x100fe200078e0057 */
[----:B------:R-:W-:Y:S01]  /*4940*/  FSEL R133, R133, -INF , P3 ;  /* 0xff80000085857808 */ /* 0x000fe20001800000 */
[--C-:B------:R-:W-:Y:S01]  /*4950*/  IMAD.MOV.U32 R64, RZ, RZ, R87.reuse ;  /* 0x000000ffff407224 */ /* 0x100fe200078e0057 */
[----:B------:R-:W-:Y:S01]  /*4960*/  FMNMX.FTZ R56, R131, R14, !PT ;  /* 0x0000000e83387209 */ /* 0x000fe20007810000 */
[----:B------:R-:W5:Y:S01]  /*4970*/  MUFU.TANH R50, R50 ;  /* 0x0000003200327308 */ /* 0x000f620000002400 */
[----:B------:R-:W-:Y:S01]  /*4980*/  FSEL R65, R66, -INF , P5 ;  /* 0xff80000042417808 */ /* 0x000fe20002800000 */
[----:B------:R-:W-:Y:S01]  /*4990*/  FMUL.FTZ R14, R35, UR6 ;  /* 0x00000006230e7c20 */ /* 0x000fe20008410000 */
[----:B------:R-:W-:Y:S01]  /*49a0*/  ISETP.GT.AND P5, PT, R10, 0x61, PT ;  /* 0x000000610a00780c */ /* 0x000fe20003fa4270 */
[----:B------:R-:W-:Y:S01]  /*49b0*/  IMAD.MOV.U32 R66, RZ, RZ, R87 ;  /* 0x000000ffff427224 */ /* 0x000fe200078e0057 */
[----:B------:R-:W-:-:S02]  /*49c0*/  FMNMX.FTZ R56, R133, R56, !PT ;  /* 0x0000003885387209 */ /* 0x000fc40007810000 */
[----:B------:R-:W-:Y:S01]  /*49d0*/  FSEL R67, R67, -INF , P4 ;  /* 0xff80000043437808 */ /* 0x000fe20002000000 */
[----:B------:R-:W5:Y:S01]  /*49e0*/  MUFU.TANH R54, R54 ;  /* 0x0000003600367308 */ /* 0x000f620000002400 */
[----:B------:R-:W-:Y:S02]  /*49f0*/  ISETP.GT.AND P4, PT, R10, 0x68, PT ;  /* 0x000000680a00780c */ /* 0x000fe40003f84270 */
[----:B------:R-:W-:Y:S02]  /*4a00*/  FSEL R137, R137, -INF , P5 ;  /* 0xff80000089897808 */ /* 0x000fe40002800000 */
[----:B------:R-:W-:Y:S02]  /*4a10*/  FMNMX.FTZ R56, R135, R56, !PT ;  /* 0x0000003887387209 */ /* 0x000fe40007810000 */
[----:B---3--:R-:W-:Y:S01]  /*4a20*/  FSEL R69, R70, -INF , P2 ;  /* 0xff80000046457808 */ /* 0x008fe20001000000 */
[----:B------:R-:W3:Y:S01]  /*4a30*/  MUFU.TANH R44, R44 ;  /* 0x0000002c002c7308 */ /* 0x000ee20000002400 */
[----:B------:R-:W-:-:S02]  /*4a40*/  ISETP.GT.AND P2, PT, R10, 0x69, PT ;  /* 0x000000690a00780c */ /* 0x000fc40003f44270 */
[----:B------:R-:W-:Y:S02]  /*4a50*/  FSEL R141, R60, -INF , P4 ;  /* 0xff8000003c8d7808 */ /* 0x000fe40002000000 */
[----:B------:R-:W-:Y:S02]  /*4a60*/  FMNMX.FTZ R56, R137, R56, !PT ;  /* 0x0000003889387209 */ /* 0x000fe40007810000 */
[----:B0-----:R-:W-:Y:S01]  /*4a70*/  FSEL R71, R71, -INF , P3 ;  /* 0xff80000047477808 */ /* 0x001fe20001800000 */
[----:B------:R-:W0:Y:S01]  /*4a80*/  MUFU.TANH R32, R32 ;  /* 0x0000002000207308 */ /* 0x000e220000002400 */
[----:B------:R-:W-:Y:S01]  /*4a90*/  ISETP.GT.AND P3, PT, R10, 0x70, PT ;  /* 0x000000700a00780c */ /* 0x000fe20003f64270 */
[----:B------:R-:W-:Y:S02]  /*4aa0*/  WARPGROUP.DEPBAR.LE gsb0, 0x0 ;  /* 0x00008000000079c5 */ /* 0x000fe40000010000 */
[----:B------:R-:W-:Y:S01]  /*4ab0*/  FSEL R145, R145, -INF , P2 ;  /* 0xff80000091917808 */ /* 0x000fe20001000000 */
[----:B------:R-:W-:Y:S01]  /*4ac0*/  FMUL.FTZ R24, R24, UR6 ;  /* 0x0000000618187c20 */ /* 0x000fe20008410000 */
[----:B------:R-:W-:Y:S01]  /*4ad0*/  FMNMX.FTZ R56, R141, R56, !PT ;  /* 0x000000388d387209 */ /* 0x000fe20007810000 */
[----:B------:R-:W-:Y:S01]  /*4ae0*/  FMUL.FTZ R28, R28, UR6 ;  /* 0x000000061c1c7c20 */ /* 0x000fe20008410000 */
[----:B------:R-:W-:Y:S01]  /*4af0*/  FSEL R73, R58, -INF , P6 ;  /* 0xff8000003a497808 */ /* 0x000fe20003000000 */
[----:B------:R-:W0:Y:S01]  /*4b00*/  MUFU.TANH R42, R42 ;  /* 0x0000002a002a7308 */ /* 0x000e220000002400 */
[----:B------:R-:W-:Y:S01]  /*4b10*/  ISETP.GT.AND P6, PT, R10, 0x71, PT ;  /* 0x000000710a00780c */ /* 0x000fe20003fc4270 */
[----:B------:R-:W-:Y:S01]  /*4b20*/  FMUL.FTZ R26, R26, UR6 ;  /* 0x000000061a1a7c20 */ /* 0x000fe20008410000 */
[----:B--2---:R-:W-:Y:S01]  /*4b30*/  FSEL R147, R48, -INF , P3 ;  /* 0xff80000030937808 */ /* 0x004fe20001800000 */
[----:B------:R-:W-:Y:S01]  /*4b40*/  FMUL.FTZ R48, R37, UR6 ;  /* 0x0000000625307c20 */ /* 0x000fe20008410000 */
[----:B------:R-:W-:Y:S01]  /*4b50*/  FMNMX.FTZ R56, R145, R56, !PT ;  /* 0x0000003891387209 */ /* 0x000fe20007810000 */
[----:B------:R-:W-:Y:S01]  /*4b60*/  FMUL.FTZ R30, R30, UR6 ;  /* 0x000000061e1e7c20 */ /* 0x000fe20008410000 */
[----:B------:R-:W-:Y:S01]  /*4b70*/  FSEL R33, R80, -INF , P5 ;  /* 0xff80000050217808 */ /* 0x000fe20002800000 */
[----:B------:R-:W2:Y:S01]  /*4b80*/  MUFU.TANH R12, R12 ;  /* 0x0000000c000c7308 */ /* 0x000ea20000002400 */
[----:B------:R-:W-:Y:S01]  /*4b90*/  ISETP.GT.AND P5, PT, R10, 0x78, PT ;  /* 0x000000780a00780c */ /* 0x000fe20003fa4270 */
[----:B------:R-:W-:Y:S01]  /*4ba0*/  IMAD.MOV.U32 R58, RZ, RZ, R87 ;  /* 0x000000ffff3a7224 */ /* 0x000fe200078e0057 */
[----:B------:R-:W-:-:S02]  /*4bb0*/  FSEL R153, R153, -INF , P6 ;  /* 0xff80000099997808 */ /* 0x000fc40003000000 */
[----:B------:R-:W-:Y:S02]  /*4bc0*/  FMNMX.FTZ R56, R147, R56, !PT ;  /* 0x0000003893387209 */ /* 0x000fe40007810000 */
[----:B-1----:R-:W-:Y:S01]  /*4bd0*/  FSEL R75, R62, -INF , P4 ;  /* 0xff8000003e4b7808 */ /* 0x002fe20002000000 */
[----:B------:R-:W1:Y:S01]  /*4be0*/  MUFU.TANH R46, R46 ;  /* 0x0000002e002e7308 */ /* 0x000e620000002400 */
[----:B------:R-:W-:Y:S01]  /*4bf0*/  ISETP.GT.AND P4, PT, R10, 0x79, PT ;  /* 0x000000790a00780c */ /* 0x000fe20003f84270 */
[--C-:B------:R-:W-:Y:S01]  /*4c00*/  IMAD.MOV.U32 R62, RZ, RZ, R87.reuse ;  /* 0x000000ffff3e7224 */ /* 0x100fe200078e0057 */
[----:B----4-:R-:W-:Y:S02]  /*4c10*/  FSEL R151, R52, -INF , P5 ;  /* 0xff80000034977808 */ /* 0x010fe40002800000 */
[----:B------:R-:W-:Y:S02]  /*4c20*/  FMNMX.FTZ R56, R153, R56, !PT ;  /* 0x0000003899387209 */ /* 0x000fe40007810000 */
[----:B------:R-:W-:Y:S01]  /*4c30*/  FSEL R35, R86, -INF , P2 ;  /* 0xff80000056237808 */ /* 0x000fe20001000000 */
[----:B------:R-:W4:Y:S01]  /*4c40*/  MUFU.TANH R36, R36 ;  /* 0x0000002400247308 */ /* 0x000f220000002400 */
[----:B------:R-:W-:Y:S01]  /*4c50*/  ISETP.GT.AND P2, PT, R10, 0x80, PT ;  /* 0x000000800a00780c */ /* 0x000fe20003f44270 */
[----:B------:R-:W-:Y:S01]  /*4c60*/  IMAD.MOV.U32 R86, RZ, RZ, R87 ;  /* 0x000000ffff567224 */ /* 0x000fe200078e0057 */
[----:B------:R-:W-:-:S02]  /*4c70*/  FSEL R155, R155, -INF , P4 ;  /* 0xff8000009b9b7808 */ /* 0x000fc40002000000 */
[----:B------:R-:W-:Y:S02]  /*4c80*/  FMNMX.FTZ R56, R151, R56, !PT ;  /* 0x0000003897387209 */ /* 0x000fe40007810000 */
[----:B-----5:R-:W-:Y:S01]  /*4c90*/  FSEL R77, R50, -INF , P3 ;  /* 0xff800000324d7808 */ /* 0x020fe20001800000 */
[----:B------:R-:W5:Y:S01]  /*4ca0*/  MUFU.TANH R104, R104 ;  /* 0x0000006800687308 */ /* 0x000f620000002400 */
[----:B------:R-:W-:Y:S02]  /*4cb0*/  ISETP.GT.AND P3, PT, R10, 0x81, PT ;  /* 0x000000810a00780c */ /* 0x000fe40003f64270 */
[----:B------:R-:W-:Y:S02]  /*4cc0*/  FSEL R157, R157, -INF , P2 ;  /* 0xff8000009d9d7808 */ /* 0x000fe40001000000 */
[----:B------:R-:W-:Y:S02]  /*4cd0*/  FMNMX.FTZ R56, R155, R56, !PT ;  /* 0x000000389b387209 */ /* 0x000fe40007810000 */
[----:B------:R-:W-:Y:S01]  /*4ce0*/  FSEL R37, R40, -INF , P6 ;  /* 0xff80000028257808 */ /* 0x000fe20003000000 */
[----:B------:R-:W5:Y:S01]  /*4cf0*/  MUFU.TANH R48, R48 ;  /* 0x0000003000307308 */ /* 0x000f620000002400 */
[----:B------:R-:W-:-:S02]  /*4d00*/  ISETP.GT.AND P6, PT, R10, 0x88, PT ;  /* 0x000000880a00780c */ /* 0x000fc40003fc4270 */
[----:B------:R-:W-:Y:S02]  /*4d10*/  FSEL R159, R159, -INF , P3 ;  /* 0xff8000009f9f7808 */ /* 0x000fe40001800000 */
[----:B------:R-:W-:Y:S02]  /*4d20*/  FMNMX.FTZ R56, R157, R56, !PT ;  /* 0x000000389d387209 */ /* 0x000fe40007810000 */
[----:B------:R-:W-:Y:S01]  /*4d30*/  FSEL R83, R54, -INF , P5 ;  /* 0xff80000036537808 */ /* 0x000fe20002800000 */
[----:B------:R-:W5:Y:S01]  /*4d40*/  MUFU.TANH R34, R34 ;  /* 0x0000002200227308 */ /* 0x000f620000002400 */
[----:B------:R-:W-:Y:S02]  /*4d50*/  ISETP.GT.AND P5, PT, R10, 0x89, PT ;  /* 0x000000890a00780c */ /* 0x000fe40003fa4270 */
[----:B---3--:R-:W-:Y:S02]  /*4d60*/  FSEL R161, R44, -INF , P6 ;  /* 0xff8000002ca17808 */ /* 0x008fe40003000000 */
[----:B------:R-:W-:-:S02]  /*4d70*/  FMNMX.FTZ R56, R159, R56, !PT ;  /* 0x000000389f387209 */ /* 0x000fc40007810000 */
[----:B------:R-:W-:Y:S01]  /*4d80*/  FSEL R93, R8, -INF , P4 ;  /* 0xff800000085d7808 */ /* 0x000fe20002000000 */
[----:B------:R-:W-:Y:S01]  /*4d90*/  FMUL.FTZ R8, R25, UR6 ;  /* 0x0000000619087c20 */ /* 0x000fe20008410000 */
[C---:B------:R-:W-:Y:S01]  /*4da0*/  ISETP.GT.AND P4, PT, R10.reuse, 0x90, PT ;  /* 0x000000900a00780c */ /* 0x040fe20003f84270 */
[----:B------:R-:W3:Y:S01]  /*4db0*/  MUFU.TANH R24, R24 ;  /* 0x0000001800187308 */ /* 0x000ee20000002400 */
[----:B------:R-:W-:Y:S02]  /*4dc0*/  FSEL R163, R163, -INF , P5 ;  /* 0xff800000a3a37808 */ /* 0x000fe40002800000 */
[----:B------:R-:W-:Y:S02]  /*4dd0*/  FMNMX.FTZ R56, R161, R56, !PT ;  /* 0x00000038a1387209 */ /* 0x000fe40007810000 */
[----:B------:R-:W-:Y:S02]  /*4de0*/  FSEL R111, R111, -INF , P3 ;  /* 0xff8000006f6f7808 */ /* 0x000fe40001800000 */
[----:B------:R-:W-:Y:S01]  /*4df0*/  ISETP.GT.AND P3, PT, R10, 0x91, PT ;  /* 0x000000910a00780c */ /* 0x000fe20003f64270 */
[----:B------:R-:W3:Y:S01]  /*4e00*/  MUFU.TANH R14, R14 ;  /* 0x0000000e000e7308 */ /* 0x000ee20000002400 */
[----:B0-----:R-:W-:-:S02]  /*4e10*/  FSEL R165, R32, -INF , P4 ;  /* 0xff80000020a57808 */ /* 0x001fc40002000000 */
[----:B------:R-:W-:Y:S02]  /*4e20*/  FMNMX.FTZ R56, R163, R56, !PT ;  /* 0x00000038a3387209 */ /* 0x000fe40007810000 */
[----:B------:R-:W-:Y:S02]  /*4e30*/  FSEL R101, R42, -INF , P2 ;  /* 0xff8000002a657808 */ /* 0x000fe40001000000 */
[----:B------:R-:W-:Y:S01]  /*4e40*/  ISETP.GT.AND P2, PT, R10, 0x98, PT ;  /* 0x000000980a00780c */ /* 0x000fe20003f44270 */
[----:B------:R-:W0:Y:S01]  /*4e50*/  MUFU.TANH R8, R8 ;  /* 0x0000000800087308 */ /* 0x000e220000002400 */
[----:B--2---:R-:W-:Y:S01]  /*4e60*/  FSEL R167, R12, -INF , P3 ;  /* 0xff8000000ca77808 */ /* 0x004fe20001800000 */
[----:B------:R-:W-:Y:S01]  /*4e70*/  FMUL.FTZ R12, R29, UR6 ;  /* 0x000000061d0c7c20 */ /* 0x000fe20008410000 */
[----:B------:R-:W-:Y:S02]  /*4e80*/  FMNMX.FTZ R56, R165, R56, !PT ;  /* 0x00000038a5387209 */ /* 0x000fe40007810000 */
[----:B-1----:R-:W-:-:S02]  /*4e90*/  FSEL R25, R46, -INF , P6 ;  /* 0xff8000002e197808 */ /* 0x002fc40003000000 */
[----:B------:R-:W-:Y:S01]  /*4ea0*/  ISETP.GT.AND P6, PT, R10, 0x99, PT ;  /* 0x000000990a00780c */ /* 0x000fe20003fc4270 */
[----:B------:R-:W1:Y:S01]  /*4eb0*/  MUFU.TANH R38, R38 ;  /* 0x0000002600267308 */ /* 0x000e620000002400 */
[----:B----4-:R-:W-:Y:S02]  /*4ec0*/  FSEL R169, R36, -INF , P2 ;  /* 0xff80000024a97808 */ /* 0x010fe40001000000 */
[----:B------:R-:W-:Y:S02]  /*4ed0*/  FMNMX.FTZ R56, R167, R56, !PT ;  /* 0x00000038a7387209 */ /* 0x000fe40007810000 */
[----:B-----5:R-:W-:Y:S02]  /*4ee0*/  FSEL R29, R104, -INF , P5 ;  /* 0xff800000681d7808 */ /* 0x020fe40002800000 */
[----:B------:R-:W-:Y:S01]  /*4ef0*/  ISETP.GT.AND P5, PT, R10, 0xa0, PT ;  /* 0x000000a00a00780c */ /* 0x000fe20003fa4270 */
[----:B------:R-:W2:Y:S01]  /*4f00*/  MUFU.TANH R28, R28 ;  /* 0x0000001c001c7308 */ /* 0x000ea20000002400 */
[----:B------:R-:W-:-:S02]  /*4f10*/  FSEL R171, R48, -INF , P6 ;  /* 0xff80000030ab7808 */ /* 0x000fc40003000000 */
[----:B------:R-:W-:Y:S02]  /*4f20*/  FMNMX.FTZ R56, R169, R56, !PT ;  /* 0x00000038a9387209 */ /* 0x000fe40007810000 */
[----:B------:R-:W-:Y:S02]  /*4f30*/  FSEL R139, R34, -INF , P4 ;  /* 0xff800000228b7808 */ /* 0x000fe40002000000 */
[----:B------:R-:W-:Y:S01]  /*4f40*/  ISETP.GT.AND P4, PT, R10, 0xa1, PT ;  /* 0x000000a10a00780c */ /* 0x000fe20003f84270 */
[----:B------:R-:W4:Y:S01]  /*4f50*/  MUFU.TANH R12, R12 ;  /* 0x0000000c000c7308 */ /* 0x000f220000002400 */
[----:B---3--:R-:W-:Y:S02]  /*4f60*/  FSEL R173, R24, -INF , P5 ;  /* 0xff80000018ad7808 */ /* 0x008fe40002800000 */
[----:B------:R-:W-:Y:S02]  /*4f70*/  FMNMX.FTZ R56, R171, R56, !PT ;  /* 0x00000038ab387209 */ /* 0x000fe40007810000 */
[----:B------:R-:W-:Y:S01]  /*4f80*/  FSEL R143, R14, -INF , P3 ;  /* 0xff8000000e8f7808 */ /* 0x000fe20001800000 */
[----:B------:R-:W-:Y:S01]  /*4f90*/  FMUL.FTZ R14, R31, UR6 ;  /* 0x000000061f0e7c20 */ /* 0x000fe20008410000 */
[----:B------:R-:W-:Y:S01]  /*4fa0*/  ISETP.GT.AND P3, PT, R10, 0xa8, PT ;  /* 0x000000a80a00780c */ /* 0x000fe20003f64270 */
[----:B------:R-:W-:Y:S01]  /*4fb0*/  MUFU.TANH R26, R26 ;  /* 0x0000001a001a7308 */ /* 0x000fe20000002400 */
[----:B0-----:R-:W-:-:S02]  /*4fc0*/  FSEL R175, R8, -INF , P4 ;  /* 0xff80000008af7808 */ /* 0x001fc40002000000 */
[----:B------:R-:W-:Y:S02]  /*4fd0*/  FMNMX.FTZ R56, R173, R56, !PT ;  /* 0x00000038ad387209 */ /* 0x000fe40007810000 */
[----:B-1----:R-:W-:Y:S02]  /*4fe0*/  FSEL R149, R38, -INF , P2 ;  /* 0xff80000026957808 */ /* 0x002fe40001000000 */
[----:B------:R-:W-:Y:S01]  /*4ff0*/  ISETP.GT.AND P2, PT, R10, 0xa9, PT ;  /* 0x000000a90a00780c */ /* 0x000fe20003f44270 */
[----:B------:R-:W-:Y:S01]  /*5000*/  MUFU.TANH R30, R30 ;  /* 0x0000001e001e7308 */ /* 0x000fe20000002400 */
[----:B--2---:R-:W-:Y:S02]  /*5010*/  FSEL R177, R28, -INF , P3 ;  /* 0xff8000001cb17808 */ /* 0x004fe40001800000 */
[----:B------:R-:W-:Y:S02]  /*5020*/  FMNMX.FTZ R56, R175, R56, !PT ;  /* 0x00000038af387209 */ /* 0x000fe40007810000 */
[----:B----4-:R-:W-:-:S02]  /*5030*/  FSEL R179, R12, -INF , P2 ;  /* 0xff8000000cb37808 */ /* 0x010fc40001000000 */
[----:B------:R-:W-:Y:S01]  /*5040*/  FMNMX.FTZ R56, R177, R56, !PT ;  /* 0x00000038b1387209 */ /* 0x000fe20007810000 */
[----:B------:R-:W0:Y:S01]  /*5050*/  MUFU.TANH R10, R39 ;  /* 0x00000027000a7308 */ /* 0x000e220000002400 */
[-C--:B------:R-:W-:Y:S02]  /*5060*/  MOV R80, R87.reuse ;  /* 0x0000005700507202 */ /* 0x080fe40000000f00 */
[----:B------:R-:W-:Y:S02]  /*5070*/  FMNMX.FTZ R56, R179, R56, !PT ;  /* 0x00000038b3387209 */ /* 0x000fe40007810000 */
[-C--:B------:R-:W-:Y:S02]  /*5080*/  MOV R70, R87.reuse ;  /* 0x0000005700467202 */ /* 0x080fe40000000f00 */
[----:B------:R-:W-:Y:S01]  /*5090*/  MOV R60, R87 ;  /* 0x00000057003c7202 */ /* 0x000fe20000000f00 */
[----:B------:R-:W1:Y:S01]  /*50a0*/  SHFL.BFLY PT, R89, R56, 0x2, 0x1f ;  /* 0x0c401f0038597f89 */ /* 0x000e6200000e0000 */
[----:B------:R-:W-:Y:S01]  /*50b0*/  MUFU.TANH R14, R14 ;  /* 0x0000000e000e7308 */ /* 0x000fe20000002400 */
[----:B-1----:R-:W-:Y:S01]  /*50c0*/  FMNMX.FTZ R12, R56, R89, !PT ;  /* 0x00000059380c7209 */ /* 0x002fe20007810000 */
[----:B------:R-:W-:-:S04]  /*50d0*/  IMAD.MOV.U32 R56, RZ, RZ, R87 ;  /* 0x000000ffff387224 */ /* 0x000fc800078e0057 */
[----:B------:R-:W1:Y:S02]  /*50e0*/  SHFL.BFLY PT, R89, R12, 0x1, 0x1f ;  /* 0x0c201f000c597f89 */ /* 0x000e6400000e0000 */
[----:B-1----:R-:W-:Y:S01]  /*50f0*/  FMNMX.FTZ R89, R12, R89, !PT ;  /* 0x000000590c597209 */ /* 0x002fe20007810000 */
[----:B------:R-:W-:Y:S01]  /*5100*/  FMUL.FTZ R12, R27, UR6 ;  /* 0x000000061b0c7c20 */ /* 0x000fe20008410000 */
[----:B------:R-:W-:Y:S02]  /*5110*/  R2UR UR6, R17 ;  /* 0x00000000110672ca */ /* 0x000fe400000e0000 */
[C---:B------:R-:W-:Y:S01]  /*5120*/  FSETP.NEU.FTZ.AND P0, PT, R89.reuse, -INF , PT ;  /* 0xff8000005900780b */ /* 0x040fe20003f1d000 */
[----:B------:R-:W-:Y:S02]  /*5130*/  FMUL.FTZ R8, R89, R88 ;  /* 0x0000005859087220 */ /* 0x000fe40000410000 */
[----:B------:R-:W1:Y:S03]  /*5140*/  MUFU.TANH R12, R12 ;  /* 0x0000000c000c7308 */ /* 0x000e660000002400 */
[----:B------:R-:W-:-:S02]  /*5150*/  FSEL R8, R8, RZ, P0 ;  /* 0x000000ff08087208 */ /* 0x000fc40000000000 */
[----:B------:R-:W-:-:S03]  /*5160*/  ISETP.NE.AND P0, PT, R20, RZ, PT ;  /* 0x000000ff1400720c */ /* 0x000fc60003f05270 */
[--C-:B------:R-:W-:Y:S01]  /*5170*/  FFMA.FTZ R27, R6, R88, -R8.reuse ;  /* 0x00000058061b7223 */ /* 0x100fe20000010808 */
[----:B------:R-:W-:Y:S01]  /*5180*/  FMNMX.FTZ R6, R5, R4, !PT ;  /* 0x0000000405067209 */ /* 0x000fe20007810000 */
[-CC-:B------:R-:W-:Y:S01]  /*5190*/  FFMA.FTZ R192, R121, R88.reuse, -R8.reuse ;  /* 0x0000005879c07223 */ /* 0x180fe20000010808 */
[----:B0-----:R-:W-:Y:S01]  /*51a0*/  FSEL R121, R10, -INF , P6 ;  /* 0xff8000000a797808 */ /* 0x001fe20003000000 */
[--C-:B------:R-:W-:Y:S01]  /*51b0*/  FFMA.FTZ R194, R123, R88, -R8.reuse ;  /* 0x000000587bc27223 */ /* 0x100fe20000010808 */
[----:B------:R-:W-:Y:S01]  /*51c0*/  FMNMX.FTZ R6, R7, R6, !PT ;  /* 0x0000000607067209 */ /* 0x000fe20007810000 */
[-CC-:B------:R-:W-:Y:S01]  /*51d0*/  FFMA.FTZ R196, R127, R88.reuse, -R8.reuse ;  /* 0x000000587fc47223 */ /* 0x180fe20000010808 */
[----:B------:R-:W-:Y:S01]  /*51e0*/  FSEL R123, R26, -INF , P5 ;  /* 0xff8000001a7b7808 */ /* 0x000fe20002800000 */
[--C-:B------:R-:W-:Y:S01]  /*51f0*/  FFMA.FTZ R198, R131, R88, -R8.reuse ;  /* 0x0000005883c67223 */ /* 0x100fe20000010808 */
[----:B------:R-:W-:Y:S01]  /*5200*/  FMNMX.FTZ R6, R11, R6, !PT ;  /* 0x000000060b067209 */ /* 0x000fe20007810000 */
[-CC-:B------:R-:W-:Y:S01]  /*5210*/  FFMA.FTZ R188, R105, R88.reuse, -R8.reuse ;  /* 0x0000005869bc7223 */ /* 0x180fe20000010808 */
[----:B-1----:R-:W-:Y:S01]  /*5220*/  FSEL R127, R12, -INF , P4 ;  /* 0xff8000000c7f7808 */ /* 0x002fe20002000000 */
[--C-:B------:R-:W-:Y:S01]  /*5230*/  FFMA.FTZ R105, R133, R88, -R8.reuse ;  /* 0x0000005885697223 */ /* 0x100fe20000010808 */
[----:B------:R-:W-:Y:S01]  /*5240*/  FMNMX.FTZ R6, R13, R6, !PT ;  /* 0x000000060d067209 */ /* 0x000fe20007810000 */
[-CC-:B------:R-:W-:Y:S01]  /*5250*/  FFMA.FTZ R31, R9, R88.reuse, -R8.reuse ;  /* 0x00000058091f7223 */ /* 0x180fe20000010808 */
[----:B------:R-:W-:Y:S01]  /*5260*/  FSEL R131, R30, -INF , P3 ;  /* 0xff8000001e837808 */ /* 0x000fe20001800000 */
[--C-:B------:R-:W-:Y:S01]  /*5270*/  FFMA.FTZ R176, R79, R88, -R8.reuse ;  /* 0x000000584fb07223 */ /* 0x100fe20000010808 */
[----:B------:R-:W-:Y:S01]  /*5280*/  FMNMX.FTZ R6, R15, R6, !PT ;  /* 0x000000060f067209 */ /* 0x000fe20007810000 */
[--C-:B------:R-:W-:Y:S01]  /*5290*/  FFMA.FTZ R178, R81, R88, -R8.reuse ;  /* 0x0000005851b27223 */ /* 0x100fe20000010808 */
[----:B------:R-:W-:Y:S01]  /*52a0*/  FSEL R133, R14, -INF , P2 ;  /* 0xff8000000e857808 */ /* 0x000fe20001000000 */
[----:B------:R-:W-:Y:S01]  /*52b0*/  MUFU.EX2 R27, R27 ;  /* 0x0000001b001b7308 */ /* 0x000fe20000000800 */
[----:B------:R-:W-:Y:S01]  /*52c0*/  FMNMX.FTZ R6, R21, R6, !PT ;  /* 0x0000000615067209 */ /* 0x000fe20007810000 */
[-CC-:B------:R-:W-:Y:S01]  /*52d0*/  FFMA.FTZ R180, R85, R88.reuse, -R8.reuse ;  /* 0x0000005855b47223 */ /* 0x180fe20000010808 */
[-CC-:B------:R-:W-:Y:S01]  /*52e0*/  FFMA.FTZ R39, R91, R88.reuse, -R8.reuse ;  /* 0x000000585b277223 */ /* 0x180fe20000010808 */
[--C-:B------:R-:W-:Y:S01]  /*52f0*/  FFMA.FTZ R182, R95, R88, -R8.reuse ;  /* 0x000000585fb67223 */ /* 0x100fe20000010808 */
[----:B------:R-:W-:Y:S01]  /*5300*/  FMNMX.FTZ R6, R23, R6, !PT ;  /* 0x0000000617067209 */ /* 0x000fe20007810000 */
[-CC-:B------:R-:W-:Y:S01]  /*5310*/  FFMA.FTZ R218, R177, R88.reuse, -R8.reuse ;  /* 0x00000058b1da7223 */ /* 0x180fe20000010808 */
[--C-:B------:R-:W-:Y:S01]  /*5320*/  FFMA.FTZ R79, R97, R88, -R8.reuse ;  /* 0x00000058614f7223 */ /* 0x100fe20000010808 */
[----:B------:R-:W0:Y:S01]  /*5330*/  MUFU.EX2 R176, R176 ;  /* 0x000000b000b07308 */ /* 0x000e220000000800 */
[----:B------:R-:W-:Y:S01]  /*5340*/  FMNMX.FTZ R6, R41, R6, !PT ;  /* 0x0000000629067209 */ /* 0x000fe20007810000 */
[-CC-:B------:R-:W-:Y:S01]  /*5350*/  FFMA.FTZ R184, R99, R88.reuse, -R8.reuse ;  /* 0x0000005863b87223 */ /* 0x180fe20000010808 */
[-CC-:B------:R-:W-:Y:S01]  /*5360*/  FFMA.FTZ R81, R109, R88.reuse, -R8.reuse ;  /* 0x000000586d517223 */ /* 0x180fe20000010808 */
[--C-:B------:R-:W-:Y:S01]  /*5370*/  FFMA.FTZ R186, R107, R88, -R8.reuse ;  /* 0x000000586bba7223 */ /* 0x100fe20000010808 */
[----:B------:R-:W-:Y:S01]  /*5380*/  FMNMX.FTZ R6, R43, R6, !PT ;  /* 0x000000062b067209 */ /* 0x000fe20007810000 */
[-CC-:B------:R-:W-:Y:S01]  /*5390*/  FFMA.FTZ R107, R137, R88.reuse, -R8.reuse ;  /* 0x00000058896b7223 */ /* 0x180fe20000010808 */
[--C-:B------:R-:W-:Y:S01]  /*53a0*/  FFMA.FTZ R137, R179, R88, -R8.reuse ;  /* 0x00000058b3897223 */ /* 0x100fe20000010808 */
[----:B------:R-:W1:Y:S01]  /*53b0*/  MUFU.EX2 R178, R178 ;  /* 0x000000b200b27308 */ /* 0x000e620000000800 */
[----:B------:R-:W-:Y:S01]  /*53c0*/  FMNMX.FTZ R6, R45, R6, !PT ;  /* 0x000000062d067209 */ /* 0x000fe20007810000 */
[-CC-:B------:R-:W-:Y:S01]  /*53d0*/  FFMA.FTZ R85, R103, R88.reuse, -R8.reuse ;  /* 0x0000005867557223 */ /* 0x180fe20000010808 */
[-CC-:B------:R-:W-:Y:S01]  /*53e0*/  FFMA.FTZ R91, R113, R88.reuse, -R8.reuse ;  /* 0x00000058715b7223 */ /* 0x180fe20000010808 */
[--C-:B------:R-:W-:Y:S01]  /*53f0*/  FFMA.FTZ R190, R117, R88, -R8.reuse ;  /* 0x0000005875be7223 */ /* 0x100fe20000010808 */
[----:B------:R-:W-:Y:S01]  /*5400*/  FMNMX.FTZ R6, R47, R6, !PT ;  /* 0x000000062f067209 */ /* 0x000fe20007810000 */
[-CC-:B------:R-:W-:Y:S01]  /*5410*/  FFMA.FTZ R95, R115, R88.reuse, -R8.reuse ;  /* 0x00000058735f7223 */ /* 0x180fe20000010808 */
[--C-:B------:R-:W-:Y:S01]  /*5420*/  FFMA.FTZ R97, R119, R88, -R8.reuse ;  /* 0x0000005877617223 */ /* 0x100fe20000010808 */
[----:B------:R-:W2:Y:S01]  /*5430*/  MUFU.EX2 R31, R31 ;  /* 0x0000001f001f7308 */ /* 0x000ea20000000800 */
[----:B------:R-:W-:Y:S01]  /*5440*/  FMNMX.FTZ R6, R49, R6, !PT ;  /* 0x0000000631067209 */ /* 0x000fe20007810000 */
[-CC-:B------:R-:W-:Y:S01]  /*5450*/  FFMA.FTZ R99, R125, R88.reuse, -R8.reuse ;  /* 0x000000587d637223 */ /* 0x180fe20000010808 */
[-CC-:B------:R-:W-:Y:S01]  /*5460*/  FFMA.FTZ R103, R129, R88.reuse, -R8.reuse ;  /* 0x0000005881677223 */ /* 0x180fe20000010808 */
[--C-:B------:R-:W-:Y:S01]  /*5470*/  FFMA.FTZ R200, R135, R88, -R8.reuse ;  /* 0x0000005887c87223 */ /* 0x100fe20000010808 */
[----:B------:R-:W-:Y:S01]  /*5480*/  FMNMX.FTZ R6, R51, R6, !PT ;  /* 0x0000000633067209 */ /* 0x000fe20007810000 */
[-CC-:B------:R-:W-:Y:S01]  /*5490*/  FFMA.FTZ R202, R141, R88.reuse, -R8.reuse ;  /* 0x000000588dca7223 */ /* 0x180fe20000010808 */
[--C-:B------:R-:W-:Y:S01]  /*54a0*/  FFMA.FTZ R109, R145, R88, -R8.reuse ;  /* 0x00000058916d7223 */ /* 0x100fe20000010808 */
[----:B------:R-:W3:Y:S01]  /*54b0*/  MUFU.EX2 R180, R180 ;  /* 0x000000b400b47308 */ /* 0x000ee20000000800 */
[----:B------:R-:W-:Y:S01]  /*54c0*/  FMNMX.FTZ R6, R53, R6, !PT ;  /* 0x0000000635067209 */ /* 0x000fe20007810000 */
[-CC-:B------:R-:W-:Y:S01]  /*54d0*/  FFMA.FTZ R204, R147, R88.reuse, -R8.reuse ;  /* 0x0000005893cc7223 */ /* 0x180fe20000010808 */
[-CC-:B------:R-:W-:Y:S01]  /*54e0*/  FFMA.FTZ R113, R153, R88.reuse, -R8.reuse ;  /* 0x0000005899717223 */ /* 0x180fe20000010808 */
[--C-:B------:R-:W-:Y:S01]  /*54f0*/  FFMA.FTZ R206, R151, R88, -R8.reuse ;  /* 0x0000005897ce7223 */ /* 0x100fe20000010808 */
[----:B------:R-:W-:Y:S01]  /*5500*/  FMNMX.FTZ R6, R55, R6, !PT ;  /* 0x0000000637067209 */ /* 0x000fe20007810000 */
[-CC-:B------:R-:W-:Y:S01]  /*5510*/  FFMA.FTZ R115, R155, R88.reuse, -R8.reuse ;  /* 0x000000589b737223 */ /* 0x180fe20000010808 */
[--C-:B------:R-:W-:Y:S01]  /*5520*/  FFMA.FTZ R208, R157, R88, -R8.reuse ;  /* 0x000000589dd07223 */ /* 0x100fe20000010808 */
[----:B------:R-:W4:Y:S01]  /*5530*/  MUFU.EX2 R39, R39 ;  /* 0x0000002700277308 */ /* 0x000f220000000800 */
[----:B------:R-:W-:Y:S01]  /*5540*/  FMNMX.FTZ R6, R57, R6, !PT ;  /* 0x0000000639067209 */ /* 0x000fe20007810000 */
[-CC-:B------:R-:W-:Y:S01]  /*5550*/  FFMA.FTZ R117, R159, R88.reuse, -R8.reuse ;  /* 0x000000589f757223 */ /* 0x180fe20000010808 */
[-CC-:B------:R-:W-:Y:S01]  /*5560*/  FFMA.FTZ R210, R161, R88.reuse, -R8.reuse ;  /* 0x00000058a1d27223 */ /* 0x180fe20000010808 */
[--C-:B------:R-:W-:Y:S01]  /*5570*/  FFMA.FTZ R119, R163, R88, -R8.reuse ;  /* 0x00000058a3777223 */ /* 0x100fe20000010808 */
[----:B------:R-:W-:Y:S01]  /*5580*/  FMNMX.FTZ R6, R59, R6, !PT ;  /* 0x000000063b067209 */ /* 0x000fe20007810000 */
[-CC-:B------:R-:W-:Y:S01]  /*5590*/  FFMA.FTZ R212, R165, R88.reuse, -R8.reuse ;  /* 0x00000058a5d47223 */ /* 0x180fe20000010808 */
[--C-:B------:R-:W-:Y:S01]  /*55a0*/  FFMA.FTZ R125, R167, R88, -R8.reuse ;  /* 0x00000058a77d7223 */ /* 0x100fe20000010808 */
[----:B------:R-:W5:Y:S01]  /*55b0*/  MUFU.EX2 R182, R182 ;  /* 0x000000b600b67308 */ /* 0x000f620000000800 */
[----:B------:R-:W-:Y:S01]  /*55c0*/  FMNMX.FTZ R6, R61, R6, !PT ;  /* 0x000000063d067209 */ /* 0x000fe20007810000 */
[-CC-:B------:R-:W-:Y:S01]  /*55d0*/  FFMA.FTZ R214, R169, R88.reuse, -R8.reuse ;  /* 0x00000058a9d67223 */ /* 0x180fe20000010808 */
[-CC-:B------:R-:W-:Y:S01]  /*55e0*/  FFMA.FTZ R129, R171, R88.reuse, -R8.reuse ;  /* 0x00000058ab817223 */ /* 0x180fe20000010808 */
[--C-:B------:R-:W-:Y:S01]  /*55f0*/  FFMA.FTZ R216, R173, R88, -R8.reuse ;  /* 0x00000058add87223 */ /* 0x100fe20000010808 */
[----:B------:R-:W-:Y:S01]  /*5600*/  FMNMX.FTZ R6, R63, R6, !PT ;  /* 0x000000063f067209 */ /* 0x000fe20007810000 */
[----:B------:R-:W-:Y:S01]  /*5610*/  FFMA.FTZ R135, R175, R88, -R8 ;  /* 0x00000058af877223 */ /* 0x000fe20000010808 */
[----:B------:R-:W-:Y:S01]  /*5620*/  UISETP.GE.AND UP0, UPT, UR36, UR6, UPT ;  /* 0x000000062400728c */ /* 0x000fe2000bf06270 */
[----:B------:R-:W5:Y:S01]  /*5630*/  MUFU.EX2 R79, R79 ;  /* 0x0000004f004f7308 */ /* 0x000f620000000800 */
[----:B------:R-:W-:Y:S01]  /*5640*/  FMNMX.FTZ R6, R65, R6, !PT ;  /* 0x0000000641067209 */ /* 0x000fe20007810000 */
[----:B------:R-:W-:-:S02]  /*5650*/  UMOV UR6, URZ ;  /* 0x0000003f00067c82 */ /* 0x000fc40008000000 */
[----:B------:R-:W-:Y:S01]  /*5660*/  IMAD.U32 R221, RZ, RZ, UR6 ;  /* 0x00000006ffdd7e24 */ /* 0x000fe2000f8e00ff */
[----:B------:R-:W-:-:S03]  /*5670*/  FMNMX.FTZ R6, R67, R6, !PT ;  /* 0x0000000643067209 */ /* 0x000fc60007810000 */
[----:B------:R-:W5:Y:S01]  /*5680*/  MUFU.EX2 R184, R184 ;  /* 0x000000b800b87308 */ /* 0x000f620000000800 */
[----:B------:R-:W-:-:S04]  /*5690*/  FMNMX.FTZ R6, R69, R6, !PT ;  /* 0x0000000645067209 */ /* 0x000fc80007810000 */
[----:B------:R-:W-:-:S03]  /*56a0*/  FMNMX.FTZ R6, R71, R6, !PT ;  /* 0x0000000647067209 */ /* 0x000fc60007810000 */
[----:B------:R-:W-:Y:S01]  /*56b0*/  MUFU.EX2 R81, R81 ;  /* 0x0000005100517308 */ /* 0x000fe20000000800 */
        /* <DEDUP_REMOVED lines=29> */
[----:B------:R-:W-:Y:S02]  /*5890*/  MUFU.EX2 R99, R99 ;  /* 0x0000006300637308 */ /* 0x000fe40000000800 */
[----:B------:R-:W0:Y:S06]  /*58a0*/  SHFL.BFLY PT, R9, R6, 0x2, 0x1f ;  /* 0x0c401f0006097f89 */ /* 0x000e2c00000e0000 */
[----:B------:R-:W-:Y:S08]  /*58b0*/  MUFU.EX2 R196, R196 ;  /* 0x000000c400c47308 */ /* 0x000ff00000000800 */
[----:B------:R-:W-:Y:S08]  /*58c0*/  MUFU.EX2 R103, R103 ;  /* 0x0000006700677308 */ /* 0x000ff00000000800 */
[----:B------:R-:W-:Y:S01]  /*58d0*/  MUFU.EX2 R198, R198 ;  /* 0x000000c600c67308 */ /* 0x000fe20000000800 */
[----:B0-----:R-:W-:-:S05]  /*58e0*/  FMNMX.FTZ R10, R6, R9, !PT ;  /* 0x00000009060a7209 */ /* 0x001fca0007810000 */
[----:B------:R-:W0:Y:S02]  /*58f0*/  SHFL.BFLY PT, R9, R10, 0x1, 0x1f ;  /* 0x0c201f000a097f89 */ /* 0x000e2400000e0000 */
[----:B------:R-:W-:Y:S08]  /*5900*/  MUFU.EX2 R105, R105 ;  /* 0x0000006900697308 */ /* 0x000ff00000000800 */
[----:B------:R-:W-:Y:S08]  /*5910*/  MUFU.EX2 R200, R200 ;  /* 0x000000c800c87308 */ /* 0x000ff00000000800 */
[----:B------:R-:W-:Y:S01]  /*5920*/  MUFU.EX2 R107, R107 ;  /* 0x0000006b006b7308 */ /* 0x000fe20000000800 */
[----:B0-----:R-:W-:-:S07]  /*5930*/  FMNMX.FTZ R9, R10, R9, !PT ;  /* 0x000000090a097209 */ /* 0x001fce0007810000 */
[----:B------:R-:W-:Y:S01]  /*5940*/  MUFU.EX2 R202, R202 ;  /* 0x000000ca00ca7308 */ /* 0x000fe20000000800 */
[C---:B------:R-:W-:Y:S01]  /*5950*/  FSETP.NEU.FTZ.AND P2, PT, R9.reuse, -INF , PT ;  /* 0xff8000000900780b */ /* 0x040fe20003f5d000 */
[----:B------:R-:W-:-:S06]  /*5960*/  FMUL.FTZ R6, R9, R88 ;  /* 0x0000005809067220 */ /* 0x000fcc0000410000 */
[----:B------:R-:W-:Y:S01]  /*5970*/  MUFU.EX2 R109, R109 ;  /* 0x0000006d006d7308 */ /* 0x000fe20000000800 */
[----:B------:R-:W-:Y:S02]  /*5980*/  FSEL R36, R6, RZ, P2 ;  /* 0x000000ff06247208 */ /* 0x000fe40001000000 */
[----:B------:R-:W-:-:S03]  /*5990*/  PLOP3.LUT P2, PT, PT, PT, UP0, 0x80, 0x0 ;  /* 0x000000000000781c */ /* 0x000fc60003f4f008 */
[-CC-:B------:R-:W-:Y:S01]  /*59a0*/  FFMA.FTZ R177, R5, R88.reuse, -R36.reuse ;  /* 0x0000005805b17223 */ /* 0x180fe20000010824 */
[----:B------:R-:W-:Y:S01]  /*59b0*/  FADD.FTZ R5, R176, R27 ;  /* 0x0000001bb0057221 */ /* 0x000fe20000010000 */
[-CC-:B------:R-:W-:Y:S01]  /*59c0*/  FFMA.FTZ R4, R4, R88.reuse, -R36.reuse ;  /* 0x0000005804047223 */ /* 0x180fe20000010824 */
[-CC-:B------:R-:W-:Y:S01]  /*59d0*/  FFMA.FTZ R179, R7, R88.reuse, -R36.reuse ;  /* 0x0000005807b37223 */ /* 0x180fe20000010824 */
[-CC-:B------:R-:W-:Y:S01]  /*59e0*/  FFMA.FTZ R6, R11, R88.reuse, -R36.reuse ;  /* 0x000000580b067223 */ /* 0x180fe20000010824 */
[----:B-1----:R-:W-:Y:S01]  /*59f0*/  FADD.FTZ R32, R178, R5 ;  /* 0x00000005b2207221 */ /* 0x002fe20000010000 */
[----:B------:R-:W-:Y:S01]  /*5a00*/  MUFU.EX2 R177, R177 ;  /* 0x000000b100b17308 */ /* 0x000fe20000000800 */
[-CC-:B------:R-:W-:Y:S01]  /*5a10*/  FFMA.FTZ R181, R13, R88.reuse, -R36.reuse ;  /* 0x000000580db57223 */ /* 0x180fe20000010824 */
[-C--:B------:R-:W-:Y:S01]  /*5a20*/  FFMA.FTZ R8, R15, R88.reuse, -R36 ;  /* 0x000000580f087223 */ /* 0x080fe20000010824 */
[----:B--2---:R-:W-:Y:S01]  /*5a30*/  FADD.FTZ R5, R31, R32 ;  /* 0x000000201f057221 */ /* 0x004fe20000010000 */
[-CC-:B------:R-:W-:Y:S01]  /*5a40*/  FFMA.FTZ R183, R21, R88.reuse, -R36.reuse ;  /* 0x0000005815b77223 */ /* 0x180fe20000010824 */
[-CC-:B------:R-:W-:Y:S01]  /*5a50*/  FFMA.FTZ R10, R23, R88.reuse, -R36.reuse ;  /* 0x00000058170a7223 */ /* 0x180fe20000010824 */
[-CC-:B------:R-:W-:Y:S01]  /*5a60*/  FFMA.FTZ R185, R41, R88.reuse, -R36.reuse ;  /* 0x0000005829b97223 */ /* 0x180fe20000010824 */
[----:B---3--:R-:W-:Y:S01]  /*5a70*/  FADD.FTZ R32, R180, R5 ;  /* 0x00000005b4207221 */ /* 0x008fe20000010000 */
[----:B------:R-:W0:Y:S01]  /*5a80*/  MUFU.EX2 R4, R4 ;  /* 0x0000000400047308 */ /* 0x000e220000000800 */
[-CC-:B------:R-:W-:Y:S01]  /*5a90*/  FFMA.FTZ R12, R43, R88.reuse, -R36.reuse ;  /* 0x000000582b0c7223 */ /* 0x180fe20000010824 */
[-C--:B------:R-:W-:Y:S01]  /*5aa0*/  FFMA.FTZ R187, R45, R88.reuse, -R36 ;  /* 0x000000582dbb7223 */ /* 0x080fe20000010824 */
[----:B----4-:R-:W-:Y:S01]  /*5ab0*/  FADD.FTZ R5, R39, R32 ;  /* 0x0000002027057221 */ /* 0x010fe20000010000 */
[-CC-:B------:R-:W-:Y:S01]  /*5ac0*/  FFMA.FTZ R14, R47, R88.reuse, -R36.reuse ;  /* 0x000000582f0e7223 */ /* 0x180fe20000010824 */
[-CC-:B------:R-:W-:Y:S01]  /*5ad0*/  FFMA.FTZ R189, R49, R88.reuse, -R36.reuse ;  /* 0x0000005831bd7223 */ /* 0x180fe20000010824 */
[-CC-:B------:R-:W-:Y:S01]  /*5ae0*/  FFMA.FTZ R20, R51, R88.reuse, -R36.reuse ;  /* 0x0000005833147223 */ /* 0x180fe20000010824 */
[----:B-----5:R-:W-:Y:S01]  /*5af0*/  FADD.FTZ R34, R182, R5 ;  /* 0x00000005b6227221 */ /* 0x020fe20000010000 */
[----:B------:R-:W1:Y:S01]  /*5b00*/  MUFU.EX2 R179, R179 ;  /* 0x000000b300b37308 */ /* 0x000e620000000800 */
[-CC-:B------:R-:W-:Y:S01]  /*5b10*/  FFMA.FTZ R191, R53, R88.reuse, -R36.reuse ;  /* 0x0000005835bf7223 */ /* 0x180fe20000010824 */
[-C--:B------:R-:W-:Y:S01]  /*5b20*/  FFMA.FTZ R24, R55, R88.reuse, -R36 ;  /* 0x0000005837187223 */ /* 0x080fe20000010824 */
[----:B------:R-:W-:Y:S01]  /*5b30*/  FADD.FTZ R5, R79, R34 ;  /* 0x000000224f057221 */ /* 0x000fe20000010000 */
[-CC-:B------:R-:W-:Y:S01]  /*5b40*/  FFMA.FTZ R193, R57, R88.reuse, -R36.reuse ;  /* 0x0000005839c17223 */ /* 0x180fe20000010824 */
[-CC-:B------:R-:W-:Y:S01]  /*5b50*/  FFMA.FTZ R26, R59, R88.reuse, -R36.reuse ;  /* 0x000000583b1a7223 */ /* 0x180fe20000010824 */
[-C--:B------:R-:W-:Y:S01]  /*5b60*/  FFMA.FTZ R195, R61, R88.reuse, -R36 ;  /* 0x000000583dc37223 */ /* 0x080fe20000010824 */
[----:B------:R-:W-:Y:S01]  /*5b70*/  FADD.FTZ R34, R184, R5 ;  /* 0x00000005b8227221 */ /* 0x000fe20000010000 */
[----:B------:R-:W2:Y:S01]  /*5b80*/  MUFU.EX2 R6, R6 ;  /* 0x0000000600067308 */ /* 0x000ea20000000800 */
[----:B0-----:R-:W-:Y:S01]  /*5b90*/  FADD.FTZ R38, R177, R4 ;  /* 0x00000004b1267221 */ /* 0x001fe20000010000 */
[-C--:B------:R-:W-:Y:S01]  /*5ba0*/  FFMA.FTZ R28, R63, R88.reuse, -R36 ;  /* 0x000000583f1c7223 */ /* 0x080fe20000010824 */
[----:B------:R-:W-:Y:S01]  /*5bb0*/  FADD.FTZ R7, R81, R34 ;  /* 0x0000002251077221 */ /* 0x000fe20000010000 */
[-CC-:B------:R-:W-:Y:S01]  /*5bc0*/  FFMA.FTZ R197, R65, R88.reuse, -R36.reuse ;  /* 0x0000005841c57223 */ /* 0x180fe20000010824 */
[-CC-:B------:R-:W-:Y:S01]  /*5bd0*/  FFMA.FTZ R30, R67, R88.reuse, -R36.reuse ;  /* 0x00000058431e7223 */ /* 0x180fe20000010824 */
[-C--:B------:R-:W-:Y:S01]  /*5be0*/  FFMA.FTZ R199, R69, R88.reuse, -R36 ;  /* 0x0000005845c77223 */ /* 0x080fe20000010824 */
[----:B------:R-:W-:Y:S01]  /*5bf0*/  FADD.FTZ R40, R186, R7 ;  /* 0x00000007ba287221 */ /* 0x000fe20000010000 */
[----:B------:R-:W0:Y:S01]  /*5c00*/  MUFU.EX2 R181, R181 ;  /* 0x000000b500b57308 */ /* 0x000e220000000800 */
[----:B-1----:R-:W-:Y:S01]  /*5c10*/  FADD.FTZ R5, R179, R38 ;  /* 0x00000026b3057221 */ /* 0x002fe20000010000 */
[-C--:B------:R-:W-:Y:S01]  /*5c20*/  FFMA.FTZ R32, R71, R88.reuse, -R36 ;  /* 0x0000005847207223 */ /* 0x080fe20000010824 */
[----:B------:R-:W-:Y:S01]  /*5c30*/  FADD.FTZ R7, R85, R40 ;  /* 0x0000002855077221 */ /* 0x000fe20000010000 */
[-CC-:B------:R-:W-:Y:S01]  /*5c40*/  FFMA.FTZ R201, R73, R88.reuse, -R36.reuse ;  /* 0x0000005849c97223 */ /* 0x180fe20000010824 */
[-CC-:B------:R-:W-:Y:S01]  /*5c50*/  FFMA.FTZ R34, R33, R88.reuse, -R36.reuse ;  /* 0x0000005821227223 */ /* 0x180fe20000010824 */
[-CC-:B------:R-:W-:Y:S01]  /*5c60*/  FFMA.FTZ R203, R75, R88.reuse, -R36.reuse ;  /* 0x000000584bcb7223 */ /* 0x180fe20000010824 */
[----:B------:R-:W-:Y:S01]  /*5c70*/  FADD.FTZ R40, R188, R7 ;  /* 0x00000007bc287221 */ /* 0x000fe20000010000 */
[----:B------:R-:W1:Y:S01]  /*5c80*/  MUFU.EX2 R8, R8 ;  /* 0x0000000800087308 */ /* 0x000e620000000800 */
[----:B--2---:R-:W-:Y:S01]  /*5c90*/  FADD.FTZ R38, R6, R5 ;  /* 0x0000000506267221 */ /* 0x004fe20000010000 */
        /* <DEDUP_REMOVED lines=12> */
[----:B------:R-:W-:Y:S01]  /*5d60*/  FFMA.FTZ R25, R25, R88, -R36 ;  /* 0x0000005819197223 */ /* 0x000fe20000010824 */
[----:B------:R-:W-:Y:S01]  /*5d70*/  FADD.FTZ R42, R192, R7 ;  /* 0x00000007c02a7221 */ /* 0x000fe20000010000 */
[----:B------:R-:W0:Y:S01]  /*5d80*/  MUFU.EX2 R10, R10 ;  /* 0x0000000a000a7308 */ /* 0x000e220000000800 */
[----:B-1----:R-:W-:Y:S01]  /*5d90*/  FADD.FTZ R38, R8, R5 ;  /* 0x0000000508267221 */ /* 0x002fe20000010000 */
[----:B------:R-:W-:-:S02]  /*5da0*/  IMAD.U32 R7, RZ, RZ, UR38 ;  /* 0x00000026ff077e24 */ /* 0x000fc4000f8e00ff */
[----:B------:R-:W-:Y:S01]  /*5db0*/  FADD.FTZ R11, R97, R42 ;  /* 0x0000002a610b7221 */ /* 0x000fe20000010000 */
[-CC-:B------:R-:W-:Y:S01]  /*5dc0*/  FFMA.FTZ R29, R29, R88.reuse, -R36.reuse ;  /* 0x000000581d1d7223 */ /* 0x180fe20000010824 */
[-CC-:B------:R-:W-:Y:S01]  /*5dd0*/  FFMA.FTZ R139, R139, R88.reuse, -R36.reuse ;  /* 0x000000588b8b7223 */ /* 0x180fe20000010824 */
[-C--:B------:R-:W-:Y:S01]  /*5de0*/  FFMA.FTZ R143, R143, R88.reuse, -R36 ;  /* 0x000000588f8f7223 */ /* 0x080fe20000010824 */
[----:B------:R-:W-:Y:S01]  /*5df0*/  FADD.FTZ R44, R194, R11 ;  /* 0x0000000bc22c7221 */ /* 0x000fe20000010000 */
[----:B------:R-:W1:Y:S01]  /*5e00*/  MUFU.EX2 R185, R185 ;  /* 0x000000b900b97308 */ /* 0x000e620000000800 */
[----:B--2---:R-:W-:Y:S01]  /*5e10*/  FADD.FTZ R5, R183, R38 ;  /* 0x00000026b7057221 */ /* 0x004fe20000010000 */
[-CC-:B------:R-:W-:Y:S01]  /*5e20*/  FFMA.FTZ R149, R149, R88.reuse, -R36.reuse ;  /* 0x0000005895957223 */ /* 0x180fe20000010824 */
[-CC-:B------:R-:W-:Y:S01]  /*5e30*/  FFMA.FTZ R121, R121, R88.reuse, -R36.reuse ;  /* 0x0000005879797223 */ /* 0x180fe20000010824 */
[-CC-:B------:R-:W-:Y:S01]  /*5e40*/  FFMA.FTZ R123, R123, R88.reuse, -R36.reuse ;  /* 0x000000587b7b7223 */ /* 0x180fe20000010824 */
[-CC-:B------:R-:W-:Y:S01]  /*5e50*/  FFMA.FTZ R127, R127, R88.reuse, -R36.reuse ;  /* 0x000000587f7f7223 */ /* 0x180fe20000010824 */
[-CC-:B------:R-:W-:Y:S01]  /*5e60*/  FFMA.FTZ R131, R131, R88.reuse, -R36.reuse ;  /* 0x0000005883837223 */ /* 0x180fe20000010824 */
[----:B------:R-:W-:Y:S01]  /*5e70*/  FFMA.FTZ R133, R133, R88, -R36 ;  /* 0x0000005885857223 */ /* 0x000fe20000010824 */
[----:B------:R-:W2:Y:S01]  /*5e80*/  MUFU.EX2 R12, R12 ;  /* 0x0000000c000c7308 */ /* 0x000ea20000000800 */
[----:B0-----:R-:W-:Y:S01]  /*5e90*/  FADD.FTZ R40, R10, R5 ;  /* 0x000000050a287221 */ /* 0x001fe20000010000 */
[----:B------:R-:W-:Y:S01]  /*5ea0*/  F2FP.BF16.F32.PACK_AB R177, R4, R177 ;  /* 0x000000b104b1723e */ /* 0x000fe200000010ff */
[--C-:B------:R-:W-:Y:S01]  /*5eb0*/  IMAD.MOV.U32 R73, RZ, RZ, R87.reuse ;  /* 0x000000ffff497224 */ /* 0x100fe200078e0057 */
[----:B------:R-:W-:Y:S01]  /*5ec0*/  F2FP.BF16.F32.PACK_AB R179, R6, R179 ;  /* 0x000000b306b3723e */ /* 0x000fe200000010ff */
[--C-:B------:R-:W-:Y:S01]  /*5ed0*/  IMAD.MOV.U32 R71, RZ, RZ, R87.reuse ;  /* 0x000000ffff477224 */ /* 0x100fe200078e0057 */
[----:B------:R-:W-:Y:S01]  /*5ee0*/  F2FP.BF16.F32.PACK_AB R176, R27, R176 ;  /* 0x000000b01bb0723e */ /* 0x000fe200000010ff */
[--C-:B------:R-:W-:Y:S01]  /*5ef0*/  IMAD.MOV.U32 R69, RZ, RZ, R87.reuse ;  /* 0x000000ffff457224 */ /* 0x100fe200078e0057 */
[----:B------:R-:W0:Y:S01]  /*5f00*/  MUFU.EX2 R187, R187 ;  /* 0x000000bb00bb7308 */ /* 0x000e220000000800 */
[----:B-1----:R-:W-:Y:S01]  /*5f10*/  FADD.FTZ R5, R185, R40 ;  /* 0x00000028b9057221 */ /* 0x002fe20000010000 */
[----:B------:R-:W-:Y:S01]  /*5f20*/  F2FP.BF16.F32.PACK_AB R178, R31, R178 ;  /* 0x000000b21fb2723e */ /* 0x000fe200000010ff */
[--C-:B------:R-:W-:Y:S01]  /*5f30*/  IMAD.MOV.U32 R67, RZ, RZ, R87.reuse ;  /* 0x000000ffff437224 */ /* 0x100fe200078e0057 */
[----:B------:R-:W-:Y:S01]  /*5f40*/  F2FP.BF16.F32.PACK_AB R180, R39, R180 ;  /* 0x000000b427b4723e */ /* 0x000fe200000010ff */
[--C-:B------:R-:W-:Y:S01]  /*5f50*/  IMAD.MOV.U32 R63, RZ, RZ, R87.reuse ;  /* 0x000000ffff3f7224 */ /* 0x100fe200078e0057 */
[----:B------:R-:W-:Y:S01]  /*5f60*/  F2FP.BF16.F32.PACK_AB R182, R79, R182 ;  /* 0x000000b64fb6723e */ /* 0x000fe200000010ff */
[----:B------:R-:W-:Y:S01]  /*5f70*/  IMAD.MOV.U32 R79, RZ, RZ, R87 ;  /* 0x000000ffff4f7224 */ /* 0x000fe200078e0057 */
[----:B------:R-:W1:Y:S01]  /*5f80*/  MUFU.EX2 R14, R14 ;  /* 0x0000000e000e7308 */ /* 0x000e620000000800 */
[----:B--2---:R-:W-:Y:S01]  /*5f90*/  FADD.FTZ R40, R12, R5 ;  /* 0x000000050c287221 */ /* 0x004fe20000010000 */
[----:B------:R-:W-:Y:S01]  /*5fa0*/  @!P1 VIADD R5, R7, 0x34840 ;  /* 0x0003484007059836 */ /* 0x000fe20000000000 */
[----:B------:R-:W-:Y:S01]  /*5fb0*/  F2FP.BF16.F32.PACK_AB R184, R81, R184 ;  /* 0x000000b851b8723e */ /* 0x000fe200000010ff */
[--C-:B------:R-:W-:Y:S01]  /*5fc0*/  IMAD.MOV.U32 R81, RZ, RZ, R87.reuse ;  /* 0x000000ffff517224 */ /* 0x100fe200078e0057 */
[----:B------:R-:W-:Y:S01]  /*5fd0*/  F2FP.BF16.F32.PACK_AB R186, R85, R186 ;  /* 0x000000ba55ba723e */ /* 0x000fe200000010ff */
[----:B------:R-:W-:Y:S01]  /*5fe0*/  IMAD.MOV.U32 R61, RZ, RZ, R87 ;  /* 0x000000ffff3d7224 */ /* 0x000fe200078e0057 */
[----:B------:R-:W-:Y:S01]  /*5ff0*/  @!P1 PRMT R5, RZ, 0x654, R5 ;  /* 0x00000654ff059816 */ /* 0x000fe20000000005 */
[----:B------:R-:W2:Y:S01]  /*6000*/  MUFU.EX2 R189, R189 ;  /* 0x000000bd00bd7308 */ /* 0x000ea20000000800 */
[----:B0-----:R-:W-:Y:S01]  /*6010*/  FADD.FTZ R7, R187, R40 ;  /* 0x00000028bb077221 */ /* 0x001fe20000010000 */
[----:B------:R-:W-:Y:S01]  /*6020*/  F2FP.BF16.F32.PACK_AB R188, R91, R188 ;  /* 0x000000bc5bbc723e */ /* 0x000fe200000010ff */
[----:B------:R2:W-:Y:S01]  /*6030*/  @!P1 SYNCS.ARRIVE.TRANS64.RED.A1T0 RZ, [R5+URZ], RZ ;  /* 0x000000ff05ff99a7 */ /* 0x0005e2000810043f */
[----:B------:R-:W-:Y:S01]  /*6040*/  F2FP.BF16.F32.PACK_AB R190, R95, R190 ;  /* 0x000000be5fbe723e */ /* 0x000fe200000010ff */
[--C-:B------:R-:W-:Y:S01]  /*6050*/  IMAD.MOV.U32 R59, RZ, RZ, R87.reuse ;  /* 0x000000ffff3b7224 */ /* 0x100fe200078e0057 */
[----:B------:R-:W-:Y:S01]  /*6060*/  F2FP.BF16.F32.PACK_AB R192, R97, R192 ;  /* 0x000000c061c0723e */ /* 0x000fe200000010ff */
[----:B------:R-:W-:Y:S01]  /*6070*/  IMAD.MOV.U32 R57, RZ, RZ, R87 ;  /* 0x000000ffff397224 */ /* 0x000fe200078e0057 */
[----:B------:R-:W0:Y:S01]  /*6080*/  MUFU.EX2 R20, R20 ;  /* 0x0000001400147308 */ /* 0x000e220000000800 */
[----:B-1----:R-:W-:Y:S01]  /*6090*/  FADD.FTZ R42, R14, R7 ;  /* 0x000000070e2a7221 */ /* 0x002fe20000010000 */
[C---:B------:R-:W-:Y:S01]  /*60a0*/  FADD.FTZ R7, R99.reuse, R44 ;  /* 0x0000002c63077221 */ /* 0x040fe20000010000 */
[----:B------:R-:W-:Y:S01]  /*60b0*/  F2FP.BF16.F32.PACK_AB R194, R99, R194 ;  /* 0x000000c263c2723e */ /* 0x000fe200000010ff */
[----:B------:R-:W-:Y:S01]  /*60c0*/  IMAD.MOV.U32 R53, RZ, RZ, R87 ;  /* 0x000000ffff357224 */ /* 0x000fe200078e0057 */
[----:B------:R-:W-:Y:S01]  /*60d0*/  F2FP.BF16.F32.PACK_AB R181, R8, R181 ;  /* 0x000000b508b5723e */ /* 0x000fe200000010ff */
[----:B------:R-:W-:Y:S01]  /*60e0*/  FADD.FTZ R44, R196, R7 ;  /* 0x00000007c42c7221 */ /* 0x000fe20000010000 */
[----:B------:R-:W-:Y:S01]  /*60f0*/  F2FP.BF16.F32.PACK_AB R196, R103, R196 ;  /* 0x000000c467c4723e */ /* 0x000fe200000010ff */
[----:B------:R-:W1:Y:S01]  /*6100*/  MUFU.EX2 R191, R191 ;  /* 0x000000bf00bf7308 */ /* 0x000e620000000800 */
[----:B--2---:R-:W-:Y:S01]  /*6110*/  FADD.FTZ R5, R189, R42 ;  /* 0x0000002abd057221 */ /* 0x004fe20000010000 */
[----:B------:R-:W-:Y:S01]  /*6120*/  FADD.FTZ R7, R103, R44 ;  /* 0x0000002c67077221 */ /* 0x000fe20000010000 */
[----:B------:R-:W-:Y:S01]  /*6130*/  F2FP.BF16.F32.PACK_AB R183, R10, R183 ;  /* 0x000000b70ab7723e */ /* 0x000fe200000010ff */
[----:B------:R-:W-:Y:S01]  /*6140*/  IMAD.MOV.U32 R51, RZ, RZ, R87 ;  /* 0x000000ffff337224 */ /* 0x000fe200078e0057 */
[----:B------:R-:W-:Y:S01]  /*6150*/  F2FP.BF16.F32.PACK_AB R185, R12, R185 ;  /* 0x000000b90cb9723e */ /* 0x000fe200000010ff */
[----:B------:R-:W-:Y:S01]  /*6160*/  FADD.FTZ R46, R198, R7 ;  /* 0x00000007c62e7221 */ /* 0x000fe20000010000 */
[C---:B------:R-:W-:Y:S01]  /*6170*/  F2FP.BF16.F32.PACK_AB R198, R105.reuse, R198 ;  /* 0x000000c669c6723e */ /* 0x040fe200000010ff */
[----:B------:R-:W2:Y:S01]  /*6180*/  MUFU.EX2 R24, R24 ;  /* 0x0000001800187308 */ /* 0x000ea20000000800 */
[----:B0-----:R-:W-:Y:S01]  /*6190*/  FADD.FTZ R42, R20, R5 ;  /* 0x00000005142a7221 */ /* 0x001fe20000010000 */
[----:B------:R-:W-:Y:S01]  /*61a0*/  FADD.FTZ R7, R105, R46 ;  /* 0x0000002e69077221 */ /* 0x000fe20000010000 */
[----:B------:R-:W-:Y:S01]  /*61b0*/  F2FP.BF16.F32.PACK_AB R187, R14, R187 ;  /* 0x000000bb0ebb723e */ /* 0x000fe200000010ff */
[----:B------:R-:W-:Y:S01]  /*61c0*/  IMAD.MOV.U32 R49, RZ, RZ, R87 ;  /* 0x000000ffff317224 */ /* 0x000fe200078e0057 */
[----:B------:R-:W-:Y:S01]  /*61d0*/  F2FP.BF16.F32.PACK_AB R189, R20, R189 ;  /* 0x000000bd14bd723e */ /* 0x000fe200000010ff */
[----:B------:R-:W-:Y:S01]  /*61e0*/  FADD.FTZ R46, R200, R7 ;  /* 0x00000007c82e7221 */ /* 0x000fe20000010000 */
[----:B------:R-:W-:Y:S01]  /*61f0*/  F2FP.BF16.F32.PACK_AB R200, R107, R200 ;  /* 0x000000c86bc8723e */ /* 0x000fe200000010ff */
[----:B------:R-:W0:Y:S01]  /*6200*/  MUFU.EX2 R193, R193 ;  /* 0x000000c100c17308 */ /* 0x000e220000000800 */
[----:B-1----:R-:W-:Y:S01]  /*6210*/  FADD.FTZ R5, R191, R42 ;  /* 0x0000002abf057221 */ /* 0x002fe20000010000 */
[----:B------:R-:W-:Y:S01]  /*6220*/  FADD.FTZ R7, R107, R46 ;  /* 0x0000002e6b077221 */ /* 0x000fe20000010000 */
[-C--:B------:R-:W-:Y:S01]  /*6230*/  MOV R85, R87.reuse ;  /* 0x0000005700557202 */ /* 0x080fe20000000f00 */
[----:B------:R-:W-:Y:S01]  /*6240*/  IMAD.MOV.U32 R47, RZ, RZ, R87 ;  /* 0x000000ffff2f7224 */ /* 0x000fe200078e0057 */
[----:B------:R-:W-:Y:S01]  /*6250*/  MOV R75, R87 ;  /* 0x00000057004b7202 */ /* 0x000fe20000000f00 */
[----:B------:R-:W-:Y:S01]  /*6260*/  FADD.FTZ R48, R202, R7 ;  /* 0x00000007ca307221 */ /* 0x000fe20000010000 */
[C---:B------:R-:W-:Y:S01]  /*6270*/  F2FP.BF16.F32.PACK_AB R202, R109.reuse, R202 ;  /* 0x000000ca6dca723e */ /* 0x040fe200000010ff */
[----:B------:R-:W1:Y:S01]  /*6280*/  MUFU.EX2 R26, R26 ;  /* 0x0000001a001a7308 */ /* 0x000e620000000800 */
[C---:B--2---:R-:W-:Y:S01]  /*6290*/  FADD.FTZ R44, R24.reuse, R5 ;  /* 0x00000005182c7221 */ /* 0x044fe20000010000 */
[----:B------:R-:W-:Y:S01]  /*62a0*/  FADD.FTZ R7, R109, R48 ;  /* 0x000000306d077221 */ /* 0x000fe20000010000 */
[----:B------:R-:W-:Y:S01]  /*62b0*/  F2FP.BF16.F32.PACK_AB R191, R24, R191 ;  /* 0x000000bf18bf723e */ /* 0x000fe200000010ff */
[--C-:B------:R-:W-:Y:S01]  /*62c0*/  IMAD.MOV.U32 R43, RZ, RZ, R87.reuse ;  /* 0x000000ffff2b7224 */ /* 0x100fe200078e0057 */
[-C--:B------:R-:W-:Y:S01]  /*62d0*/  MOV R65, R87.reuse ;  /* 0x0000005700417202 */ /* 0x080fe20000000f00 */
[--C-:B------:R-:W-:Y:S01]  /*62e0*/  IMAD.MOV.U32 R41, RZ, RZ, R87.reuse ;  /* 0x000000ffff297224 */ /* 0x100fe200078e0057 */
[-C--:B------:R-:W-:Y:S01]  /*62f0*/  MOV R55, R87.reuse ;  /* 0x0000005700377202 */ /* 0x080fe20000000f00 */
[----:B------:R-:W2:Y:S01]  /*6300*/  MUFU.EX2 R195, R195 ;  /* 0x000000c300c37308 */ /* 0x000ea20000000800 */
[----:B0-----:R-:W-:Y:S01]  /*6310*/  FADD.FTZ R5, R193, R44 ;  /* 0x0000002cc1057221 */ /* 0x001fe20000010000 */
[----:B------:R-:W-:Y:S01]  /*6320*/  MOV R45, R87 ;  /* 0x00000057002d7202 */ /* 0x000fe20000000f00 */
[----:B------:R-:W-:-:S02]  /*6330*/  IMAD.MOV.U32 R39, RZ, RZ, R87 ;  /* 0x000000ffff277224 */ /* 0x000fc400078e0057 */
[--C-:B------:R-:W-:Y:S02]  /*6340*/  IMAD.MOV.U32 R33, RZ, RZ, R87.reuse ;  /* 0x000000ffff217224 */ /* 0x100fe400078e0057 */
[----:B------:R-:W-:Y:S01]  /*6350*/  IMAD.MOV.U32 R31, RZ, RZ, R87 ;  /* 0x000000ffff1f7224 */ /* 0x000fe200078e0057 */
[----:B------:R-:W0:Y:S01]  /*6360*/  MUFU.EX2 R28, R28 ;  /* 0x0000001c001c7308 */ /* 0x000e220000000800 */
[C---:B-1----:R-:W-:Y:S01]  /*6370*/  FADD.FTZ R44, R26.reuse, R5 ;  /* 0x000000051a2c7221 */ /* 0x042fe20000010000 */
[----:B------:R-:W-:Y:S01]  /*6380*/  F2FP.BF16.F32.PACK_AB R193, R26, R193 ;  /* 0x000000c11ac1723e */ /* 0x000fe200000010ff */
[--C-:B------:R-:W-:Y:S02]  /*6390*/  IMAD.MOV.U32 R27, RZ, RZ, R87.reuse ;  /* 0x000000ffff1b7224 */ /* 0x100fe400078e0057 */
[--C-:B------:R-:W-:Y:S02]  /*63a0*/  IMAD.MOV.U32 R26, RZ, RZ, R87.reuse ;  /* 0x000000ffff1a7224 */ /* 0x100fe400078e0057 */
[----:B------:R-:W-:Y:S01]  /*63b0*/  IMAD.MOV.U32 R24, RZ, RZ, R87 ;  /* 0x000000ffff187224 */ /* 0x000fe200078e0057 */
[----:B------:R-:W1:Y:S01]  /*63c0*/  MUFU.EX2 R197, R197 ;  /* 0x000000c500c57308 */ /* 0x000e620000000800 */
[----:B--2---:R-:W-:-:S07]  /*63d0*/  FADD.FTZ R5, R195, R44 ;  /* 0x0000002cc3057221 */ /* 0x004fce0000010000 */
[----:B------:R-:W2:Y:S01]  /*63e0*/  MUFU.EX2 R30, R30 ;  /* 0x0000001e001e7308 */ /* 0x000ea20000000800 */
[C---:B0-----:R-:W-:Y:S01]  /*63f0*/  FADD.FTZ R46, R28.reuse, R5 ;  /* 0x000000051c2e7221 */ /* 0x041fe20000010000 */
[----:B------:R-:W-:Y:S01]  /*6400*/  F2FP.BF16.F32.PACK_AB R195, R28, R195 ;  /* 0x000000c31cc3723e */ /* 0x000fe200000010ff */
[----:B------:R-:W-:-:S05]  /*6410*/  IMAD.MOV.U32 R28, RZ, RZ, R87 ;  /* 0x000000ffff1c7224 */ /* 0x000fca00078e0057 */
[----:B------:R-:W0:Y:S01]  /*6420*/  MUFU.EX2 R204, R204 ;  /* 0x000000cc00cc7308 */ /* 0x000e220000000800 */
[----:B-1----:R-:W-:-:S07]  /*6430*/  FADD.FTZ R5, R197, R46 ;  /* 0x0000002ec5057221 */ /* 0x002fce0000010000 */
[----:B------:R-:W1:Y:S01]  /*6440*/  MUFU.EX2 R199, R199 ;  /* 0x000000c700c77308 */ /* 0x000e620000000800 */
[C---:B--2---:R-:W-:Y:S01]  /*6450*/  FADD.FTZ R36, R30.reuse, R5 ;  /* 0x000000051e247221 */ /* 0x044fe20000010000 */
[----:B------:R-:W-:Y:S02]  /*6460*/  F2FP.BF16.F32.PACK_AB R197, R30, R197 ;  /* 0x000000c51ec5723e */ /* 0x000fe400000010ff */
[----:B------:R-:W-:-:S04]  /*6470*/  MOV R30, R87 ;  /* 0x00000057001e7202 */ /* 0x000fc80000000f00 */
[----:B------:R-:W2:Y:S01]  /*6480*/  MUFU.EX2 R113, R113 ;  /* 0x0000007100717308 */ /* 0x000ea20000000800 */
[----:B0-----:R-:W-:-:S07]  /*6490*/  FADD.FTZ R46, R204, R7 ;  /* 0x00000007cc2e7221 */ /* 0x001fce0000010000 */
[----:B------:R-:W0:Y:S01]  /*64a0*/  MUFU.EX2 R32, R32 ;  /* 0x0000002000207308 */ /* 0x000e220000000800 */
[----:B-1----:R-:W-:-:S07]  /*64b0*/  FADD.FTZ R5, R199, R36 ;  /* 0x00000024c7057221 */ /* 0x002fce0000010000 */
[----:B------:R-:W1:Y:S01]  /*64c0*/  MUFU.EX2 R206, R206 ;  /* 0x000000ce00ce7308 */ /* 0x000e620000000800 */
[C---:B--2---:R-:W-:Y:S01]  /*64d0*/  FADD.FTZ R7, R113.reuse, R46 ;  /* 0x0000002e71077221 */ /* 0x044fe20000010000 */
[----:B------:R-:W-:-:S06]  /*64e0*/  F2FP.BF16.F32.PACK_AB R204, R113, R204 ;  /* 0x000000cc71cc723e */ /* 0x000fcc00000010ff */
[----:B------:R-:W2:Y:S01]  /*64f0*/  MUFU.EX2 R201, R201 ;  /* 0x000000c900c97308 */ /* 0x000ea20000000800 */
[C---:B0-----:R-:W-:Y:S01]  /*6500*/  FADD.FTZ R46, R32.reuse, R5 ;  /* 0x00000005202e7221 */ /* 0x041fe20000010000 */
[----:B------:R-:W-:Y:S01]  /*6510*/  F2FP.BF16.F32.PACK_AB R199, R32, R199 ;  /* 0x000000c720c7723e */ /* 0x000fe200000010ff */
[----:B------:R-:W-:-:S05]  /*6520*/  IMAD.MOV.U32 R32, RZ, RZ, R87 ;  /* 0x000000ffff207224 */ /* 0x000fca00078e0057 */
[----:B------:R-:W0:Y:S01]  /*6530*/  MUFU.EX2 R115, R115 ;  /* 0x0000007300737308 */ /* 0x000e220000000800 */
[----:B-1----:R-:W-:-:S07]  /*6540*/  FADD.FTZ R48, R206, R7 ;  /* 0x00000007ce307221 */ /* 0x002fce0000010000 */
[----:B------:R-:W1:Y:S01]  /*6550*/  MUFU.EX2 R34, R34 ;  /* 0x0000002200227308 */ /* 0x000e620000000800 */
[----:B--2---:R-:W-:-:S07]  /*6560*/  FADD.FTZ R5, R201, R46 ;  /* 0x0000002ec9057221 */ /* 0x004fce0000010000 */
[----:B------:R-:W2:Y:S01]  /*6570*/  MUFU.EX2 R208, R208 ;  /* 0x000000d000d07308 */ /* 0x000ea20000000800 */
[C---:B0-----:R-:W-:Y:S01]  /*6580*/  FADD.FTZ R7, R115.reuse, R48 ;  /* 0x0000003073077221 */ /* 0x041fe20000010000 */
[----:B------:R-:W-:-:S06]  /*6590*/  F2FP.BF16.F32.PACK_AB R206, R115, R206 ;  /* 0x000000ce73ce723e */ /* 0x000fcc00000010ff */
[----:B------:R-:W0:Y:S01]  /*65a0*/  MUFU.EX2 R203, R203 ;  /* 0x000000cb00cb7308 */ /* 0x000e220000000800 */
[C---:B-1----:R-:W-:Y:S01]  /*65b0*/  FADD.FTZ R46, R34.reuse, R5 ;  /* 0x00000005222e7221 */ /* 0x042fe20000010000 */
[----:B------:R-:W-:Y:S01]  /*65c0*/  F2FP.BF16.F32.PACK_AB R201, R34, R201 ;  /* 0x000000c922c9723e */ /* 0x000fe200000010ff */
[----:B------:R-:W-:-:S05]  /*65d0*/  IMAD.MOV.U32 R34, RZ, RZ, R87 ;  /* 0x000000ffff227224 */ /* 0x000fca00078e0057 */
[----:B------:R-:W1:Y:S01]  /*65e0*/  MUFU.EX2 R117, R117 ;  /* 0x0000007500757308 */ /* 0x000e620000000800 */
[----:B--2---:R-:W-:-:S07]  /*65f0*/  FADD.FTZ R48, R208, R7 ;  /* 0x00000007d0307221 */ /* 0x004fce0000010000 */
[----:B------:R2:W3:Y:S01]  /*6600*/  MUFU.EX2 R38, R35 ;  /* 0x0000002300267308 */ /* 0x0004e20000000800 */
[----:B0-----:R-:W-:-:S07]  /*6610*/  FADD.FTZ R5, R203, R46 ;  /* 0x0000002ecb057221 */ /* 0x001fce0000010000 */
[----:B------:R-:W0:Y:S01]  /*6620*/  MUFU.EX2 R210, R210 ;  /* 0x000000d200d27308 */ /* 0x000e220000000800 */
[C---:B-1----:R-:W-:Y:S01]  /*6630*/  FADD.FTZ R7, R117.reuse, R48 ;  /* 0x0000003075077221 */ /* 0x042fe20000010000 */
[----:B------:R-:W-:Y:S02]  /*6640*/  F2FP.BF16.F32.PACK_AB R208, R117, R208 ;  /* 0x000000d075d0723e */ /* 0x000fe400000010ff */
[----:B--2---:R-:W-:-:S04]  /*6650*/  MOV R35, R87 ;  /* 0x0000005700237202 */ /* 0x004fc80000000f00 */
[----:B------:R-:W1:Y:S01]  /*6660*/  MUFU.EX2 R77, R77 ;  /* 0x0000004d004d7308 */ /* 0x000e620000000800 */
[C---:B---3--:R-:W-:Y:S01]  /*6670*/  FADD.FTZ R48, R38.reuse, R5 ;  /* 0x0000000526307221 */ /* 0x048fe20000010000 */
[----:B------:R-:W-:Y:S01]  /*6680*/  F2FP.BF16.F32.PACK_AB R203, R38, R203 ;  /* 0x000000cb26cb723e */ /* 0x000fe200000010ff */
[----:B------:R-:W-:-:S05]  /*6690*/  IMAD.MOV.U32 R38, RZ, RZ, R87 ;  /* 0x000000ffff267224 */ /* 0x000fca00078e0057 */
[----:B------:R-:W2:Y:S01]  /*66a0*/  MUFU.EX2 R119, R119 ;  /* 0x0000007700777308 */ /* 0x000ea20000000800 */
[----:B0-----:R-:W-:-:S07]  /*66b0*/  FADD.FTZ R50, R210, R7 ;  /* 0x00000007d2327221 */ /* 0x001fce0000010000 */
[----:B------:R0:W3:Y:S01]  /*66c0*/  MUFU.EX2 R40, R37 ;  /* 0x0000002500287308 */ /* 0x0000e20000000800 */
[----:B-1----:R-:W-:-:S07]  /*66d0*/  FADD.FTZ R5, R77, R48 ;  /* 0x000000304d057221 */ /* 0x002fce0000010000 */
[----:B------:R-:W1:Y:S01]  /*66e0*/  MUFU.EX2 R212, R212 ;  /* 0x000000d400d47308 */ /* 0x000e620000000800 */
[C---:B--2---:R-:W-:Y:S01]  /*66f0*/  FADD.FTZ R7, R119.reuse, R50 ;  /* 0x0000003277077221 */ /* 0x044fe20000010000 */
[----:B------:R-:W-:Y:S01]  /*6700*/  F2FP.BF16.F32.PACK_AB R210, R119, R210 ;  /* 0x000000d277d2723e */ /* 0x000fe200000010ff */
[----:B0-----:R-:W-:-:S05]  /*6710*/  IMAD.MOV.U32 R37, RZ, RZ, R87 ;  /* 0x000000ffff257224 */ /* 0x001fca00078e0057 */
[----:B------:R-:W0:Y:S01]  /*6720*/  MUFU.EX2 R83, R83 ;  /* 0x0000005300537308 */ /* 0x000e220000000800 */
[C---:B---3--:R-:W-:Y:S01]  /*6730*/  FADD.FTZ R48, R40.reuse, R5 ;  /* 0x0000000528307221 */ /* 0x048fe20000010000 */
[----:B------:R-:W-:Y:S01]  /*6740*/  F2FP.BF16.F32.PACK_AB R205, R40, R77 ;  /* 0x0000004d28cd723e */ /* 0x000fe200000010ff */
[----:B------:R-:W-:Y:S01]  /*6750*/  IMAD.MOV.U32 R77, RZ, RZ, R87 ;  /* 0x000000ffff4d7224 */ /* 0x000fe200078e0057 */
[----:B------:R-:W-:-:S04]  /*6760*/  MOV R40, R87 ;  /* 0x0000005700287202 */ /* 0x000fc80000000f00 */
[----:B------:R-:W2:Y:S01]  /*6770*/  MUFU.EX2 R125, R125 ;  /* 0x0000007d007d7308 */ /* 0x000ea20000000800 */
[----:B-1----:R-:W-:-:S07]  /*6780*/  FADD.FTZ R50, R212, R7 ;  /* 0x00000007d4327221 */ /* 0x002fce0000010000 */
[----:B------:R-:W1:Y:S01]  /*6790*/  MUFU.EX2 R42, R93 ;  /* 0x0000005d002a7308 */ /* 0x000e620000000800 */
[----:B0-----:R-:W-:-:S07]  /*67a0*/  FADD.FTZ R5, R83, R48 ;  /* 0x0000003053057221 */ /* 0x001fce0000010000 */
[----:B------:R-:W0:Y:S01]  /*67b0*/  MUFU.EX2 R214, R214 ;  /* 0x000000d600d67308 */ /* 0x000e220000000800 */
[C---:B--2---:R-:W-:Y:S01]  /*67c0*/  FADD.FTZ R7, R125.reuse, R50 ;  /* 0x000000327d077221 */ /* 0x044fe20000010000 */
[----:B------:R-:W-:-:S06]  /*67d0*/  F2FP.BF16.F32.PACK_AB R212, R125, R212 ;  /* 0x000000d47dd4723e */ /* 0x000fcc00000010ff */
[----:B------:R-:W2:Y:S01]  /*67e0*/  MUFU.EX2 R101, R101 ;  /* 0x0000006500657308 */ /* 0x000ea20000000800 */
[C---:B-1----:R-:W-:Y:S01]  /*67f0*/  FADD.FTZ R50, R42.reuse, R5 ;  /* 0x000000052a327221 */ /* 0x042fe20000010000 */
[----:B------:R-:W-:Y:S01]  /*6800*/  F2FP.BF16.F32.PACK_AB R207, R42, R83 ;  /* 0x000000532acf723e */ /* 0x000fe200000010ff */
[--C-:B------:R-:W-:Y:S02]  /*6810*/  IMAD.MOV.U32 R83, RZ, RZ, R87.reuse ;  /* 0x000000ffff537224 */ /* 0x100fe400078e0057 */
[----:B------:R-:W-:-:S03]  /*6820*/  IMAD.MOV.U32 R42, RZ, RZ, R87 ;  /* 0x000000ffff2a7224 */ /* 0x000fc600078e0057 */
[----:B------:R-:W1:Y:S01]  /*6830*/  MUFU.EX2 R129, R129 ;  /* 0x0000008100817308 */ /* 0x000e620000000800 */
[----:B0-----:R-:W-:-:S07]  /*6840*/  FADD.FTZ R52, R214, R7 ;  /* 0x00000007d6347221 */ /* 0x001fce0000010000 */
[----:B------:R-:W0:Y:S01]  /*6850*/  MUFU.EX2 R44, R111 ;  /* 0x0000006f002c7308 */ /* 0x000e220000000800 */
[----:B--2---:R-:W-:-:S07]  /*6860*/  FADD.FTZ R5, R101, R50 ;  /* 0x0000003265057221 */ /* 0x004fce0000010000 */
[----:B------:R-:W2:Y:S01]  /*6870*/  MUFU.EX2 R216, R216 ;  /* 0x000000d800d87308 */ /* 0x000ea20000000800 */
[C---:B-1----:R-:W-:Y:S01]  /*6880*/  FADD.FTZ R7, R129.reuse, R52 ;  /* 0x0000003481077221 */ /* 0x042fe20000010000 */
[----:B------:R-:W-:-:S06]  /*6890*/  F2FP.BF16.F32.PACK_AB R214, R129, R214 ;  /* 0x000000d681d6723e */ /* 0x000fcc00000010ff */
[----:B------:R-:W1:Y:S01]  /*68a0*/  MUFU.EX2 R25, R25 ;  /* 0x0000001900197308 */ /* 0x000e620000000800 */
[C---:B0-----:R-:W-:Y:S01]  /*68b0*/  FADD.FTZ R50, R44.reuse, R5 ;  /* 0x000000052c327221 */ /* 0x041fe20000010000 */
[----:B------:R-:W-:Y:S01]  /*68c0*/  F2FP.BF16.F32.PACK_AB R209, R44, R101 ;  /* 0x000000652cd1723e */ /* 0x000fe200000010ff */
[----:B------:R-:W-:-:S05]  /*68d0*/  IMAD.MOV.U32 R44, RZ, RZ, R87 ;  /* 0x000000ffff2c7224 */ /* 0x000fca00078e0057 */
[----:B------:R-:W0:Y:S01]  /*68e0*/  MUFU.EX2 R135, R135 ;  /* 0x0000008700877308 */ /* 0x000e220000000800 */
[----:B--2---:R-:W-:-:S07]  /*68f0*/  FADD.FTZ R52, R216, R7 ;  /* 0x00000007d8347221 */ /* 0x004fce0000010000 */
[----:B------:R2:W3:Y:S01]  /*6900*/  MUFU.EX2 R36, R29 ;  /* 0x0000001d00247308 */ /* 0x0004e20000000800 */
[----:B-1----:R-:W-:-:S07]  /*6910*/  FADD.FTZ R5, R25, R50 ;  /* 0x0000003219057221 */ /* 0x002fce0000010000 */
[----:B------:R-:W1:Y:S01]  /*6920*/  MUFU.EX2 R139, R139 ;  /* 0x0000008b008b7308 */ /* 0x000e620000000800 */
[C---:B0-----:R-:W-:Y:S01]  /*6930*/  FADD.FTZ R7, R135.reuse, R52 ;  /* 0x0000003487077221 */ /* 0x041fe20000010000 */
[----:B------:R-:W-:Y:S01]  /*6940*/  F2FP.BF16.F32.PACK_AB R216, R135, R216 ;  /* 0x000000d887d8723e */ /* 0x000fe200000010ff */
[----:B--2---:R-:W-:-:S05]  /*6950*/  IMAD.MOV.U32 R29, RZ, RZ, R87 ;  /* 0x000000ffff1d7224 */ /* 0x004fca00078e0057 */
[----:B------:R-:W0:Y:S01]  /*6960*/  MUFU.EX2 R46, R143 ;  /* 0x0000008f002e7308 */ /* 0x000e220000000800 */
[C---:B---3--:R-:W-:Y:S01]  /*6970*/  FADD.FTZ R52, R36.reuse, R5 ;  /* 0x0000000524347221 */ /* 0x048fe20000010000 */
[----:B------:R-:W-:Y:S01]  /*6980*/  F2FP.BF16.F32.PACK_AB R211, R36, R25 ;  /* 0x0000001924d3723e */ /* 0x000fe200000010ff */
[----:B------:R-:W-:Y:S01]  /*6990*/  IMAD.MOV.U32 R36, RZ, RZ, R87 ;  /* 0x000000ffff247224 */ /* 0x000fe200078e0057 */
[----:B------:R-:W-:-:S04]  /*69a0*/  MOV R25, R87 ;  /* 0x0000005700197202 */ /* 0x000fc80000000f00 */
[----:B------:R-:W2:Y:S01]  /*69b0*/  MUFU.EX2 R149, R149 ;  /* 0x0000009500957308 */ /* 0x000ea20000000800 */
[----:B-1----:R-:W-:Y:S01]  /*69c0*/  FADD.FTZ R5, R139, R52 ;  /* 0x000000348b057221 */ /* 0x002fe20000010000 */
[----:B------:R-:W-:-:S06]  /*69d0*/  IMAD.MOV.U32 R52, RZ, RZ, R87 ;  /* 0x000000ffff347224 */ /* 0x000fcc00078e0057 */
[----:B------:R-:W1:Y:S01]  /*69e0*/  MUFU.EX2 R48, R121 ;  /* 0x0000007900307308 */ /* 0x000e620000000800 */
[C---:B0-----:R-:W-:Y:S01]  /*69f0*/  FADD.FTZ R4, R46.reuse, R5 ;  /* 0x000000052e047221 */ /* 0x041fe20000010000 */
[----:B------:R-:W-:Y:S01]  /*6a00*/  F2FP.BF16.F32.PACK_AB R213, R46, R139 ;  /* 0x0000008b2ed5723e */ /* 0x000fe200000010ff */
[----:B------:R-:W-:-:S05]  /*6a10*/  IMAD.MOV.U32 R46, RZ, RZ, R87 ;  /* 0x000000ffff2e7224 */ /* 0x000fca00078e0057 */
[----:B------:R-:W0:Y:S01]  /*6a20*/  MUFU.EX2 R123, R123 ;  /* 0x0000007b007b7308 */ /* 0x000e220000000800 */
[----:B--2---:R-:W-:-:S07]  /*6a30*/  FADD.FTZ R5, R149, R4 ;  /* 0x0000000495057221 */ /* 0x004fce0000010000 */
[----:B------:R-:W2:Y:S01]  /*6a40*/  MUFU.EX2 R50, R127 ;  /* 0x0000007f00327308 */ /* 0x000ea20000000800 */
[C---:B-1----:R-:W-:Y:S01]  /*6a50*/  FADD.FTZ R6, R48.reuse, R5 ;  /* 0x0000000530067221 */ /* 0x042fe20000010000 */
[----:B------:R-:W-:Y:S01]  /*6a60*/  F2FP.BF16.F32.PACK_AB R215, R48, R149 ;  /* 0x0000009530d7723e */ /* 0x000fe200000010ff */
[----:B------:R-:W-:-:S05]  /*6a70*/  IMAD.MOV.U32 R48, RZ, RZ, R87 ;  /* 0x000000ffff307224 */ /* 0x000fca00078e0057 */
[----:B------:R-:W1:Y:S01]  /*6a80*/  MUFU.EX2 R218, R218 ;  /* 0x000000da00da7308 */ /* 0x000e620000000800 */
[----:B0-----:R-:W-:-:S07]  /*6a90*/  FADD.FTZ R5, R123, R6 ;  /* 0x000000067b057221 */ /* 0x001fce0000010000 */
[----:B------:R-:W0:Y:S01]  /*6aa0*/  MUFU.EX2 R131, R131 ;  /* 0x0000008300837308 */ /* 0x000e220000000800 */
[C---:B--2---:R-:W-:Y:S01]  /*6ab0*/  FADD.FTZ R6, R50.reuse, R5 ;  /* 0x0000000532067221 */ /* 0x044fe20000010000 */
[----:B------:R-:W-:Y:S02]  /*6ac0*/  F2FP.BF16.F32.PACK_AB R217, R50, R123 ;  /* 0x0000007b32d9723e */ /* 0x000fe400000010ff */
[----:B------:R-:W-:-:S04]  /*6ad0*/  MOV R50, R87 ;  /* 0x0000005700327202 */ /* 0x000fc80000000f00 */
[----:B------:R-:W2:Y:S01]  /*6ae0*/  MUFU.EX2 R137, R137 ;  /* 0x0000008900897308 */ /* 0x000ea20000000800 */
[----:B-1----:R-:W-:-:S07]  /*6af0*/  FADD.FTZ R54, R218, R7 ;  /* 0x00000007da367221 */ /* 0x002fce0000010000 */
[----:B------:R-:W1:Y:S01]  /*6b00*/  MUFU.EX2 R4, R133 ;  /* 0x0000008500047308 */ /* 0x000e620000000800 */
[----:B0-----:R-:W-:Y:S01]  /*6b10*/  FADD.FTZ R5, R131, R6 ;  /* 0x0000000683057221 */ /* 0x001fe20000010000 */
[C---:B--2---:R-:W-:Y:S01]  /*6b20*/  FADD.FTZ R7, R137.reuse, R54 ;  /* 0x0000003689077221 */ /* 0x044fe20000010000 */
[----:B------:R-:W-:Y:S01]  /*6b30*/  F2FP.BF16.F32.PACK_AB R218, R137, R218 ;  /* 0x000000da89da723e */ /* 0x000fe200000010ff */
[----:B------:R-:W-:Y:S02]  /*6b40*/  IMAD.MOV.U32 R54, RZ, RZ, R87 ;  /* 0x000000ffff367224 */ /* 0x000fe400078e0057 */
[C---:B-1----:R-:W-:Y:S01]  /*6b50*/  FADD.FTZ R6, R4.reuse, R5 ;  /* 0x0000000504067221 */ /* 0x042fe20000010000 */
[----:B------:R-:W-:Y:S01]  /*6b60*/  F2FP.BF16.F32.PACK_AB R219, R4, R131 ;  /* 0x0000008304db723e */ /* 0x000fe200000010ff */
[----:B------:R-:W-:Y:S06]  /*6b70*/  @!P2 BRA `(.L_x_19) ;  /* 0x000000580008a947 */ /* 0x000fec0003800000 */
[----:B------:R-:W-:Y:S01]  /*6b80*/  UMOV UR6, URZ ;  /* 0x0000003f00067c82 */ /* 0x000fe20008000000 */
[----:B------:R-:W-:Y:S01]  /*6b90*/  IMAD.U32 R220, RZ, RZ, UR36 ;  /* 0x00000024ffdc7e24 */ /* 0x000fe2000f8e00ff */
[----:B------:R-:W-:Y:S01]  /*6ba0*/  MOV R5, R89 ;  /* 0x0000005900057202 */ /* 0x000fe20000000f00 */
[----:B------:R-:W-:Y:S01]  /*6bb0*/  IMAD.MOV.U32 R4, RZ, RZ, R9 ;  /* 0x000000ffff047224 */ /* 0x000fe200078e0009 */
[----:B------:R-:W-:Y:S01]  /*6bc0*/  CS2R R86, SRZ ;  /* 0x0000000000567805 */ /* 0x000fe2000001ff00 */
[----:B------:R-:W-:Y:S01]  /*6bd0*/  IMAD.U32 R11, RZ, RZ, UR6 ;  /* 0x00000006ff0b7e24 */ /* 0x000fe2000f8e00ff */
        /* <DEDUP_REMOVED lines=30> */
[----:B------:R-:W-:Y:S01]  /*6dc0*/  CS2R R24, SRZ ;  /* 0x0000000000187805 */ /* 0x000fe2000001ff00 */
[----:B------:R-:W-:Y:S01]  /*6dd0*/  IMAD.U32 R12, RZ, RZ, UR6 ;  /* 0x00000006ff0c7e24 */ /* 0x000fe2000f8e00ff */
[----:B------:R-:W-:-:S06]  /*6de0*/  ULDC UR60, c[0x0][0x9d8] ;  /* 0x00027600003c7ab9 */ /* 0x000fcc0000000800 */
.L_x_28:
[----:B------:R-:W-:Y:S02]  /*6df0*/  R2UR UR6, R12 ;  /* 0x000000000c0672ca */ /* 0x000fe400000e0000 */
[----:B------:R-:W-:Y:S02]  /*6e00*/  R2UR UR11, R18 ;  /* 0x00000000120b72ca */ /* 0x000fe400000e0000 */
[----:B------:R-:W-:-:S09]  /*6e10*/  R2UR UR10, R11 ;  /* 0x000000000b0a72ca */ /* 0x000fd200000e0000 */
[----:B------:R-:W-:Y:S02]  /*6e20*/  UIADD3 UR6, UR6, 0x1, URZ ;  /* 0x0000000106067890 */ /* 0x000fe4000fffe03f */
[----:B------:R-:W-:Y:S02]  /*6e30*/  ISETP.NE.AND P3, PT, RZ, UR11, PT ;  /* 0x0000000bff007c0c */ /* 0x000fe4000bf65270 */
[----:B------:R-:W-:-:S04]  /*6e40*/  UISETP.NE.AND UP0, UPT, UR6, 0x2, UPT ;  /* 0x000000020600788c */ /* 0x000fc8000bf05270 */
[----:B------:R-:W-:Y:S02]  /*6e50*/  USEL UR7, URZ, 0x1, UP0 ;  /* 0x000000013f077887 */ /* 0x000fe40008000000 */
[----:B------:R-:W-:Y:S02]  /*6e60*/  USEL UR6, UR6, URZ, UP0 ;  /* 0x0000003f06067287 */ /* 0x000fe40008000000 */
[----:B------:R-:W-:-:S04]  /*6e70*/  ULOP3.LUT UR7, UR10, UR7, URZ, 0x3c, !UPT ;  /* 0x000000070a077292 */ /* 0x000fc8000f8e3c3f */
[----:B------:R-:W-:Y:S02]  /*6e80*/  IMAD.U32 R0, RZ, RZ, UR6 ;  /* 0x00000006ff007e24 */ /* 0x000fe4000f8e00ff */
[----:B------:R-:W-:Y:S01]  /*6e90*/  IMAD.U32 R221, RZ, RZ, UR7 ;  /* 0x00000007ffdd7e24 */ /* 0x000fe2000f8e00ff */
[----:B------:R-:W-:Y:S06]  /*6ea0*/  @P3 BRA `(.L_x_20) ;  /* 0x0000000000343947 */ /* 0x000fec0003800000 */
[----:B------:R-:W-:Y:S05]  /*6eb0*/  @!P0 BRA `(.L_x_21) ;  /* 0x0000000000048947 */ /* 0x000fea0003800000 */
[----:B------:R-:W-:Y:S01]  /*6ec0*/  BPT.TRAP 0x1 ;  /* 0x000000040000795c */ /* 0x000fe20000300000 */
.L_x_21:
[----:B------:R-:W-:Y:S02]  /*6ed0*/  R2UR UR7, R221 ;  /* 0x00000000dd0772ca */ /* 0x000fe400000e0000 */
[----:B------:R-:W-:-:S11]  /*6ee0*/  R2UR UR6, R16 ;  /* 0x00000000100672ca */ /* 0x000fd600000e0000 */
[----:B------:R-:W-:Y:S02]  /*6ef0*/  MOV R8, UR7 ;  /* 0x0000000700087c02 */ /* 0x000fe40008000f00 */
[----:B------:R-:W-:Y:S02]  /*6f00*/  LEA R9, R0, UR6, 0x3 ;  /* 0x0000000600097c11 */ /* 0x000fe4000f8e18ff */
[----:B------:R-:W-:-:S04]  /*6f10*/  SHF.L.U32 R8, R8, 0x1f, RZ ;  /* 0x0000001f08087819 */ /* 0x000fc800000006ff */
[----:B------:R0:W1:Y:S01]  /*6f20*/  SYNCS.PHASECHK.TRANS64.TRYWAIT P2, [R9+URZ+0x34830], R8 ;  /* 0x03483008090075a7 */ /* 0x000062000804017f */
[----:B------:R-:W-:Y:S05]  /*6f30*/  @!P0 BRA `(.L_x_22) ;  /* 0x0000000000048947 */ /* 0x000fea0003800000 */
[----:B------:R-:W-:Y:S01]  /*6f40*/  BPT.TRAP 0x1 ;  /* 0x000000040000795c */ /* 0x000fe20000300000 */
.L_x_22:
[----:B-1----:R-:W-:Y:S05]  /*6f50*/  @P2 BRA `(.L_x_20) ;  /* 0x0000000000082947 */ /* 0x002fea0003800000 */
[----:B------:R-:W1:Y:S02]  /*6f60*/  SYNCS.PHASECHK.TRANS64.TRYWAIT P2, [R9+URZ+0x34830], R8 ;  /* 0x03483008090075a7 */ /* 0x000e64000804017f */
[----:B-1----:R-:W-:Y:S05]  /*6f70*/  @!P2 BRA `(.L_x_23) ;  /* 0x000000b40010a947 */ /* 0x002fea0003800000 */
.L_x_20:
[----:B01----:R-:W-:Y:S01]  /*6f80*/  VIADD R8, R22, 0x8 ;  /* 0x0000000816087836 */ /* 0x003fe20000000000 */
[----:B------:R-:W-:Y:S01]  /*6f90*/  R2UR UR30, R0 ;  /* 0x00000000001e72ca */ /* 0x000fe200000e0000 */
[----:B------:R-:W-:Y:S01]  /*6fa0*/  UMOV UR31, 0x40000040 ;  /* 0x40000040001f7882 */ /* 0x000fe20000000000 */
[C---:B------:R-:W-:Y:S01]  /*6fb0*/  R2UR UR28, R2.reuse ;  /* 0x00000000021c72ca */ /* 0x040fe200000e0000 */
[----:B------:R-:W-:Y:S01]  /*6fc0*/  UMOV UR51, 0x40000040 ;  /* 0x4000004000337882 */ /* 0x000fe20000000000 */
[----:B------:R0:W-:Y:S01]  /*6fd0*/  BAR.SYNC.DEFER_BLOCKING R8, 0x100 ;  /* 0x000400080000751d */ /* 0x0001e20000010000 */
[C---:B------:R-:W-:Y:S02]  /*6fe0*/  R2UR UR29, R3.reuse ;  /* 0x00000000031d72ca */ /* 0x040fe400000e0000 */
[C---:B------:R-:W-:Y:S02]  /*6ff0*/  R2UR UR48, R2.reuse ;  /* 0x00000000023072ca */ /* 0x040fe400000e0000 */
[C---:B------:R-:W-:Y:S01]  /*7000*/  R2UR UR49, R3.reuse ;  /* 0x00000000033172ca */ /* 0x040fe200000e0000 */
[----:B------:R-:W-:Y:S01]  /*7010*/  UMOV UR55, 0x40000040 ;  /* 0x4000004000377882 */ /* 0x000fe20000000000 */
[C---:B------:R-:W-:Y:S01]  /*7020*/  R2UR UR52, R2.reuse ;  /* 0x00000000023472ca */ /* 0x040fe200000e0000 */
[----:B------:R-:W-:Y:S01]  /*7030*/  UMOV UR39, 0x40000040 ;  /* 0x4000004000277882 */ /* 0x000fe20000000000 */
[----:B------:R-:W-:Y:S01]  /*7040*/  UIMAD UR30, UR30, 0xb00, UR61 ;  /* 0x00000b001e1e78a4 */ /* 0x000fe2000f8e023d */
[C---:B------:R-:W-:Y:S01]  /*7050*/  R2UR UR53, R3.reuse ;  /* 0x00000000033572ca */ /* 0x040fe200000e0000 */
[----:B------:R-:W-:Y:S01]  /*7060*/  UMOV UR43, 0x40000040 ;  /* 0x40000040002b7882 */ /* 0x000fe20000000000 */
[C---:B------:R-:W-:Y:S01]  /*7070*/  R2UR UR36, R2.reuse ;  /* 0x00000000022472ca */ /* 0x040fe200000e0000 */
[----:B------:R-:W-:Y:S01]  /*7080*/  UIADD3 UR50, UR30, 0x80, URZ ;  /* 0x000000801e327890 */ /* 0x000fe2000fffe03f */
[C---:B------:R-:W-:Y:S01]  /*7090*/  R2UR UR37, R3.reuse ;  /* 0x00000000032572ca */ /* 0x040fe200000e0000 */
[----:B------:R-:W-:Y:S01]  /*70a0*/  UIADD3 UR54, UR30, 0x100, URZ ;  /* 0x000001001e367890 */ /* 0x000fe2000fffe03f */
[C---:B------:R-:W-:Y:S01]  /*70b0*/  R2UR UR40, R2.reuse ;  /* 0x00000000022872ca */ /* 0x040fe200000e0000 */
[----:B------:R-:W-:Y:S01]  /*70c0*/  UIADD3 UR38, UR30, 0x180, URZ ;  /* 0x000001801e267890 */ /* 0x000fe2000fffe03f */
[C---:B------:R-:W-:Y:S01]  /*70d0*/  R2UR UR41, R3.reuse ;  /* 0x00000000032972ca */ /* 0x040fe200000e0000 */
[----:B------:R-:W-:Y:S01]  /*70e0*/  UIADD3 UR42, UR30, 0x200, URZ ;  /* 0x000002001e2a7890 */ /* 0x000fe2000fffe03f */
[----:B------:R-:W-:Y:S01]  /*70f0*/  R2UR UR44, R2 ;  /* 0x00000000022c72ca */ /* 0x000fe200000e0000 */
[----:B------:R-:W-:Y:S01]  /*7100*/  UIADD3 UR46, UR30, 0x280, URZ ;  /* 0x000002801e2e7890 */ /* 0x000fe2000fffe03f */
[----:B------:R-:W-:Y:S01]  /*7110*/  R2UR UR45, R3 ;  /* 0x00000000032d72ca */ /* 0x000fe200000e0000 */
[----:B------:R-:W-:Y:S01]  /*7120*/  UMOV UR47, 0x40000040 ;  /* 0x40000040002f7882 */ /* 0x000fe20000000000 */
[----:B------:R-:W-:Y:S01]  /*7130*/  WARPGROUP.ARRIVE ;  /* 0x00000000000079c5 */ /* 0x000fe20000000000 */
[----:B------:R-:W-:Y:S01]  /*7140*/  UIADD3 UR6, UR30, 0x2, URZ ;  /* 0x000000021e067890 */ /* 0x000fe2000fffe03f */
[----:B------:R-:W-:Y:S01]  /*7150*/  MOV R9, UR33 ;  /* 0x0000002100097c02 */ /* 0x000fe20008000f00 */
[----:B------:R-:W-:Y:S01]  /*7160*/  UMOV UR7, 0x40000040 ;  /* 0x4000004000077882 */ /* 0x000fe20000000000 */
[----:B------:R-:W-:Y:S01]  /*7170*/  UIADD3 UR10, UR30, 0x82, URZ ;  /* 0x000000821e0a7890 */ /* 0x000fe2000fffe03f */
[----:B------:R-:W-:Y:S01]  /*7180*/  MOV R10, UR32 ;  /* 0x00000020000a7c02 */ /* 0x000fe20008000f00 */
[----:B------:R-:W-:Y:S01]  /*7190*/  HGMMA.64x16x16.F32.BF16 R168, gdesc[UR28], RZ, !UPT, gsb0 ;  /* 0x002000001ca879f0 */ /* 0x000fe2000c0018ff */
[----:B------:R-:W-:Y:S01]  /*71a0*/  UMOV UR32, UR4 ;  /* 0x0000000400207c82 */ /* 0x000fe20008000000 */
[----:B------:R-:W-:Y:S01]  /*71b0*/  UMOV UR33, UR5 ;  /* 0x0000000500217c82 */ /* 0x000fe20008000000 */
[----:B------:R-:W-:Y:S01]  /*71c0*/  UMOV UR35, 0x40000040 ;  /* 0x4000004000237882 */ /* 0x000fe20000000000 */
[----:B------:R-:W-:Y:S01]  /*71d0*/  UIADD3 UR11, UR30, 0x102, URZ ;  /* 0x000001021e0b7890 */ /* 0x000fe2000fffe03f */
[----:B------:R-:W-:Y:S01]  /*71e0*/  UMOV UR34, UR10 ;  /* 0x0000000a00227c82 */ /* 0x000fe20008000000 */
[----:B------:R-:W-:Y:S01]  /*71f0*/  UIADD3 UR58, UR30, 0x402, URZ ;  /* 0x000004021e3a7890 */ /* 0x000fe2000fffe03f */
[----:B------:R-:W-:Y:S01]  /*7200*/  UMOV UR56, UR4 ;  /* 0x0000000400387c82 */ /* 0x000fe20008000000 */
[----:B------:R-:W-:Y:S01]  /*7210*/  UMOV UR57, UR5 ;  /* 0x0000000500397c82 */ /* 0x000fe20008000000 */
[----:B------:R-:W-:Y:S01]  /*7220*/  UMOV UR59, 0x40000040 ;  /* 0x40000040003b7882 */ /* 0x000fe20000000000 */
[----:B------:R-:W-:-:S02]  /*7230*/  UIADD3 UR10, UR30, 0x502, URZ ;  /* 0x000005021e0a7890 */ /* 0x000fc4000fffe03f */
[----:B------:R-:W-:Y:S01]  /*7240*/  UIADD3 UR14, UR30, 0x6, URZ ;  /* 0x000000061e0e7890 */ /* 0x000fe2000fffe03f */
[----:B------:R-:W-:Y:S01]  /*7250*/  UMOV UR15, 0x40000040 ;  /* 0x40000040000f7882 */ /* 0x000fe20000000000 */
[----:B------:R-:W-:Y:S01]  /*7260*/  UIADD3 UR18, UR30, 0x580, URZ ;  /* 0x000005801e127890 */ /* 0x000fe2000fffe03f */
[----:B------:R-:W-:Y:S01]  /*7270*/  UMOV UR19, 0x40000040 ;  /* 0x4000004000137882 */ /* 0x000fe20000000000 */
[----:B------:R-:W-:Y:S01]  /*7280*/  UIADD3 UR22, UR30, 0x582, URZ ;  /* 0x000005821e167890 */ /* 0x000fe2000fffe03f */
[----:B------:R-:W-:Y:S01]  /*7290*/  UMOV UR23, 0x40000040 ;  /* 0x4000004000177882 */ /* 0x000fe20000000000 */
[----:B------:R-:W-:Y:S01]  /*72a0*/  UIADD3 UR26, UR30, 0x584, URZ ;  /* 0x000005841e1a7890 */ /* 0x000fe2000fffe03f */
[----:B------:R-:W-:Y:S01]  /*72b0*/  UMOV UR27, 0x40000040 ;  /* 0x40000040001b7882 */ /* 0x000fe20000000000 */
        /* <DEDUP_REMOVED lines=82> */
[----:B------:R-:W-:Y:S01]  /*77e0*/  UMOV UR35, 0x40000040 ;  /* 0x4000004000237882 */ /* 0x000fe20000000000 */
        /* <DEDUP_REMOVED lines=57> */
[----:B------:R-:W-:-:S05]  /*7b80*/  UIADD3 UR7, UR30, 0x104, URZ ;  /* 0x000001041e077890 */ /* 0x000fca000fffe03f */
[----:B------:R-:W-:Y:S01]  /*7b90*/  UMOV UR34, UR6 ;  /* 0x0000000600227c82 */ /* 0x000fe20008000000 */
        /* <DEDUP_REMOVED lines=65> */
[----:B------:R-:W-:-:S07]  /*7fb0*/  UIADD3 UR6, UR30, 0x86, URZ ;  /* 0x000000861e067890 */ /* 0x000fce000fffe03f */
[----:B------:R-:W-:Y:S01]  /*7fc0*/  UMOV UR34, UR6 ;  /* 0x0000000600227c82 */ /* 0x000fe20008000000 */
        /* <DEDUP_REMOVED lines=74> */
[----:B------:R-:W-:Y:S03]  /*8470*/  HGMMA.64x16x16.F32.BF16 R88, gdesc[UR12], R88, gsb0 ;  /* 0x002000000c5879f0 */ /* 0x000fe60008001858 */
        /* <DEDUP_REMOVED lines=149> */
[----:B------:R-:W-:Y:S01]  /*8dd0*/  R2UR UR33, R9 ;  /* 0x00000000092172ca */ /* 0x000fe200000e0000 */
[----:B------:R-:W-:Y:S01]  /*8de0*/  UIADD3 UR34, UR30, 0x586, URZ ;  /* 0x000005861e227890 */ /* 0x000fe2000fffe03f */
[----:B------:R-:W-:Y:S01]  /*8df0*/  R2UR UR32, R10 ;  /* 0x000000000a2072ca */ /* 0x000fe200000e0000 */
[----:B------:R-:W-:-:S10]  /*8e00*/  UMOV UR35, 0x40000040 ;  /* 0x4000004000237882 */ /* 0x000fd40000000000 */
[----:B------:R-:W-:Y:S02]  /*8e10*/  UMOV UR29, UR33 ;  /* 0x00000021001d7c82 */ /* 0x000fe40008000000 */
[----:B------:R-:W-:Y:S01]  /*8e20*/  UMOV UR28, UR32 ;  /* 0x00000020001c7c82 */ /* 0x000fe20008000000 */
        /* <DEDUP_REMOVED lines=61> */
[----:B------:R-:W-:-:S07]  /*9200*/  UIADD3 UR6, UR30, 0x986, URZ ;  /* 0x000009861e067890 */ /* 0x000fce000fffe03f */
[----:B------:R-:W-:Y:S01]  /*9210*/  UMOV UR30, UR6 ;  /* 0x00000006001e7c82 */ /* 0x000fe20008000000 */
[----:B------:R-:W-:Y:S02]  /*9220*/  WARPGROUP.DEPBAR.LE gsb0, 0x0 ;  /* 0x00008000000079c5 */ /* 0x000fe40000010000 */
[----:B------:R-:W-:-:S06]  /*9230*/  WARPGROUP.ARRIVE ;  /* 0x00000000000079c5 */ /* 0x000fcc0000000000 */
[----:B------:R-:W-:Y:S03]  /*9240*/  HGMMA.64x16x16.F32.BF16 R160, gdesc[UR32], R160, gsb0 ;  /* 0x0020000020a079f0 */ /* 0x000fe600080018a0 */
        /* <DEDUP_REMOVED lines=20> */
[----:B------:R-:W-:Y:S01]  /*9390*/  HGMMA.64x16x16.F32.BF16 R104, gdesc[UR28], R104, gsb0 ;  /* 0x002000001c6879f0 */ /* 0x000fe20008001868 */
[----:B------:R-:W-:Y:S01]  /*93a0*/  UMOV UR28, UR32 ;  /* 0x00000020001c7c82 */ /* 0x000fe20008000000 */
[----:B------:R-:W-:Y:S01]  /*93b0*/  UMOV UR29, UR33 ;  /* 0x00000021001d7c82 */ /* 0x000fe20008000000 */
[----:B------:R-:W-:Y:S01]  /*93c0*/  UMOV UR30, UR7 ;  /* 0x00000007001e7c82 */ /* 0x000fe20008000000 */
        /* <DEDUP_REMOVED lines=10> */
[----:B------:R-:W-:Y:S03]  /*9470*/  HGMMA.64x16x16.F32.BF16 R88, gdesc[UR28], R88, gsb0 ;  /* 0x002000001c5879f0 */ /* 0x000fe60008001858 */
[----:B------:R-:W-:Y:S02]  /*9480*/  WARPGROUP.DEPBAR.LE gsb0, 0x0 ;  /* 0x00008000000079c5 */ /* 0x000fe40000010000 */
[----:B0-----:R-:W-:Y:S05]  /*9490*/  @P3 BRA `(.L_x_24) ;  /* 0x0000000000383947 */ /* 0x001fea0003800000 */
[----:B------:R-:W-:Y:S05]  /*94a0*/  @!P0 BRA `(.L_x_25) ;  /* 0x0000000000048947 */ /* 0x000fea0003800000 */
[----:B------:R-:W-:Y:S01]  /*94b0*/  BPT.TRAP 0x1 ;  /* 0x000000040000795c */ /* 0x000fe20000300000 */
.L_x_25:
[----:B------:R-:W-:Y:S02]  /*94c0*/  R2UR UR10, R16 ;  /* 0x00000000100a72ca */ /* 0x000fe400000e0000 */
[----:B------:R-:W-:Y:S02]  /*94d0*/  R2UR UR6, R12 ;  /* 0x000000000c0672ca */ /* 0x000fe400000e0000 */
[----:B------:R-:W-:-:S11]  /*94e0*/  R2UR UR7, R11 ;  /* 0x000000000b0772ca */ /* 0x000fd600000e0000 */
[----:B------:R-:W-:Y:S02]  /*94f0*/  ULEA UR6, UR6, UR10, 0x3 ;  /* 0x0000000a06067291 */ /* 0x000fe4000f8e183f */
[----:B------:R-:W-:-:S05]  /*9500*/  IMAD.U32 R8, RZ, RZ, UR7 ;  /* 0x00000007ff087e24 */ /* 0x000fca000f8e00ff */
[----:B------:R-:W-:-:S04]  /*9510*/  SHF.L.U32 R8, R8, 0x1f, RZ ;  /* 0x0000001f08087819 */ /* 0x000fc800000006ff */
[----:B------:R0:W1:Y:S01]  /*9520*/  SYNCS.PHASECHK.TRANS64.TRYWAIT P2, [UR6+0x34850], R8 ;  /* 0x03485008ff0075a7 */ /* 0x0000620008040146 */
[----:B------:R-:W-:Y:S05]  /*9530*/  @!P0 BRA `(.L_x_26) ;  /* 0x0000000000048947 */ /* 0x000fea0003800000 */
[----:B------:R-:W-:Y:S01]  /*9540*/  BPT.TRAP 0x1 ;  /* 0x000000040000795c */ /* 0x000fe20000300000 */
.L_x_26:
[----:B-1----:R-:W-:Y:S05]  /*9550*/  @P2 BRA `(.L_x_24) ;  /* 0x0000000000082947 */ /* 0x002fea0003800000 */
[----:B------:R-:W1:Y:S02]  /*9560*/  SYNCS.PHASECHK.TRANS64.TRYWAIT P2, [UR6+0x34850], R8 ;  /* 0x03485008ff0075a7 */ /* 0x000e640008040146 */
[----:B-1----:R-:W-:Y:S05]  /*9570*/  @!P2 BRA `(.L_x_27) ;  /* 0x0000008c00a4a947 */ /* 0x002fea0003800000 */
.L_x_24:
[----:B------:R-:W-:Y:S01]  /*9580*/  R2UR UR14, R16 ;  /* 0x00000000100e72ca */ /* 0x000fe200000e0000 */
[----:B------:R-:W-:Y:S01]  /*9590*/  WARPGROUP.ARRIVE ;  /* 0x00000000000079c5 */ /* 0x000fe20000000000 */
[----:B------:R-:W-:Y:S01]  /*95a0*/  R2UR UR15, R12 ;  /* 0x000000000c0f72ca */ /* 0x000fe200000e0000 */
[----:B------:R-:W-:Y:S01]  /*95b0*/  UMOV UR7, 0x40000040 ;  /* 0x4000004000077882 */ /* 0x000fe20000000000 */
[----:B------:R-:W-:Y:S01]  /*95c0*/  UMOV UR11, 0x40000040 ;  /* 0x40000040000b7882 */ /* 0x000fe20000000000 */
[----:B01----:R-:W-:Y:S01]  /*95d0*/  FMUL.FTZ R8, R168, UR60 ;  /* 0x0000003ca8087c20 */ /* 0x003fe20008410000 */
[----:B------:R-:W-:Y:S01]  /*95e0*/  FMUL.FTZ R9, R169, UR60 ;  /* 0x0000003ca9097c20 */ /* 0x000fe20008410000 */
[----:B------:R-:W-:Y:S01]  /*95f0*/  FMUL.FTZ R12, R172, UR60 ;  /* 0x0000003cac0c7c20 */ /* 0x000fe20008410000 */
[----:B------:R-:W-:Y:S01]  /*9600*/  FMUL.FTZ R13, R173, UR60 ;  /* 0x0000003cad0d7c20 */ /* 0x000fe20008410000 */
[----:B------:R-:W-:Y:S01]  /*9610*/  FMUL.FTZ R20, R160, UR60 ;  /* 0x0000003ca0147c20 */ /* 0x000fe20008410000 */
[----:B------:R-:W-:Y:S01]  /*9620*/  FMUL.FTZ R21, R161, UR60 ;  /* 0x0000003ca1157c20 */ /* 0x000fe20008410000 */
[----:B------:R-:W0:Y:S01]  /*9630*/  MUFU.TANH R8, R8 ;  /* 0x0000000800087308 */ /* 0x000e220000002400 */
[----:B------:R-:W-:Y:S01]  /*9640*/  FMUL.FTZ R160, R163, UR60 ;  /* 0x0000003ca3a07c20 */ /* 0x000fe20008410000 */
[----:B------:R-:W-:Y:S01]  /*9650*/  UIADD3 UR6, UR14, 0x400, URZ ;  /* 0x000004000e067890 */ /* 0x000fe2000fffe03f */
[----:B------:R-:W-:Y:S01]  /*9660*/  FMUL.FTZ R163, R166, UR60 ;  /* 0x0000003ca6a37c20 */ /* 0x000fe20008410000 */
[----:B------:R-:W-:Y:S01]  /*9670*/  FMUL.FTZ R161, R164, UR60 ;  /* 0x0000003ca4a17c20 */ /* 0x000fe20008410000 */
[----:B------:R-:W-:Y:S01]  /*9680*/  FMUL.FTZ R23, R162, UR60 ;  /* 0x0000003ca2177c20 */ /* 0x000fe20008410000 */
[----:B------:R-:W-:Y:S01]  /*9690*/  USHF.R.U32.HI UR6, URZ, 0x4, UR6 ;  /* 0x000000043f067899 */ /* 0x000fe20008011606 */
[----:B------:R-:W-:Y:S01]  /*96a0*/  FMUL.FTZ R162, R165, UR60 ;  /* 0x0000003ca5a27c20 */ /* 0x000fe20008410000 */
[----:B------:R-:W1:Y:S01]  /*96b0*/  MUFU.TANH R9, R9 ;  /* 0x0000000900097308 */ /* 0x000e620000002400 */
[----:B------:R-:W-:Y:S01]  /*96c0*/  FMUL.FTZ R152, R152, UR60 ;  /* 0x0000003c98987c20 */ /* 0x000fe20008410000 */
[----:B------:R-:W-:Y:S01]  /*96d0*/  ULOP3.LUT UR6, UR6, 0x3fff, URZ, 0xc0, !UPT ;  /* 0x00003fff06067892 */ /* 0x000fe2000f8ec03f */
[----:B------:R-:W-:Y:S01]  /*96e0*/  FMUL.FTZ R153, R153, UR60 ;  /* 0x0000003c99997c20 */ /* 0x000fe20008410000 */
[----:B------:R-:W-:Y:S01]  /*96f0*/  FMUL.FTZ R156, R156, UR60 ;  /* 0x0000003c9c9c7c20 */ /* 0x000fe20008410000 */
[----:B------:R-:W-:Y:S01]  /*9700*/  FMUL.FTZ R157, R157, UR60 ;  /* 0x0000003c9d9d7c20 */ /* 0x000fe20008410000 */
[----:B------:R-:W-:Y:S01]  /*9710*/  ULOP3.LUT UR6, UR6, 0x5800000, URZ, 0xfc, !UPT ;  /* 0x0580000006067892 */ /* 0x000fe2000f8efc3f */
[----:B------:R-:W-:Y:S01]  /*9720*/  FMUL.FTZ R144, R144, UR60 ;  /* 0x0000003c90907c20 */ /* 0x000fe20008410000 */
[----:B------:R-:W2:Y:S01]  /*9730*/  MUFU.TANH R12, R12 ;  /* 0x0000000c000c7308 */ /* 0x000ea20000002400 */
[----:B0-----:R-:W-:Y:S01]  /*9740*/  FMNMX.FTZ R166, R8, R5, !PT ;  /* 0x0000000508a67209 */ /* 0x001fe20007810000 */
[----:B------:R-:W-:Y:S01]  /*9750*/  UIMAD UR6, UR15, 0xb00, UR6 ;  /* 0x00000b000f0678a4 */ /* 0x000fe2000f8e0206 */
[----:B------:R-:W-:Y:S01]  /*9760*/  FMUL.FTZ R145, R145, UR60 ;  /* 0x0000003c91917c20 */ /* 0x000fe20008410000 */
[----:B------:R-:W-:Y:S01]  /*9770*/  FMUL.FTZ R148, R148, UR60 ;  /* 0x0000003c94947c20 */ /* 0x000fe20008410000 */
[----:B------:R-:W-:Y:S01]  /*9780*/  FMUL.FTZ R149, R149, UR60 ;  /* 0x0000003c95957c20 */ /* 0x000fe20008410000 */
[----:B------:R-:W-:Y:S01]  /*9790*/  UIADD3 UR10, UR6, 0x80, URZ ;  /* 0x00000080060a7890 */ /* 0x000fe2000fffe03f */
[----:B------:R-:W-:Y:S01]  /*97a0*/  FMUL.FTZ R136, R136, UR60 ;  /* 0x0000003c88887c20 */ /* 0x000fe20008410000 */
[----:B------:R-:W0:Y:S01]  /*97b0*/  MUFU.TANH R13, R13 ;  /* 0x0000000d000d7308 */ /* 0x000e220000002400 */
[----:B-1----:R-:W-:Y:S01]  /*97c0*/  FMNMX.FTZ R165, R9, R166, !PT ;  /* 0x000000a609a57209 */ /* 0x002fe20007810000 */
[----:B------:R-:W-:Y:S01]  /*97d0*/  FMUL.FTZ R137, R137, UR60 ;  /* 0x0000003c89897c20 */ /* 0x000fe20008410000 */
[----:B------:R-:W-:Y:S01]  /*97e0*/  HGMMA.64x128x16.F32.BF16 R24, R176, gdesc[UR4].tnspB, R24, gsb0 ;  /* 0x41e00004b0187df0 */ /* 0x000fe20008001818 */
[----:B------:R-:W-:Y:S01]  /*97f0*/  FMUL.FTZ R140, R140, UR60 ;  /* 0x0000003c8c8c7c20 */ /* 0x000fe20008410000 */
[----:B------:R-:W-:Y:S01]  /*9800*/  FMUL.FTZ R164, R167, UR60 ;  /* 0x0000003ca7a47c20 */ /* 0x000fe20008410000 */
[----:B------:R-:W-:Y:S01]  /*9810*/  FMUL.FTZ R141, R141, UR60 ;  /* 0x0000003c8d8d7c20 */ /* 0x000fe20008410000 */
[----:B------:R-:W-:Y:S01]  /*9820*/  FMUL.FTZ R128, R128, UR60 ;  /* 0x0000003c80807c20 */ /* 0x000fe20008410000 */
[----:B------:R-:W1:Y:S01]  /*9830*/  MUFU.TANH R20, R20 ;  /* 0x0000001400147308 */ /* 0x000e620000002400 */
[----:B--2---:R-:W-:Y:S01]  /*9840*/  FMNMX.FTZ R166, R12, R165, !PT ;  /* 0x000000a50ca67209 */ /* 0x004fe20007810000 */
[----:B------:R-:W-:Y:S01]  /*9850*/  FMUL.FTZ R129, R129, UR60 ;  /* 0x0000003c81817c20 */ /* 0x000fe20008410000 */
[----:B------:R-:W-:Y:S01]  /*9860*/  FMUL.FTZ R132, R132, UR60 ;  /* 0x0000003c84847c20 */ /* 0x000fe20008410000 */
[----:B------:R-:W-:Y:S01]  /*9870*/  FMUL.FTZ R133, R133, UR60 ;  /* 0x0000003c85857c20 */ /* 0x000fe20008410000 */
[----:B------:R-:W-:Y:S01]  /*9880*/  FMUL.FTZ R120, R120, UR60 ;  /* 0x0000003c78787c20 */ /* 0x000fe20008410000 */
[----:B------:R-:W-:Y:S01]  /*9890*/  FMUL.FTZ R10, R171, UR60 ;  /* 0x0000003cab0a7c20 */ /* 0x000fe20008410000 */
[----:B------:R-:W-:Y:S01]  /*98a0*/  FMUL.FTZ R121, R121, UR60 ;  /* 0x0000003c79797c20 */ /* 0x000fe20008410000 */
[----:B------:R-:W2:Y:S01]  /*98b0*/  MUFU.TANH R21, R21 ;  /* 0x0000001500157308 */ /* 0x000ea20000002400 */
[----:B0-----:R-:W-:Y:S01]  /*98c0*/  FMNMX.FTZ R165, R13, R166, !PT ;  /* 0x000000a60da57209 */ /* 0x001fe20007810000 */
[----:B------:R-:W-:Y:S01]  /*98d0*/  FMUL.FTZ R124, R124, UR60 ;  /* 0x0000003c7c7c7c20 */ /* 0x000fe20008410000 */
[----:B------:R-:W-:Y:S01]  /*98e0*/  FMUL.FTZ R125, R125, UR60 ;  /* 0x0000003c7d7d7c20 */ /* 0x000fe20008410000 */
[----:B------:R-:W-:Y:S01]  /*98f0*/  FMUL.FTZ R112, R112, UR60 ;  /* 0x0000003c70707c20 */ /* 0x000fe20008410000 */
[----:B------:R-:W-:Y:S01]  /*9900*/  FMUL.FTZ R113, R113, UR60 ;  /* 0x0000003c71717c20 */ /* 0x000fe20008410000 */
[----:B------:R-:W-:Y:S01]  /*9910*/  FMUL.FTZ R116, R116, UR60 ;  /* 0x0000003c74747c20 */ /* 0x000fe20008410000 */
[----:B------:R-:W-:Y:S01]  /*9920*/  FMUL.FTZ R15, R175, UR60 ;  /* 0x0000003caf0f7c20 */ /* 0x000fe20008410000 */
[----:B------:R-:W0:Y:S01]  /*9930*/  MUFU.TANH R161, R161 ;  /* 0x000000a100a17308 */ /* 0x000e220000002400 */
[----:B-1----:R-:W-:Y:S01]  /*9940*/  FMNMX.FTZ R166, R20, R165, !PT ;  /* 0x000000a514a67209 */ /* 0x002fe20007810000 */
[----:B------:R-:W-:Y:S01]  /*9950*/  FMUL.FTZ R105, R105, UR60 ;  /* 0x0000003c69697c20 */ /* 0x000fe20008410000 */
[----:B------:R-:W-:Y:S01]  /*9960*/  FMUL.FTZ R109, R109, UR60 ;  /* 0x0000003c6d6d7c20 */ /* 0x000fe20008410000 */
        /* <DEDUP_REMOVED lines=47> */
[----:B------:R-:W-:-:S05]  /*9c60*/  UMOV UR7, 0x40000040 ;  /* 0x4000004000077882 */ /* 0x000fca0000000000 */
[----:B------:R-:W1:Y:S01]  /*9c70*/  MUFU.TANH R145, R145 ;  /* 0x0000009100917308 */ /* 0x000e620000002400 */
[----:B--2---:R-:W-:-:S07]  /*9c80*/  FMNMX.FTZ R117, R157, R166, !PT ;  /* 0x000000a69d757209 */ /* 0x004fce0007810000 */
[----:B------:R-:W2:Y:S01]  /*9c90*/  MUFU.TANH R148, R148 ;  /* 0x0000009400947308 */ /* 0x000ea20000002400 */
[----:B0-----:R-:W-:Y:S01]  /*9ca0*/  FMNMX.FTZ R166, R144, R117, !PT ;  /* 0x0000007590a67209 */ /* 0x001fe20007810000 */
[----:B------:R-:W-:-:S06]  /*9cb0*/  FMUL.FTZ R117, R118, UR60 ;  /* 0x0000003c76757c20 */ /* 0x000fcc0008410000 */
[----:B------:R-:W0:Y:S01]  /*9cc0*/  MUFU.TANH R149, R149 ;  /* 0x0000009500957308 */ /* 0x000e220000002400 */
[----:B-1----:R-:W-:-:S07]  /*9cd0*/  FMNMX.FTZ R167, R145, R166, !PT ;  /* 0x000000a691a77209 */ /* 0x002fce0007810000 */
[----:B------:R-:W1:Y:S01]  /*9ce0*/  MUFU.TANH R136, R136 ;  /* 0x0000008800887308 */ /* 0x000e620000002400 */
[----:B--2---:R-:W-:Y:S01]  /*9cf0*/  FMNMX.FTZ R118, R148, R167, !PT ;  /* 0x000000a794767209 */ /* 0x004fe20007810000 */
[----:B------:R-:W-:-:S06]  /*9d00*/  FMUL.FTZ R167, R104, UR60 ;  /* 0x0000003c68a77c20 */ /* 0x000fcc0008410000 */
[----:B------:R-:W2:Y:S01]  /*9d10*/  MUFU.TANH R137, R137 ;  /* 0x0000008900897308 */ /* 0x000ea20000002400 */
[----:B0-----:R-:W-:Y:S01]  /*9d20*/  FMNMX.FTZ R169, R149, R118, !PT ;  /* 0x0000007695a97209 */ /* 0x001fe20007810000 */
[----:B------:R-:W-:-:S05]  /*9d30*/  IMAD.U32 R118, RZ, RZ, UR15 ;  /* 0x0000000fff767e24 */ /* 0x000fca000f8e00ff */
[----:B------:R-:W-:Y:S01]  /*9d40*/  @!P1 LEA R118, R118, UR14, 0x3 ;  /* 0x0000000e76769c11 */ /* 0x000fe2000f8e18ff */
[----:B------:R-:W0:Y:S01]  /*9d50*/  MUFU.TANH R140, R140 ;  /* 0x0000008c008c7308 */ /* 0x000e220000002400 */
[----:B-1----:R-:W-:Y:S02]  /*9d60*/  FMNMX.FTZ R104, R136, R169, !PT ;  /* 0x000000a988687209 */ /* 0x002fe40007810000 */
[----:B------:R-:W-:-:S04]  /*9d70*/  @!P1 IADD3 R118, R118, 0x34860, RZ ;  /* 0x0003486076769810 */ /* 0x000fc80007ffe0ff */
[----:B------:R-:W-:Y:S01]  /*9d80*/  @!P1 PRMT R118, RZ, 0x654, R118 ;  /* 0x00000654ff769816 */ /* 0x000fe20000000076 */
[----:B------:R-:W1:Y:S01]  /*9d90*/  MUFU.TANH R141, R141 ;  /* 0x0000008d008d7308 */ /* 0x000e620000002400 */
[----:B--2---:R-:W-:-:S07]  /*9da0*/  FMNMX.FTZ R169, R137, R104, !PT ;  /* 0x0000006889a97209 */ /* 0x004fce0007810000 */
[----:B------:R-:W2:Y:S01]  /*9db0*/  MUFU.TANH R128, R128 ;  /* 0x0000008000807308 */ /* 0x000ea20000002400 */
[----:B0-----:R-:W-:Y:S01]  /*9dc0*/  FMNMX.FTZ R104, R140, R169, !PT ;  /* 0x000000a98c687209 */ /* 0x001fe20007810000 */
[----:B------:R-:W-:-:S06]  /*9dd0*/  FMUL.FTZ R169, R108, UR60 ;  /* 0x0000003c6ca97c20 */ /* 0x000fcc0008410000 */
[----:B------:R-:W0:Y:S01]  /*9de0*/  MUFU.TANH R129, R129 ;  /* 0x0000008100817308 */ /* 0x000e220000002400 */
[----:B------:R-:W-:Y:S02]  /*9df0*/  WARPGROUP.DEPBAR.LE gsb0, 0x0 ;  /* 0x00008000000079c5 */ /* 0x000fe40000010000 */
[----:B------:R-:W-:Y:S01]  /*9e00*/  WARPGROUP.ARRIVE ;  /* 0x00000000000079c5 */ /* 0x000fe20000000000 */
[----:B-1----:R-:W-:Y:S01]  /*9e10*/  FMNMX.FTZ R171, R141, R104, !PT ;  /* 0x000000688dab7209 */ /* 0x002fe20007810000 */
[----:B------:R-:W-:Y:S01]  /*9e20*/  FMUL.FTZ R177, R89, UR60 ;  /* 0x0000003c59b17c20 */ /* 0x000fe20008410000 */
[----:B------:R-:W-:Y:S02]  /*9e30*/  FMUL.FTZ R179, R92, UR60 ;  /* 0x0000003c5cb37c20 */ /* 0x000fe40008410000 */
[----:B------:R-:W1:Y:S01]  /*9e40*/  MUFU.TANH R132, R132 ;  /* 0x0000008400847308 */ /* 0x000e620000002400 */
[----:B------:R-:W-:Y:S01]  /*9e50*/  HGMMA.64x128x16.F32.BF16 R24, R180, gdesc[UR8].tnspB, R24, gsb0 ;  /* 0x41e00008b4187df0 */ /* 0x000fe20008001818 */
[----:B------:R-:W-:Y:S01]  /*9e60*/  UIADD3 UR10, UR6, 0x100, URZ ;  /* 0x00000100060a7890 */ /* 0x000fe2000fffe03f */
[----:B--2---:R-:W-:Y:S01]  /*9e70*/  FMNMX.FTZ R104, R128, R171, !PT ;  /* 0x000000ab80687209 */ /* 0x004fe20007810000 */
[----:B------:R-:W-:-:S04]  /*9e80*/  UMOV UR11, 0x40000040 ;  /* 0x40000040000b7882 */ /* 0x000fc80000000000 */
[----:B------:R-:W2:Y:S01]  /*9e90*/  MUFU.TANH R133, R133 ;  /* 0x0000008500857308 */ /* 0x000ea20000002400 */
[----:B0-----:R-:W-:-:S07]  /*9ea0*/  FMNMX.FTZ R171, R129, R104, !PT ;  /* 0x0000006881ab7209 */ /* 0x001fce0007810000 */
[----:B------:R-:W0:Y:S01]  /*9eb0*/  MUFU.TANH R120, R120 ;  /* 0x0000007800787308 */ /* 0x000e220000002400 */
[----:B-1----:R-:W-:Y:S01]  /*9ec0*/  FMNMX.FTZ R104, R132, R171, !PT ;  /* 0x000000ab84687209 */ /* 0x002fe20007810000 */
[----:B------:R-:W-:-:S06]  /*9ed0*/  FMUL.FTZ R171, R96, UR60 ;  /* 0x0000003c60ab7c20 */ /* 0x000fcc0008410000 */
[----:B------:R-:W1:Y:S01]  /*9ee0*/  MUFU.TANH R121, R121 ;  /* 0x0000007900797308 */ /* 0x000e620000002400 */
[----:B--2---:R-:W-:-:S07]  /*9ef0*/  FMNMX.FTZ R173, R133, R104, !PT ;  /* 0x0000006885ad7209 */ /* 0x004fce0007810000 */
[----:B------:R-:W2:Y:S01]  /*9f00*/  MUFU.TANH R124, R124 ;  /* 0x0000007c007c7308 */ /* 0x000ea20000002400 */
[----:B0-----:R-:W-:-:S07]  /*9f10*/  FMNMX.FTZ R96, R120, R173, !PT ;  /* 0x000000ad78607209 */ /* 0x001fce0007810000 */
[----:B------:R-:W0:Y:S01]  /*9f20*/  MUFU.TANH R125, R125 ;  /* 0x0000007d007d7308 */ /* 0x000e220000002400 */
[----:B-1----:R-:W-:-:S07]  /*9f30*/  FMNMX.FTZ R173, R121, R96, !PT ;  /* 0x0000006079ad7209 */ /* 0x002fce0007810000 */
[----:B------:R-:W1:Y:S01]  /*9f40*/  MUFU.TANH R112, R112 ;  /* 0x0000007000707308 */ /* 0x000e620000002400 */
[----:B--2---:R-:W-:Y:S01]  /*9f50*/  FMNMX.FTZ R96, R124, R173, !PT ;  /* 0x000000ad7c607209 */ /* 0x004fe20007810000 */
[----:B------:R-:W-:-:S06]  /*9f60*/  FMUL.FTZ R173, R100, UR60 ;  /* 0x0000003c64ad7c20 */ /* 0x000fcc0008410000 */
[----:B------:R-:W2:Y:S01]  /*9f70*/  MUFU.TANH R113, R113 ;  /* 0x0000007100717308 */ /* 0x000ea20000002400 */
[----:B0-----:R-:W-:-:S07]  /*9f80*/  FMNMX.FTZ R175, R125, R96, !PT ;  /* 0x000000607daf7209 */ /* 0x001fce0007810000 */
[----:B------:R-:W0:Y:S01]  /*9f90*/  MUFU.TANH R116, R116 ;  /* 0x0000007400747308 */ /* 0x000e220000002400 */
[----:B-1----:R-:W-:-:S07]  /*9fa0*/  FMNMX.FTZ R96, R112, R175, !PT ;  /* 0x000000af70607209 */ /* 0x002fce0007810000 */
[----:B------:R-:W1:Y:S01]  /*9fb0*/  MUFU.TANH R165, R165 ;  /* 0x000000a500a57308 */ /* 0x000e620000002400 */
[----:B--2---:R-:W-:-:S07]  /*9fc0*/  FMNMX.FTZ R175, R113, R96, !PT ;  /* 0x0000006071af7209 */ /* 0x004fce0007810000 */
[----:B------:R-:W2:Y:S01]  /*9fd0*/  MUFU.TANH R167, R167 ;  /* 0x000000a700a77308 */ /* 0x000ea20000002400 */
[----:B0-----:R-:W-:Y:S01]  /*9fe0*/  FMNMX.FTZ R96, R116, R175, !PT ;  /* 0x000000af74607209 */ /* 0x001fe20007810000 */
[----:B------:R-:W-:Y:S02]  /*9ff0*/  FMUL.FTZ R175, R88, UR60 ;  /* 0x0000003c58af7c20 */ /* 0x000fe40008410000 */
[----:B------:R-:W0:Y:S04]  /*a000*/  LDC R88, c[0x0][0x988] ;  /* 0x00026200ff587b82 */ /* 0x000e280000000800 */
[----:B------:R-:W3:Y:S01]  /*a010*/  MUFU.TANH R105, R105 ;  /* 0x0000006900697308 */ /* 0x000ee20000002400 */
[----:B-1----:R-:W-:-:S07]  /*a020*/  FMNMX.FTZ R96, R165, R96, !PT ;  /* 0x00000060a5607209 */ /* 0x002fce0007810000 */
[----:B------:R-:W1:Y:S01]  /*a030*/  MUFU.TANH R169, R169 ;  /* 0x000000a900a97308 */ /* 0x000e620000002400 */
[----:B--2---:R-:W-:-:S07]  /*a040*/  FMNMX.FTZ R96, R167, R96, !PT ;  /* 0x00000060a7607209 */ /* 0x004fce0007810000 */
[----:B------:R-:W2:Y:S01]  /*a050*/  MUFU.TANH R109, R109 ;  /* 0x0000006d006d7308 */ /* 0x000ea20000002400 */
[----:B---3--:R-:W-:-:S07]  /*a060*/  FMNMX.FTZ R96, R105, R96, !PT ;  /* 0x0000006069607209 */ /* 0x008fce0007810000 */
[----:B------:R-:W3:Y:S01]  /*a070*/  MUFU.TANH R171, R171 ;  /* 0x000000ab00ab7308 */ /* 0x000ee20000002400 */
[----:B-1----:R-:W-:-:S07]  /*a080*/  FMNMX.FTZ R96, R169, R96, !PT ;  /* 0x00000060a9607209 */ /* 0x002fce0007810000 */
[----:B------:R-:W1:Y:S01]  /*a090*/  MUFU.TANH R97, R97 ;  /* 0x0000006100617308 */ /* 0x000e620000002400 */
[----:B--2---:R-:W-:-:S07]  /*a0a0*/  FMNMX.FTZ R96, R109, R96, !PT ;  /* 0x000000606d607209 */ /* 0x004fce0007810000 */
[----:B------:R-:W2:Y:S01]  /*a0b0*/  MUFU.TANH R173, R173 ;  /* 0x000000ad00ad7308 */ /* 0x000ea20000002400 */
[----:B---3--:R-:W-:-:S07]  /*a0c0*/  FMNMX.FTZ R96, R171, R96, !PT ;  /* 0x00000060ab607209 */ /* 0x008fce0007810000 */
[----:B------:R-:W3:Y:S01]  /*a0d0*/  MUFU.TANH R101, R101 ;  /* 0x0000006500657308 */ /* 0x000ee20000002400 */
[----:B-1----:R-:W-:Y:S01]  /*a0e0*/  FMNMX.FTZ R96, R97, R96, !PT ;  /* 0x0000006061607209 */ /* 0x002fe20007810000 */
[----:B------:R-:W-:Y:S02]  /*a0f0*/  WARPGROUP.DEPBAR.LE gsb0, 0x0 ;  /* 0x00008000000079c5 */ /* 0x000fe40000010000 */
[----:B------:R-:W-:-:S04]  /*a100*/  WARPGROUP.ARRIVE ;  /* 0x00000000000079c5 */ /* 0x000fc80000000000 */
[----:B------:R-:W1:Y:S01]  /*a110*/  MUFU.TANH R175, R175 ;  /* 0x000000af00af7308 */ /* 0x000e620000002400 */
[----:B--2---:R-:W-:Y:S01]  /*a120*/  FMNMX.FTZ R96, R173, R96, !PT ;  /* 0x00000060ad607209 */ /* 0x004fe20007810000 */
[----:B------:R-:W-:Y:S01]  /*a130*/  FMUL.FTZ R181, R106, UR60 ;  /* 0x0000003c6ab57c20 */ /* 0x000fe20008410000 */
[----:B------:R-:W-:Y:S01]  /*a140*/  FMUL.FTZ R183, R110, UR60 ;  /* 0x0000003c6eb77c20 */ /* 0x000fe20008410000 */
[----:B------:R-:W-:Y:S01]  /*a150*/  @!P1 LEA R110, R0, UR14, 0x3 ;  /* 0x0000000e006e9c11 */ /* 0x000fe2000f8e18ff */
[----:B------:R-:W-:Y:S01]  /*a160*/  HGMMA.64x128x16.F32.BF16 R24, R184, gdesc[UR8].tnspB, R24, gsb0 ;  /* 0x41e00008b8187df0 */ /* 0x000fe20008001818 */
[----:B------:R-:W-:Y:S01]  /*a170*/  UIADD3 UR10, UR6, 0x180, URZ ;  /* 0x00000180060a7890 */ /* 0x000fe2000fffe03f */
[----:B---3--:R-:W-:Y:S01]  /*a180*/  FMNMX.FTZ R96, R101, R96, !PT ;  /* 0x0000006065607209 */ /* 0x008fe20007810000 */
[----:B------:R-:W-:Y:S01]  /*a190*/  UMOV UR11, 0x40000040 ;  /* 0x40000040000b7882 */ /* 0x000fe20000000000 */
[----:B------:R-:W2:Y:S01]  /*a1a0*/  MUFU.TANH R177, R177 ;  /* 0x000000b100b17308 */ /* 0x000ea20000002400 */
[----:B------:R-:W-:-:S07]  /*a1b0*/  @!P1 VIADD R110, R110, 0x34840 ;  /* 0x000348406e6e9836 */ /* 0x000fce0000000000 */
[----:B------:R-:W3:Y:S01]  /*a1c0*/  MUFU.TANH R179, R179 ;  /* 0x000000b300b37308 */ /* 0x000ee20000002400 */
[----:B-1----:R-:W-:-:S07]  /*a1d0*/  FMNMX.FTZ R96, R175, R96, !PT ;  /* 0x00000060af607209 */ /* 0x002fce0007810000 */
[----:B------:R-:W1:Y:S01]  /*a1e0*/  MUFU.TANH R93, R93 ;  /* 0x0000005d005d7308 */ /* 0x000e620000002400 */
[----:B--2---:R-:W-:-:S07]  /*a1f0*/  FMNMX.FTZ R96, R177, R96, !PT ;  /* 0x00000060b1607209 */ /* 0x004fce0007810000 */
[----:B------:R-:W2:Y:S01]  /*a200*/  MUFU.TANH R11, R11 ;  /* 0x0000000b000b7308 */ /* 0x000ea20000002400 */
[----:B---3--:R-:W-:-:S07]  /*a210*/  FMNMX.FTZ R96, R179, R96, !PT ;  /* 0x00000060b3607209 */ /* 0x008fce0007810000 */
[----:B------:R-:W3:Y:S01]  /*a220*/  MUFU.TANH R10, R10 ;  /* 0x0000000a000a7308 */ /* 0x000ee20000002400 */
[----:B-1----:R-:W-:-:S05]  /*a230*/  FMNMX.FTZ R96, R93, R96, !PT ;  /* 0x000000605d607209 */ /* 0x002fca0007810000 */
[----:B------:R-:W1:Y:S02]  /*a240*/  SHFL.BFLY PT, R89, R96, 0x2, 0x1f ;  /* 0x0c401f0060597f89 */ /* 0x000e6400000e0000 */
[----:B------:R-:W4:Y:S08]  /*a250*/  MUFU.TANH R14, R14 ;  /* 0x0000000e000e7308 */ /* 0x000f300000002400 */
[----:B------:R-:W5:Y:S08]  /*a260*/  MUFU.TANH R15, R15 ;  /* 0x0000000f000f7308 */ /* 0x000f700000002400 */
[----:B------:R-:W5:Y:S01]  /*a270*/  MUFU.TANH R23, R23 ;  /* 0x0000001700177308 */ /* 0x000f620000002400 */
[----:B-1----:R-:W-:-:S07]  /*a280*/  FMNMX.FTZ R89, R96, R89, !PT ;  /* 0x0000005960597209 */ /* 0x002fce0007810000 */
[----:B------:R-:W1:Y:S01]  /*a290*/  MUFU.TANH R160, R160 ;  /* 0x000000a000a07308 */ /* 0x000e620000002400 */
[----:B------:R-:W0:Y:S07]  /*a2a0*/  SHFL.BFLY PT, R92, R89, 0x1, 0x1f ;  /* 0x0c201f00595c7f89 */ /* 0x000e2e00000e0000 */
[----:B------:R-:W1:Y:S08]  /*a2b0*/  MUFU.TANH R163, R163 ;  /* 0x000000a300a37308 */ /* 0x000e700000002400 */
[----:B------:R-:W1:Y:S08]  /*a2c0*/  MUFU.TANH R164, R164 ;  /* 0x000000a400a47308 */ /* 0x000e700000002400 */
[----:B------:R-:W-:Y:S01]  /*a2d0*/  MUFU.TANH R154, R154 ;  /* 0x0000009a009a7308 */ /* 0x000fe20000002400 */
[----:B0-----:R-:W-:-:S05]  /*a2e0*/  FMNMX.FTZ R89, R89, R92, !PT ;  /* 0x0000005c59597209 */ /* 0x001fca0007810000 */
[----:B------:R-:W-:Y:S02]  /*a2f0*/  FADD.FTZ R5, -R89, R5 ;  /* 0x0000000559057221 */ /* 0x000fe40000010100 */
[----:B------:R-:W-:Y:S08]  /*a300*/  MUFU.TANH R155, R155 ;  /* 0x0000009b009b7308 */ /* 0x000ff00000002400 */
[----:B------:R-:W-:Y:S08]  /*a310*/  MUFU.TANH R158, R158 ;  /* 0x0000009e009e7308 */ /* 0x000ff00000002400 */
[----:B------:R-:W-:Y:S08]  /*a320*/  MUFU.TANH R159, R159 ;  /* 0x0000009f009f7308 */ /* 0x000ff00000002400 */
[----:B------:R-:W-:Y:S08]  /*a330*/  MUFU.TANH R146, R146 ;  /* 0x0000009200927308 */ /* 0x000ff00000002400 */
[----:B------:R-:W-:Y:S08]  /*a340*/  MUFU.TANH R147, R147 ;  /* 0x0000009300937308 */ /* 0x000ff00000002400 */
[----:B------:R-:W-:Y:S01]  /*a350*/  MUFU.TANH R150, R150 ;  /* 0x0000009600967308 */ /* 0x000fe20000002400 */
[----:B------:R-:W-:-:S02]  /*a360*/  WARPGROUP.DEPBAR.LE gsb0, 0x0 ;  /* 0x00008000000079c5 */ /* 0x000fc40000010000 */
[----:B------:R-:W-:Y:S01]  /*a370*/  WARPGROUP.ARRIVE ;  /* 0x00000000000079c5 */ /* 0x000fe20000000000 */
[----:B------:R-:W-:Y:S01]  /*a380*/  FMUL.FTZ R185, R98, UR60 ;  /* 0x0000003c62b97c20 */ /* 0x000fe20008410000 */
[----:B------:R-:W-:-:S03]  /*a390*/  FMUL.FTZ R187, R102, UR60 ;  /* 0x0000003c66bb7c20 */ /* 0x000fc60008410000 */
[----:B------:R-:W-:Y:S01]  /*a3a0*/  MUFU.TANH R151, R151 ;  /* 0x0000009700977308 */ /* 0x000fe20000002400 */
[----:B------:R-:W-:Y:S01]  /*a3b0*/  HGMMA.64x128x16.F32.BF16 R24, R188, gdesc[UR8].tnspB, R24, gsb0 ;  /* 0x41e00008bc187df0 */ /* 0x000fe20008001818 */
[----:B------:R-:W-:Y:S01]  /*a3c0*/  UIADD3 UR10, UR6, 0x200, URZ ;  /* 0x00000200060a7890 */ /* 0x000fe2000fffe03f */
[----:B------:R-:W-:-:S05]  /*a3d0*/  UMOV UR11, 0x40000040 ;  /* 0x40000040000b7882 */ /* 0x000fca0000000000 */
[----:B------:R-:W-:Y:S08]  /*a3e0*/  MUFU.TANH R138, R138 ;  /* 0x0000008a008a7308 */ /* 0x000ff00000002400 */
        /* <DEDUP_REMOVED lines=19> */
[----:B------:R-:W-:-:S03]  /*a520*/  FMUL.FTZ R90, R5, R88 ;  /* 0x00000058055a7220 */ /* 0x000fc60000410000 */
[----:B------:R-:W-:Y:S01]  /*a530*/  MUFU.TANH R107, R107 ;  /* 0x0000006b006b7308 */ /* 0x000fe20000002400 */
[----:B------:R-:W-:Y:S01]  /*a540*/  FMUL.FTZ R191, R94, UR60 ;  /* 0x0000003c5ebf7c20 */ /* 0x000fe20008410000 */
[----:B------:R-:W-:Y:S01]  /*a550*/  HGMMA.64x128x16.F32.BF16 R24, R192, gdesc[UR8].tnspB, R24, gsb0 ;  /* 0x41e00008c0187df0 */ /* 0x000fe20008001818 */
[----:B------:R-:W-:Y:S01]  /*a560*/  UIADD3 UR10, UR6, 0x280, URZ ;  /* 0x00000280060a7890 */ /* 0x000fe2000fffe03f */
[----:B------:R-:W-:-:S04]  /*a570*/  UMOV UR11, 0x40000040 ;  /* 0x40000040000b7882 */ /* 0x000fc80000000000 */
        /* <DEDUP_REMOVED lines=10> */
[----:B------:R-:W-:Y:S01]  /*a620*/  MUFU.EX2 R90, R90 ;  /* 0x0000005a005a7308 */ /* 0x000fe20000000800 */
[----:B------:R-:W-:-:S02]  /*a630*/  WARPGROUP.DEPBAR.LE gsb0, 0x0 ;  /* 0x00008000000079c5 */ /* 0x000fc40000010000 */
[----:B------:R-:W-:Y:S01]  /*a640*/  WARPGROUP.ARRIVE ;  /* 0x00000000000079c5 */ /* 0x000fe20000000000 */
[----:B------:R-:W-:-:S04]  /*a650*/  FMUL.FTZ R195, R89, R88 ;  /* 0x0000005859c37220 */ /* 0x000fc80000410000 */
[--C-:B------:R-:W-:Y:S01]  /*a660*/  FFMA.FTZ R176, R9, R88, -R195.reuse ;  /* 0x0000005809b07223 */ /* 0x100fe200000108c3 */
[----:B------:R-:W-:Y:S01]  /*a670*/  HGMMA.64x128x16.F32.BF16 R24, R196, gdesc[UR8].tnspB, R24, gsb0 ;  /* 0x41e00008c4187df0 */ /* 0x000fe20008001818 */
[----:B------:R-:W-:Y:S01]  /*a680*/  UIADD3 UR10, UR6, 0x300, URZ ;  /* 0x00000300060a7890 */ /* 0x000fe2000fffe03f */
[----:B--2---:R-:W-:Y:S01]  /*a690*/  FMNMX.FTZ R9, R11, R4, !PT ;  /* 0x000000040b097209 */ /* 0x004fe20007810000 */
[----:B------:R-:W-:Y:S01]  /*a6a0*/  UMOV UR11, 0x40000040 ;  /* 0x40000040000b7882 */ /* 0x000fe20000000000 */
[-CC-:B------:R-:W-:Y:S01]  /*a6b0*/  FFMA.FTZ R5, R8, R88.reuse, -R195.reuse ;  /* 0x0000005808057223 */ /* 0x180fe200000108c3 */
[-CC-:B------:R-:W-:Y:S01]  /*a6c0*/  FFMA.FTZ R178, R12, R88.reuse, -R195.reuse ;  /* 0x000000580cb27223 */ /* 0x180fe200000108c3 */
[----:B---3--:R-:W-:Y:S01]  /*a6d0*/  FMNMX.FTZ R9, R10, R9, !PT ;  /* 0x000000090a097209 */ /* 0x008fe20007810000 */
[-CC-:B------:R-:W-:Y:S01]  /*a6e0*/  FFMA.FTZ R193, R21, R88.reuse, -R195.reuse ;  /* 0x0000005815c17223 */ /* 0x180fe200000108c3 */
[-CC-:B------:R-:W-:Y:S01]  /*a6f0*/  FFMA.FTZ R21, R157, R88.reuse, -R195.reuse ;  /* 0x000000589d157223 */ /* 0x180fe200000108c3 */
[-CC-:B------:R-:W-:Y:S01]  /*a700*/  FFMA.FTZ R157, R129, R88.reuse, -R195.reuse ;  /* 0x00000058819d7223 */ /* 0x180fe200000108c3 */
[----:B----4-:R-:W-:Y:S01]  /*a710*/  FMNMX.FTZ R8, R14, R9, !PT ;  /* 0x000000090e087209 */ /* 0x010fe20007810000 */
[-CC-:B------:R-:W-:Y:S01]  /*a720*/  FFMA.FTZ R129, R133, R88.reuse, -R195.reuse ;  /* 0x0000005885817223 */ /* 0x180fe200000108c3 */
[-CC-:B------:R-:W-:Y:S01]  /*a730*/  FFMA.FTZ R133, R165, R88.reuse, -R195.reuse ;  /* 0x00000058a5857223 */ /* 0x180fe200000108c3 */
[--C-:B------:R-:W-:Y:S01]  /*a740*/  FFMA.FTZ R165, R177, R88, -R195.reuse ;  /* 0x00000058b1a57223 */ /* 0x100fe200000108c3 */
[----:B-----5:R-:W-:Y:S01]  /*a750*/  FMNMX.FTZ R8, R15, R8, !PT ;  /* 0x000000080f087209 */ /* 0x020fe20007810000 */
[-CC-:B------:R-:W-:Y:S01]  /*a760*/  FFMA.FTZ R179, R179, R88.reuse, -R195.reuse ;  /* 0x00000058b3b37223 */ /* 0x180fe200000108c3 */
[----:B------:R-:W0:Y:S01]  /*a770*/  MUFU.EX2 R5, R5 ;  /* 0x0000000500057308 */ /* 0x000e220000000800 */
[--C-:B------:R-:W-:Y:S01]  /*a780*/  FFMA.FTZ R13, R13, R88, -R195.reuse ;  /* 0x000000580d0d7223 */ /* 0x100fe200000108c3 */
[----:B------:R-:W-:Y:S01]  /*a790*/  FMNMX.FTZ R9, R23, R8, !PT ;  /* 0x0000000817097209 */ /* 0x000fe20007810000 */
[-CC-:B------:R-:W-:Y:S01]  /*a7a0*/  FFMA.FTZ R180, R20, R88.reuse, -R195.reuse ;  /* 0x0000005814b47223 */ /* 0x180fe200000108c3 */
[-CC-:B------:R-:W-:Y:S01]  /*a7b0*/  FFMA.FTZ R182, R161, R88.reuse, -R195.reuse ;  /* 0x00000058a1b67223 */ /* 0x180fe200000108c3 */
[-CC-:B------:R-:W-:Y:S01]  /*a7c0*/  FFMA.FTZ R161, R162, R88.reuse, -R195.reuse ;  /* 0x00000058a2a17223 */ /* 0x180fe200000108c3 */
[----:B-1----:R-:W-:Y:S01]  /*a7d0*/  FMNMX.FTZ R8, R160, R9, !PT ;  /* 0x00000009a0087209 */ /* 0x002fe20007810000 */
[-CC-:B------:R-:W-:Y:S01]  /*a7e0*/  FFMA.FTZ R184, R152, R88.reuse, -R195.reuse ;  /* 0x0000005898b87223 */ /* 0x180fe200000108c3 */
[----:B------:R-:W1:Y:S01]  /*a7f0*/  MUFU.EX2 R176, R176 ;  /* 0x000000b000b07308 */ /* 0x000e620000000800 */
[--C-:B------:R-:W-:Y:S01]  /*a800*/  FFMA.FTZ R153, R153, R88, -R195.reuse ;  /* 0x0000005899997223 */ /* 0x100fe200000108c3 */
[----:B------:R-:W-:Y:S01]  /*a810*/  FMNMX.FTZ R9, R163, R8, !PT ;  /* 0x00000008a3097209 */ /* 0x000fe20007810000 */
[-CC-:B------:R-:W-:Y:S01]  /*a820*/  FFMA.FTZ R186, R156, R88.reuse, -R195.reuse ;  /* 0x000000589cba7223 */ /* 0x180fe200000108c3 */
[-CC-:B------:R-:W-:Y:S01]  /*a830*/  FFMA.FTZ R188, R144, R88.reuse, -R195.reuse ;  /* 0x0000005890bc7223 */ /* 0x180fe200000108c3 */
[-CC-:B------:R-:W-:Y:S01]  /*a840*/  FFMA.FTZ R145, R145, R88.reuse, -R195.reuse ;  /* 0x0000005891917223 */ /* 0x180fe200000108c3 */
[----:B------:R-:W-:Y:S01]  /*a850*/  FMNMX.FTZ R9, R164, R9, !PT ;  /* 0x00000009a4097209 */ /* 0x000fe20007810000 */
[-C--:B------:R-:W-:Y:S01]  /*a860*/  FFMA.FTZ R190, R148, R88.reuse, -R195 ;  /* 0x0000005894be7223 */ /* 0x080fe200000108c3 */
[----:B------:R-:W-:Y:S01]  /*a870*/  MUFU.EX2 R178, R178 ;  /* 0x000000b200b27308 */ /* 0x000fe20000000800 */
[----:B0-----:R-:W-:Y:S01]  /*a880*/  FFMA.FTZ R7, R90, R7, R5 ;  /* 0x000000075a077223 */ /* 0x001fe20000010005 */
[----:B------:R-:W-:Y:S01]  /*a890*/  FMNMX.FTZ R8, R154, R9, !PT ;  /* 0x000000099a087209 */ /* 0x000fe20007810000 */
[-CC-:B------:R-:W-:Y:S01]  /*a8a0*/  FFMA.FTZ R149, R149, R88.reuse, -R195.reuse ;  /* 0x0000005895957223 */ /* 0x180fe200000108c3 */
[-CC-:B------:R-:W-:Y:S01]  /*a8b0*/  FFMA.FTZ R192, R136, R88.reuse, -R195.reuse ;  /* 0x0000005888c07223 */ /* 0x180fe200000108c3 */
[--C-:B------:R-:W-:Y:S01]  /*a8c0*/  FFMA.FTZ R137, R137, R88, -R195.reuse ;  /* 0x0000005889897223 */ /* 0x100fe200000108c3 */
[----:B------:R-:W-:Y:S01]  /*a8d0*/  FMNMX.FTZ R9, R155, R8, !PT ;  /* 0x000000089b097209 */ /* 0x000fe20007810000 */
[-C--:B------:R-:W-:Y:S01]  /*a8e0*/  FFMA.FTZ R194, R140, R88.reuse, -R195 ;  /* 0x000000588cc27223 */ /* 0x080fe200000108c3 */
[----:B------:R-:W-:Y:S01]  /*a8f0*/  MUFU.EX2 R13, R13 ;  /* 0x0000000d000d7308 */ /* 0x000fe20000000800 */
[----:B-1----:R-:W-:Y:S01]  /*a900*/  FADD.FTZ R7, R176, R7 ;  /* 0x00000007b0077221 */ /* 0x002fe20000010000 */
[----:B------:R-:W-:Y:S01]  /*a910*/  FMNMX.FTZ R8, R158, R9, !PT ;  /* 0x000000099e087209 */ /* 0x000fe20007810000 */
[-CC-:B------:R-:W-:Y:S01]  /*a920*/  FFMA.FTZ R141, R141, R88.reuse, -R195.reuse ;  /* 0x000000588d8d7223 */ /* 0x180fe200000108c3 */
[-CC-:B------:R-:W-:Y:S01]  /*a930*/  FFMA.FTZ R121, R121, R88.reuse, -R195.reuse ;  /* 0x0000005879797223 */ /* 0x180fe200000108c3 */
[--C-:B------:R-:W-:Y:S01]  /*a940*/  FFMA.FTZ R125, R125, R88, -R195.reuse ;  /* 0x000000587d7d7223 */ /* 0x100fe200000108c3 */
[----:B------:R-:W-:Y:S01]  /*a950*/  FMNMX.FTZ R9, R159, R8, !PT ;  /* 0x000000089f097209 */ /* 0x000fe20007810000 */
[-CC-:B------:R-:W-:Y:S01]  /*a960*/  FFMA.FTZ R113, R113, R88.reuse, -R195.reuse ;  /* 0x0000005871717223 */ /* 0x180fe200000108c3 */
[----:B------:R-:W-:Y:S01]  /*a970*/  MUFU.EX2 R180, R180 ;  /* 0x000000b400b47308 */ /* 0x000fe20000000800 */
[-CC-:B------:R-:W-:Y:S01]  /*a980*/  FFMA.FTZ R105, R105, R88.reuse, -R195.reuse ;  /* 0x0000005869697223 */ /* 0x180fe200000108c3 */
[----:B------:R-:W-:Y:S01]  /*a990*/  FMNMX.FTZ R8, R146, R9, !PT ;  /* 0x0000000992087209 */ /* 0x000fe20007810000 */
[-CC-:B------:R-:W-:Y:S01]  /*a9a0*/  FFMA.FTZ R109, R109, R88.reuse, -R195.reuse ;  /* 0x000000586d6d7223 */ /* 0x180fe200000108c3 */
[-CC-:B------:R-:W-:Y:S01]  /*a9b0*/  FFMA.FTZ R97, R97, R88.reuse, -R195.reuse ;  /* 0x0000005861617223 */ /* 0x180fe200000108c3 */
[--C-:B------:R-:W-:Y:S01]  /*a9c0*/  FFMA.FTZ R101, R101, R88, -R195.reuse ;  /* 0x0000005865657223 */ /* 0x100fe200000108c3 */
[----:B------:R-:W-:Y:S01]  /*a9d0*/  FMNMX.FTZ R9, R147, R8, !PT ;  /* 0x0000000893097209 */ /* 0x000fe20007810000 */
[-CC-:B------:R-:W-:Y:S01]  /*a9e0*/  FFMA.FTZ R20, R175, R88.reuse, -R195.reuse ;  /* 0x00000058af147223 */ /* 0x180fe200000108c3 */
[----:B------:R-:W-:Y:S01]  /*a9f0*/  MUFU.EX2 R193, R193 ;  /* 0x000000c100c17308 */ /* 0x000fe20000000800 */
[----:B------:R-:W-:Y:S01]  /*aa00*/  FFMA.FTZ R93, R93, R88, -R195 ;  /* 0x000000585d5d7223 */ /* 0x000fe200000108c3 */
[----:B------:R-:W-:-:S02]  /*aa10*/  FMNMX.FTZ R8, R150, R9, !PT ;  /* 0x0000000996087209 */ /* 0x000fc40007810000 */
[----:B------:R-:W-:Y:S02]  /*aa20*/  F2FP.BF16.F32.PACK_AB R176, R176, R5 ;  /* 0x00000005b0b0723e */ /* 0x000fe400000010ff */
[----:B------:R-:W-:Y:S02]  /*aa30*/  FMNMX.FTZ R9, R151, R8, !PT ;  /* 0x0000000897097209 */ /* 0x000fe40007810000 */
[----:B------:R-:W-:Y:S02]  /*aa40*/  MUFU.EX2 R182, R182 ;  /* 0x000000b600b67308 */ /* 0x000fe40000000800 */
[----:B------:R-:W-:-:S04]  /*aa50*/  FMNMX.FTZ R8, R138, R9, !PT ;  /* 0x000000098a087209 */ /* 0x000fc80007810000 */
        /* <DEDUP_REMOVED lines=26> */
[----:B------:R-:W-:Y:S01]  /*ac00*/  FMNMX.FTZ R8, R183, R8, !PT ;  /* 0x00000008b7087209 */ /* 0x000fe20007810000 */
[----:B------:R-:W-:Y:S02]  /*ac10*/  WARPGROUP.DEPBAR.LE gsb0, 0x0 ;  /* 0x00008000000079c5 */ /* 0x000fe40000010000 */
[----:B------:R-:W-:Y:S01]  /*ac20*/  WARPGROUP.ARRIVE ;  /* 0x00000000000079c5 */ /* 0x000fe20000000000 */
[----:B------:R-:W-:Y:S02]  /*ac30*/  FMNMX.FTZ R8, R111, R8, !PT ;  /* 0x000000086f087209 */ /* 0x000fe40007810000 */
[----:B------:R-:W-:Y:S01]  /*ac40*/  MUFU.EX2 R192, R192 ;  /* 0x000000c000c07308 */ /* 0x000fe20000000800 */
[-CC-:B------:R-:W-:Y:S01]  /*ac50*/  FFMA.FTZ R196, R128, R88.reuse, -R195.reuse ;  /* 0x0000005880c47223 */ /* 0x180fe200000108c3 */
[----:B------:R-:W-:Y:S01]  /*ac60*/  FFMA.FTZ R198, R132, R88, -R195 ;  /* 0x0000005884c67223 */ /* 0x000fe200000108c3 */
[----:B------:R-:W-:Y:S01]  /*ac70*/  FMNMX.FTZ R8, R185, R8, !PT ;  /* 0x00000008b9087209 */ /* 0x000fe20007810000 */
[----:B------:R-:W-:Y:S01]  /*ac80*/  HGMMA.64x128x16.F32.BF16 R24, R200, gdesc[UR8].tnspB, R24, gsb0 ;  /* 0x41e00008c8187df0 */ /* 0x000fe20008001818 */
[----:B------:R-:W-:Y:S01]  /*ac90*/  UIADD3 UR10, UR6, 0x380, URZ ;  /* 0x00000380060a7890 */ /* 0x000fe2000fffe03f */
[----:B------:R-:W-:Y:S01]  /*aca0*/  UMOV UR11, 0x40000040 ;  /* 0x40000040000b7882 */ /* 0x000fe20000000000 */
[----:B------:R-:W-:Y:S01]  /*acb0*/  FMNMX.FTZ R8, R99, R8, !PT ;  /* 0x0000000863087209 */ /* 0x000fe20007810000 */
[----:B------:R-:W-:Y:S03]  /*acc0*/  MUFU.EX2 R137, R137 ;  /* 0x0000008900897308 */ /* 0x000fe60000000800 */
[----:B------:R-:W-:-:S04]  /*acd0*/  FMNMX.FTZ R8, R187, R8, !PT ;  /* 0x00000008bb087209 */ /* 0x000fc80007810000 */
[----:B------:R-:W-:Y:S01]  /*ace0*/  FMNMX.FTZ R8, R103, R8, !PT ;  /* 0x0000000867087209 */ /* 0x000fe20007810000 */
[----:B------:R-:W-:Y:S03]  /*acf0*/  MUFU.EX2 R194, R194 ;  /* 0x000000c200c27308 */ /* 0x000fe60000000800 */
[----:B------:R-:W-:-:S04]  /*ad00*/  FMNMX.FTZ R8, R189, R8, !PT ;  /* 0x00000008bd087209 */ /* 0x000fc80007810000 */
[----:B------:R-:W-:Y:S01]  /*ad10*/  FMNMX.FTZ R8, R91, R8, !PT ;  /* 0x000000085b087209 */ /* 0x000fe20007810000 */
[----:B------:R-:W-:Y:S03]  /*ad20*/  MUFU.EX2 R141, R141 ;  /* 0x0000008d008d7308 */ /* 0x000fe60000000800 */
[----:B------:R-:W-:-:S04]  /*ad30*/  FMNMX.FTZ R8, R191, R8, !PT ;  /* 0x00000008bf087209 */ /* 0x000fc80007810000 */
[----:B------:R-:W-:Y:S01]  /*ad40*/  FMNMX.FTZ R9, R95, R8, !PT ;  /* 0x000000085f097209 */ /* 0x000fe20007810000 */
[--C-:B------:R-:W-:Y:S01]  /*ad50*/  FFMA.FTZ R8, R171, R88, -R195.reuse ;  /* 0x00000058ab087223 */ /* 0x100fe200000108c3 */
[----:B------:R-:W-:Y:S03]  /*ad60*/  MUFU.EX2 R196, R196 ;  /* 0x000000c400c47308 */ /* 0x000fe60000000800 */
[----:B------:R-:W0:Y:S05]  /*ad70*/  SHFL.BFLY PT, R12, R9, 0x2, 0x1f ;  /* 0x0c401f00090c7f89 */ /* 0x000e2a00000e0000 */
[----:B------:R-:W-:Y:S08]  /*ad80*/  MUFU.EX2 R157, R157 ;  /* 0x0000009d009d7308 */ /* 0x000ff00000000800 */
[----:B------:R-:W-:Y:S08]  /*ad90*/  MUFU.EX2 R198, R198 ;  /* 0x000000c600c67308 */ /* 0x000ff00000000800 */
[----:B------:R-:W-:Y:S01]  /*ada0*/  MUFU.EX2 R129, R129 ;  /* 0x0000008100817308 */ /* 0x000fe20000000800 */
[----:B0-----:R-:W-:Y:S01]  /*adb0*/  FMNMX.FTZ R92, R9, R12, !PT ;  /* 0x0000000c095c7209 */ /* 0x001fe20007810000 */
[----:B------:R-:W-:-:S04]  /*adc0*/  FFMA.FTZ R12, R173, R88, -R195 ;  /* 0x00000058ad0c7223 */ /* 0x000fc800000108c3 */
[----:B------:R-:W0:Y:S02]  /*add0*/  SHFL.BFLY PT, R9, R92, 0x1, 0x1f ;  /* 0x0c201f005c097f89 */ /* 0x000e2400000e0000 */
[----:B------:R-:W-:Y:S08]  /*ade0*/  MUFU.EX2 R121, R121 ;  /* 0x0000007900797308 */ /* 0x000ff00000000800 */
[----:B------:R-:W-:Y:S08]  /*adf0*/  MUFU.EX2 R125, R125 ;  /* 0x0000007d007d7308 */ /* 0x000ff00000000800 */
[----:B------:R-:W-:Y:S01]  /*ae00*/  MUFU.EX2 R113, R113 ;  /* 0x0000007100717308 */ /* 0x000fe20000000800 */
[----:B0-----:R-:W-:-:S07]  /*ae10*/  FMNMX.FTZ R9, R92, R9, !PT ;  /* 0x000000095c097209 */ /* 0x001fce0007810000 */
[----:B------:R-:W-:Y:S08]  /*ae20*/  MUFU.EX2 R133, R133 ;  /* 0x0000008500857308 */ /* 0x000ff00000000800 */
[----:B------:R0:W-:Y:S08]  /*ae30*/  MUFU.EX2 R92, R179 ;  /* 0x000000b3005c7308 */ /* 0x0001f00000000800 */
[----:B------:R-:W-:Y:S08]  /*ae40*/  MUFU.EX2 R105, R105 ;  /* 0x0000006900697308 */ /* 0x000ff00000000800 */
[----:B------:R-:W-:Y:S08]  /*ae50*/  MUFU.EX2 R109, R109 ;  /* 0x0000006d006d7308 */ /* 0x000ff00000000800 */
[----:B------:R-:W-:Y:S08]  /*ae60*/  MUFU.EX2 R8, R8 ;  /* 0x0000000800087308 */ /* 0x000ff00000000800 */
[----:B------:R-:W-:Y:S08]  /*ae70*/  MUFU.EX2 R97, R97 ;  /* 0x0000006100617308 */ /* 0x000ff00000000800 */
[----:B------:R-:W-:Y:S01]  /*ae80*/  MUFU.EX2 R12, R12 ;  /* 0x0000000c000c7308 */ /* 0x000fe20000000800 */
[----:B------:R-:W-:-:S02]  /*ae90*/  WARPGROUP.DEPBAR.LE gsb0, 0x0 ;  /* 0x00008000000079c5 */ /* 0x000fc40000010000 */
[----:B------:R-:W-:Y:S01]  /*aea0*/  WARPGROUP.ARRIVE ;  /* 0x00000000000079c5 */ /* 0x000fe20000000000 */
[-CC-:B------:R-:W-:Y:S01]  /*aeb0*/  FFMA.FTZ R200, R120, R88.reuse, -R195.reuse ;  /* 0x0000005878c87223 */ /* 0x180fe200000108c3 */
[----:B------:R-:W-:-:S03]  /*aec0*/  FFMA.FTZ R202, R124, R88, -R195 ;  /* 0x000000587cca7223 */ /* 0x000fc600000108c3 */
[----:B------:R-:W-:Y:S01]  /*aed0*/  MUFU.EX2 R101, R101 ;  /* 0x0000006500657308 */ /* 0x000fe20000000800 */
[----:B------:R-:W-:Y:S01]  /*aee0*/  HGMMA.64x128x16.F32.BF16 R24, R204, gdesc[UR8].tnspB, R24, gsb0 ;  /* 0x41e00008cc187df0 */ /* 0x000fe20008001818 */
[----:B------:R-:W-:Y:S01]  /*aef0*/  UIADD3 UR10, UR6, 0x400, URZ ;  /* 0x00000400060a7890 */ /* 0x000fe2000fffe03f */
[----:B------:R-:W-:-:S05]  /*af00*/  UMOV UR11, 0x40000040 ;  /* 0x40000040000b7882 */ /* 0x000fca0000000000 */
        /* <DEDUP_REMOVED lines=8> */
[----:B------:R-:W-:Y:S01]  /*af90*/  IADD3 R112, -R22, 0xb, RZ ;  /* 0x0000000b16707810 */ /* 0x000fe20007ffe1ff */
[----:B------:R-:W-:Y:S01]  /*afa0*/  FFMA.FTZ R206, R116, R88, -R195 ;  /* 0x0000005874ce7223 */ /* 0x000fe200000108c3 */
[----:B------:R-:W-:Y:S02]  /*afb0*/  @!P1 PRMT R116, RZ, 0x654, R110 ;  /* 0x00000654ff749816 */ /* 0x000fe4000000006e */
[----:B------:R-:W-:Y:S01]  /*afc0*/  HGMMA.64x128x16.F32.BF16 R24, R208, gdesc[UR8].tnspB, R24, gsb0 ;  /* 0x41e00008d0187df0 */ /* 0x000fe20008001818 */
[----:B------:R-:W-:Y:S01]  /*afd0*/  UIADD3 UR10, UR6, 0x480, URZ ;  /* 0x00000480060a7890 */ /* 0x000fe2000fffe03f */
[----:B------:R-:W-:Y:S01]  /*afe0*/  MUFU.EX2 R204, R204 ;  /* 0x000000cc00cc7308 */ /* 0x000fe20000000800 */
[----:B------:R-:W-:Y:S01]  /*aff0*/  UMOV UR11, 0x40000040 ;  /* 0x40000040000b7882 */ /* 0x000fe20000000000 */
[----:B------:R-:W-:-:S06]  /*b000*/  UIADD3 UR6, UR6, 0x500, URZ ;  /* 0x0000050006067890 */ /* 0x000fcc000fffe03f */
[----:B------:R-:W-:Y:S01]  /*b010*/  MUFU.EX2 R206, R206 ;  /* 0x000000ce00ce7308 */ /* 0x000fe20000000800 */
[----:B------:R-:W-:Y:S02]  /*b020*/  WARPGROUP.DEPBAR.LE gsb0, 0x0 ;  /* 0x00008000000079c5 */ /* 0x000fe40000010000 */
[----:B------:R-:W-:Y:S01]  /*b030*/  WARPGROUP.ARRIVE ;  /* 0x00000000000079c5 */ /* 0x000fe20000000000 */
[-CC-:B------:R-:W-:Y:S01]  /*b040*/  FFMA.FTZ R208, R167, R88.reuse, -R195.reuse ;  /* 0x00000058a7d07223 */ /* 0x180fe200000108c3 */
[-C--:B------:R-:W-:Y:S01]  /*b050*/  FFMA.FTZ R210, R169, R88.reuse, -R195 ;  /* 0x00000058a9d27223 */ /* 0x080fe200000108c3 */
[C---:B------:R-:W-:Y:S01]  /*b060*/  FADD.FTZ R167, -R9.reuse, R4 ;  /* 0x0000000409a77221 */ /* 0x040fe20000010100 */
[-C--:B------:R-:W-:Y:S02]  /*b070*/  FMUL.FTZ R169, R9, R88.reuse ;  /* 0x0000005809a97220 */ /* 0x080fe40000410000 */
[----:B------:R-:W-:Y:S01]  /*b080*/  HGMMA.64x128x16.F32.BF16 R24, R212, gdesc[UR8].tnspB, R24, gsb0 ;  /* 0x41e00008d4187df0 */ /* 0x000fe20008001818 */
[-C--:B------:R-:W-:Y:S01]  /*b090*/  FMUL.FTZ R167, R167, R88.reuse ;  /* 0x00000058a7a77220 */ /* 0x080fe20000410000 */
[-CC-:B------:R-:W-:Y:S01]  /*b0a0*/  FFMA.FTZ R4, R11, R88.reuse, -R169.reuse ;  /* 0x000000580b047223 */ /* 0x180fe200000108a9 */
[-CC-:B------:R-:W-:Y:S01]  /*b0b0*/  FFMA.FTZ R177, R10, R88.reuse, -R169.reuse ;  /* 0x000000580ab17223 */ /* 0x180fe200000108a9 */
[-CC-:B0-----:R-:W-:Y:S01]  /*b0c0*/  FFMA.FTZ R179, R14, R88.reuse, -R169.reuse ;  /* 0x000000580eb37223 */ /* 0x181fe200000108a9 */
[-CC-:B------:R-:W-:Y:S01]  /*b0d0*/  FFMA.FTZ R10, R15, R88.reuse, -R169.reuse ;  /* 0x000000580f0a7223 */ /* 0x180fe200000108a9 */
[-CC-:B------:R-:W-:Y:S01]  /*b0e0*/  FFMA.FTZ R11, R23, R88.reuse, -R169.reuse ;  /* 0x00000058170b7223 */ /* 0x180fe200000108a9 */
[----:B------:R-:W-:Y:S01]  /*b0f0*/  MUFU.EX2 R167, R167 ;  /* 0x000000a700a77308 */ /* 0x000fe20000000800 */
[-CC-:B------:R-:W-:Y:S01]  /*b100*/  FFMA.FTZ R14, R160, R88.reuse, -R169.reuse ;  /* 0x00000058a00e7223 */ /* 0x180fe200000108a9 */
[-CC-:B------:R-:W-:Y:S01]  /*b110*/  FFMA.FTZ R15, R163, R88.reuse, -R169.reuse ;  /* 0x00000058a30f7223 */ /* 0x180fe200000108a9 */
[-CC-:B------:R-:W-:Y:S01]  /*b120*/  FFMA.FTZ R94, R164, R88.reuse, -R169.reuse ;  /* 0x00000058a45e7223 */ /* 0x180fe200000108a9 */
[-CC-:B------:R-:W-:Y:S01]  /*b130*/  FFMA.FTZ R23, R154, R88.reuse, -R169.reuse ;  /* 0x000000589a177223 */ /* 0x180fe200000108a9 */
[-CC-:B------:R-:W-:Y:S01]  /*b140*/  FFMA.FTZ R96, R155, R88.reuse, -R169.reuse ;  /* 0x000000589b607223 */ /* 0x180fe200000108a9 */
[-CC-:B------:R-:W-:Y:S01]  /*b150*/  FFMA.FTZ R98, R158, R88.reuse, -R169.reuse ;  /* 0x000000589e627223 */ /* 0x180fe200000108a9 */
[-CC-:B------:R-:W-:Y:S01]  /*b160*/  FFMA.FTZ R155, R159, R88.reuse, -R169.reuse ;  /* 0x000000589f9b7223 */ /* 0x180fe200000108a9 */
[----:B------:R-:W0:Y:S01]  /*b170*/  MUFU.EX2 R4, R4 ;  /* 0x0000000400047308 */ /* 0x000e220000000800 */
[-CC-:B------:R-:W-:Y:S01]  /*b180*/  FFMA.FTZ R100, R146, R88.reuse, -R169.reuse ;  /* 0x0000005892647223 */ /* 0x180fe200000108a9 */
[-CC-:B------:R-:W-:Y:S01]  /*b190*/  FFMA.FTZ R205, R114, R88.reuse, -R169.reuse ;  /* 0x0000005872cd7223 */ /* 0x180fe200000108a9 */
[-CC-:B------:R-:W-:Y:S01]  /*b1a0*/  FFMA.FTZ R114, R115, R88.reuse, -R169.reuse ;  /* 0x0000005873727223 */ /* 0x180fe200000108a9 */
[-CC-:B------:R-:W-:Y:S01]  /*b1b0*/  FFMA.FTZ R147, R147, R88.reuse, -R169.reuse ;  /* 0x0000005893937223 */ /* 0x180fe200000108a9 */
[-CC-:B------:R-:W-:Y:S01]  /*b1c0*/  FFMA.FTZ R102, R150, R88.reuse, -R169.reuse ;  /* 0x0000005896667223 */ /* 0x180fe200000108a9 */
        /* <DEDUP_REMOVED lines=9> */
[--C-:B------:R-:W-:Y:S01]  /*b260*/  FFMA.FTZ R108, R131, R88, -R169.reuse ;  /* 0x00000058836c7223 */ /* 0x100fe200000108a9 */
[----:B------:R-:W-:Y:S01]  /*b270*/  MUFU.EX2 R179, R179 ;  /* 0x000000b300b37308 */ /* 0x000fe20000000800 */
[----:B0-----:R-:W-:Y:S01]  /*b280*/  FFMA.FTZ R6, R167, R6, R4 ;  /* 0x00000006a7067223 */ /* 0x001fe20000010004 */
        /* <DEDUP_REMOVED lines=9> */
[----:B------:R-:W-:-:S05]  /*b320*/  FFMA.FTZ R95, R95, R88, -R169 ;  /* 0x000000585f5f7223 */ /* 0x000fca00000108a9 */
[----:B------:R-:W-:Y:S08]  /*b330*/  MUFU.EX2 R11, R11 ;  /* 0x0000000b000b7308 */ /* 0x000ff00000000800 */
[----:B------:R-:W0:Y:S08]  /*b340*/  MUFU.EX2 R14, R14 ;  /* 0x0000000e000e7308 */ /* 0x000e300000000800 */
[----:B------:R-:W-:Y:S08]  /*b350*/  MUFU.EX2 R15, R15 ;  /* 0x0000000f000f7308 */ /* 0x000ff00000000800 */
[----:B------:R-:W-:Y:S01]  /*b360*/  MUFU.EX2 R94, R94 ;  /* 0x0000005e005e7308 */ /* 0x000fe20000000800 */
[----:B0-----:R-:W-:-:S07]  /*b370*/  F2FP.BF16.F32.PACK_AB R181, R14, R11 ;  /* 0x0000000b0eb5723e */ /* 0x001fce00000010ff */
[----:B------:R-:W-:Y:S08]  /*b380*/  MUFU.EX2 R23, R23 ;  /* 0x0000001700177308 */ /* 0x000ff00000000800 */
[----:B------:R-:W-:Y:S08]  /*b390*/  MUFU.EX2 R96, R96 ;  /* 0x0000006000607308 */ /* 0x000ff00000000800 */
[----:B------:R-:W-:Y:S08]  /*b3a0*/  MUFU.EX2 R98, R98 ;  /* 0x0000006200627308 */ /* 0x000ff00000000800 */
[----:B------:R-:W-:Y:S08]  /*b3b0*/  MUFU.EX2 R155, R155 ;  /* 0x0000009b009b7308 */ /* 0x000ff00000000800 */
[----:B------:R-:W-:Y:S08]  /*b3c0*/  MUFU.EX2 R100, R100 ;  /* 0x0000006400647308 */ /* 0x000ff00000000800 */
[----:B------:R-:W-:Y:S08]  /*b3d0*/  MUFU.EX2 R147, R147 ;  /* 0x0000009300937308 */ /* 0x000ff00000000800 */
[----:B------:R-:W-:Y:S08]  /*b3e0*/  MUFU.EX2 R102, R102 ;  /* 0x0000006600667308 */ /* 0x000ff00000000800 */
[----:B------:R-:W-:Y:S01]  /*b3f0*/  MUFU.EX2 R151, R151 ;  /* 0x0000009700977308 */ /* 0x000fe20000000800 */
[----:B------:R-:W-:-:S02]  /*b400*/  WARPGROUP.DEPBAR.LE gsb0, 0x0 ;  /* 0x00008000000079c5 */ /* 0x000fc40000010000 */
[----:B------:R-:W-:-:S05]  /*b410*/  WARPGROUP.ARRIVE ;  /* 0x00000000000079c5 */ /* 0x000fca0000000000 */
[----:B------:R-:W-:Y:S01]  /*b420*/  MUFU.EX2 R104, R104 ;  /* 0x0000006800687308 */ /* 0x000fe20000000800 */
[----:B------:R-:W-:Y:S02]  /*b430*/  F2FP.BF16.F32.PACK_AB R214, R101, R12 ;  /* 0x0000000c65d6723e */ /* 0x000fe400000010ff */
[----:B------:R-:W-:Y:S01]  /*b440*/  F2FP.BF16.F32.PACK_AB R212, R97, R8 ;  /* 0x0000000861d4723e */ /* 0x000fe200000010ff */
[----:B------:R-:W-:Y:S01]  /*b450*/  HGMMA.64x128x16.F32.BF16 R24, R216, gdesc[UR4].tnspB, R24, gsb0 ;  /* 0x41e00004d8187df0 */ /* 0x000fe20008001818 */
[----:B------:R-:W-:-:S03]  /*b460*/  R2UR UR7, R17 ;  /* 0x00000000110772ca */ /* 0x000fc600000e0000 */
[----:B------:R-:W0:Y:S01]  /*b470*/  MUFU.EX2 R139, R139 ;  /* 0x0000008b008b7308 */ /* 0x000e220000000800 */
[----:B------:R-:W-:-:S07]  /*b480*/  R2UR UR6, R220 ;  /* 0x00000000dc0672ca */ /* 0x000fce00000e0000 */
[----:B------:R-:W1:Y:S06]  /*b490*/  MUFU.EX2 R195, R195 ;  /* 0x000000c300c37308 */ /* 0x000e6c0000000800 */
[----:B------:R-:W-:Y:S01]  /*b4a0*/  UISETP.GT.AND UP0, UPT, UR6, UR7, UPT ;  /* 0x000000070600728c */ /* 0x000fe2000bf04270 */
[----:B------:R-:W-:Y:S01]  /*b4b0*/  R2UR UR7, R0 ;  /* 0x00000000000772ca */ /* 0x000fe200000e0000 */
[----:B------:R-:W2:Y:S01]  /*b4c0*/  MUFU.EX2 R106, R106 ;  /* 0x0000006a006a7308 */ /* 0x000ea20000000800 */
[----:B------:R-:W-:-:S03]  /*b4d0*/  UIADD3 UR6, UR6, -0x1, URZ ;  /* 0xffffffff06067890 */ /* 0x000fc6000fffe03f */
[----:B------:R-:W-:-:S03]  /*b4e0*/  PLOP3.LUT P2, PT, PT, PT, UP0, 0x80, 0x0 ;  /* 0x000000000000781c */ /* 0x000fc60003f4f008 */
[----:B------:R-:W-:Y:S01]  /*b4f0*/  IMAD.U32 R220, RZ, RZ, UR6 ;  /* 0x00000006ffdc7e24 */ /* 0x000fe2000f8e00ff */
[----:B------:R-:W3:Y:S08]  /*b500*/  MUFU.EX2 R197, R197 ;  /* 0x000000c500c57308 */ /* 0x000ef00000000800 */
[----:B------:R-:W4:Y:S08]  /*b510*/  MUFU.EX2 R108, R108 ;  /* 0x0000006c006c7308 */ /* 0x000f300000000800 */
[----:B------:R-:W5:Y:S08]  /*b520*/  MUFU.EX2 R199, R199 ;  /* 0x000000c700c77308 */ /* 0x000f700000000800 */
[----:B------:R-:W5:Y:S08]  /*b530*/  MUFU.EX2 R110, R110 ;  /* 0x0000006e006e7308 */ /* 0x000f700000000800 */
[----:B------:R-:W5:Y:S08]  /*b540*/  MUFU.EX2 R201, R201 ;  /* 0x000000c900c97308 */ /* 0x000f700000000800 */
[----:B------:R-:W-:Y:S08]  /*b550*/  MUFU.EX2 R203, R203 ;  /* 0x000000cb00cb7308 */ /* 0x000ff00000000800 */
        /* <DEDUP_REMOVED lines=10> */
[----:B------:R0:W-:Y:S06]  /*b600*/  BAR.ARV R112, 0x100 ;  /* 0x000400700000751d */ /* 0x0001ec0000002000 */
[----:B------:R1:W-:Y:S01]  /*b610*/  @!P1 SYNCS.ARRIVE.TRANS64.RED.A1T0 RZ, [R116+URZ], RZ ;  /* 0x000000ff74ff99a7 */ /* 0x0003e2000810043f */
[----:B------:R-:W-:Y:S01]  /*b620*/  MUFU.EX2 R95, R95 ;  /* 0x0000005f005f7308 */ /* 0x000fe20000000800 */
[----:B0-----:R-:W-:Y:S01]  /*b630*/  FADD.FTZ R112, R178, R7 ;  /* 0x00000007b2707221 */ /* 0x001fe20000010000 */
[----:B------:R-:W-:Y:S01]  /*b640*/  F2FP.BF16.F32.PACK_AB R178, R13, R178 ;  /* 0x000000b20db2723e */ /* 0x000fe200000010ff */
[----:B------:R-:W-:Y:S01]  /*b650*/  FMUL.FTZ R24, R24, R90 ;  /* 0x0000005a18187220 */ /* 0x000fe20000410000 */
[----:B------:R-:W-:Y:S01]  /*b660*/  F2FP.BF16.F32.PACK_AB R216, R165, R20 ;  /* 0x00000014a5d8723e */ /* 0x000fe200000010ff */
[----:B------:R-:W-:Y:S01]  /*b670*/  FMUL.FTZ R25, R25, R90 ;  /* 0x0000005a19197220 */ /* 0x000fe20000410000 */
[----:B------:R-:W-:Y:S01]  /*b680*/  F2FP.BF16.F32.PACK_AB R218, R93, R92 ;  /* 0x0000005c5dda723e */ /* 0x000fe200000010ff */
[----:B-1----:R-:W-:Y:S01]  /*b690*/  FADD.FTZ R116, R177, R6 ;  /* 0x00000006b1747221 */ /* 0x002fe20000010000 */
[----:B------:R-:W-:Y:S01]  /*b6a0*/  FFMA.FTZ R6, R123, R88, -R169 ;  /* 0x000000587b067223 */ /* 0x000fe200000108a9 */
[----:B------:R-:W-:Y:S01]  /*b6b0*/  FADD.FTZ R123, R13, R112 ;  /* 0x000000700d7b7221 */ /* 0x000fe20000010000 */
[----:B------:R0:W-:Y:S01]  /*b6c0*/  @!P1 SYNCS.ARRIVE.TRANS64.RED.A1T0 RZ, [R118+URZ], RZ ;  /* 0x000000ff76ff99a7 */ /* 0x0001e2000810043f */
[----:B------:R-:W-:Y:S01]  /*b6d0*/  FADD.FTZ R7, R179, R116 ;  /* 0x00000074b3077221 */ /* 0x000fe20000010000 */
[----:B------:R-:W-:Y:S01]  /*b6e0*/  F2FP.BF16.F32.PACK_AB R179, R10, R179 ;  /* 0x000000b30ab3723e */ /* 0x000fe200000010ff */
[----:B------:R-:W-:Y:S01]  /*b6f0*/  FADD.FTZ R116, R180, R123 ;  /* 0x0000007bb4747221 */ /* 0x000fe20000010000 */
[----:B------:R-:W1:Y:S01]  /*b700*/  MUFU.EX2 R6, R6 ;  /* 0x0000000600067308 */ /* 0x000e620000000800 */
[----:B------:R-:W-:Y:S01]  /*b710*/  FADD.FTZ R112, R10, R7 ;  /* 0x000000070a707221 */ /* 0x000fe20000010000 */
[----:B------:R-:W-:Y:S01]  /*b720*/  F2FP.BF16.F32.PACK_AB R177, R177, R4 ;  /* 0x00000004b1b1723e */ /* 0x000fe200000010ff */
[C---:B------:R-:W-:Y:S01]  /*b730*/  FADD.FTZ R123, R193.reuse, R116 ;  /* 0x00000074c17b7221 */ /* 0x040fe20000010000 */
[----:B------:R-:W-:Y:S01]  /*b740*/  F2FP.BF16.F32.PACK_AB R180, R193, R180 ;  /* 0x000000b4c1b4723e */ /* 0x000fe200000010ff */
[----:B------:R-:W-:Y:S01]  /*b750*/  FADD.FTZ R7, R11, R112 ;  /* 0x000000700b077221 */ /* 0x000fe20000010000 */
[----:B------:R-:W-:Y:S01]  /*b760*/  FFMA.FTZ R112, R127, R88, -R169 ;  /* 0x000000587f707223 */ /* 0x000fe200000108a9 */
[----:B0-----:R-:W-:Y:S01]  /*b770*/  FADD.FTZ R118, R182, R123 ;  /* 0x0000007bb6767221 */ /* 0x001fe20000010000 */
[----:B------:R-:W-:Y:S01]  /*b780*/  MUFU.EX2 R4, R107 ;  /* 0x0000006b00047308 */ /* 0x000fe20000000800 */
[----:B------:R-:W-:Y:S01]  /*b790*/  FADD.FTZ R116, R14, R7 ;  /* 0x000000070e747221 */ /* 0x000fe20000010000 */
[C---:B------:R-:W-:Y:S01]  /*b7a0*/  F2FP.BF16.F32.PACK_AB R182, R161.reuse, R182 ;  /* 0x000000b6a1b6723e */ /* 0x040fe200000010ff */
[----:B------:R-:W-:Y:S01]  /*b7b0*/  FADD.FTZ R115, R161, R118 ;  /* 0x00000076a1737221 */ /* 0x000fe20000010000 */
[----:B------:R-:W-:Y:S01]  /*b7c0*/  F2FP.BF16.F32.PACK_AB R193, R139, R104 ;  /* 0x000000688bc1723e */ /* 0x000fe200000010ff */
[----:B------:R-:W-:Y:S01]  /*b7d0*/  FADD.FTZ R7, R15, R116 ;  /* 0x000000740f077221 */ /* 0x000fe20000010000 */
[-C--:B------:R-:W-:Y:S01]  /*b7e0*/  FFMA.FTZ R116, R119, R88.reuse, -R169 ;  /* 0x0000005877747223 */ /* 0x080fe200000108a9 */
[----:B------:R-:W-:Y:S01]  /*b7f0*/  FADD.FTZ R120, R184, R115 ;  /* 0x00000073b8787221 */ /* 0x000fe20000010000 */
[----:B------:R-:W0:Y:S01]  /*b800*/  MUFU.EX2 R112, R112 ;  /* 0x0000007000707308 */ /* 0x000e220000000800 */
[C---:B------:R-:W-:Y:S01]  /*b810*/  FADD.FTZ R118, R94.reuse, R7 ;  /* 0x000000075e767221 */ /* 0x040fe20000010000 */
[-CC-:B------:R-:W-:Y:S01]  /*b820*/  FFMA.FTZ R115, R183, R88.reuse, -R169.reuse ;  /* 0x00000058b7737223 */ /* 0x180fe200000108a9 */
[----:B------:R-:W-:Y:S01]  /*b830*/  FADD.FTZ R117, R153, R120 ;  /* 0x0000007899757221 */ /* 0x000fe20000010000 */
[----:B------:R-:W-:Y:S01]  /*b840*/  F2FP.BF16.F32.PACK_AB R183, R94, R15 ;  /* 0x0000000f5eb7723e */ /* 0x000fe200000010ff */
[----:B------:R-:W-:Y:S01]  /*b850*/  FADD.FTZ R7, R23, R118 ;  /* 0x0000007617077221 */ /* 0x000fe20000010000 */
[-C--:B------:R-:W-:Y:S01]  /*b860*/  FFMA.FTZ R119, R187, R88.reuse, -R169 ;  /* 0x00000058bb777223 */ /* 0x080fe200000108a9 */
[----:B------:R-:W-:Y:S01]  /*b870*/  FADD.FTZ R118, R186, R117 ;  /* 0x00000075ba767221 */ /* 0x000fe20000010000 */
[----:B------:R-:W0:Y:S01]  /*b880*/  MUFU.EX2 R116, R116 ;  /* 0x0000007400747308 */ /* 0x000e220000000800 */
[C---:B------:R-:W-:Y:S01]  /*b890*/  FADD.FTZ R7, R96.reuse, R7 ;  /* 0x0000000760077221 */ /* 0x040fe20000010000 */
[----:B------:R-:W-:Y:S01]  /*b8a0*/  FFMA.FTZ R117, R185, R88, -R169 ;  /* 0x00000058b9757223 */ /* 0x000fe200000108a9 */
[----:B------:R-:W-:Y:S01]  /*b8b0*/  F2FP.BF16.F32.PACK_AB R185, R96, R23 ;  /* 0x0000001760b9723e */ /* 0x000fe200000010ff */
[----:B------:R-:W-:Y:S01]  /*b8c0*/  FMUL.FTZ R28, R28, R90 ;  /* 0x0000005a1c1c7220 */ /* 0x000fe20000410000 */
[----:B------:R-:W-:Y:S01]  /*b8d0*/  FADD.FTZ R120, R98, R7 ;  /* 0x0000000762787221 */ /* 0x000fe20000010000 */
[----:B------:R-:W-:Y:S01]  /*b8e0*/  FADD.FTZ R7, R21, R118 ;  /* 0x0000007615077221 */ /* 0x000fe20000010000 */
[----:B------:R-:W-:Y:S01]  /*b8f0*/  FFMA.FTZ R118, R99, R88, -R169 ;  /* 0x0000005863767223 */ /* 0x000fe200000108a9 */
[----:B------:R-:W0:Y:S01]  /*b900*/  MUFU.EX2 R94, R115 ;  /* 0x00000073005e7308 */ /* 0x000e220000000800 */
[C---:B------:R-:W-:Y:S01]  /*b910*/  FADD.FTZ R123, R155.reuse, R120 ;  /* 0x000000789b7b7221 */ /* 0x040fe20000010000 */
[----:B------:R-:W-:Y:S01]  /*b920*/  FADD.FTZ R120, R188, R7 ;  /* 0x00000007bc787221 */ /* 0x000fe20000010000 */
[----:B------:R-:W-:Y:S01]  /*b930*/  F2FP.BF16.F32.PACK_AB R187, R155, R98 ;  /* 0x000000629bbb723e */ /* 0x000fe200000010ff */
[----:B------:R-:W-:Y:S01]  /*b940*/  FFMA.FTZ R99, R189, R88, -R169 ;  /* 0x00000058bd637223 */ /* 0x000fe200000108a9 */
[----:B------:R-:W-:Y:S01]  /*b950*/  FADD.FTZ R122, R100, R123 ;  /* 0x0000007b647a7221 */ /* 0x000fe20000010000 */
[----:B------:R-:W-:Y:S01]  /*b960*/  FADD.FTZ R7, R145, R120 ;  /* 0x0000007891077221 */ /* 0x000fe20000010000 */
[----:B------:R-:W-:Y:S01]  /*b970*/  F2FP.BF16.F32.PACK_AB R184, R153, R184 ;  /* 0x000000b899b8723e */ /* 0x000fe200000010ff */
[----:B------:R-:W0:Y:S01]  /*b980*/  MUFU.EX2 R96, R117 ;  /* 0x0000007500607308 */ /* 0x000e220000000800 */
[----:B------:R-:W-:Y:S01]  /*b990*/  FADD.FTZ R123, R147, R122 ;  /* 0x0000007a937b7221 */ /* 0x000fe20000010000 */
[----:B------:R-:W-:Y:S01]  /*b9a0*/  FADD.FTZ R120, R190, R7 ;  /* 0x00000007be787221 */ /* 0x000fe20000010000 */
[----:B------:R-:W-:Y:S01]  /*b9b0*/  FFMA.FTZ R7, R191, R88, -R169 ;  /* 0x00000058bf077223 */ /* 0x000fe200000108a9 */
[----:B------:R-:W-:Y:S01]  /*b9c0*/  F2FP.BF16.F32.PACK_AB R186, R21, R186 ;  /* 0x000000ba15ba723e */ /* 0x000fe200000010ff */
[----:B------:R-:W-:Y:S01]  /*b9d0*/  FADD.FTZ R122, R102, R123 ;  /* 0x0000007b667a7221 */ /* 0x000fe20000010000 */
[----:B------:R-:W-:Y:S01]  /*b9e0*/  FADD.FTZ R123, R149, R120 ;  /* 0x00000078957b7221 */ /* 0x000fe20000010000 */
[----:B------:R-:W-:Y:S01]  /*b9f0*/  F2FP.BF16.F32.PACK_AB R188, R145, R188 ;  /* 0x000000bc91bc723e */ /* 0x000fe200000010ff */
[----:B------:R-:W0:Y:S01]  /*ba00*/  MUFU.EX2 R118, R118 ;  /* 0x0000007600767308 */ /* 0x000e220000000800 */
[----:B------:R-:W-:Y:S01]  /*ba10*/  FADD.FTZ R127, R151, R122 ;  /* 0x0000007a977f7221 */ /* 0x000fe20000010000 */
[----:B------:R-:W-:Y:S01]  /*ba20*/  FADD.FTZ R120, R192, R123 ;  /* 0x0000007bc0787221 */ /* 0x000fe20000010000 */
[----:B------:R-:W-:Y:S01]  /*ba30*/  F2FP.BF16.F32.PACK_AB R189, R147, R100 ;  /* 0x0000006493bd723e */ /* 0x000fe200000010ff */
[----:B------:R-:W-:Y:S01]  /*ba40*/  FMUL.FTZ R29, R29, R90 ;  /* 0x0000005a1d1d7220 */ /* 0x000fe20000410000 */
        /* <DEDUP_REMOVED lines=11> */
[----:B------:R-:W-:Y:S01]  /*bb00*/  FMUL.FTZ R33, R33, R90 ;  /* 0x0000005a21217220 */ /* 0x000fe20000410000 */
[----:B--2---:R-:W-:Y:S01]  /*bb10*/  FADD.FTZ R10, R106, R5 ;  /* 0x000000056a0a7221 */ /* 0x004fe20000010000 */
[----:B------:R-:W-:Y:S01]  /*bb20*/  FADD.FTZ R14, R196, R13 ;  /* 0x0000000dc40e7221 */ /* 0x000fe20000010000 */
[----:B------:R-:W-:Y:S01]  /*bb30*/  F2FP.BF16.F32.PACK_AB R194, R141, R194 ;  /* 0x000000c28dc2723e */ /* 0x000fe200000010ff */
[-C--:B------:R-:W-:Y:S01]  /*bb40*/  FMUL.FTZ R36, R36, R90.reuse ;  /* 0x0000005a24247220 */ /* 0x080fe20000410000 */
[----:B---3--:R-:W-:Y:S01]  /*bb50*/  FADD.FTZ R5, R197, R10 ;  /* 0x0000000ac5057221 */ /* 0x008fe20000010000 */
[----:B------:R-:W-:Y:S01]  /*bb60*/  FADD.FTZ R11, R157, R14 ;  /* 0x0000000e9d0b7221 */ /* 0x000fe20000010000 */
[----:B------:R-:W-:Y:S01]  /*bb70*/  F2FP.BF16.F32.PACK_AB R195, R106, R195 ;  /* 0x000000c36ac3723e */ /* 0x000fe200000010ff */
[----:B------:R-:W-:Y:S01]  /*bb80*/  FMUL.FTZ R37, R37, R90 ;  /* 0x0000005a25257220 */ /* 0x000fe20000410000 */
[----:B----4-:R-:W-:Y:S01]  /*bb90*/  FADD.FTZ R10, R108, R5 ;  /* 0x000000056c0a7221 */ /* 0x010fe20000010000 */
[----:B------:R-:W-:Y:S01]  /*bba0*/  FADD.FTZ R14, R198, R11 ;  /* 0x0000000bc60e7221 */ /* 0x000fe20000010000 */
[----:B------:R-:W-:Y:S01]  /*bbb0*/  F2FP.BF16.F32.PACK_AB R196, R157, R196 ;  /* 0x000000c49dc4723e */ /* 0x000fe200000010ff */
[-C--:B------:R-:W-:Y:S01]  /*bbc0*/  FMUL.FTZ R40, R40, R90.reuse ;  /* 0x0000005a28287220 */ /* 0x080fe20000410000 */
[----:B-----5:R-:W-:Y:S01]  /*bbd0*/  FADD.FTZ R5, R199, R10 ;  /* 0x0000000ac7057221 */ /* 0x020fe20000010000 */
[----:B------:R-:W-:Y:S01]  /*bbe0*/  FADD.FTZ R11, R129, R14 ;  /* 0x0000000e810b7221 */ /* 0x000fe20000010000 */
[----:B------:R-:W-:Y:S01]  /*bbf0*/  F2FP.BF16.F32.PACK_AB R197, R108, R197 ;  /* 0x000000c56cc5723e */ /* 0x000fe200000010ff */
[----:B------:R-:W-:Y:S01]  /*bc00*/  FMUL.FTZ R41, R41, R90 ;  /* 0x0000005a29297220 */ /* 0x000fe20000410000 */
[----:B------:R-:W-:Y:S01]  /*bc10*/  FADD.FTZ R10, R110, R5 ;  /* 0x000000056e0a7221 */ /* 0x000fe20000010000 */
[----:B------:R-:W-:Y:S01]  /*bc20*/  FADD.FTZ R14, R200, R11 ;  /* 0x0000000bc80e7221 */ /* 0x000fe20000010000 */
[----:B------:R-:W-:Y:S01]  /*bc30*/  F2FP.BF16.F32.PACK_AB R198, R129, R198 ;  /* 0x000000c681c6723e */ /* 0x000fe200000010ff */
[-C--:B------:R-:W-:Y:S01]  /*bc40*/  FMUL.FTZ R44, R44, R90.reuse ;  /* 0x0000005a2c2c7220 */ /* 0x080fe20000410000 */
[----:B------:R-:W-:Y:S01]  /*bc50*/  FADD.FTZ R5, R201, R10 ;  /* 0x0000000ac9057221 */ /* 0x000fe20000010000 */
[----:B------:R-:W-:Y:S01]  /*bc60*/  FADD.FTZ R11, R121, R14 ;  /* 0x0000000e790b7221 */ /* 0x000fe20000010000 */
[C---:B-1----:R-:W-:Y:S01]  /*bc70*/  F2FP.BF16.F32.PACK_AB R201, R6.reuse, R201 ;  /* 0x000000c906c9723e */ /* 0x042fe200000010ff */
[-C--:B------:R-:W-:Y:S01]  /*bc80*/  FMUL.FTZ R45, R45, R90.reuse ;  /* 0x0000005a2d2d7220 */ /* 0x080fe20000410000 */
        /* <DEDUP_REMOVED lines=8> */
[----:B0-----:R-:W-:Y:S01]  /*bd10*/  FADD.FTZ R10, R112, R5 ;  /* 0x00000005700a7221 */ /* 0x001fe20000010000 */
[----:B------:R-:W-:Y:S01]  /*bd20*/  FADD.FTZ R14, R204, R11 ;  /* 0x0000000bcc0e7221 */ /* 0x000fe20000010000 */
[----:B------:R-:W-:Y:S01]  /*bd30*/  F2FP.BF16.F32.PACK_AB R202, R125, R202 ;  /* 0x000000ca7dca723e */ /* 0x000fe200000010ff */
        /* <DEDUP_REMOVED lines=19> */
[----:B------:R-:W0:Y:S01]  /*be70*/  MUFU.EX2 R10, R99 ;  /* 0x00000063000a7308 */ /* 0x000e220000000800 */
[C---:B------:R-:W-:Y:S01]  /*be80*/  F2FP.BF16.F32.PACK_AB R209, R4.reuse, R209 ;  /* 0x000000d104d1723e */ /* 0x040fe200000010ff */
[----:B------:R-:W-:Y:S01]  /*be90*/  FADD.FTZ R5, R4, R5 ;  /* 0x0000000504057221 */ /* 0x000fe20000010000 */
[----:B------:R-:W-:Y:S01]  /*bea0*/  FADD.FTZ R6, R210, R11 ;  /* 0x0000000bd2067221 */ /* 0x000fe20000010000 */
[----:B------:R-:W-:Y:S01]  /*beb0*/  F2FP.BF16.F32.PACK_AB R207, R116, R207 ;  /* 0x000000cf74cf723e */ /* 0x000fe200000010ff */
[----:B------:R-:W-:Y:S01]  /*bec0*/  FMUL.FTZ R61, R61, R90 ;  /* 0x0000005a3d3d7220 */ /* 0x000fe20000410000 */
[----:B------:R-:W-:Y:S01]  /*bed0*/  FADD.FTZ R5, R94, R5 ;  /* 0x000000055e057221 */ /* 0x000fe20000010000 */
[----:B------:R-:W-:Y:S01]  /*bee0*/  FADD.FTZ R11, R109, R6 ;  /* 0x000000066d0b7221 */ /* 0x000fe20000010000 */
[----:B------:R1:W2:Y:S01]  /*bef0*/  MUFU.EX2 R14, R7 ;  /* 0x00000007000e7308 */ /* 0x0002a20000000800 */
[----:B------:R-:W-:Y:S01]  /*bf00*/  F2FP.BF16.F32.PACK_AB R208, R105, R208 ;  /* 0x000000d069d0723e */ /* 0x000fe200000010ff */
        /* <DEDUP_REMOVED lines=8> */
[----:B------:R-:W-:Y:S01]  /*bf90*/  FADD.FTZ R5, R118, R5 ;  /* 0x0000000576057221 */ /* 0x000fe20000010000 */
[----:B------:R-:W-:Y:S01]  /*bfa0*/  FADD.FTZ R6, R12, R11 ;  /* 0x0000000b0c067221 */ /* 0x000fe20000010000 */
[----:B------:R-:W-:Y:S01]  /*bfb0*/  IMAD.U32 R12, RZ, RZ, UR7 ;  /* 0x00000007ff0c7e24 */ /* 0x000fe2000f8e00ff */
[----:B------:R-:W-:Y:S01]  /*bfc0*/  R2UR UR7, R221 ;  /* 0x00000000dd0772ca */ /* 0x000fe200000e0000 */
[----:B------:R-:W-:Y:S01]  /*bfd0*/  FADD.FTZ R5, R98, R5 ;  /* 0x0000000562057221 */ /* 0x000fe20000010000 */
[----:B------:R-:W-:Y:S01]  /*bfe0*/  FADD.FTZ R11, R101, R6 ;  /* 0x00000006650b7221 */ /* 0x000fe20000010000 */
[----:B------:R-:W-:Y:S01]  /*bff0*/  F2FP.BF16.F32.PACK_AB R213, R118, R96 ;  /* 0x0000006076d5723e */ /* 0x000fe200000010ff */
[----:B------:R-:W-:Y:S01]  /*c000*/  FMUL.FTZ R68, R68, R90 ;  /* 0x0000005a44447220 */ /* 0x000fe20000410000 */
[C---:B------:R-:W-:Y:S01]  /*c010*/  FADD.FTZ R5, R103.reuse, R5 ;  /* 0x0000000567057221 */ /* 0x040fe20000010000 */
[----:B------:R-:W-:Y:S01]  /*c020*/  FADD.FTZ R4, R20, R11 ;  /* 0x0000000b14047221 */ /* 0x000fe20000010000 */
[----:B------:R-:W-:Y:S01]  /*c030*/  F2FP.BF16.F32.PACK_AB R215, R103, R98 ;  /* 0x0000006267d7723e */ /* 0x000fe200000010ff */
[----:B------:R-:W-:Y:S01]  /*c040*/  FMUL.FTZ R69, R69, R90 ;  /* 0x0000005a45457220 */ /* 0x000fe20000410000 */
[----:B0-----:R-:W-:Y:S01]  /*c050*/  FADD.FTZ R5, R10, R5 ;  /* 0x000000050a057221 */ /* 0x001fe20000010000 */
[----:B-1----:R-:W-:Y:S01]  /*c060*/  FADD.FTZ R7, R165, R4 ;  /* 0x00000004a5077221 */ /* 0x002fe20000010000 */
[C---:B------:R-:W-:Y:S01]  /*c070*/  F2FP.BF16.F32.PACK_AB R217, R91.reuse, R10 ;  /* 0x0000000a5bd9723e */ /* 0x040fe200000010ff */
[-C--:B------:R-:W-:Y:S01]  /*c080*/  FMUL.FTZ R72, R72, R90.reuse ;  /* 0x0000005a48487220 */ /* 0x080fe20000410000 */
[----:B------:R-:W-:Y:S01]  /*c090*/  FADD.FTZ R5, R91, R5 ;  /* 0x000000055b057221 */ /* 0x000fe20000010000 */
[----:B------:R-:W-:Y:S01]  /*c0a0*/  FADD.FTZ R4, R92, R7 ;  /* 0x000000075c047221 */ /* 0x000fe20000010000 */
[----:B------:R-:W-:Y:S01]  /*c0b0*/  MOV R11, UR7 ;  /* 0x00000007000b7c02 */ /* 0x000fe20008000f00 */
[----:B------:R-:W-:Y:S01]  /*c0c0*/  FMUL.FTZ R73, R73, R90 ;  /* 0x0000005a49497220 */ /* 0x000fe20000410000 */
[----:B--2---:R-:W-:Y:S01]  /*c0d0*/  FADD.FTZ R5, R14, R5 ;  /* 0x000000050e057221 */ /* 0x004fe20000010000 */
[----:B------:R-:W-:Y:S01]  /*c0e0*/  FADD.FTZ R7, R93, R4 ;  /* 0x000000045d077221 */ /* 0x000fe20000010000 */
[C---:B------:R-:W-:Y:S01]  /*c0f0*/  F2FP.BF16.F32.PACK_AB R219, R95.reuse, R14 ;  /* 0x0000000e5fdb723e */ /* 0x040fe200000010ff */
[-C--:B------:R-:W-:Y:S01]  /*c100*/  FMUL.FTZ R76, R76, R90.reuse ;  /* 0x0000005a4c4c7220 */ /* 0x080fe20000410000 */
[----:B------:R-:W-:Y:S01]  /*c110*/  FADD.FTZ R6, R95, R5 ;  /* 0x000000055f067221 */ /* 0x000fe20000010000 */
[-C--:B------:R-:W-:Y:S01]  /*c120*/  FMUL.FTZ R77, R77, R90.reuse ;  /* 0x0000005a4d4d7220 */ /* 0x080fe20000410000 */
[-C--:B------:R-:W-:Y:S01]  /*c130*/  FMUL.FTZ R80, R80, R90.reuse ;  /* 0x0000005a50507220 */ /* 0x080fe20000410000 */
[-C--:B------:R-:W-:Y:S01]  /*c140*/  FMUL.FTZ R81, R81, R90.reuse ;  /* 0x0000005a51517220 */ /* 0x080fe20000410000 */
[-C--:B------:R-:W-:Y:S01]  /*c150*/  FMUL.FTZ R84, R84, R90.reuse ;  /* 0x0000005a54547220 */ /* 0x080fe20000410000 */
[----:B------:R-:W-:Y:S01]  /*c160*/  FMUL.FTZ R85, R85, R90 ;  /* 0x0000005a55557220 */ /* 0x000fe20000410000 */
[-C--:B------:R-:W-:Y:S01]  /*c170*/  FMUL.FTZ R26, R26, R167.reuse ;  /* 0x000000a71a1a7220 */ /* 0x080fe20000410000 */
        /* <DEDUP_REMOVED lines=30> */
[----:B------:R-:W-:Y:S01]  /*c360*/  FMUL.FTZ R87, R87, R167 ;  /* 0x000000a757577220 */ /* 0x000fe20000410000 */
[----:B------:R-:W-:-:S02]  /*c370*/  IMAD.MOV.U32 R4, RZ, RZ, R9 ;  /* 0x000000ffff047224 */ /* 0x000fc400078e0009 */
[----:B------:R-:W-:Y:S01]  /*c380*/  IMAD.MOV.U32 R5, RZ, RZ, R89 ;  /* 0x000000ffff057224 */ /* 0x000fe200078e0059 */
[----:B------:R-:W-:Y:S06]  /*c390*/  @P2 BRA `(.L_x_28) ;  /* 0xffffffa800942947 */ /* 0x000fec000383ffff */
.L_x_19:
[----:B------:R-:W-:Y:S06]  /*c3a0*/  BAR.ARV 0x8, 0x180 ;  /* 0x0206000000007b1d */ /* 0x000fec0000002000 */
[----:B------:R-:W-:Y:S05]  /*c3b0*/  @!P0 BRA `(.L_x_29) ;  /* 0x0000000000048947 */ /* 0x000fea0003800000 */
[----:B------:R-:W-:Y:S01]  /*c3c0*/  BPT.TRAP 0x1 ;  /* 0x000000040000795c */ /* 0x000fe20000300000 */
.L_x_29:
[----:B------:R-:W-:Y:S02]  /*c3d0*/  R2UR UR5, R221 ;  /* 0x00000000dd0572ca */ /* 0x000fe400000e0000 */
[----:B------:R-:W-:-:S11]  /*c3e0*/  R2UR UR4, R16 ;  /* 0x00000000100472ca */ /* 0x000fd600000e0000 */
[----:B------:R-:W-:Y:S02]  /*c3f0*/  IMAD.U32 R2, RZ, RZ, UR5 ;  /* 0x00000005ff027e24 */ /* 0x000fe4000f8e00ff */
[----:B------:R-:W-:-:S03]  /*c400*/  LEA R11, R0, UR4, 0x3 ;  /* 0x00000004000b7c11 */ /* 0x000fc6000f8e18ff */
[----:B------:R-:W-:-:S04]  /*c410*/  SHF.L.U32 R2, R2, 0x1f, RZ ;  /* 0x0000001f02027819 */ /* 0x000fc800000006ff */
[----:B------:R0:W1:Y:S01]  /*c420*/  SYNCS.PHASECHK.TRANS64.TRYWAIT P2, [R11+URZ+0x34850], R2 ;  /* 0x034850020b0075a7 */ /* 0x000062000804017f */
[----:B------:R-:W-:Y:S05]  /*c430*/  @!P0 BRA `(.L_x_30) ;  /* 0x0000000000048947 */ /* 0x000fea0003800000 */
[----:B------:R-:W-:Y:S01]  /*c440*/  BPT.TRAP 0x1 ;  /* 0x000000040000795c */ /* 0x000fe20000300000 */
.L_x_30:
[----:B-1----:R-:W-:Y:S05]  /*c450*/  @P2 BRA `(.L_x_31) ;  /* 0x0000000000082947 */ /* 0x002fea0003800000 */
[----:B------:R-:W1:Y:S02]  /*c460*/  SYNCS.PHASECHK.TRANS64.TRYWAIT P0, [R11+URZ+0x34850], R2 ;  /* 0x034850020b0075a7 */ /* 0x000e64000800017f */
[----:B-1----:R-:W-:Y:S05]  /*c470*/  @!P0 BRA `(.L_x_32) ;  /* 0x0000005c00fc8947 */ /* 0x002fea0003800000 */
.L_x_31:
[----:B------:R-:W-:Y:S01]  /*c480*/  R2UR UR4, R16 ;  /* 0x00000000100472ca */ /* 0x000fe200000e0000 */
[----:B------:R-:W-:Y:S01]  /*c490*/  WARPGROUP.ARRIVE ;  /* 0x00000000000079c5 */ /* 0x000fe20000000000 */
[----:B------:R-:W-:Y:S01]  /*c4a0*/  R2UR UR5, R0 ;  /* 0x00000000000572ca */ /* 0x000fe200000e0000 */
[----:B------:R-:W-:Y:S01]  /*c4b0*/  UMOV UR7, 0x40000040 ;  /* 0x4000004000077882 */ /* 0x000fe20000000000 */
[----:B------:R-:W2:Y:S01]  /*c4c0*/  SHFL.BFLY PT, R0, R7, 0x2, 0x1f ;  /* 0x0c401f0007007f89 */ /* 0x000ea200000e0000 */
[----:B------:R-:W-:Y:S01]  /*c4d0*/  IMAD.MOV.U32 R8, RZ, RZ, RZ ;  /* 0x000000ffff087224 */ /* 0x000fe200078e00ff */
[----:B------:R-:W-:Y:S01]  /*c4e0*/  MOV R17, RZ ;  /* 0x000000ff00117202 */ /* 0x000fe20000000f00 */
[----:B------:R-:W-:Y:S01]  /*c4f0*/  IMAD.MOV.U32 R16, RZ, RZ, -0x800000 ;  /* 0xff800000ff107424 */ /* 0x000fe200078e00ff */
[----:B------:R-:W0:Y:S05]  /*c500*/  SHFL.BFLY PT, R3, R6, 0x2, 0x1f ;  /* 0x0c401f0006037f89 */ /* 0x000e2a00000e0000 */
[----:B------:R-:W-:-:S04]  /*c510*/  UIADD3 UR4, UR4, 0x400, URZ ;  /* 0x0000040004047890 */ /* 0x000fc8000fffe03f */
[----:B------:R-:W-:-:S04]  /*c520*/  USHF.R.U32.HI UR4, URZ, 0x4, UR4 ;  /* 0x000000043f047899 */ /* 0x000fc80008011604 */
[----:B------:R-:W-:-:S04]  /*c530*/  ULOP3.LUT UR4, UR4, 0x3fff, URZ, 0xc0, !UPT ;  /* 0x00003fff04047892 */ /* 0x000fc8000f8ec03f */
[----:B------:R-:W-:Y:S01]  /*c540*/  ULOP3.LUT UR4, UR4, 0x5800000, URZ, 0xfc, !UPT ;  /* 0x0580000004047892 */ /* 0x000fe2000f8efc3f */
[----:B--2---:R-:W-:-:S03]  /*c550*/  FADD.FTZ R0, R0, R7 ;  /* 0x0000000700007221 */ /* 0x004fc60000010000 */
[----:B------:R-:W-:Y:S01]  /*c560*/  UIMAD UR4, UR5, 0xb00, UR4 ;  /* 0x00000b00050478a4 */ /* 0x000fe2000f8e0204 */
[----:B01----:R-:W-:Y:S02]  /*c570*/  FADD.FTZ R2, R3, R6 ;  /* 0x0000000603027221 */ /* 0x003fe40000010000 */
[----:B------:R-:W0:Y:S04]  /*c580*/  SHFL.BFLY PT, R3, R0, 0x1, 0x1f ;  /* 0x0c201f0000037f89 */ /* 0x000e2800000e0000 */
[----:B------:R-:W-:Y:S02]  /*c590*/  UMOV UR6, UR4 ;  /* 0x0000000400067c82 */ /* 0x000fe40008000000 */
[----:B------:R-:W-:Y:S01]  /*c5a0*/  HGMMA.64x128x16.F32.BF16 R24, R176, gdesc[UR4].tnspB, R24, gsb0 ;  /* 0x41e00004b0187df0 */ /* 0x000fe20008001818 */
[----:B------:R-:W-:Y:S01]  /*c5b0*/  UIADD3 UR6, UR4, 0x80, URZ ;  /* 0x0000008004067890 */ /* 0x000fe2000fffe03f */
[----:B------:R-:W1:Y:S01]  /*c5c0*/  SHFL.BFLY PT, R5, R2, 0x1, 0x1f ;  /* 0x0c201f0002057f89 */ /* 0x000e6200000e0000 */
[----:B------:R-:W-:Y:S01]  /*c5d0*/  UMOV UR7, 0x40000040 ;  /* 0x4000004000077882 */ /* 0x000fe20000000000 */
[----:B0-----:R-:W-:Y:S01]  /*c5e0*/  FADD.FTZ R10, R0, R3 ;  /* 0x00000003000a7221 */ /* 0x001fe20000010000 */
[----:B------:R-:W-:-:S04]  /*c5f0*/  IMAD.MOV.U32 R0, RZ, RZ, -0x800000 ;  /* 0xff800000ff007424 */ /* 0x000fc800078e00ff */
[----:B------:R-:W-:Y:S01]  /*c600*/  FSETP.NE.FTZ.AND P0, PT, R10, RZ, PT ;  /* 0x000000ff0a00720b */ /* 0x000fe20003f15000 */
[----:B-1----:R-:W-:Y:S01]  /*c610*/  FADD.FTZ R12, R2, R5 ;  /* 0x00000005020c7221 */ /* 0x002fe20000010000 */
[----:B------:R-:W-:-:S04]  /*c620*/  @!P1 VIADD R5, R11, 0x34860 ;  /* 0x000348600b059836 */ /* 0x000fc80000000000 */
[----:B------:R-:W-:Y:S02]  /*c630*/  FSETP.NE.FTZ.AND P2, PT, R12, RZ, PT ;  /* 0x000000ff0c00720b */ /* 0x000fe40003f55000 */
[----:B------:R-:W-:-:S05]  /*c640*/  @!P1 PRMT R5, RZ, 0x654, R5 ;  /* 0x00000654ff059816 */ /* 0x000fca0000000005 */
[----:B------:R-:W0:Y:S01]  /*c650*/  @P0 MUFU.LG2 R3, R10 ;  /* 0x0000000a00030308 */ /* 0x000e220000000c00 */
[----:B------:R-:W-:-:S05]  /*c660*/  @P0 FMUL.FTZ R2, R88, 0.69314718246459960938 ;  /* 0x3f31721858020820 */ /* 0x000fca0000410000 */
[----:B------:R-:W-:Y:S02]  /*c670*/  @P2 FMUL.FTZ R7, R88, 0.69314718246459960938 ;  /* 0x3f31721858072820 */ /* 0x000fe40000410000 */
[----:B------:R-:W1:Y:S08]  /*c680*/  @P2 MUFU.LG2 R4, R12 ;  /* 0x0000000c00042308 */ /* 0x000e700000000c00 */
[----:B------:R-:W2:Y:S01]  /*c690*/  @P0 MUFU.RCP R8, R10 ;  /* 0x0000000a00080308 */ /* 0x000ea20000001000 */
[----:B0-----:R-:W-:-:S04]  /*c6a0*/  @P0 FMUL.FTZ R3, R3, 0.69314718246459960938 ;  /* 0x3f31721803030820 */ /* 0x001fc80000410000 */
[----:B------:R-:W-:Y:S01]  /*c6b0*/  @P0 FFMA.FTZ R16, R2, R89, R3 ;  /* 0x0000005902100223 */ /* 0x000fe20000010003 */
[----:B------:R-:W-:Y:S02]  /*c6c0*/  PLOP3.LUT P0, PT, PT, PT, PT, 0x8, 0x0 ;  /* 0x000000000000781c */ /* 0x000fe40003f0e170 */
[----:B------:R-:W0:Y:S01]  /*c6d0*/  @P2 MUFU.RCP R17, R12 ;  /* 0x0000000c00112308 */ /* 0x000e220000001000 */
[----:B-1----:R-:W-:-:S04]  /*c6e0*/  @P2 FMUL.FTZ R4, R4, 0.69314718246459960938 ;  /* 0x3f31721804042820 */ /* 0x002fc80000410000 */
[----:B------:R-:W-:Y:S01]  /*c6f0*/  @P2 FFMA.FTZ R0, R7, R9, R4 ;  /* 0x0000000907002223 */ /* 0x000fe20000010004 */
[----:B------:R-:W-:Y:S02]  /*c700*/  WARPGROUP.DEPBAR.LE gsb0, 0x0 ;  /* 0x00008000000079c5 */ /* 0x000fe40000010000 */
[----:B------:R-:W-:-:S06]  /*c710*/  WARPGROUP.ARRIVE ;  /* 0x00000000000079c5 */ /* 0x000fcc0000000000 */
[----:B------:R-:W-:Y:S01]  /*c720*/  HGMMA.64x128x16.F32.BF16 R24, R180, gdesc[UR4].tnspB, R24, gsb0 ;  /* 0x41e00004b4187df0 */ /* 0x000fe20008001818 */
[----:B------:R-:W-:Y:S01]  /*c730*/  UIADD3 UR6, UR4, 0x100, URZ ;  /* 0x0000010004067890 */ /* 0x000fe2000fffe03f */
[----:B------:R-:W-:Y:S01]  /*c740*/  UMOV UR7, 0x40000040 ;  /* 0x4000004000077882 */ /* 0x000fe20000000000 */
[----:B------:R-:W-:Y:S02]  /*c750*/  WARPGROUP.DEPBAR.LE gsb0, 0x0 ;  /* 0x00008000000079c5 */ /* 0x000fe40000010000 */
[----:B------:R-:W-:-:S07]  /*c760*/  WARPGROUP.ARRIVE ;  /* 0x00000000000079c5 */ /* 0x000fce0000000000 */
        /* <DEDUP_REMOVED lines=33> */
[----:B------:R-:W-:Y:S01]  /*c980*/  UIADD3 UR4, UR4, 0x500, URZ ;  /* 0x0000050004047890 */ /* 0x000fe2000fffe03f */
[----:B------:R-:W-:Y:S02]  /*c990*/  WARPGROUP.DEPBAR.LE gsb0, 0x0 ;  /* 0x00008000000079c5 */ /* 0x000fe40000010000 */
[----:B------:R-:W-:-:S06]  /*c9a0*/  WARPGROUP.ARRIVE ;  /* 0x00000000000079c5 */ /* 0x000fcc0000000000 */
[----:B------:R-:W-:Y:S01]  /*c9b0*/  HGMMA.64x128x16.F32.BF16 R24, R212, gdesc[UR4].tnspB, R24, gsb0 ;  /* 0x41e00004d4187df0 */ /* 0x000fe20008001818 */
[----:B------:R-:W-:Y:S01]  /*c9c0*/  UMOV UR6, UR4 ;  /* 0x0000000400067c82 */ /* 0x000fe20008000000 */
[----:B------:R-:W-:Y:S01]  /*c9d0*/  UMOV UR7, 0x40000040 ;  /* 0x4000004000077882 */ /* 0x000fe20000000000 */
[----:B------:R-:W-:Y:S02]  /*c9e0*/  WARPGROUP.DEPBAR.LE gsb0, 0x0 ;  /* 0x00008000000079c5 */ /* 0x000fe40000010000 */
[----:B------:R-:W-:-:S07]  /*c9f0*/  WARPGROUP.ARRIVE ;  /* 0x00000000000079c5 */ /* 0x000fce0000000000 */
[----:B------:R-:W-:Y:S03]  /*ca00*/  HGMMA.64x128x16.F32.BF16 R24, R216, gdesc[UR4].tnspB, R24, gsb0 ;  /* 0x41e00004d8187df0 */ /* 0x000fe60008001818 */
[----:B------:R-:W-:Y:S02]  /*ca10*/  WARPGROUP.DEPBAR.LE gsb0, 0x0 ;  /* 0x00008000000079c5 */ /* 0x000fe40000010000 */
[-C--:B--2---:R-:W-:Y:S01]  /*ca20*/  FMUL.FTZ R94, R36, R8.reuse ;  /* 0x00000008245e7220 */ /* 0x084fe20000410000 */
        /* <DEDUP_REMOVED lines=11> */
[-C--:B0-----:R-:W-:Y:S01]  /*cae0*/  FMUL.FTZ R40, R30, R17.reuse ;  /* 0x000000111e287220 */ /* 0x081fe20000410000 */
[-C--:B------:R-:W-:Y:S01]  /*caf0*/  FMUL.FTZ R41, R31, R17.reuse ;  /* 0x000000111f297220 */ /* 0x080fe20000410000 */
[----:B------:R0:W-:Y:S01]  /*cb00*/  @!P1 SYNCS.ARRIVE.TRANS64.RED.A1T0 RZ, [R5+URZ], RZ ;  /* 0x000000ff05ff99a7 */ /* 0x0001e2000810043f */
        /* <DEDUP_REMOVED lines=49> */
[----:B------:R-:W-:-:S07]  /*ce20*/  FMUL.FTZ R87, R87, R17 ;  /* 0x0000001157577220 */ /* 0x000fce0000410000 */
.L_x_12:
[----:B------:R-:W-:Y:S05]  /*ce30*/  @P0 BRA `(.L_x_33) ;  /* 0x0000001400600947 */ /* 0x000fea0003800000 */
[----:B------:R-:W0:Y:S01]  /*ce40*/  S2R R17, SR_TID.X ;  /* 0x0000000000117919 */ /* 0x000e220000002100 */
[----:B------:R-:W1:Y:S01]  /*ce50*/  LDC R71, c[0x0][0xbe8] ;  /* 0x0002fa00ff477b82 */ /* 0x000e620000000800 */
[----:B------:R-:W-:Y:S01]  /*ce60*/  R2UR UR13, R19 ;  /* 0x00000000130d72ca */ /* 0x000fe200000e0000 */
[----:B------:R-:W-:Y:S01]  /*ce70*/  ULDC.64 UR8, c[0x0][0xbd0] ;  /* 0x0002f40000087ab9 */ /* 0x000fe20000000a00 */
[----:B------:R-:W2:Y:S01]  /*ce80*/  S2R R64, SR_CTAID.X ;  /* 0x0000000000407919 */ /* 0x000ea20000002500 */
[----:B------:R-:W-:Y:S01]  /*ce90*/  ULDC.64 UR14, c[0x0][0x208] ;  /* 0x00008200000e7ab9 */ /* 0x000fe20000000a00 */
[----:B------:R-:W-:Y:S03]  /*cea0*/  BSSY B0, `(.L_x_34) ;  /* 0x00000eb000007945 */ /* 0x000fe60003800000 */
[----:B------:R-:W3:Y:S06]  /*ceb0*/  S2UR UR12, SR_CTAID.Z ;  /* 0x00000000000c79c3 */ /* 0x000eec0000002700 */
[----:B------:R-:W-:-:S02]  /*cec0*/  USHF.R.S32.HI UR7, URZ, 0x1f, UR13 ;  /* 0x0000001f3f077899 */ /* 0x000fc4000801140d */
[----:B------:R-:W4:Y:S01]  /*ced0*/  LDC.64 R68, c[0x0][0xbd8] ;  /* 0x0002f600ff447b82 */ /* 0x000f220000000a00 */
[----:B------:R-:W-:Y:S02]  /*cee0*/  UIMAD.WIDE.U32 UR4, UR13, UR8, URZ ;  /* 0x000000080d0472a5 */ /* 0x000fe4000f8e003f */
[----:B------:R-:W-:-:S04]  /*cef0*/  UIMAD UR6, UR7, UR8, URZ ;  /* 0x00000008070672a4 */ /* 0x000fc8000f8e023f */
[----:B------:R-:W-:Y:S01]  /*cf00*/  UIMAD UR6, UR13, UR9, UR6 ;  /* 0x000000090d0672a4 */ /* 0x000fe2000f8e0206 */
[----:B-1----:R-:W-:Y:S01]  /*cf10*/  ISETP.NE.AND P0, PT, R71, 0x1, PT ;  /* 0x000000014700780c */ /* 0x002fe20003f05270 */
[----:B------:R-:W1:Y:S01]  /*cf20*/  S2UR UR11, SR_CTAID.Y ;  /* 0x00000000000b79c3 */ /* 0x000e620000002600 */
[----:B------:R-:W-:Y:S01]  /*cf30*/  ULDC.64 UR8, c[0x0][0xb38] ;  /* 0x0002ce0000087ab9 */ /* 0x000fe20000000a00 */
[----:B------:R-:W-:Y:S02]  /*cf40*/  UIADD3 UR6, UR5, UR6, URZ ;  /* 0x0000000605067290 */ /* 0x000fe4000fffe03f */
[----:B------:R-:W-:Y:S01]  /*cf50*/  UIMAD UR7, UR7, UR8, URZ ;  /* 0x00000008070772a4 */ /* 0x000fe2000f8e023f */
[----:B0-----:R-:W-:Y:S01]  /*cf60*/  VIADD R59, R17, 0xffffff80 ;  /* 0xffffff80113b7836 */ /* 0x001fe20000000000 */
[----:B---3--:R-:W-:Y:S02]  /*cf70*/  USHF.R.S32.HI UR10, URZ, 0x1f, UR12 ;  /* 0x0000001f3f0a7899 */ /* 0x008fe4000801140c */
[----:B------:R-:W1:Y:S02]  /*cf80*/  LDC R75, c[0x0][0xc50] ;  /* 0x00031400ff4b7b82 */ /* 0x000e640000000800 */
[----:B------:R-:W-:-:S04]  /*cf90*/  SHF.R.S32.HI R22, RZ, 0x1f, R59 ;  /* 0x0000001fff167819 */ /* 0x000fc8000001143b */
[CC--:B------:R-:W-:Y:S02]  /*cfa0*/  LEA.HI R17, R22.reuse, R59.reuse, RZ, 0x7 ;  /* 0x0000003b16117211 */ /* 0x0c0fe400078f38ff */
[----:B------:R-:W0:Y:S01]  /*cfb0*/  LDC.64 R72, c[0x0][0xb40] ;  /* 0x0002d000ff487b82 */ /* 0x000e220000000a00 */
[----:B------:R-:W-:Y:S02]  /*cfc0*/  LEA.HI R22, R22, R59, RZ, 0x2 ;  /* 0x0000003b16167211 */ /* 0x000fe400078f10ff */
[----:B------:R-:W-:Y:S02]  /*cfd0*/  LOP3.LUT R18, R17, 0xffffff80, RZ, 0xc0, !PT ;  /* 0xffffff8011127812 */ /* 0x000fe400078ec0ff */
[----:B------:R-:W-:Y:S02]  /*cfe0*/  SHF.R.S32.HI R58, RZ, 0x7, R17 ;  /* 0x00000007ff3a7819 */ /* 0x000fe40000011411 */
[----:B------:R-:W-:Y:S01]  /*cff0*/  LOP3.LUT R22, R22, 0xfffffffc, RZ, 0xc0, !PT ;  /* 0xfffffffc16167812 */ /* 0x000fe200078ec0ff */
[----:B------:R-:W-:Y:S01]  /*d000*/  IMAD.IADD R70, R59, 0x1, -R18 ;  /* 0x000000013b467824 */ /* 0x000fe200078e0a12 */
[----:B------:R-:W-:Y:S01]  /*d010*/  LEA.HI R17, R17, R58, RZ, 0x1 ;  /* 0x0000003a11117211 */ /* 0x000fe200078f08ff */
[----:B------:R-:W3:Y:S02]  /*d020*/  @P0 LDC R67, c[0x0][0xbf0] ;  /* 0x0002fc00ff430b82 */ /* 0x000ee40000000800 */
[----:B------:R-:W-:Y:S01]  /*d030*/  IMAD.IADD R22, R59, 0x1, -R22 ;  /* 0x000000013b167824 */ /* 0x000fe200078e0a16 */
[----:B------:R-:W-:-:S02]  /*d040*/  SHF.R.S32.HI R63, RZ, 0x1f, R70 ;  /* 0x0000001fff3f7819 */ /* 0x000fc40000011446 */
[----:B------:R-:W-:Y:S02]  /*d050*/  LOP3.LUT R17, R17, 0x3fffffe, RZ, 0xc0, !PT ;  /* 0x03fffffe11117812 */ /* 0x000fe400078ec0ff */
[----:B------:R-:W-:Y:S01]  /*d060*/  LEA.HI R77, R63, R70, RZ, 0x2 ;  /* 0x000000463f4d7211 */ /* 0x000fe200078f10ff */
[----:B------:R-:W5:Y:S01]  /*d070*/  @P0 LDC R79, c[0x0][0xbec] ;  /* 0x0002fb00ff4f0b82 */ /* 0x000f620000000800 */
[----:B------:R-:W-:Y:S02]  /*d080*/  IADD3 R17, R58, -R17, RZ ;  /* 0x800000113a117210 */ /* 0x000fe40007ffe0ff */
[--C-:B------:R-:W-:Y:S02]  /*d090*/  SHF.R.S32.HI R18, RZ, 0x2, R77.reuse ;  /* 0x00000002ff127819 */ /* 0x100fe4000001144d */
[----:B------:R-:W-:Y:S01]  /*d0a0*/  SHF.R.S32.HI R23, RZ, 0x1f, R77 ;  /* 0x0000001fff177819 */ /* 0x000fe2000001144d */
[----:B0-----:R-:W-:Y:S01]  /*d0b0*/  IMAD R66, R72, UR10, RZ ;  /* 0x0000000a48427c24 */ /* 0x001fe2000f8e02ff */
[----:B------:R-:W-:Y:S01]  /*d0c0*/  LEA.HI R58, R22, R22, RZ, 0x1 ;  /* 0x00000016163a7211 */ /* 0x000fe200078f08ff */
[----:B------:R-:W0:Y:S01]  /*d0d0*/  @P0 LDC R74, c[0x0][0xbf0] ;  /* 0x0002fc00ff4a0b82 */ /* 0x000e220000000800 */
[----:B------:R-:W-:-:S02]  /*d0e0*/  LEA.HI R23, R23, R18, RZ, 0x3 ;  /* 0x0000001217177211 */ /* 0x000fc400078f18ff */
[----:B------:R-:W-:Y:S02]  /*d0f0*/  LOP3.LUT R59, R58, 0x1ffffffe, RZ, 0xc0, !PT ;  /* 0x1ffffffe3a3b7812 */ /* 0x000fe400078ec0ff */
[----:B------:R-:W-:Y:S02]  /*d100*/  LOP3.LUT R23, R23, 0xfffffff8, RZ, 0xc0, !PT ;  /* 0xfffffff817177812 */ /* 0x000fe400078ec0ff */
[----:B------:R-:W-:Y:S01]  /*d110*/  LOP3.LUT R77, R77, 0x7ffffffc, RZ, 0xc0, !PT ;  /* 0x7ffffffc4d4d7812 */ /* 0x000fe200078ec0ff */
[----:B------:R-:W-:Y:S02]  /*d120*/  IMAD.IADD R58, R22, 0x1, -R59 ;  /* 0x00000001163a7824 */ /* 0x000fe400078e0a3b */
[----:B------:R-:W-:Y:S01]  /*d130*/  IMAD.IADD R23, R18, 0x1, -R23 ;  /* 0x0000000112177824 */ /* 0x000fe200078e0a17 */
[----:B------:R-:W-:Y:S01]  /*d140*/  LEA.HI R18, R63, R70, RZ, 0x5 ;  /* 0x000000463f127211 */ /* 0x000fe200078f28ff */
[----:B------:R-:W-:Y:S01]  /*d150*/  IMAD.U32 R22, RZ, RZ, UR4 ;  /* 0x00000004ff167e24 */ /* 0x000fe2000f8e00ff */
[----:B------:R-:W1:Y:S02]  /*d160*/  @P0 LDC R63, c[0x0][0xbec] ;  /* 0x0002fb00ff3f0b82 */ /* 0x000e640000000800 */
[----:B------:R-:W-:-:S05]  /*d170*/  SHF.R.S32.HI R18, RZ, 0x5, R18 ;  /* 0x00000005ff127819 */ /* 0x000fca0000011412 */
[----:B------:R-:W-:Y:S01]  /*d180*/  IMAD R18, R18, 0x10, R23 ;  /* 0x0000001012127824 */ /* 0x000fe200078e0217 */
[----:B------:R-:W-:Y:S01]  /*d190*/  MOV R23, UR5 ;  /* 0x0000000500177c02 */ /* 0x000fe20008000f00 */
[----:B------:R-:W-:Y:S01]  /*d1a0*/  IMAD.U32 R23, RZ, RZ, UR6 ;  /* 0x00000006ff177e24 */ /* 0x000fe2000f8e00ff */
[----:B------:R-:W-:Y:S01]  /*d1b0*/  UIMAD.WIDE.U32 UR4, UR13, UR8, URZ ;  /* 0x000000080d0472a5 */ /* 0x000fe2000f8e003f */
[----:B------:R-:W-:Y:S01]  /*d1c0*/  IMAD R17, R17, 0x40, R18 ;  /* 0x0000004011117824 */ /* 0x000fe200078e0212 */
[----:B------:R-:W-:Y:S01]  /*d1d0*/  UIMAD UR6, UR13, UR9, UR7 ;  /* 0x000000090d0672a4 */ /* 0x000fe2000f8e0207 */
[----:B----4-:R-:W-:Y:S02]  /*d1e0*/  IMAD R18, R68, UR10, RZ ;  /* 0x0000000a44127c24 */ /* 0x010fe4000f8e02ff */
[----:B------:R-:W-:Y:S01]  /*d1f0*/  IMAD R58, R58, 0x8, R17 ;  /* 0x000000083a3a7824 */ /* 0x000fe200078e0211 */
[----:B------:R-:W-:Y:S01]  /*d200*/  UIADD3 UR6, UR5, UR6, URZ ;  /* 0x0000000605067290 */ /* 0x000fe2000fffe03f */
[----:B------:R-:W-:Y:S01]  /*d210*/  IMAD R65, R69, UR12, R18 ;  /* 0x0000000c45417c24 */ /* 0x000fe2000f8e0212 */
[----:B------:R-:W-:Y:S01]  /*d220*/  ULDC.64 UR8, c[0x0][0xb28] ;  /* 0x0002ca0000087ab9 */ /* 0x000fe20000000a00 */
[----:B--2---:R-:W-:Y:S01]  /*d230*/  IMAD R18, R64, 0x80, R58 ;  /* 0x0000008040127824 */ /* 0x004fe200078e023a */
[----:B------:R-:W-:Y:S01]  /*d240*/  MOV R58, UR4 ;  /* 0x00000004003a7c02 */ /* 0x000fe20008000f00 */
[----:B------:R-:W-:-:S04]  /*d250*/  IMAD.WIDE.U32 R22, R68, UR12, R22 ;  /* 0x0000000c44167c25 */ /* 0x000fc8000f8e0016 */
[----:B------:R-:W-:Y:S01]  /*d260*/  IMAD R68, RZ, RZ, -UR13 ;  /* 0x8000000dff447e24 */ /* 0x000fe2000f8e02ff */
[----:B------:R-:W-:Y:S01]  /*d270*/  IADD3 R23, R23, R65, RZ ;  /* 0x0000004117177210 */ /* 0x000fe20007ffe0ff */
[----:B-1----:R-:W-:-:S04]  /*d280*/  @P0 IMAD.HI.U32 R62, R18, R63, RZ ;  /* 0x0000003f123e0227 */ /* 0x002fc800078e00ff */
[----:B------:R-:W-:Y:S01]  /*d290*/  IMAD.U32 R59, RZ, RZ, UR5 ;  /* 0x00000005ff3b7e24 */ /* 0x000fe2000f8e00ff */
[----:B------:R-:W-:Y:S01]  /*d2a0*/  ULDC.64 UR4, c[0x0][0xbe0] ;  /* 0x0002f80000047ab9 */ /* 0x000fe20000000a00 */
[----:B------:R-:W-:Y:S02]  /*d2b0*/  IMAD R75, R75, R68, UR11 ;  /* 0x0000000b4b4b7e24 */ /* 0x000fe4000f8e0244 */
[----:B------:R-:W-:Y:S01]  /*d2c0*/  IMAD.U32 R59, RZ, RZ, UR6 ;  /* 0x00000006ff3b7e24 */ /* 0x000fe2000f8e00ff */
[----:B------:R-:W-:Y:S01]  /*d2d0*/  ULDC.64 UR6, c[0x0][0xb48] ;  /* 0x0002d20000067ab9 */ /* 0x000fe20000000a00 */
[----:B------:R-:W-:Y:S01]  /*d2e0*/  IMAD.MOV.U32 R63, RZ, RZ, R18 ;  /* 0x000000ffff3f7224 */ /* 0x000fe200078e0012 */
[----:B---3--:R-:W-:Y:S01]  /*d2f0*/  @P0 SHF.R.U32.HI R63, RZ, R67, R62 ;  /* 0x00000043ff3f0219 */ /* 0x008fe2000001163e */
[----:B------:R-:W-:Y:S01]  /*d300*/  IMAD R67, R73, UR12, R66 ;  /* 0x0000000c49437c24 */ /* 0x000fe2000f8e0242 */
[----:B------:R-:W-:Y:S01]  /*d310*/  SHF.R.S32.HI R66, RZ, 0x1f, R75 ;  /* 0x0000001fff427819 */ /* 0x000fe2000001144b */
[----:B------:R-:W-:-:S04]  /*d320*/  IMAD.WIDE.U32 R58, R72, UR12, R58 ;  /* 0x0000000c483a7c25 */ /* 0x000fc8000f8e003a */
[----:B-----5:R-:W-:-:S04]  /*d330*/  @P0 IMAD.HI.U32 R79, R18, R79, RZ ;  /* 0x0000004f124f0227 */ /* 0x020fc800078e00ff */
[----:B------:R-:W-:Y:S02]  /*d340*/  IMAD.IADD R59, R59, 0x1, R67 ;  /* 0x000000013b3b7824 */ /* 0x000fe400078e0243 */
[----:B------:R-:W-:Y:S02]  /*d350*/  IMAD R67, R66, UR6, RZ ;  /* 0x0000000642437c24 */ /* 0x000fe4000f8e02ff */
[----:B------:R-:W-:-:S04]  /*d360*/  IMAD.WIDE.U32 R22, R75, UR4, R22 ;  /* 0x000000044b167c25 */ /* 0x000fc8000f8e0016 */
[----:B------:R-:W-:Y:S01]  /*d370*/  IMAD.MOV.U32 R65, RZ, RZ, R18 ;  /* 0x000000ffff417224 */ /* 0x000fe200078e0012 */
[----:B0-----:R-:W-:Y:S01]  /*d380*/  @P0 SHF.R.U32.HI R65, RZ, R74, R79 ;  /* 0x0000004aff410219 */ /* 0x001fe2000001164f */
[----:B------:R-:W-:Y:S01]  /*d390*/  IMAD R62, R66, UR4, RZ ;  /* 0x00000004423e7c24 */ /* 0x000fe2000f8e02ff */
[----:B------:R-:W-:Y:S01]  /*d3a0*/  BAR.SYNC.DEFER_BLOCKING 0x1, 0x100 ;  /* 0x0044000000007b1d */ /* 0x000fe20000010000 */
[C---:B------:R-:W-:Y:S01]  /*d3b0*/  IMAD R69, R75.reuse, UR7, R67 ;  /* 0x000000074b457c24 */ /* 0x040fe2000f8e0243 */
[--C-:B------:R-:W-:Y:S01]  /*d3c0*/  SHF.R.S32.HI R67, RZ, 0x1f, R63.reuse ;  /* 0x0000001fff437819 */ /* 0x100fe2000001143f */
[----:B------:R-:W-:Y:S01]  /*d3d0*/  IMAD R66, R75, UR5, R62 ;  /* 0x000000054b427c24 */ /* 0x000fe2000f8e023e */
[----:B------:R-:W-:Y:S01]  /*d3e0*/  IADD3 R22, P0, R63, R22, RZ ;  /* 0x000000163f167210 */ /* 0x000fe20007f1e0ff */
[----:B------:R-:W-:Y:S01]  /*d3f0*/  IMAD.MOV R63, RZ, RZ, -R63 ;  /* 0x000000ffff3f7224 */ /* 0x000fe200078e0a3f */
[----:B------:R-:W-:Y:S01]  /*d400*/  SHF.R.S32.HI R62, RZ, 0x1f, R65 ;  /* 0x0000001fff3e7819 */ /* 0x000fe20000011441 */
[----:B------:R-:W-:Y:S01]  /*d410*/  IMAD.WIDE.U32 R58, R75, UR6, R58 ;  /* 0x000000064b3a7c25 */ /* 0x000fe2000f8e003a */
[----:B------:R-:W-:Y:S01]  /*d420*/  ULDC.64 UR4, c[0x0][0xb30] ;  /* 0x0002cc0000047ab9 */ /* 0x000fe20000000a00 */
[----:B------:R-:W-:Y:S01]  /*d430*/  IADD3.X R23, R67, R23, R66, P0, !PT ;  /* 0x0000001743177210 */ /* 0x000fe200007fe442 */
[----:B------:R-:W-:Y:S01]  /*d440*/  ULDC.64 UR6, c[0x0][0xbc8] ;  /* 0x0002f20000067ab9 */ /* 0x000fe20000000a00 */
[----:B------:R-:W-:Y:S01]  /*d450*/  IMAD.MOV R68, RZ, RZ, -R65 ;  /* 0x000000ffff447224 */ /* 0x000fe200078e0a41 */
[----:B------:R-:W-:Y:S01]  /*d460*/  IADD3 R59, R59, R69, RZ ;  /* 0x000000453b3b7210 */ /* 0x000fe20007ffe0ff */
[----:B------:R-:W-:-:S02]  /*d470*/  IMAD R63, R71, R63, R18 ;  /* 0x0000003f473f7224 */ /* 0x000fc400078e0212 */
[----:B------:R-:W-:Y:S02]  /*d480*/  IMAD R62, R62, UR4, RZ ;  /* 0x000000043e3e7c24 */ /* 0x000fe4000f8e02ff */
[----:B------:R-:W-:Y:S01]  /*d490*/  IMAD R67, R71, R68, R18 ;  /* 0x0000004447437224 */ /* 0x000fe200078e0212 */
[----:B------:R-:W-:Y:S01]  /*d4a0*/  SHF.R.S32.HI R18, RZ, 0x1f, R63 ;  /* 0x0000001fff127819 */ /* 0x000fe2000001143f */
[C---:B------:R-:W-:Y:S01]  /*d4b0*/  IMAD R69, R65.reuse, UR5, R62 ;  /* 0x0000000541457c24 */ /* 0x040fe2000f8e023e */
[----:B------:R-:W0:Y:S01]  /*d4c0*/  S2UR UR5, SR_CgaCtaId ;  /* 0x00000000000579c3 */ /* 0x000e220000008800 */
[----:B------:R-:W-:Y:S01]  /*d4d0*/  IMAD.WIDE.U32 R58, R65, UR4, R58 ;  /* 0x00000004413a7c25 */ /* 0x000fe2000f8e003a */
[----:B------:R-:W-:Y:S01]  /*d4e0*/  SHF.R.S32.HI R62, RZ, 0x1f, R67 ;  /* 0x0000001fff3e7819 */ /* 0x000fe20000011443 */
[----:B------:R-:W-:Y:S02]  /*d4f0*/  UMOV UR4, 0x400 ;  /* 0x0000040000047882 */ /* 0x000fe40000000000 */
[----:B------:R-:W-:-:S02]  /*d500*/  IMAD R18, R18, UR6, RZ ;  /* 0x0000000612127c24 */ /* 0x000fc4000f8e02ff */
[----:B------:R-:W-:Y:S02]  /*d510*/  IMAD.IADD R59, R59, 0x1, R69 ;  /* 0x000000013b3b7824 */ /* 0x000fe400078e0245 */
[----:B------:R-:W-:Y:S02]  /*d520*/  IMAD R62, R62, UR8, RZ ;  /* 0x000000083e3e7c24 */ /* 0x000fe4000f8e02ff */
[C---:B------:R-:W-:Y:S02]  /*d530*/  IMAD R65, R63.reuse, UR7, R18 ;  /* 0x000000073f417c24 */ /* 0x040fe4000f8e0212 */
[----:B------:R-:W-:Y:S01]  /*d540*/  IMAD.WIDE.U32 R22, R63, UR6, R22 ;  /* 0x000000063f167c25 */ /* 0x000fe2000f8e0016 */
[----:B------:R-:W-:-:S03]  /*d550*/  ULDC.64 UR6, c[0x0][0xba8] ;  /* 0x0002ea0000067ab9 */ /* 0x000fc60000000a00 */
[C---:B------:R-:W-:Y:S01]  /*d560*/  IMAD R69, R67.reuse, UR9, R62 ;  /* 0x0000000943457c24 */ /* 0x040fe2000f8e023e */
[----:B------:R-:W-:Y:S01]  /*d570*/  LEA R62, P0, R22, UR6, 0x2 ;  /* 0x00000006163e7c11 */ /* 0x000fe2000f8010ff */
[----:B------:R-:W-:Y:S01]  /*d580*/  IMAD.WIDE.U32 R58, R67, UR8, R58 ;  /* 0x00000008433a7c25 */ /* 0x000fe2000f8e003a */
[----:B------:R-:W-:Y:S01]  /*d590*/  ULDC.64 UR8, c[0x0][0xb00] ;  /* 0x0002c00000087ab9 */ /* 0x000fe20000000a00 */
[----:B------:R-:W-:Y:S02]  /*d5a0*/  ULDC UR6, c[0x0][0xa88] ;  /* 0x0002a20000067ab9 */ /* 0x000fe40000000800 */
[----:B------:R-:W-:Y:S01]  /*d5b0*/  IMAD.IADD R63, R23, 0x1, R65 ;  /* 0x00000001173f7824 */ /* 0x000fe200078e0241 */
[----:B------:R-:W-:Y:S01]  /*d5c0*/  LEA R74, P1, R58, UR8, 0x2 ;  /* 0x000000083a4a7c11 */ /* 0x000fe2000f8210ff */
[----:B------:R-:W-:Y:S01]  /*d5d0*/  IMAD.IADD R23, R59, 0x1, R69 ;  /* 0x000000013b177824 */ /* 0x000fe200078e0245 */
[----:B0-----:R-:W-:Y:S01]  /*d5e0*/  ULEA UR4, UR5, UR4, 0x18 ;  /* 0x0000000405047291 */ /* 0x001fe2000f8ec03f */
[----:B------:R-:W-:Y:S01]  /*d5f0*/  IMAD R17, R64, 0x80, R17 ;  /* 0x0000008040117824 */ /* 0x000fe200078e0211 */
[----:B------:R-:W-:Y:S01]  /*d600*/  LEA.HI.X R63, R22, UR7, R63, 0x2, P0 ;  /* 0x00000007163f7c11 */ /* 0x000fe200080f143f */
[----:B------:R-:W-:Y:S01]  /*d610*/  IMAD R18, R71, UR6, RZ ;  /* 0x0000000647127c24 */ /* 0x000fe2000f8e02ff */
[----:B------:R-:W-:Y:S01]  /*d620*/  LEA.HI.X R76, R58, UR9, R23, 0x2, P1 ;  /* 0x000000093a4c7c11 */ /* 0x000fe200088f1417 */
[----:B------:R-:W-:Y:S01]  /*d630*/  SHFL.IDX PT, R22, R62, RZ, 0x1c1f ;  /* 0x001c1fff3e167589 */ /* 0x000fe200000e0000 */
[C---:B------:R-:W-:Y:S01]  /*d640*/  LOP3.LUT P0, RZ, R70.reuse, 0x3, RZ, 0xc0, !PT ;  /* 0x0000000346ff7812 */ /* 0x040fe2000780c0ff */
[----:B------:R-:W-:Y:S01]  /*d650*/  UIADD3 UR4, UR4, 0x34820, URZ ;  /* 0x0003482004047890 */ /* 0x000fe2000fffe03f */
[C---:B------:R-:W-:Y:S01]  /*d660*/  IADD3 R69, R17.reuse, 0x8, RZ ;  /* 0x0000000811457810 */ /* 0x040fe20007ffe0ff */
[----:B------:R-:W0:Y:S01]  /*d670*/  SHFL.IDX PT, R23, R63, RZ, 0x1c1f ;  /* 0x001c1fff3f177589 */ /* 0x000e2200000e0000 */
[-C--:B------:R-:W-:Y:S01]  /*d680*/  ISETP.GE.OR P1, PT, R17, R18.reuse, P0 ;  /* 0x000000121100720c */ /* 0x080fe20000726670 */
[----:B------:R-:W-:Y:S01]  /*d690*/  UPRMT UR4, URZ, 0x654, UR4 ;  /* 0x000006543f047896 */ /* 0x000fe20008000004 */
[-C--:B------:R-:W-:Y:S01]  /*d6a0*/  ISETP.GE.OR P0, PT, R69, R18.reuse, P0 ;  /* 0x000000124500720c */ /* 0x080fe20000706670 */
[----:B------:R-:W-:Y:S01]  /*d6b0*/  SHFL.IDX PT, R58, R62, 0x1, 0x1c1f ;  /* 0x003c1f003e3a7f89 */ /* 0x000fe200000e0000 */
[----:B------:R-:W-:Y:S01]  /*d6c0*/  ISETP.GE.AND P2, PT, R17, R18, PT ;  /* 0x000000121100720c */ /* 0x000fe20003f46270 */
[----:B------:R-:W-:-:S02]  /*d6d0*/  IMAD.IADD R71, R70, 0x1, -R77 ;  /* 0x0000000146477824 */ /* 0x000fc400078e0a4d */
[----:B------:R-:W1:Y:S02]  /*d6e0*/  SHFL.IDX PT, R59, R63, 0x1, 0x1c1f ;  /* 0x003c1f003f3b7f89 */ /* 0x000e6400000e0000 */
[----:B------:R-:W-:Y:S01]  /*d6f0*/  IMAD.SHL.U32 R71, R71, 0x2, RZ ;  /* 0x0000000247477824 */ /* 0x000fe200078e00ff */
[----:B------:R-:W-:Y:S01]  /*d700*/  SYNCS.ARRIVE.TRANS64.RED.A1T0 RZ, [UR4], RZ ;  /* 0x000000ffffff79a7 */ /* 0x000fe20008100404 */
[----:B------:R2:W3:Y:S04]  /*d710*/  SHFL.IDX PT, R66, R74, RZ, 0x1c1f ;  /* 0x001c1fff4a427589 */ /* 0x0004e800000e0000 */
[----:B------:R2:W4:Y:S04]  /*d720*/  SHFL.IDX PT, R67, R76, RZ, 0x1c1f ;  /* 0x001c1fff4c437589 */ /* 0x00052800000e0000 */
[----:B0-----:R2:W-:Y:S04]  /*d730*/  @!P1 ST.E desc[UR14][R22.64], R16 ;  /* 0x0000001016009985 */ /* 0x0015e8000c10190e */
[----:B-1----:R2:W-:Y:S01]  /*d740*/  @!P0 ST.E desc[UR14][R58.64], R0 ;  /* 0x000000003a008985 */ /* 0x0025e2000c10190e */
[----:B------:R-:W-:Y:S05]  /*d750*/  @P2 BRA `(.L_x_35) ;  /* 0x00000004007c2947 */ /* 0x000fea0003800000 */
[C---:B--2---:R-:W-:Y:S01]  /*d760*/  VIADD R0, R71.reuse, 0x8 ;  /* 0x0000000847007836 */ /* 0x044fe20000000000 */
[----:B------:R-:W-:Y:S01]  /*d770*/  ULDC UR4, c[0x0][0xac8] ;  /* 0x0002b20000047ab9 */ /* 0x000fe20000000800 */
[C---:B------:R-:W-:Y:S01]  /*d780*/  VIADD R58, R71.reuse, 0x10 ;  /* 0x00000010473a7836 */ /* 0x040fe20000000000 */
[C---:B------:R-:W-:Y:S01]  /*d790*/  ISETP.GE.AND P2, PT, R71.reuse, UR4, PT ;  /* 0x0000000447007c0c */ /* 0x040fe2000bf46270 */
[C---:B------:R-:W-:Y:S01]  /*d7a0*/  VIADD R62, R71.reuse, 0x28 ;  /* 0x00000028473e7836 */ /* 0x040fe20000000000 */
[----:B------:R-:W-:Y:S01]  /*d7b0*/  ISETP.GE.AND P3, PT, R0, UR4, PT ;  /* 0x0000000400007c0c */ /* 0x000fe2000bf66270 */
[----:B------:R-:W-:Y:S01]  /*d7c0*/  ULDC.64 UR6, c[0x0][0x208] ;  /* 0x0000820000067ab9 */ /* 0x000fe20000000a00 */
[C---:B------:R-:W-:Y:S01]  /*d7d0*/  IADD3 R59, R71.reuse, 0x18, RZ ;  /* 0x00000018473b7810 */ /* 0x040fe20007ffe0ff */
[C---:B------:R-:W-:Y:S01]  /*d7e0*/  VIADD R63, R71.reuse, 0x30 ;  /* 0x00000030473f7836 */ /* 0x040fe20000000000 */
[----:B------:R-:W-:Y:S01]  /*d7f0*/  ISETP.GE.AND P0, PT, R58, UR4, PT ;  /* 0x000000043a007c0c */ /* 0x000fe2000bf06270 */
[----:B------:R-:W-:Y:S01]  /*d800*/  VIADD R64, R71, 0x38 ;  /* 0x0000003847407836 */ /* 0x000fe20000000000 */
[----:B------:R-:W-:Y:S01]  /*d810*/  ISETP.GE.AND P1, PT, R59, UR4, PT ;  /* 0x000000043b007c0c */ /* 0x000fe2000bf26270 */
[C---:B------:R-:W-:Y:S01]  /*d820*/  VIADD R68, R71.reuse, 0x50 ;  /* 0x0000005047447836 */ /* 0x040fe20000000000 */
[C---:B------:R-:W-:Y:S01]  /*d830*/  IADD3 R65, R71.reuse, 0x40, RZ ;  /* 0x0000004047417810 */ /* 0x040fe20007ffe0ff */
[----:B------:R-:W-:Y:S01]  /*d840*/  VIADD R70, R71, 0x58 ;  /* 0x0000005847467836 */ /* 0x000fe20000000000 */
[----:B------:R-:W-:Y:S01]  /*d850*/  ISETP.GE.AND P4, PT, R63, UR4, PT ;  /* 0x000000043f007c0c */ /* 0x000fe2000bf86270 */
[----:B---34-:R-:W-:Y:S01]  /*d860*/  @!P2 IMAD.WIDE R16, R71, 0x4, R66 ;  /* 0x000000044710a825 */ /* 0x018fe200078e0242 */
[----:B------:R-:W-:-:S02]  /*d870*/  ISETP.GE.AND P5, PT, R64, UR4, PT ;  /* 0x0000000440007c0c */ /* 0x000fc4000bfa6270 */
[----:B------:R-:W-:Y:S01]  /*d880*/  @!P3 LEA.HI R0, R0, R0, RZ, 0x1 ;  /* 0x000000000000b211 */ /* 0x000fe200078f08ff */
[----:B------:R-:W-:Y:S01]  /*d890*/  VIADD R72, R71, 0x60 ;  /* 0x0000006047487836 */ /* 0x000fe20000000000 */
[----:B------:R0:W-:Y:S01]  /*d8a0*/  @!P2 ST.E.64 desc[UR6][R16.64], R88 ;  /* 0x000000581000a985 */ /* 0x0001e2000c101b06 */
[----:B------:R-:W-:Y:S02]  /*d8b0*/  ISETP.GE.AND P6, PT, R65, UR4, PT ;  /* 0x0000000441007c0c */ /* 0x000fe4000bfc6270 */
[----:B------:R-:W-:Y:S01]  /*d8c0*/  @!P3 LOP3.LUT R23, R0, 0xfffffffe, RZ, 0xc0, !PT ;  /* 0xfffffffe0017b812 */ /* 0x000fe200078ec0ff */
[----:B------:R-:W-:Y:S01]  /*d8d0*/  VIADD R0, R71, 0x20 ;  /* 0x0000002047007836 */ /* 0x000fe20000000000 */
[----:B------:R-:W-:Y:S02]  /*d8e0*/  @!P0 LEA.HI R58, R58, R58, RZ, 0x1 ;  /* 0x0000003a3a3a8211 */ /* 0x000fe400078f08ff */
[----:B------:R-:W-:Y:S01]  /*d8f0*/  @!P1 LEA.HI R59, R59, R59, RZ, 0x1 ;  /* 0x0000003b3b3b9211 */ /* 0x000fe200078f08ff */
[----:B------:R-:W-:Y:S01]  /*d900*/  @!P3 IMAD.WIDE R22, R23, 0x4, R66 ;  /* 0x000000041716b825 */ /* 0x000fe200078e0242 */
[----:B------:R-:W-:-:S02]  /*d910*/  ISETP.GE.AND P2, PT, R0, UR4, PT ;  /* 0x0000000400007c0c */ /* 0x000fc4000bf46270 */
[----:B------:R-:W-:Y:S02]  /*d920*/  @!P5 LEA.HI R64, R64, R64, RZ, 0x1 ;  /* 0x000000404040d211 */ /* 0x000fe400078f08ff */
[----:B------:R1:W-:Y:S01]  /*d930*/  @!P3 ST.E.64 desc[UR6][R22.64], R92 ;  /* 0x0000005c1600b985 */ /* 0x0003e2000c101b06 */
[----:B------:R-:W-:Y:S02]  /*d940*/  ISETP.GE.AND P3, PT, R62, UR4, PT ;  /* 0x000000043e007c0c */ /* 0x000fe4000bf66270 */
[----:B0-----:R-:W-:Y:S02]  /*d950*/  @!P0 LOP3.LUT R17, R58, 0xfffffffe, RZ, 0xc0, !PT ;  /* 0xfffffffe3a118812 */ /* 0x001fe400078ec0ff */
[----:B------:R-:W-:Y:S02]  /*d960*/  @!P4 LEA.HI R58, R63, R63, RZ, 0x1 ;  /* 0x0000003f3f3ac211 */ /* 0x000fe400078f08ff */
[----:B------:R-:W-:Y:S01]  /*d970*/  @!P5 LOP3.LUT R73, R64, 0xfffffffe, RZ, 0xc0, !PT ;  /* 0xfffffffe4049d812 */ /* 0x000fe200078ec0ff */
[----:B------:R-:W-:Y:S01]  /*d980*/  @!P0 IMAD.WIDE R16, R17, 0x4, R66 ;  /* 0x0000000411108825 */ /* 0x000fe200078e0242 */
[----:B------:R-:W-:-:S04]  /*d990*/  @!P2 LEA.HI R0, R0, R0, RZ, 0x1 ;  /* 0x000000000000a211 */ /* 0x000fc800078f08ff */
[----:B------:R0:W-:Y:S01]  /*d9a0*/  @!P0 ST.E.64 desc[UR6][R16.64], R90 ;  /* 0x0000005a10008985 */ /* 0x0001e2000c101b06 */
[----:B------:R-:W-:Y:S02]  /*d9b0*/  @!P3 LEA.HI R62, R62, R62, RZ, 0x1 ;  /* 0x0000003e3e3eb211 */ /* 0x000fe400078f08ff */
[----:B-1----:R-:W-:Y:S02]  /*d9c0*/  @!P1 LOP3.LUT R23, R59, 0xfffffffe, RZ, 0xc0, !PT ;  /* 0xfffffffe3b179812 */ /* 0x002fe400078ec0ff */
[----:B------:R-:W-:Y:S02]  /*d9d0*/  @!P2 LOP3.LUT R59, R0, 0xfffffffe, RZ, 0xc0, !PT ;  /* 0xfffffffe003ba812 */ /* 0x000fe400078ec0ff */
[----:B------:R-:W-:Y:S01]  /*d9e0*/  @!P3 LOP3.LUT R63, R62, 0xfffffffe, RZ, 0xc0, !PT ;  /* 0xfffffffe3e3fb812 */ /* 0x000fe200078ec0ff */
[--C-:B------:R-:W-:Y:S01]  /*d9f0*/  @!P1 IMAD.WIDE R22, R23, 0x4, R66.reuse ;  /* 0x0000000417169825 */ /* 0x100fe200078e0242 */
[----:B------:R-:W-:Y:S02]  /*da00*/  @!P6 LEA.HI R0, R65, R65, RZ, 0x1 ;  /* 0x000000414100e211 */ /* 0x000fe400078f08ff */
[----:B------:R-:W-:Y:S01]  /*da10*/  @!P4 LOP3.LUT R65, R58, 0xfffffffe, RZ, 0xc0, !PT ;  /* 0xfffffffe3a41c812 */ /* 0x000fe200078ec0ff */
[--C-:B------:R-:W-:Y:S01]  /*da20*/  @!P2 IMAD.WIDE R58, R59, 0x4, R66.reuse ;  /* 0x000000043b3aa825 */ /* 0x100fe200078e0242 */
[----:B------:R-:W-:Y:S01]  /*da30*/  @!P6 LOP3.LUT R75, R0, 0xfffffffe, RZ, 0xc0, !PT ;  /* 0xfffffffe004be812 */ /* 0x000fe200078ec0ff */
[----:B------:R1:W-:Y:S01]  /*da40*/  @!P1 ST.E.64 desc[UR6][R22.64], R94 ;  /* 0x0000005e16009985 */ /* 0x0003e2000c101b06 */
[----:B------:R-:W-:Y:S01]  /*da50*/  ISETP.GE.AND P1, PT, R68, UR4, PT ;  /* 0x0000000444007c0c */ /* 0x000fe2000bf26270 */
[----:B0-----:R-:W-:-:S02]  /*da60*/  @!P3 IMAD.WIDE R16, R63, 0x4, R66 ;  /* 0x000000043f10b825 */ /* 0x001fc400078e0242 */
[----:B------:R0:W-:Y:S01]  /*da70*/  @!P2 ST.E.64 desc[UR6][R58.64], R36 ;  /* 0x000000243a00a985 */ /* 0x0001e2000c101b06 */
[----:B------:R-:W-:Y:S01]  /*da80*/  ISETP.GE.AND P2, PT, R70, UR4, PT ;  /* 0x0000000446007c0c */ /* 0x000fe2000bf46270 */
[----:B------:R-:W-:Y:S02]  /*da90*/  VIADD R0, R71, 0x48 ;  /* 0x0000004847007836 */ /* 0x000fe40000000000 */
[--C-:B------:R-:W-:Y:S01]  /*daa0*/  @!P5 IMAD.WIDE R62, R73, 0x4, R66.reuse ;  /* 0x00000004493ed825 */ /* 0x100fe200078e0242 */
[----:B------:R2:W-:Y:S01]  /*dab0*/  @!P3 ST.E.64 desc[UR6][R16.64], R32 ;  /* 0x000000201000b985 */ /* 0x0005e2000c101b06 */
[----:B------:R-:W-:Y:S02]  /*dac0*/  ISETP.GE.AND P3, PT, R72, UR4, PT ;  /* 0x0000000448007c0c */ /* 0x000fe4000bf66270 */
[----:B------:R-:W-:Y:S01]  /*dad0*/  ISETP.GE.AND P0, PT, R0, UR4, PT ;  /* 0x0000000400007c0c */ /* 0x000fe2000bf06270 */
[----:B-1----:R-:W-:Y:S01]  /*dae0*/  @!P4 IMAD.WIDE R22, R65, 0x4, R66 ;  /* 0x000000044116c825 */ /* 0x002fe200078e0242 */
[----:B------:R-:W-:-:S03]  /*daf0*/  @!P1 LEA.HI R68, R68, R68, RZ, 0x1 ;  /* 0x0000004444449211 */ /* 0x000fc600078f08ff */
[----:B------:R-:W-:Y:S01]  /*db00*/  @!P6 IMAD.WIDE R64, R75, 0x4, R66 ;  /* 0x000000044b40e825 */ /* 0x000fe200078e0242 */
[----:B------:R1:W-:Y:S01]  /*db10*/  @!P4 ST.E.64 desc[UR6][R22.64], R28 ;  /* 0x0000001c1600c985 */ /* 0x0003e2000c101b06 */
[C---:B0-----:R-:W-:Y:S02]  /*db20*/  IADD3 R36, R71.reuse, 0x68, RZ ;  /* 0x0000006847247810 */ /* 0x041fe40007ffe0ff */
[C---:B------:R-:W-:Y:S01]  /*db30*/  VIADD R37, R71.reuse, 0x70 ;  /* 0x0000007047257836 */ /* 0x040fe20000000000 */
[----:B------:R0:W-:Y:S01]  /*db40*/  @!P5 ST.E.64 desc[UR6][R62.64], R44 ;  /* 0x0000002c3e00d985 */ /* 0x0001e2000c101b06 */
[----:B--2---:R-:W-:Y:S01]  /*db50*/  VIADD R17, R71, 0x78 ;  /* 0x0000007847117836 */ /* 0x004fe20000000000 */
[----:B------:R-:W-:Y:S02]  /*db60*/  ISETP.GE.AND P4, PT, R36, UR4, PT ;  /* 0x0000000424007c0c */ /* 0x000fe4000bf86270 */
[----:B------:R2:W-:Y:S01]  /*db70*/  @!P6 ST.E.64 desc[UR6][R64.64], R96 ;  /* 0x000000604000e985 */ /* 0x0005e2000c101b06 */
[----:B------:R-:W-:-:S02]  /*db80*/  ISETP.GE.AND P5, PT, R37, UR4, PT ;  /* 0x0000000425007c0c */ /* 0x000fc4000bfa6270 */
[----:B------:R-:W-:Y:S02]  /*db90*/  ISETP.GE.AND P6, PT, R17, UR4, PT ;  /* 0x0000000411007c0c */ /* 0x000fe4000bfc6270 */
[----:B------:R-:W-:Y:S02]  /*dba0*/  @!P0 LEA.HI R0, R0, R0, RZ, 0x1 ;  /* 0x0000000000008211 */ /* 0x000fe400078f08ff */
[----:B------:R-:W-:Y:S02]  /*dbb0*/  @!P2 LEA.HI R70, R70, R70, RZ, 0x1 ;  /* 0x000000464646a211 */ /* 0x000fe400078f08ff */
[----:B------:R-:W-:Y:S02]  /*dbc0*/  @!P3 LEA.HI R72, R72, R72, RZ, 0x1 ;  /* 0x000000484848b211 */ /* 0x000fe400078f08ff */
[----:B------:R-:W-:Y:S02]  /*dbd0*/  @!P4 LEA.HI R36, R36, R36, RZ, 0x1 ;  /* 0x000000242424c211 */ /* 0x000fe400078f08ff */
[----:B-1----:R-:W-:-:S02]  /*dbe0*/  @!P1 LOP3.LUT R23, R68, 0xfffffffe, RZ, 0xc0, !PT ;  /* 0xfffffffe44179812 */ /* 0x002fc400078ec0ff */
[----:B------:R-:W-:Y:S02]  /*dbf0*/  @!P5 LEA.HI R16, R37, R37, RZ, 0x1 ;  /* 0x000000252510d211 */ /* 0x000fe400078f08ff */
[----:B------:R-:W-:Y:S02]  /*dc00*/  @!P6 LEA.HI R22, R17, R17, RZ, 0x1 ;  /* 0x000000111116e211 */ /* 0x000fe400078f08ff */
[----:B------:R-:W-:Y:S02]  /*dc10*/  @!P0 LOP3.LUT R17, R0, 0xfffffffe, RZ, 0xc0, !PT ;  /* 0xfffffffe00118812 */ /* 0x000fe400078ec0ff */
[----:B------:R-:W-:Y:S02]  /*dc20*/  @!P2 LOP3.LUT R29, R70, 0xfffffffe, RZ, 0xc0, !PT ;  /* 0xfffffffe461da812 */ /* 0x000fe400078ec0ff */
[----:B------:R-:W-:Y:S02]  /*dc30*/  @!P3 LOP3.LUT R33, R72, 0xfffffffe, RZ, 0xc0, !PT ;  /* 0xfffffffe4821b812 */ /* 0x000fe400078ec0ff */
[----:B------:R-:W-:Y:S01]  /*dc40*/  @!P4 LOP3.LUT R37, R36, 0xfffffffe, RZ, 0xc0, !PT ;  /* 0xfffffffe2425c812 */ /* 0x000fe200078ec0ff */
[----:B------:R-:W-:Y:S01]  /*dc50*/  @!P2 IMAD.WIDE R28, R29, 0x4, R66 ;  /* 0x000000041d1ca825 */ /* 0x000fe200078e0242 */
[----:B0-----:R-:W-:-:S02]  /*dc60*/  @!P5 LOP3.LUT R45, R16, 0xfffffffe, RZ, 0xc0, !PT ;  /* 0xfffffffe102dd812 */ /* 0x001fc400078ec0ff */
[----:B------:R-:W-:Y:S01]  /*dc70*/  @!P6 LOP3.LUT R59, R22, 0xfffffffe, RZ, 0xc0, !PT ;  /* 0xfffffffe163be812 */ /* 0x000fe200078ec0ff */
[----:B------:R-:W-:-:S04]  /*dc80*/  @!P0 IMAD.WIDE R16, R17, 0x4, R66 ;  /* 0x0000000411108825 */ /* 0x000fc800078e0242 */
[--C-:B------:R-:W-:Y:S01]  /*dc90*/  @!P1 IMAD.WIDE R22, R23, 0x4, R66.reuse ;  /* 0x0000000417169825 */ /* 0x100fe200078e0242 */
[----:B------:R2:W-:Y:S03]  /*dca0*/  @!P0 ST.E.64 desc[UR6][R16.64], R2 ;  /* 0x0000000210008985 */ /* 0x0005e6000c101b06 */
[--C-:B------:R-:W-:Y:S01]  /*dcb0*/  @!P3 IMAD.WIDE R32, R33, 0x4, R66.reuse ;  /* 0x000000042120b825 */ /* 0x100fe200078e0242 */
[----:B------:R2:W-:Y:S03]  /*dcc0*/  @!P1 ST.E.64 desc[UR6][R22.64], R4 ;  /* 0x0000000416009985 */ /* 0x0005e6000c101b06 */
[--C-:B------:R-:W-:Y:S01]  /*dcd0*/  @!P4 IMAD.WIDE R36, R37, 0x4, R66.reuse ;  /* 0x000000042524c825 */ /* 0x100fe200078e0242 */
[----:B------:R2:W-:Y:S03]  /*dce0*/  @!P2 ST.E.64 desc[UR6][R28.64], R6 ;  /* 0x000000061c00a985 */ /* 0x0005e6000c101b06 */
[--C-:B------:R-:W-:Y:S01]  /*dcf0*/  @!P5 IMAD.WIDE R44, R45, 0x4, R66.reuse ;  /* 0x000000042d2cd825 */ /* 0x100fe200078e0242 */
[----:B------:R2:W-:Y:S03]  /*dd00*/  @!P3 ST.E.64 desc[UR6][R32.64], R12 ;  /* 0x0000000c2000b985 */ /* 0x0005e6000c101b06 */
[----:B------:R-:W-:Y:S01]  /*dd10*/  @!P6 IMAD.WIDE R58, R59, 0x4, R66 ;  /* 0x000000043b3ae825 */ /* 0x000fe200078e0242 */
[----:B------:R2:W-:Y:S04]  /*dd20*/  @!P4 ST.E.64 desc[UR6][R36.64], R24 ;  /* 0x000000182400c985 */ /* 0x0005e8000c101b06 */
[----:B------:R2:W-:Y:S04]  /*dd30*/  @!P5 ST.E.64 desc[UR6][R44.64], R48 ;  /* 0x000000302c00d985 */ /* 0x0005e8000c101b06 */
[----:B------:R2:W-:Y:S02]  /*dd40*/  @!P6 ST.E.64 desc[UR6][R58.64], R60 ;  /* 0x0000003c3a00e985 */ /* 0x0005e4000c101b06 */
.L_x_35:
[----:B------:R-:W-:Y:S05]  /*dd50*/  BSYNC B0 ;  /* 0x0000000000007941 */ /* 0x000fea0003800000 */
.L_x_34:
[----:B------:R-:W-:Y:S01]  /*dd60*/  ISETP.GE.AND P0, PT, R69, R18, PT ;  /* 0x000000124500720c */ /* 0x000fe20003f06270 */
[----:B--2---:R0:W1:Y:S04]  /*dd70*/  SHFL.IDX PT, R23, R76, 0x1, 0x1c1f ;  /* 0x003c1f004c177f89 */ /* 0x00406800000e0000 */
[----:B------:R0:W2:Y:S08]  /*dd80*/  SHFL.IDX PT, R22, R74, 0x1, 0x1c1f ;  /* 0x003c1f004a167f89 */ /* 0x0000b000000e0000 */
[----:B0-----:R-:W-:Y:S05]  /*dd90*/  @P0 BRA `(.L_x_10) ;  /* 0x0000004400480947 */ /* 0x001fea0003800000 */
[----:B------:R-:W-:Y:S01]  /*dda0*/  ULDC UR4, c[0x0][0xac8] ;  /* 0x0002b20000047ab9 */ /* 0x000fe20000000800 */
[C---:B------:R-:W-:Y:S01]  /*ddb0*/  VIADD R0, R71.reuse, 0x8 ;  /* 0x0000000847007836 */ /* 0x040fe20000000000 */
[C---:B------:R-:W-:Y:S01]  /*ddc0*/  ISETP.GE.AND P0, PT, R71.reuse, UR4, PT ;  /* 0x0000000447007c0c */ /* 0x040fe2000bf06270 */
[C---:B------:R-:W-:Y:S01]  /*ddd0*/  VIADD R4, R71.reuse, 0x10 ;  /* 0x0000001047047836 */ /* 0x040fe20000000000 */
[C---:B------:R-:W-:Y:S01]  /*dde0*/  IADD3 R6, R71.reuse, 0x18, RZ ;  /* 0x0000001847067810 */ /* 0x040fe20007ffe0ff */
[----:B------:R-:W-:Y:S01]  /*ddf0*/  ULDC.64 UR6, c[0x0][0x208] ;  /* 0x0000820000067ab9 */ /* 0x000fe20000000a00 */
[----:B------:R-:W-:Y:S01]  /*de00*/  ISETP.GE.AND P5, PT, R0, UR4, PT ;  /* 0x0000000400007c0c */ /* 0x000fe2000bfa6270 */
[C---:B------:R-:W-:Y:S01]  /*de10*/  VIADD R13, R71.reuse, 0x28 ;  /* 0x00000028470d7836 */ /* 0x040fe20000000000 */
[----:B------:R-:W-:Y:S01]  /*de20*/  ISETP.GE.AND P6, PT, R4, UR4, PT ;  /* 0x0000000404007c0c */ /* 0x000fe2000bfc6270 */
[C---:B------:R-:W-:Y:S01]  /*de30*/  VIADD R12, R71.reuse, 0x20 ;  /* 0x00000020470c7836 */ /* 0x040fe20000000000 */
[C---:B------:R-:W-:Y:S01]  /*de40*/  IADD3 R24, R71.reuse, 0x40, RZ ;  /* 0x0000004047187810 */ /* 0x040fe20007ffe0ff */
[----:B------:R-:W-:Y:S01]  /*de50*/  VIADD R17, R71, 0x38 ;  /* 0x0000003847117836 */ /* 0x000fe20000000000 */
[----:B------:R-:W-:Y:S01]  /*de60*/  ISETP.GE.AND P3, PT, R13, UR4, PT ;  /* 0x000000040d007c0c */ /* 0x000fe2000bf66270 */
[C---:B------:R-:W-:Y:S01]  /*de70*/  VIADD R16, R71.reuse, 0x30 ;  /* 0x0000003047107836 */ /* 0x040fe20000000000 */
[----:B------:R-:W-:Y:S01]  /*de80*/  ISETP.GE.AND P4, PT, R12, UR4, PT ;  /* 0x000000040c007c0c */ /* 0x000fe2000bf86270 */
[----:B-12---:R-:W-:Y:S01]  /*de90*/  @!P0 IMAD.WIDE R2, R71, 0x4, R22 ;  /* 0x0000000447028825 */ /* 0x006fe200078e0216 */
[----:B------:R-:W-:-:S02]  /*dea0*/  ISETP.GE.AND P1, PT, R17, UR4, PT ;  /* 0x0000000411007c0c */ /* 0x000fc4000bf26270 */
[----:B------:R-:W-:Y:S01]  /*deb0*/  ISETP.GE.AND P2, PT, R16, UR4, PT ;  /* 0x0000000410007c0c */ /* 0x000fe2000bf46270 */
[C---:B------:R-:W-:Y:S01]  /*dec0*/  VIADD R28, R71.reuse, 0x48 ;  /* 0x00000048471c7836 */ /* 0x040fe20000000000 */
[----:B------:R0:W-:Y:S01]  /*ded0*/  @!P0 ST.E.64 desc[UR6][R2.64], R52 ;  /* 0x0000003402008985 */ /* 0x0001e2000c101b06 */
[----:B------:R-:W-:Y:S01]  /*dee0*/  ISETP.GE.AND P0, PT, R6, UR4, PT ;  /* 0x0000000406007c0c */ /* 0x000fe2000bf06270 */
[----:B------:R-:W-:Y:S01]  /*def0*/  VIADD R32, R71, 0x70 ;  /* 0x0000007047207836 */ /* 0x000fe20000000000 */
[----:B------:R-:W-:Y:S02]  /*df00*/  @!P5 LEA.HI R0, R0, R0, RZ, 0x1 ;  /* 0x000000000000d211 */ /* 0x000fe400078f08ff */
[----:B------:R-:W-:Y:S02]  /*df10*/  @!P6 LEA.HI R4, R4, R4, RZ, 0x1 ;  /* 0x000000040404e211 */ /* 0x000fe400078f08ff */
[----:B------:R-:W-:Y:S02]  /*df20*/  @!P5 LOP3.LUT R5, R0, 0xfffffffe, RZ, 0xc0, !PT ;  /* 0xfffffffe0005d812 */ /* 0x000fe400078ec0ff */
[----:B------:R-:W-:-:S02]  /*df30*/  @!P6 LOP3.LUT R7, R4, 0xfffffffe, RZ, 0xc0, !PT ;  /* 0xfffffffe0407e812 */ /* 0x000fc400078ec0ff */
[----:B------:R-:W-:Y:S02]  /*df40*/  @!P3 LEA.HI R0, R13, R13, RZ, 0x1 ;  /* 0x0000000d0d00b211 */ /* 0x000fe400078f08ff */
[----:B------:R-:W-:Y:S01]  /*df50*/  @!P4 LEA.HI R12, R12, R12, RZ, 0x1 ;  /* 0x0000000c0c0cc211 */ /* 0x000fe200078f08ff */
[--C-:B0-----:R-:W-:Y:S01]  /*df60*/  @!P5 IMAD.WIDE R2, R5, 0x4, R22.reuse ;  /* 0x000000040502d825 */ /* 0x101fe200078e0216 */
[----:B------:R-:W-:Y:S02]  /*df70*/  @!P0 LEA.HI R6, R6, R6, RZ, 0x1 ;  /* 0x0000000606068211 */ /* 0x000fe400078f08ff */
[----:B------:R-:W-:Y:S01]  /*df80*/  @!P1 LEA.HI R18, R17, R17, RZ, 0x1 ;  /* 0x0000001111129211 */ /* 0x000fe200078f08ff */
[----:B------:R-:W-:Y:S01]  /*df90*/  @!P6 IMAD.WIDE R4, R7, 0x4, R22 ;  /* 0x000000040704e825 */ /* 0x000fe200078e0216 */
[----:B------:R-:W-:Y:S01]  /*dfa0*/  @!P0 LOP3.LUT R7, R6, 0xfffffffe, RZ, 0xc0, !PT ;  /* 0xfffffffe06078812 */ /* 0x000fe200078ec0ff */
[----:B------:R0:W-:Y:S01]  /*dfb0*/  @!P5 ST.E.64 desc[UR6][R2.64], R40 ;  /* 0x000000280200d985 */ /* 0x0001e2000c101b06 */
[----:B------:R-:W-:-:S02]  /*dfc0*/  ISETP.GE.AND P5, PT, R24, UR4, PT ;  /* 0x0000000418007c0c */ /* 0x000fc4000bfa6270 */
[----:B------:R-:W-:Y:S01]  /*dfd0*/  @!P2 LEA.HI R16, R16, R16, RZ, 0x1 ;  /* 0x000000101010a211 */ /* 0x000fe200078f08ff */
[----:B------:R1:W-:Y:S01]  /*dfe0*/  @!P6 ST.E.64 desc[UR6][R4.64], R56 ;  /* 0x000000380400e985 */ /* 0x0003e2000c101b06 */
[----:B------:R-:W-:Y:S01]  /*dff0*/  @!P3 LOP3.LUT R17, R0, 0xfffffffe, RZ, 0xc0, !PT ;  /* 0xfffffffe0011b812 */ /* 0x000fe200078ec0ff */
[----:B------:R-:W-:Y:S01]  /*e000*/  VIADD R0, R71, 0x50 ;  /* 0x0000005047007836 */ /* 0x000fe20000000000 */
[----:B------:R-:W-:Y:S02]  /*e010*/  @!P4 LOP3.LUT R13, R12, 0xfffffffe, RZ, 0xc0, !PT ;  /* 0xfffffffe0c0dc812 */ /* 0x000fe400078ec0ff */
[----:B------:R-:W-:Y:S02]  /*e020*/  @!P2 LOP3.LUT R25, R16, 0xfffffffe, RZ, 0xc0, !PT ;  /* 0xfffffffe1019a812 */ /* 0x000fe400078ec0ff */
[----:B------:R-:W-:Y:S02]  /*e030*/  ISETP.GE.AND P6, PT, R28, UR4, PT ;  /* 0x000000041c007c0c */ /* 0x000fe4000bfc6270 */
[----:B------:R-:W-:Y:S01]  /*e040*/  @!P1 LOP3.LUT R29, R18, 0xfffffffe, RZ, 0xc0, !PT ;  /* 0xfffffffe121d9812 */ /* 0x000fe200078ec0ff */
[----:B0-----:R-:W-:Y:S01]  /*e050*/  @!P0 IMAD.WIDE R2, R7, 0x4, R22 ;  /* 0x0000000407028825 */ /* 0x001fe200078e0216 */
[----:B------:R-:W-:-:S03]  /*e060*/  @!P5 LEA.HI R24, R24, R24, RZ, 0x1 ;  /* 0x000000181818d211 */ /* 0x000fc600078f08ff */
[--C-:B-1----:R-:W-:Y:S01]  /*e070*/  @!P4 IMAD.WIDE R4, R13, 0x4, R22.reuse ;  /* 0x000000040d04c825 */ /* 0x102fe200078e0216 */
[----:B------:R0:W-:Y:S01]  /*e080*/  @!P0 ST.E.64 desc[UR6][R2.64], R10 ;  /* 0x0000000a02008985 */ /* 0x0001e2000c101b06 */
[----:B------:R-:W-:Y:S02]  /*e090*/  ISETP.GE.AND P0, PT, R0, UR4, PT ;  /* 0x0000000400007c0c */ /* 0x000fe4000bf06270 */
[--C-:B------:R-:W-:Y:S01]  /*e0a0*/  @!P3 IMAD.WIDE R6, R17, 0x4, R22.reuse ;  /* 0x000000041106b825 */ /* 0x100fe200078e0216 */
[----:B------:R1:W-:Y:S01]  /*e0b0*/  @!P4 ST.E.64 desc[UR6][R4.64], R20 ;  /* 0x000000140400c985 */ /* 0x0003e2000c101b06 */
[----:B------:R-:W-:Y:S02]  /*e0c0*/  @!P6 LEA.HI R28, R28, R28, RZ, 0x1 ;  /* 0x0000001c1c1ce211 */ /* 0x000fe400078f08ff */
[----:B------:R-:W-:Y:S01]  /*e0d0*/  @!P2 IMAD.WIDE R12, R25, 0x4, R22 ;  /* 0x00000004190ca825 */ /* 0x000fe200078e0216 */
[----:B------:R2:W-:Y:S01]  /*e0e0*/  @!P3 ST.E.64 desc[UR6][R6.64], R30 ;  /* 0x0000001e0600b985 */ /* 0x0005e2000c101b06 */
[----:B------:R-:W-:-:S02]  /*e0f0*/  ISETP.GE.AND P4, PT, R32, UR4, PT ;  /* 0x0000000420007c0c */ /* 0x000fc4000bf86270 */
[--C-:B------:R-:W-:Y:S01]  /*e100*/  @!P1 IMAD.WIDE R16, R29, 0x4, R22.reuse ;  /* 0x000000041d109825 */ /* 0x100fe200078e0216 */
[----:B------:R-:W-:Y:S01]  /*e110*/  @!P2 ST.E.64 desc[UR6][R12.64], R34 ;  /* 0x000000220c00a985 */ /* 0x000fe2000c101b06 */
[C---:B------:R-:W-:Y:S02]  /*e120*/  IADD3 R29, R71.reuse, 0x68, RZ ;  /* 0x00000068471d7810 */ /* 0x040fe40007ffe0ff */
[C---:B------:R-:W-:Y:S01]  /*e130*/  VIADD R18, R71.reuse, 0x58 ;  /* 0x0000005847127836 */ /* 0x040fe20000000000 */
[----:B------:R-:W-:Y:S01]  /*e140*/  @!P1 ST.E.64 desc[UR6][R16.64], R46 ;  /* 0x0000002e10009985 */ /* 0x000fe2000c101b06 */
[C---:B------:R-:W-:Y:S01]  /*e150*/  VIADD R25, R71.reuse, 0x60 ;  /* 0x0000006047197836 */ /* 0x040fe20000000000 */
[----:B0-----:R-:W-:Y:S01]  /*e160*/  @!P5 LOP3.LUT R3, R24, 0xfffffffe, RZ, 0xc0, !PT ;  /* 0xfffffffe1803d812 */ /* 0x001fe200078ec0ff */
[----:B------:R-:W-:Y:S01]  /*e170*/  VIADD R71, R71, 0x78 ;  /* 0x0000007847477836 */ /* 0x000fe20000000000 */
[----:B------:R-:W-:Y:S02]  /*e180*/  ISETP.GE.AND P1, PT, R18, UR4, PT ;  /* 0x0000000412007c0c */ /* 0x000fe4000bf26270 */
[----:B------:R-:W-:Y:S01]  /*e190*/  ISETP.GE.AND P2, PT, R25, UR4, PT ;  /* 0x0000000419007c0c */ /* 0x000fe2000bf46270 */
[----:B------:R-:W-:Y:S01]  /*e1a0*/  @!P5 IMAD.WIDE R2, R3, 0x4, R22 ;  /* 0x000000040302d825 */ /* 0x000fe200078e0216 */
[----:B------:R-:W-:-:S02]  /*e1b0*/  ISETP.GE.AND P3, PT, R29, UR4, PT ;  /* 0x000000041d007c0c */ /* 0x000fc4000bf66270 */
[----:B------:R-:W-:Y:S02]  /*e1c0*/  @!P0 LEA.HI R0, R0, R0, RZ, 0x1 ;  /* 0x0000000000008211 */ /* 0x000fe400078f08ff */
[----:B-1----:R-:W-:Y:S01]  /*e1d0*/  @!P6 LOP3.LUT R5, R28, 0xfffffffe, RZ, 0xc0, !PT ;  /* 0xfffffffe1c05e812 */ /* 0x002fe200078ec0ff */
[----:B------:R0:W-:Y:S01]  /*e1e0*/  @!P5 ST.E.64 desc[UR6][R2.64], R38 ;  /* 0x000000260200d985 */ /* 0x0001e2000c101b06 */
[----:B--2---:R-:W-:Y:S02]  /*e1f0*/  @!P0 LOP3.LUT R7, R0, 0xfffffffe, RZ, 0xc0, !PT ;  /* 0xfffffffe00078812 */ /* 0x004fe400078ec0ff */
[----:B------:R-:W-:Y:S01]  /*e200*/  @!P4 LEA.HI R32, R32, R32, RZ, 0x1 ;  /* 0x000000202020c211 */ /* 0x000fe200078f08ff */
[----:B------:R-:W-:Y:S01]  /*e210*/  @!P6 IMAD.WIDE R4, R5, 0x4, R22 ;  /* 0x000000040504e825 */ /* 0x000fe200078e0216 */
[----:B------:R-:W-:Y:S02]  /*e220*/  @!P1 LEA.HI R18, R18, R18, RZ, 0x1 ;  /* 0x0000001212129211 */ /* 0x000fe400078f08ff */
[----:B------:R-:W-:-:S02]  /*e230*/  @!P2 LEA.HI R25, R25, R25, RZ, 0x1 ;  /* 0x000000191919a211 */ /* 0x000fc400078f08ff */
[----:B------:R-:W-:Y:S01]  /*e240*/  @!P3 LEA.HI R29, R29, R29, RZ, 0x1 ;  /* 0x0000001d1d1db211 */ /* 0x000fe200078f08ff */
[----:B------:R1:W-:Y:S01]  /*e250*/  @!P6 ST.E.64 desc[UR6][R4.64], R50 ;  /* 0x000000320400e985 */ /* 0x0003e2000c101b06 */
[----:B------:R-:W-:Y:S02]  /*e260*/  @!P1 LOP3.LUT R11, R18, 0xfffffffe, RZ, 0xc0, !PT ;  /* 0xfffffffe120b9812 */ /* 0x000fe400078ec0ff */
[----:B------:R-:W-:Y:S01]  /*e270*/  @!P2 LOP3.LUT R25, R25, 0xfffffffe, RZ, 0xc0, !PT ;  /* 0xfffffffe1919a812 */ /* 0x000fe200078ec0ff */
[--C-:B0-----:R-:W-:Y:S01]  /*e280*/  @!P0 IMAD.WIDE R2, R7, 0x4, R22.reuse ;  /* 0x0000000407028825 */ /* 0x101fe200078e0216 */
[----:B------:R-:W-:Y:S02]  /*e290*/  @!P3 LOP3.LUT R29, R29, 0xfffffffe, RZ, 0xc0, !PT ;  /* 0xfffffffe1d1db812 */ /* 0x000fe400078ec0ff */
[----:B------:R-:W-:Y:S01]  /*e2a0*/  @!P4 LOP3.LUT R13, R32, 0xfffffffe, RZ, 0xc0, !PT ;  /* 0xfffffffe200dc812 */ /* 0x000fe200078ec0ff */
[----:B------:R-:W-:Y:S01]  /*e2b0*/  @!P2 IMAD.WIDE R6, R25, 0x4, R22 ;  /* 0x000000041906a825 */ /* 0x000fe200078e0216 */
[----:B------:R0:W-:Y:S01]  /*e2c0*/  @!P0 ST.E.64 desc[UR6][R2.64], R8 ;  /* 0x0000000802008985 */ /* 0x0001e2000c101b06 */
[----:B------:R-:W-:-:S02]  /*e2d0*/  ISETP.GE.AND P0, PT, R71, UR4, PT ;  /* 0x0000000447007c0c */ /* 0x000fc4000bf06270 */
[----:B------:R-:W-:-:S04]  /*e2e0*/  @!P4 IMAD.WIDE R12, R13, 0x4, R22 ;  /* 0x000000040d0cc825 */ /* 0x000fc800078e0216 */
[----:B-1----:R-:W-:-:S04]  /*e2f0*/  @!P1 IMAD.WIDE R4, R11, 0x4, R22 ;  /* 0x000000040b049825 */ /* 0x002fc800078e0216 */
[----:B------:R-:W-:Y:S01]  /*e300*/  @!P3 IMAD.WIDE R10, R29, 0x4, R22 ;  /* 0x000000041d0ab825 */ /* 0x000fe200078e0216 */
[----:B------:R0:W-:Y:S04]  /*e310*/  @!P1 ST.E.64 desc[UR6][R4.64], R14 ;  /* 0x0000000e04009985 */ /* 0x0001e8000c101b06 */
[----:B------:R0:W-:Y:S04]  /*e320*/  @!P2 ST.E.64 desc[UR6][R6.64], R26 ;  /* 0x0000001a0600a985 */ /* 0x0001e8000c101b06 */
[----:B------:R0:W-:Y:S04]  /*e330*/  @!P3 ST.E.64 desc[UR6][R10.64], R42 ;  /* 0x0000002a0a00b985 */ /* 0x0001e8000c101b06 */
[----:B------:R0:W-:Y:S01]  /*e340*/  @!P4 ST.E.64 desc[UR6][R12.64], R54 ;  /* 0x000000360c00c985 */ /* 0x0001e2000c101b06 */
[----:B------:R-:W-:Y:S05]  /*e350*/  @P0 BRA `(.L_x_10) ;  /* 0x0000003c00d80947 */ /* 0x000fea0003800000 */
[----:B------:R-:W-:Y:S01]  /*e360*/  LEA.HI R71, R71, R71, RZ, 0x1 ;  /* 0x0000004747477211 */ /* 0x000fe200078f08ff */
[----:B------:R-:W-:-:S03]  /*e370*/  ULDC.64 UR4, c[0x0][0x208] ;  /* 0x0000820000047ab9 */ /* 0x000fc60000000a00 */
[----:B0-----:R-:W-:-:S05]  /*e380*/  LOP3.LUT R3, R71, 0xfffffffe, RZ, 0xc0, !PT ;  /* 0xfffffffe47037812 */ /* 0x001fca00078ec0ff */
[----:B------:R-:W-:-:S05]  /*e390*/  IMAD.WIDE R2, R3, 0x4, R22 ;  /* 0x0000000403027825 */ /* 0x000fca00078e0216 */
[----:B------:R0:W-:Y:S01]  /*e3a0*/  ST.E.64 desc[UR4][R2.64], R86 ;  /* 0x0000005602007985 */ /* 0x0001e2000c101b04 */
[----:B------:R-:W-:Y:S05]  /*e3b0*/  BRA `(.L_x_10) ;  /* 0x0000003c00c07947 */ /* 0x000fea0003800000 */
.L_x_33:
[----:B------:R-:W0:Y:S02]  /*e3c0*/  S2R R0, SR_TID.X ;  /* 0x0000000000007919 */ /* 0x000e240000002100 */
[----:B0-----:R-:W-:-:S05]  /*e3d0*/  VIADD R2, R0, 0xffffff80 ;  /* 0xffffff8000027836 */ /* 0x001fca0000000000 */
[----:B------:R-:W-:-:S13]  /*e3e0*/  ISETP.GT.AND P0, PT, R2, 0x7f, PT ;  /* 0x0000007f0200780c */ /* 0x000fda0003f04270 */
[----:B------:R-:W-:Y:S05]  /*e3f0*/  @P0 BRA `(.L_x_10) ;  /* 0x0000003c00b00947 */ /* 0x000fea0003800000 */
[----:B------:R-:W0:Y:S01]  /*e400*/  S2R R3, SR_CTAID.X ;  /* 0x0000000000037919 */ /* 0x000e220000002500 */
[----:B------:R-:W1:Y:S01]  /*e410*/  LDC R6, c[0x0][0xbe8] ;  /* 0x0002fa00ff067b82 */ /* 0x000e620000000800 */
[----:B------:R-:W-:Y:S01]  /*e420*/  ULDC UR4, c[0x0][0xa88] ;  /* 0x0002a20000047ab9 */ /* 0x000fe20000000800 */
[----:B0-----:R-:W-:Y:S02]  /*e430*/  IMAD R0, R3, 0x80, R0 ;  /* 0x0000008003007824 */ /* 0x001fe400078e0200 */
[----:B-1----:R-:W-:-:S03]  /*e440*/  IMAD R3, R6, UR4, RZ ;  /* 0x0000000406037c24 */ /* 0x002fc6000f8e02ff */
[----:B------:R-:W-:-:S04]  /*e450*/  IADD3 R0, R0, -0x80, RZ ;  /* 0xffffff8000007810 */ /* 0x000fc80007ffe0ff */
[----:B------:R-:W-:-:S13]  /*e460*/  ISETP.GE.AND P0, PT, R0, R3, PT ;  /* 0x000000030000720c */ /* 0x000fda0003f06270 */
[----:B------:R-:W-:Y:S05]  /*e470*/  @P0 BRA `(.L_x_10) ;  /* 0x0000003c00900947 */ /* 0x000fea0003800000 */
[----:B------:R-:W-:Y:S01]  /*e480*/  ISETP.NE.AND P0, PT, R6, 0x1, PT ;  /* 0x000000010600780c */ /* 0x000fe20003f05270 */
[----:B------:R-:W0:Y:S01]  /*e490*/  S2UR UR7, SR_CTAID.Z ;  /* 0x00000000000779c3 */ /* 0x000e220000002700 */
[----:B------:R-:W-:Y:S01]  /*e4a0*/  R2UR UR11, R19 ;  /* 0x00000000130b72ca */ /* 0x000fe200000e0000 */
[----:B------:R-:W-:Y:S01]  /*e4b0*/  ULDC.64 UR8, c[0x0][0xbd0] ;  /* 0x0002f40000087ab9 */ /* 0x000fe20000000a00 */
[----:B------:R-:W-:Y:S01]  /*e4c0*/  IMAD.MOV.U32 R5, RZ, RZ, R0 ;  /* 0x000000ffff057224 */ /* 0x000fe200078e0000 */
[----:B------:R-:W-:-:S04]  /*e4d0*/  ULDC.64 UR12, c[0x0][0x208] ;  /* 0x00008200000c7ab9 */ /* 0x000fc80000000a00 */
[----:B------:R-:W1:Y:S06]  /*e4e0*/  LDC.64 R10, c[0x0][0xbd8] ;  /* 0x0002f600ff0a7b82 */ /* 0x000e6c0000000a00 */
[----:B------:R-:W-:Y:S02]  /*e4f0*/  USHF.R.S32.HI UR6, URZ, 0x1f, UR11 ;  /* 0x0000001f3f067899 */ /* 0x000fe4000801140b */
[----:B------:R-:W2:Y:S01]  /*e500*/  @P0 LDC R7, c[0x0][0xbec] ;  /* 0x0002fb00ff070b82 */ /* 0x000ea20000000800 */
[----:B------:R-:W-:Y:S02]  /*e510*/  UIMAD.WIDE.U32 UR4, UR11, UR8, URZ ;  /* 0x000000080b0472a5 */ /* 0x000fe4000f8e003f */
[----:B------:R-:W-:-:S04]  /*e520*/  UIMAD UR6, UR6, UR8, URZ ;  /* 0x00000008060672a4 */ /* 0x000fc8000f8e023f */
[----:B------:R-:W-:Y:S01]  /*e530*/  UIMAD UR6, UR11, UR9, UR6 ;  /* 0x000000090b0672a4 */ /* 0x000fe2000f8e0206 */
[----:B------:R-:W3:Y:S01]  /*e540*/  @P0 LDC R9, c[0x0][0xbf0] ;  /* 0x0002fc00ff090b82 */ /* 0x000ee20000000800 */
[----:B0-----:R-:W-:Y:S01]  /*e550*/  USHF.R.S32.HI UR8, URZ, 0x1f, UR7 ;  /* 0x0000001f3f087899 */ /* 0x001fe20008011407 */
[----:B------:R-:W-:Y:S01]  /*e560*/  IMAD.U32 R3, RZ, RZ, UR5 ;  /* 0x00000005ff037e24 */ /* 0x000fe2000f8e00ff */
[----:B------:R-:W-:Y:S01]  /*e570*/  UIADD3 UR6, UR5, UR6, URZ ;  /* 0x0000000605067290 */ /* 0x000fe2000fffe03f */
[----:B------:R-:W-:Y:S02]  /*e580*/  IMAD.U32 R2, RZ, RZ, UR4 ;  /* 0x00000004ff027e24 */ /* 0x000fe4000f8e00ff */
[----:B------:R-:W-:Y:S02]  /*e590*/  ULDC.64 UR4, c[0x0][0xbe0] ;  /* 0x0002f80000047ab9 */ /* 0x000fe40000000a00 */
[----:B------:R-:W0:Y:S01]  /*e5a0*/  S2UR UR10, SR_CTAID.Y ;  /* 0x00000000000a79c3 */ /* 0x000e220000002600 */
[----:B------:R-:W-:-:S02]  /*e5b0*/  IMAD.U32 R3, RZ, RZ, UR6 ;  /* 0x00000006ff037e24 */ /* 0x000fc4000f8e00ff */
[C---:B-1----:R-:W-:Y:S02]  /*e5c0*/  IMAD R12, R10.reuse, UR8, RZ ;  /* 0x000000080a0c7c24 */ /* 0x042fe4000f8e02ff */
[----:B------:R-:W-:-:S03]  /*e5d0*/  IMAD.WIDE.U32 R2, R10, UR7, R2 ;  /* 0x000000070a027c25 */ /* 0x000fc6000f8e0002 */
[----:B------:R-:W0:Y:S01]  /*e5e0*/  LDC R8, c[0x0][0xc50] ;  /* 0x00031400ff087b82 */ /* 0x000e220000000800 */
[----:B--2---:R-:W-:Y:S01]  /*e5f0*/  @P0 IMAD.HI.U32 R4, R0, R7, RZ ;  /* 0x0000000700040227 */ /* 0x004fe200078e00ff */
[----:B------:R-:W-:-:S03]  /*e600*/  IADD3 R7, RZ, -UR11, RZ ;  /* 0x8000000bff077c10 */ /* 0x000fc6000fffe0ff */
[----:B------:R-:W-:Y:S01]  /*e610*/  IMAD R11, R11, UR7, R12 ;  /* 0x000000070b0b7c24 */ /* 0x000fe2000f8e020c */
[----:B---3--:R-:W-:-:S03]  /*e620*/  @P0 SHF.R.U32.HI R5, RZ, R9, R4 ;  /* 0x00000009ff050219 */ /* 0x008fc60000011604 */
[----:B------:R-:W-:Y:S02]  /*e630*/  IMAD.IADD R3, R11, 0x1, R3 ;  /* 0x000000010b037824 */ /* 0x000fe400078e0203 */
[----:B0-----:R-:W-:Y:S02]  /*e640*/  IMAD R9, R8, R7, UR10 ;  /* 0x0000000a08097e24 */ /* 0x001fe4000f8e0207 */
[----:B------:R-:W-:Y:S02]  /*e650*/  IMAD.MOV R7, RZ, RZ, -R5 ;  /* 0x000000ffff077224 */ /* 0x000fe400078e0a05 */
[----:B------:R-:W-:Y:S01]  /*e660*/  IMAD.WIDE.U32 R2, R9, UR4, R2 ;  /* 0x0000000409027c25 */ /* 0x000fe2000f8e0002 */
[----:B------:R-:W-:-:S03]  /*e670*/  SHF.R.S32.HI R4, RZ, 0x1f, R9 ;  /* 0x0000001fff047819 */ /* 0x000fc60000011409 */
[----:B------:R-:W-:Y:S01]  /*e680*/  IMAD R7, R6, R7, R0 ;  /* 0x0000000706077224 */ /* 0x000fe200078e0200 */
[----:B------:R-:W-:Y:S01]  /*e690*/  IADD3 R2, P0, R5, R2, RZ ;  /* 0x0000000205027210 */ /* 0x000fe20007f1e0ff */
[----:B------:R-:W-:-:S03]  /*e6a0*/  IMAD R4, R4, UR4, RZ ;  /* 0x0000000404047c24 */ /* 0x000fc6000f8e02ff */
[----:B------:R-:W-:Y:S01]  /*e6b0*/  SHF.R.S32.HI R0, RZ, 0x1f, R7 ;  /* 0x0000001fff007819 */ /* 0x000fe20000011407 */
[----:B------:R-:W-:Y:S01]  /*e6c0*/  IMAD R4, R9, UR5, R4 ;  /* 0x0000000509047c24 */ /* 0x000fe2000f8e0204 */
[----:B------:R-:W-:Y:S01]  /*e6d0*/  SHF.R.S32.HI R9, RZ, 0x1f, R5 ;  /* 0x0000001fff097819 */ /* 0x000fe20000011405 */
[----:B------:R-:W-:Y:S02]  /*e6e0*/  ULDC.64 UR4, c[0x0][0xbc8] ;  /* 0x0002f20000047ab9 */ /* 0x000fe40000000a00 */
[----:B------:R-:W-:Y:S01]  /*e6f0*/  IMAD R0, R0, UR4, RZ ;  /* 0x0000000400007c24 */ /* 0x000fe2000f8e02ff */
[----:B------:R-:W-:-:S03]  /*e700*/  IADD3.X R3, R9, R3, R4, P0, !PT ;  /* 0x0000000309037210 */ /* 0x000fc600007fe404 */
[C---:B------:R-:W-:Y:S02]  /*e710*/  IMAD R5, R7.reuse, UR5, R0 ;  /* 0x0000000507057c24 */ /* 0x040fe4000f8e0200 */
[----:B------:R-:W-:Y:S01]  /*e720*/  IMAD.WIDE.U32 R2, R7, UR4, R2 ;  /* 0x0000000407027c25 */ /* 0x000fe2000f8e0002 */
[----:B------:R-:W-:-:S03]  /*e730*/  ULDC.64 UR4, c[0x0][0xba8] ;  /* 0x0002ea0000047ab9 */ /* 0x000fc60000000a00 */
[----:B------:R-:W-:Y:S01]  /*e740*/  IMAD.IADD R3, R3, 0x1, R5 ;  /* 0x0000000103037824 */ /* 0x000fe200078e0205 */
[----:B------:R-:W-:-:S04]  /*e750*/  LEA R4, P0, R2, UR4, 0x2 ;  /* 0x0000000402047c11 */ /* 0x000fc8000f8010ff */
[----:B------:R-:W-:Y:S01]  /*e760*/  LEA.HI.X R5, R2, UR5, R3, 0x2, P0 ;  /* 0x0000000502057c11 */ /* 0x000fe200080f1403 */
[----:B------:R-:W-:-:S05]  /*e770*/  IMAD.MOV.U32 R3, RZ, RZ, -0x800000 ;  /* 0xff800000ff037424 */ /* 0x000fca00078e00ff */
[----:B------:R0:W-:Y:S01]  /*e780*/  STG.E desc[UR12][R4.64], R3 ;  /* 0x0000000304007986 */ /* 0x0001e2000c10190c */
[----:B------:R-:W-:Y:S05]  /*e790*/  BRA `(.L_x_10) ;  /* 0x0000003800c87947 */ /* 0x000fea0003800000 */
.L_x_8:
[----:B------:R-:W-:-:S08]  /*e7a0*/  NOP ;  /* 0x0000000000007918 */ /* 0x000fd00000000000 */
[----:B0-----:R-:W0:-:S00]  /*e7b0*/  USETMAXREG.DEALLOC.CTAPOOL 0x18 ;  /* 0x00000018000079c8 */ /* 0x001e0000080e0500 */
[----:B0-----:R-:W-:Y:S01]  /*e7c0*/  LOP3.LUT R0, R0, 0x3, RZ, 0xc0, !PT ;  /* 0x0000000300007812 */ /* 0x001fe200078ec0ff */
[----:B------:R-:W0:Y:S05]  /*e7d0*/  S2R R18, SR_CTAID.Z ;  /* 0x0000000000127919 */ /* 0x000e2a0000002700 */
[----:B------:R-:W1:Y:S01]  /*e7e0*/  S2UR UR6, SR_CTAID.Y ;  /* 0x00000000000679c3 */ /* 0x000e620000002600 */
[----:B------:R-:W2:Y:S02]  /*e7f0*/  SHFL.IDX PT, R0, R0, RZ, 0x1f ;  /* 0x00001fff00007589 */ /* 0x000ea400000e0000 */
[----:B--2---:R-:W-:-:S13]  /*e800*/  ISETP.NE.AND P0, PT, R0, RZ, PT ;  /* 0x000000ff0000720c */ /* 0x004fda0003f05270 */
[----:B01----:R-:W-:Y:S05]  /*e810*/  @!P0 BRA `(.L_x_36) ;  /* 0x0000000000288947 */ /* 0x003fea0003800000 */
[----:B------:R-:W-:Y:S01]  /*e820*/  ULDC UR7, c[0x0][0xc50] ;  /* 0x0003140000077ab9 */ /* 0x000fe20000000800 */
[----:B------:R-:W-:Y:S01]  /*e830*/  UMOV UR36, UR6 ;  /* 0x0000000600247c82 */ /* 0x000fe20008000000 */
[----:B------:R-:W-:-:S06]  /*e840*/  UISETP.NE.AND UP0, UPT, UR7, 0x1, UPT ;  /* 0x000000010700788c */ /* 0x000fcc000bf05270 */
[----:B------:R-:W-:-:S13]  /*e850*/  PLOP3.LUT P0, PT, PT, PT, UP0, 0x80, 0x0 ;  /* 0x000000000000781c */ /* 0x000fda0003f0f008 */
[----:B------:R-:W-:Y:S05]  /*e860*/  @!P0 BRA `(.L_x_37) ;  /* 0x0000000000308947 */ /* 0x000fea0003800000 */
[----:B------:R-:W-:Y:S01]  /*e870*/  ULDC UR4, c[0x0][0xc54] ;  /* 0x0003150000047ab9 */ /* 0x000fe20000000800 */
[----:B------:R-:W-:Y:S01]  /*e880*/  ULDC UR36, c[0x0][0xc58] ;  /* 0x0003160000247ab9 */ /* 0x000fe20000000800 */
[----:B------:R-:W-:-:S04]  /*e890*/  UIMAD.WIDE.U32 UR4, UR6, UR4, URZ ;  /* 0x00000004060472a5 */ /* 0x000fc8000f8e003f */
[----:B------:R-:W-:Y:S01]  /*e8a0*/  USHF.R.U32.HI UR36, URZ, UR36, UR5 ;  /* 0x000000243f247299 */ /* 0x000fe20008011605 */
[----:B------:R-:W-:Y:S11]  /*e8b0*/  BRA `(.L_x_37) ;  /* 0x00000000001c7947 */ /* 0x000ff60003800000 */
.L_x_36:
[----:B------:R-:W-:Y:S01]  /*e8c0*/  ULDC UR7, c[0x0][0xc50] ;  /* 0x0003140000077ab9 */ /* 0x000fe20000000800 */
[----:B------:R-:W-:Y:S01]  /*e8d0*/  UMOV UR36, UR6 ;  /* 0x0000000600247c82 */ /* 0x000fe20008000000 */
[----:B------:R-:W-:-:S11]  /*e8e0*/  UISETP.NE.AND UP0, UPT, UR7, 0x1, UPT ;  /* 0x000000010700788c */ /* 0x000fd6000bf05270 */
[----:B------:R-:W-:Y:S01]  /*e8f0*/  @UP0 ULDC UR4, c[0x0][0xc54] ;  /* 0x0003150000040ab9 */ /* 0x000fe20000000800 */
[----:B------:R-:W-:Y:S01]  /*e900*/  @UP0 ULDC UR8, c[0x0][0xc58] ;  /* 0x0003160000080ab9 */ /* 0x000fe20000000800 */
[----:B------:R-:W-:-:S04]  /*e910*/  UIMAD.WIDE.U32 UR4, UR6, UR4, URZ ;  /* 0x00000004060472a5 */ /* 0x000fc8000f8e003f */
[----:B------:R-:W-:-:S12]  /*e920*/  @UP0 USHF.R.U32.HI UR36, URZ, UR8, UR5 ;  /* 0x000000083f240299 */ /* 0x000fd80008011605 */
.L_x_37:
[----:B------:R-:W-:Y:S01]  /*e930*/  ISETP.GE.AND P0, PT, R18, RZ, PT ;  /* 0x000000ff1200720c */ /* 0x000fe20003f06270 */
[----:B------:R-:W-:Y:S01]  /*e940*/  UIADD3 UR4, -UR36, URZ, URZ ;  /* 0x0000003f24047290 */ /* 0x000fe2000fffe13f */
[----:B------:R-:W-:Y:S01]  /*e950*/  MOV R9, 0x1 ;  /* 0x0000000100097802 */ /* 0x000fe20000000f00 */
[----:B------:R-:W-:Y:S02]  /*e960*/  IMAD.MOV.U32 R0, RZ, RZ, RZ ;  /* 0x000000ffff007224 */ /* 0x000fe400078e00ff */
[----:B------:R-:W-:Y:S01]  /*e970*/  UIMAD UR6, UR7, UR4, UR6 ;  /* 0x00000004070672a4 */ /* 0x000fe2000f8e0206 */
[----:B------:R-:W-:-:S07]  /*e980*/  IMAD.MOV.U32 R3, RZ, RZ, 0x1 ;  /* 0x00000001ff037424 */ /* 0x000fce00078e00ff */
[----:B------:R-:W-:Y:S05]  /*e990*/  @!P0 BRA `(.L_x_38) ;  /* 0x0000003400808947 */ /* 0x000fea0003800000 */
[----:B------:R-:W-:Y:S01]  /*e9a0*/  ULDC.64 UR4, c[0x0][0x418] ;  /* 0x0001060000047ab9 */ /* 0x000fe20000000a00 */
[----:B------:R-:W-:Y:S02]  /*e9b0*/  ULOP3.LUT UR42, UR6, 0xffff, URZ, 0xc0, !UPT ;  /* 0x0000ffff062a7892 */ /* 0x000fe4000f8ec03f */
[----:B------:R-:W-:Y:S01]  /*e9c0*/  UISETP.NE.U32.AND UP0, UPT, UR4, URZ, UPT ;  /* 0x0000003f0400728c */ /* 0x000fe2000bf05070 */
[----:B------:R-:W-:Y:S02]  /*e9d0*/  UMOV UR41, URZ ;  /* 0x0000003f00297c82 */ /* 0x000fe40008000000 */
[----:B------:R-:W-:Y:S01]  /*e9e0*/  ULDC UR4, c[0x0][0x424] ;  /* 0x0001090000047ab9 */ /* 0x000fe20000000800 */
[----:B------:R-:W-:-:S03]  /*e9f0*/  UISETP.NE.AND.EX UP0, UPT, UR5, URZ, UPT, UP0 ;  /* 0x0000003f0500728c */ /* 0x000fc6000bf05300 */
[----:B------:R-:W-:Y:S01]  /*ea00*/  ULDC UR5, c[0x0][0x2f0] ;  /* 0x0000bc0000057ab9 */ /* 0x000fe20000000800 */
[----:B------:R-:W-:-:S04]  /*ea10*/  USEL UR4, UR4, 0x1, UP0 ;  /* 0x0000000104047887 */ /* 0x000fc80008000000 */
[----:B------:R-:W-:-:S04]  /*ea20*/  UIMAD UR4, UR4, UR5, URZ ;  /* 0x00000005040472a4 */ /* 0x000fc8000f8e023f */
[----:B------:R-:W-:Y:S02]  /*ea30*/  UISETP.GE.AND UP0, UPT, UR4, 0x1, UPT ;  /* 0x000000010400788c */ /* 0x000fe4000bf06270 */
[----:B------:R-:W-:-:S04]  /*ea40*/  UIADD3 UR5, UR4, 0xaf, URZ ;  /* 0x000000af04057890 */ /* 0x000fc8000fffe03f */
[----:B------:R-:W-:Y:S01]  /*ea50*/  PLOP3.LUT P0, PT, PT, PT, UP0, 0x80, 0x0 ;  /* 0x000000000000781c */ /* 0x000fe20003f0f008 */
[----:B------:R-:W-:-:S04]  /*ea60*/  UIMAD.WIDE UR4, UR5, 0x2e8ba2e9, URZ ;  /* 0x2e8ba2e9050478a5 */ /* 0x000fc8000f8e023f */
[----:B------:R-:W-:-:S04]  /*ea70*/  USHF.R.U32.HI UR40, URZ, 0x1f, UR5 ;  /* 0x0000001f3f287899 */ /* 0x000fc80008011605 */
        /* <DEDUP_REMOVED lines=9> */
[----:B------:R-:W-:Y:S02]  /*eb10*/  IABS R4, R3 ;  /* 0x0000000300047213 */ /* 0x000fe40000000000 */
[----:B------:R-:W-:Y:S02]  /*eb20*/  R2UR UR11, R0 ;  /* 0x00000000000b72ca */ /* 0x000fe400000e0000 */
[----:B------:R-:W-:Y:S01]  /*eb30*/  MOV R3, UR7 ;  /* 0x0000000700037c02 */ /* 0x000fe20008000f00 */
[----:B------:R-:W-:Y:S01]  /*eb40*/  IMAD.MOV R4, RZ, RZ, -R4 ;  /* 0x000000ffff047224 */ /* 0x000fe200078e0a04 */
[----:B------:R-:W-:-:S09]  /*eb50*/  ULOP3.LUT UR7, UR7, UR6, URZ, 0x3c, !UPT ;  /* 0x0000000607077292 */ /* 0x000fd2000f8e3c3f */
[----:B------:R-:W0:Y:S08]  /*eb60*/  I2F.RP R0, UR11 ;  /* 0x0000000b00007d06 */ /* 0x000e300008209400 */
[----:B0-----:R-:W0:Y:S02]  /*eb70*/  MUFU.RCP R0, R0 ;  /* 0x0000000000007308 */ /* 0x001e240000001000 */
[----:B0-----:R-:W-:Y:S01]  /*eb80*/  VIADD R2, R0, 0xffffffe ;  /* 0x0ffffffe00027836 */ /* 0x001fe20000000000 */
[----:B------:R-:W-:Y:S01]  /*eb90*/  IABS R0, R3 ;  /* 0x0000000300007213 */ /* 0x000fe20000000000 */
[----:B------:R-:W-:-:S03]  /*eba0*/  IMAD.MOV.U32 R3, RZ, RZ, R4 ;  /* 0x000000ffff037224 */ /* 0x000fc600078e0004 */
[----:B------:R-:W-:Y:S01]  /*ebb0*/  R2UR UR9, R0 ;  /* 0x00000000000972ca */ /* 0x000fe200000e0000 */
[----:B------:R-:W0:Y:S01]  /*ebc0*/  F2I.FTZ.U32.TRUNC.NTZ R2, R2 ;  /* 0x0000000200027305 */ /* 0x000e22000021f000 */
[----:B------:R-:W-:Y:S02]  /*ebd0*/  R2UR UR10, R3 ;  /* 0x00000000030a72ca */ /* 0x000fe400000e0000 */
[----:B0-----:R-:W-:-:S13]  /*ebe0*/  R2UR UR5, R2 ;  /* 0x00000000020572ca */ /* 0x001fda00000e0000 */
[----:B------:R-:W-:-:S04]  /*ebf0*/  UIADD3 UR8, URZ, -UR5, URZ ;  /* 0x800000053f087290 */ /* 0x000fc8000fffe03f */
[----:B------:R-:W-:-:S04]  /*ec00*/  UIMAD UR8, UR8, UR11, URZ ;  /* 0x0000000b080872a4 */ /* 0x000fc8000f8e023f */
[----:B------:R-:W-:-:S04]  /*ec10*/  UIMAD.WIDE.U32 UR4, UR5, UR8, UR4 ;  /* 0x00000008050472a5 */ /* 0x000fc8000f8e0004 */
[----:B------:R-:W-:-:S04]  /*ec20*/  UIMAD.WIDE.U32 UR4, UR5, UR9, URZ ;  /* 0x00000009050472a5 */ /* 0x000fc8000f8e003f */
[----:B------:R-:W-:-:S04]  /*ec30*/  UIMAD UR4, UR5, UR10, UR9 ;  /* 0x0000000a050472a4 */ /* 0x000fc8000f8e0209 */
[----:B------:R-:W-:-:S11]  /*ec40*/  UISETP.GT.U32.AND UP1, UPT, UR11, UR4, UPT ;  /* 0x000000040b00728c */ /* 0x000fd6000bf24070 */
[----:B------:R-:W-:Y:S02]  /*ec50*/  @!UP1 UIADD3 UR4, UR4, -UR11, URZ ;  /* 0x8000000b04049290 */ /* 0x000fe4000fffe03f */
[----:B------:R-:W-:Y:S02]  /*ec60*/  @!UP1 UIADD3 UR5, UR5, 0x1, URZ ;  /* 0x0000000105059890 */ /* 0x000fe4000fffe03f */
[----:B------:R-:W-:Y:S02]  /*ec70*/  UISETP.GE.U32.AND UP0, UPT, UR4, UR11, UPT ;  /* 0x0000000b0400728c */ /* 0x000fe4000bf06070 */
[----:B------:R-:W-:-:S09]  /*ec80*/  UISETP.GE.AND UP1, UPT, UR7, URZ, UPT ;  /* 0x0000003f0700728c */ /* 0x000fd2000bf26270 */
[----:B------:R-:W-:Y:S02]  /*ec90*/  @UP0 UIADD3 UR5, UR5, 0x1, URZ ;  /* 0x0000000105050890 */ /* 0x000fe4000fffe03f */
[----:B------:R-:W-:Y:S02]  /*eca0*/  UISETP.NE.AND UP0, UPT, UR6, URZ, UPT ;  /* 0x0000003f0600728c */ /* 0x000fe4000bf05270 */
[----:B------:R-:W-:-:S09]  /*ecb0*/  @!UP1 UIADD3 UR5, -UR5, URZ, URZ ;  /* 0x0000003f05059290 */ /* 0x000fd2000fffe13f */
[----:B------:R-:W-:-:S07]  /*ecc0*/  @!UP0 ULOP3.LUT UR5, URZ, UR6, URZ, 0x33, !UPT ;  /* 0x000000063f058292 */ /* 0x000fce000f8e333f */
[----:B------:R-:W-:-:S05]  /*ecd0*/  UMOV UR41, UR5 ;  /* 0x0000000500297c82 */ /* 0x000fca0008000000 */
.L_x_39:
[----:B------:R-:W-:Y:S01]  /*ece0*/  UIMAD UR39, UR42, UR41, URZ ;  /* 0x000000292a2772a4 */ /* 0x000fe2000f8e023f */
[----:B------:R-:W-:-:S05]  /*ecf0*/  IMAD.U32 R0, RZ, RZ, UR40 ;  /* 0x00000028ff007e24 */ /* 0x000fca000f8e00ff */
[----:B------:R-:W-:-:S05]  /*ed00*/  IMAD.U32 R3, RZ, RZ, UR39 ;  /* 0x00000027ff037e24 */ /* 0x000fca000f8e00ff */
[----:B------:R-:W-:Y:S01]  /*ed10*/  VIADDMNMX R17, R3, UR41, R0, PT ;  /* 0x0000002903117c46 */ /* 0x000fe2000b800100 */
[----:B------:R-:W-:Y:S01]  /*ed20*/  IMAD.MOV.U32 R3, RZ, RZ, 0x1 ;  /* 0x00000001ff037424 */ /* 0x000fe200078e00ff */
[----:B------:R-:W-:Y:S02]  /*ed30*/  MOV R0, RZ ;  /* 0x000000ff00007202 */ /* 0x000fe40000000f00 */
[----:B------:R-:W-:Y:S01]  /*ed40*/  ISETP.GT.AND P0, PT, R17, UR39, PT ;  /* 0x0000002711007c0c */ /* 0x000fe2000bf04270 */
[----:B------:R0:W-:-:S12]  /*ed50*/  STL [R1+0x8], R17 ;  /* 0x0000081101007387 */ /* 0x0001d80000100800 */
[----:B0-----:R-:W-:Y:S05]  /*ed60*/  @!P0 BRA `(.L_x_38) ;  /* 0x00000030008c8947 */ /* 0x001fea0003800000 */
[----:B------:R-:W0:Y:S01]  /*ed70*/  S2UR UR4, SR_CgaCtaId ;  /* 0x00000000000479c3 */ /* 0x000e220000008800 */
[----:B------:R-:W-:Y:S02]  /*ed80*/  UMOV UR38, 0x400 ;  /* 0x0000040000267882 */ /* 0x000fe40000000000 */
[----:B0-----:R-:W-:-:S04]  /*ed90*/  ULEA UR38, UR4, UR38, 0x18 ;  /* 0x0000002604267291 */ /* 0x001fc8000f8ec03f */
[----:B------:R-:W-:-:S04]  /*eda0*/  UIADD3 UR4, UR38, 0x1e400, URZ ;  /* 0x0001e40026047890 */ /* 0x000fc8000fffe03f */
[----:B------:R-:W-:-:S06]  /*edb0*/  ULOP3.LUT UP0, URZ, UR4, 0x3ff, URZ, 0xc0, !UPT ;  /* 0x000003ff043f7892 */ /* 0x000fcc000f80c03f */
[----:B------:R-:W-:-:S13]  /*edc0*/  PLOP3.LUT P0, PT, PT, PT, UP0, 0x80, 0x0 ;  /* 0x000000000000781c */ /* 0x000fda0003f0f008 */
[----:B------:R-:W-:Y:S05]  /*edd0*/  @!P0 BRA `(.L_x_40) ;  /* 0x0000000000408947 */ /* 0x000fea0003800000 */
[----:B------:R-:W-:Y:S01]  /*ede0*/  MOV R2, 0x0 ;  /* 0x0000000000027802 */ /* 0x000fe20000000f00 */
[----:B------:R-:W-:Y:S01]  /*edf0*/  ULDC.64 UR6, c[0x4][0xa0] ;  /* 0x0100280000067ab9 */ /* 0x000fe20000000a00 */
[----:B------:R-:W-:Y:S01]  /*ee00*/  ULDC.64 UR8, c[0x4][0xa8] ;  /* 0x01002a0000087ab9 */ /* 0x000fe20000000a00 */
[----:B------:R-:W-:Y:S01]  /*ee10*/  ULDC.64 UR4, c[0x4][0x28] ;  /* 0x01000a0000047ab9 */ /* 0x000fe20000000a00 */
[----:B------:R-:W-:Y:S01]  /*ee20*/  IMAD.U32 R4, RZ, RZ, UR6 ;  /* 0x00000006ff047e24 */ /* 0x000fe2000f8e00ff */
[----:B------:R-:W-:Y:S01]  /*ee30*/  MOV R7, UR9 ;  /* 0x0000000900077c02 */ /* 0x000fe20008000f00 */
[----:B------:R-:W0:Y:S01]  /*ee40*/  LDC.64 R2, c[0x4][R2] ;  /* 0x0100000002027b82 */ /* 0x000e220000000a00 */
[----:B------:R-:W-:Y:S01]  /*ee50*/  IMAD.U32 R5, RZ, RZ, UR7 ;  /* 0x00000007ff057e24 */ /* 0x000fe2000f8e00ff */
[----:B------:R-:W-:Y:S01]  /*ee60*/  MOV R13, RZ ;  /* 0x000000ff000d7202 */ /* 0x000fe20000000f00 */
[----:B------:R-:W-:Y:S02]  /*ee70*/  IMAD.U32 R6, RZ, RZ, UR8 ;  /* 0x00000008ff067e24 */ /* 0x000fe4000f8e00ff */
[----:B------:R-:W-:-:S02]  /*ee80*/  IMAD.U32 R10, RZ, RZ, UR4 ;  /* 0x00000004ff0a7e24 */ /* 0x000fc4000f8e00ff */
[----:B------:R-:W-:Y:S02]  /*ee90*/  IMAD.U32 R11, RZ, RZ, UR5 ;  /* 0x00000005ff0b7e24 */ /* 0x000fe4000f8e00ff */
[----:B------:R-:W-:Y:S02]  /*eea0*/  IMAD.MOV.U32 R8, RZ, RZ, 0x70 ;  /* 0x00000070ff087424 */ /* 0x000fe400078e00ff */
[----:B------:R-:W-:-:S07]  /*eeb0*/  IMAD.MOV.U32 R12, RZ, RZ, 0x1 ;  /* 0x00000001ff0c7424 */ /* 0x000fce00078e00ff */
[----:B------:R-:W-:-:S07]  /*eec0*/  LEPC R20, `(.L_x_40) ;  /* 0x000000001014794e */ /* 0x000fce0000000000 */
[----:B0-----:R-:W-:Y:S05]  /*eed0*/  CALL.ABS.NOINC R2 ;  /* 0x0000000002007343 */ /* 0x001fea0003c00000 */
.L_x_40:
        /* <DEDUP_REMOVED lines=8> */
[----:B------:R0:W1:Y:S01]  /*ef60*/  LDC.64 R2, c[0x4][R16] ;  /* 0x0100000010027b82 */ /* 0x0000620000000a00 */
[----:B------:R-:W-:Y:S01]  /*ef70*/  IMAD.U32 R4, RZ, RZ, UR6 ;  /* 0x00000006ff047e24 */ /* 0x000fe2000f8e00ff */
[----:B------:R-:W-:Y:S01]  /*ef80*/  MOV R10, UR4 ;  /* 0x00000004000a7c02 */ /* 0x000fe20008000f00 */
[----:B------:R-:W-:Y:S02]  /*ef90*/  IMAD.U32 R5, RZ, RZ, UR7 ;  /* 0x00000007ff057e24 */ /* 0x000fe4000f8e00ff */
[----:B------:R-:W-:Y:S02]  /*efa0*/  IMAD.U32 R6, RZ, RZ, UR8 ;  /* 0x00000008ff067e24 */ /* 0x000fe4000f8e00ff */
[----:B------:R-:W-:-:S02]  /*efb0*/  IMAD.U32 R7, RZ, RZ, UR9 ;  /* 0x00000009ff077e24 */ /* 0x000fc4000f8e00ff */
[----:B------:R-:W-:Y:S02]  /*efc0*/  IMAD.U32 R11, RZ, RZ, UR5 ;  /* 0x00000005ff0b7e24 */ /* 0x000fe4000f8e00ff */
[----:B------:R-:W-:Y:S02]  /*efd0*/  IMAD.MOV.U32 R8, RZ, RZ, 0x70 ;  /* 0x00000070ff087424 */ /* 0x000fe400078e00ff */
[----:B------:R-:W-:Y:S02]  /*efe0*/  IMAD.MOV.U32 R12, RZ, RZ, 0x1 ;  /* 0x00000001ff0c7424 */ /* 0x000fe400078e00ff */
[----:B0-----:R-:W-:-:S07]  /*eff0*/  IMAD.MOV.U32 R13, RZ, RZ, RZ ;  /* 0x000000ffff0d7224 */ /* 0x001fce00078e00ff */
[----:B------:R-:W-:-:S07]  /*f000*/  LEPC R20, `(.L_x_42) ;  /* 0x000000001014794e */ /* 0x000fce0000000000 */
[----:B-1----:R-:W-:Y:S05]  /*f010*/  CALL.ABS.NOINC R2 ;  /* 0x0000000002007343 */ /* 0x002fea0003c00000 */
.L_x_42:
[----:B------:R0:W1:Y:S01]  /*f020*/  LDC.64 R2, c[0x4][R16] ;  /* 0x0100000010027b82 */ /* 0x0000620000000a00 */
[----:B------:R-:W-:Y:S01]  /*f030*/  ULDC.64 UR6, c[0x4][0xa0] ;  /* 0x0100280000067ab9 */ /* 0x000fe20000000a00 */
[----:B------:R-:W-:Y:S01]  /*f040*/  ULDC.64 UR8, c[0x4][0xa8] ;  /* 0x01002a0000087ab9 */ /* 0x000fe20000000a00 */
[----:B------:R-:W-:Y:S01]  /*f050*/  ULDC.64 UR4, c[0x4][0x38] ;  /* 0x01000e0000047ab9 */ /* 0x000fe20000000a00 */
[----:B------:R-:W-:Y:S01]  /*f060*/  MOV R4, UR6 ;  /* 0x0000000600047c02 */ /* 0x000fe20008000f00 */
[----:B------:R-:W-:Y:S01]  /*f070*/  IMAD.U32 R5, RZ, RZ, UR7 ;  /* 0x00000007ff057e24 */ /* 0x000fe2000f8e00ff */
[----:B------:R-:W-:Y:S01]  /*f080*/  MOV R11, UR5 ;  /* 0x00000005000b7c02 */ /* 0x000fe20008000f00 */
[----:B------:R-:W-:Y:S02]  /*f090*/  IMAD.U32 R6, RZ, RZ, UR8 ;  /* 0x00000008ff067e24 */ /* 0x000fe4000f8e00ff */
[----:B------:R-:W-:Y:S02]  /*f0a0*/  IMAD.U32 R7, RZ, RZ, UR9 ;  /* 0x00000009ff077e24 */ /* 0x000fe4000f8e00ff */
[----:B------:R-:W-:-:S02]  /*f0b0*/  IMAD.U32 R10, RZ, RZ, UR4 ;  /* 0x00000004ff0a7e24 */ /* 0x000fc4000f8e00ff */
[----:B------:R-:W-:Y:S02]  /*f0c0*/  IMAD.MOV.U32 R8, RZ, RZ, 0x70 ;  /* 0x00000070ff087424 */ /* 0x000fe400078e00ff */
[----:B------:R-:W-:Y:S02]  /*f0d0*/  IMAD.MOV.U32 R12, RZ, RZ, 0x1 ;  /* 0x00000001ff0c7424 */ /* 0x000fe400078e00ff */
[----:B0-----:R-:W-:-:S07]  /*f0e0*/  IMAD.MOV.U32 R13, RZ, RZ, RZ ;  /* 0x000000ffff0d7224 */ /* 0x001fce00078e00ff */
[----:B------:R-:W-:-:S07]  /*f0f0*/  LEPC R20, `(.L_x_41) ;  /* 0x000000001014794e */ /* 0x000fce0000000000 */
[----:B-1----:R-:W-:Y:S05]  /*f100*/  CALL.ABS.NOINC R2 ;  /* 0x0000000002007343 */ /* 0x002fea0003c00000 */
.L_x_41:
[----:B------:R-:W0:Y:S01]  /*f110*/  LDC.64 R2, c[0x0][0x9f8] ;  /* 0x00027e00ff027b82 */ /* 0x000e220000000a00 */
[----:B------:R-:W-:Y:S01]  /*f120*/  ULDC.64 UR4, c[0x0][0x208] ;  /* 0x0000820000047ab9 */ /* 0x000fe20000000a00 */
[----:B0-----:R-:W-:-:S04]  /*f130*/  ISETP.NE.U32.AND P0, PT, R2, RZ, PT ;  /* 0x000000ff0200720c */ /* 0x001fc80003f05070 */
[----:B------:R-:W-:-:S13]  /*f140*/  ISETP.NE.AND.EX P0, PT, R3, RZ, PT, P0 ;  /* 0x000000ff0300720c */ /* 0x000fda0003f05300 */
[----:B------:R-:W0:Y:S02]  /*f150*/  @P0 LDC.64 R2, c[0x0][0x9f8] ;  /* 0x00027e00ff020b82 */ /* 0x000e240000000a00 */
[----:B0-----:R-:W-:-:S05]  /*f160*/  @P0 IMAD.WIDE R2, R18, 0x4, R2 ;  /* 0x0000000412020825 */ /* 0x001fca00078e0202 */
[----:B------:R0:W2:Y:S01]  /*f170*/  @P0 LDG.E R18, desc[UR4][R2.64] ;  /* 0x0000000402120981 */ /* 0x0000a2000c1e1900 */
[----:B------:R-:W-:Y:S01]  /*f180*/  UMOV UR4, 0xffffffff ;  /* 0xffffffff00047882 */ /* 0x000fe20000000000 */
[----:B------:R-:W-:Y:S01]  /*f190*/  VIADD R17, R17, 0xffffffff ;  /* 0xffffffff11117836 */ /* 0x000fe20000000000 */
[----:B------:R-:W1:Y:S01]  /*f1a0*/  S2R R16, SR_TID.X ;  /* 0x0000000000107919 */ /* 0x000e620000002100 */
[----:B0-----:R-:W0:Y:S02]  /*f1b0*/  LDC.64 R2, c[0x0][0x418] ;  /* 0x00010600ff027b82 */ /* 0x001e240000000a00 */
[----:B0-----:R-:W-:Y:S02]  /*f1c0*/  ISETP.NE.U32.AND P0, PT, R2, RZ, PT ;  /* 0x000000ff0200720c */ /* 0x001fe40003f05070 */
[----:B-1----:R-:W-:Y:S02]  /*f1d0*/  SHF.R.U32.HI R0, RZ, 0x5, R16 ;  /* 0x00000005ff007819 */ /* 0x002fe40000011610 */
[----:B------:R-:W-:-:S02]  /*f1e0*/  ISETP.NE.AND.EX P1, PT, R3, RZ, PT, P0 ;  /* 0x000000ff0300720c */ /* 0x000fc40003f25300 */
[----:B------:R-:W-:Y:S02]  /*f1f0*/  LOP3.LUT R0, R0, 0x3, RZ, 0xc0, !PT ;  /* 0x0000000300007812 */ /* 0x000fe400078ec0ff */
[----:B------:R-:W-:-:S05]  /*f200*/  P2R R4, PR, RZ, 0x2 ;  /* 0x00000002ff047803 */ /* 0x000fca0000000000 */
[----:B------:R0:W-:Y:S01]  /*f210*/  STL [R1+0x4], R4 ;  /* 0x0000040401007387 */ /* 0x0001e20000100800 */
[----:B--2---:R-:W-:Y:S02]  /*f220*/  SHF.R.S32.HI R19, RZ, 0x1f, R18 ;  /* 0x0000001fff137819 */ /* 0x004fe40000011412 */
[----:B------:R-:W-:Y:S01]  /*f230*/  SEL R16, R18, RZ, !P1 ;  /* 0x000000ff12107207 */ /* 0x000fe20004800000 */
[----:B0-----:R-:W-:Y:S06]  /*f240*/  BRA.DIV UR4, `(.L_x_43) ;  /* 0x00000032049c7947 */ /* 0x001fec000b800000 */
[----:B------:R0:W1:Y:S02]  /*f250*/  SHFL.IDX PT, R14, R0, RZ, 0x1f ;  /* 0x00001fff000e7589 */ /* 0x00006400000e0000 */
.L_x_120:
[----:B------:R-:W-:Y:S02]  /*f260*/  PLOP3.LUT P2, PT, PT, PT, PT, 0x8, 0x0 ;  /* 0x000000000000781c */ /* 0x000fe40003f4e170 */
[----:B-1----:R-:W-:Y:S02]  /*f270*/  ISETP.NE.AND P0, PT, R14, RZ, PT ;  /* 0x000000ff0e00720c */ /* 0x002fe40003f05270 */
[----:B0-----:R-:W-:-:S05]  /*f280*/  P2R R0, PR, RZ, 0x4 ;  /* 0x00000004ff007803 */ /* 0x001fca0000000000 */
[----:B------:R0:W-:Y:S06]  /*f290*/  STL [R1], R0 ;  /* 0x0000000001007387 */ /* 0x0001ec0000100800 */
[----:B------:R-:W-:Y:S05]  /*f2a0*/  @P0 BRA `(.L_x_44) ;  /* 0x0000000000fc0947 */ /* 0x000fea0003800000 */
[----:B------:R-:W-:-:S03]  /*f2b0*/  UMOV UR4, 0xffffffff ;  /* 0xffffffff00047882 */ /* 0x000fc60000000000 */
[----:B------:R-:W-:Y:S05]  /*f2c0*/  BRA.DIV UR4, `(.L_x_45) ;  /* 0x00000032049c7947 */ /* 0x000fea000b800000 */
[----:B------:R-:W-:-:S13]  /*f2d0*/  ELECT P6, URZ, PT ;  /* 0x00000000003f782f */ /* 0x000fda00038c0000 */
.L_x_123:
[----:B------:R-:W-:Y:S05]  /*f2e0*/  @!P6 BRA `(.L_x_44) ;  /* 0x0000000000ece947 */ /* 0x000fea0003800000 */
[----:B------:R-:W-:Y:S01]  /*f2f0*/  MOV R16, R18 ;  /* 0x0000001200107202 */ /* 0x000fe20000000f00 */
[----:B------:R-:W-:Y:S06]  /*f300*/  @!P1 BRA `(.L_x_46) ;  /* 0x00000000004c9947 */ /* 0x000fec0003800000 */
[----:B------:R-:W1:Y:S01]  /*f310*/  LDC R6, c[0x0][0x43c] ;  /* 0x00010f00ff067b82 */ /* 0x000e620000000800 */
[----:B0-----:R-:W-:Y:S01]  /*f320*/  IMAD.MOV.U32 R0, RZ, RZ, R17 ;  /* 0x000000ffff007224 */ /* 0x001fe200078e0011 */
[----:B------:R-:W-:Y:S01]  /*f330*/  ULDC.64 UR4, c[0x0][0x428] ;  /* 0x00010a0000047ab9 */ /* 0x000fe20000000a00 */
[----:B------:R-:W-:Y:S01]  /*f340*/  ULDC.64 UR6, c[0x0][0x208] ;  /* 0x0000820000067ab9 */ /* 0x000fe20000000a00 */
[----:B------:R-:W-:-:S04]  /*f350*/  IMAD R7, R19, UR4, RZ ;  /* 0x0000000413077c24 */ /* 0x000fc8000f8e02ff */
[----:B------:R-:W-:Y:S01]  /*f360*/  IMAD R7, R18, UR5, R7 ;  /* 0x0000000512077c24 */ /* 0x000fe2000f8e0207 */
[----:B-1----:R-:W-:-:S13]  /*f370*/  ISETP.NE.AND P0, PT, R6, 0x1, PT ;  /* 0x000000010600780c */ /* 0x002fda0003f05270 */
[----:B------:R-:W0:Y:S02]  /*f380*/  @P0 LDC.64 R4, c[0x0][0x440] ;  /* 0x00011000ff040b82 */ /* 0x000e240000000a00 */
[----:B0-----:R-:W-:-:S05]  /*f390*/  @P0 IMAD.HI.U32 R4, R17, R4, RZ ;  /* 0x0000000411040227 */ /* 0x001fca00078e00ff */
[----:B------:R-:W-:-:S04]  /*f3a0*/  @P0 SHF.R.U32.HI R0, RZ, R5, R4 ;  /* 0x00000005ff000219 */ /* 0x000fc80000011604 */
[--C-:B------:R-:W-:Y:S01]  /*f3b0*/  SHF.R.S32.HI R5, RZ, 0x1f, R0.reuse ;  /* 0x0000001fff057819 */ /* 0x100fe20000011400 */
[----:B------:R-:W-:-:S04]  /*f3c0*/  IMAD.MOV.U32 R4, RZ, RZ, R0 ;  /* 0x000000ffff047224 */ /* 0x000fc800078e0000 */
[----:B------:R-:W-:-:S04]  /*f3d0*/  IMAD.WIDE.U32 R4, R18, UR4, R4 ;  /* 0x0000000412047c25 */ /* 0x000fc8000f8e0004 */
[----:B------:R-:W-:Y:S01]  /*f3e0*/  IMAD.IADD R5, R5, 0x1, R7 ;  /* 0x0000000105057824 */ /* 0x000fe200078e0207 */
[----:B------:R-:W-:-:S04]  /*f3f0*/  LEA R2, P0, R4, R2, 0x2 ;  /* 0x0000000204027211 */ /* 0x000fc800078010ff */
[----:B------:R-:W-:-:S05]  /*f400*/  LEA.HI.X R3, R4, R3, R5, 0x2, P0 ;  /* 0x0000000304037211 */ /* 0x000fca00000f1405 */
[----:B------:R1:W5:Y:S01]  /*f410*/  LDG.E R16, desc[UR6][R2.64] ;  /* 0x0000000602107981 */ /* 0x000362000c1e1900 */
[----:B------:R-:W-:-:S04]  /*f420*/  IMAD.MOV R0, RZ, RZ, -R0 ;  /* 0x000000ffff007224 */ /* 0x000fc800078e0a00 */
[----:B------:R-:W-:-:S07]  /*f430*/  IMAD R17, R6, R0, R17 ;  /* 0x0000000006117224 */ /* 0x000fce00078e0211 */
.L_x_46:
[----:B0-----:R-:W-:Y:S01]  /*f440*/  MOV R0, 0x1 ;  /* 0x0000000100007802 */ /* 0x001fe20000000f00 */
[----:B------:R-:W1:Y:S03]  /*f450*/  S2R R8, SR_TID.X ;  /* 0x0000000000087919 */ /* 0x000e660000002100 */
[----:B------:R-:W-:-:S04]  /*f460*/  SHF.L.U32 R0, R0, 0x1f, RZ ;  /* 0x0000001f00007819 */ /* 0x000fc800000006ff */
[----:B------:R-:W0:Y:S01]  /*f470*/  SYNCS.PHASECHK.TRANS64.TRYWAIT P0, [UR38+0x34840], R0 ;  /* 0x03484000ff0075a7 */ /* 0x000e220008000166 */
[----:B-1----:R-:W-:-:S04]  /*f480*/  LOP3.LUT R2, R8, 0x7f, RZ, 0xc0, !PT ;  /* 0x0000007f08027812 */ /* 0x002fc800078ec0ff */
[----:B------:R-:W-:Y:S01]  /*f490*/  ISETP.NE.AND P1, PT, R2, RZ, PT ;  /* 0x000000ff0200720c */ /* 0x000fe20003f25270 */
[----:B0-----:R-:W-:-:S12]  /*f4a0*/  @!P0 BRA `(.L_x_47) ;  /* 0x0000003000448947 */ /* 0x001fd80003800000 */
.L_x_124:
[----:B------:R-:W-:Y:S05]  /*f4b0*/  @P1 BRA `(.L_x_48) ;  /* 0x0000000000181947 */ /* 0x000fea0003800000 */
[----:B------:R-:W1:Y:S01]  /*f4c0*/  S2R R2, SR_TID.X ;  /* 0x0000000000027919 */ /* 0x000e620000002100 */
[----:B0-----:R-:W-:-:S04]  /*f4d0*/  IMAD.MOV.U32 R0, RZ, RZ, 0xb000 ;  /* 0x0000b000ff007424 */ /* 0x001fc800078e00ff */
[----:B------:R2:W-:Y:S01]  /*f4e0*/  SYNCS.ARRIVE.TRANS64 RZ, [UR38+0x34830], R0 ;  /* 0x03483000ffff79a7 */ /* 0x0005e20008000026 */
[----:B-1----:R-:W-:-:S13]  /*f4f0*/  LOP3.LUT P0, RZ, R2, 0x1f, RZ, 0xc0, !PT ;  /* 0x0000001f02ff7812 */ /* 0x002fda000780c0ff */
[----:B--2---:R-:W-:Y:S05]  /*f500*/  @!P0 BRA `(.L_x_48) ;  /* 0x0000000000048947 */ /* 0x004fea0003800000 */
[----:B------:R-:W-:Y:S01]  /*f510*/  BPT.TRAP 0x1 ;  /* 0x000000040000795c */ /* 0x000fe20000300000 */
.L_x_48:
[----:B------:R-:W-:Y:S01]  /*f520*/  R2UR UR11, R17 ;  /* 0x00000000110b72ca */ /* 0x000fe200000e0000 */
[----:B------:R-:W-:Y:S01]  /*f530*/  ULDC.64 UR4, c[0x0][0x198] ;  /* 0x0000660000047ab9 */ /* 0x000fe20000000a00 */
[----:B-----5:R-:W-:Y:S01]  /*f540*/  R2UR UR13, R16 ;  /* 0x00000000100d72ca */ /* 0x020fe200000e0000 */
[----:B------:R-:W-:Y:S01]  /*f550*/  UIADD3 UR4, UP0, UR4, 0x370, URZ ;  /* 0x0000037004047890 */ /* 0x000fe2000ff1e03f */
[----:B------:R-:W-:Y:S01]  /*f560*/  PLOP3.LUT P0, PT, PT, PT, PT, 0x80, 0x0 ;  /* 0x000000000000781c */ /* 0x000fe20003f0f070 */
[----:B------:R-:W-:Y:S02]  /*f570*/  UIADD3 UR8, UR38, 0x1e400, URZ ;  /* 0x0001e40026087890 */ /* 0x000fe4000fffe03f */
[----:B------:R-:W-:Y:S01]  /*f580*/  UIADD3 UR9, UR38, 0x34830, URZ ;  /* 0x0003483026097890 */ /* 0x000fe2000fffe03f */
[----:B0-----:R-:W-:Y:S01]  /*f590*/  P2R R0, PR, RZ, 0x1 ;  /* 0x00000001ff007803 */ /* 0x001fe20000000000 */
[----:B------:R-:W-:Y:S02]  /*f5a0*/  UIADD3.X UR5, URZ, UR5, URZ, UP0, !UPT ;  /* 0x000000053f057290 */ /* 0x000fe400087fe43f */
[----:B------:R-:W-:-:S02]  /*f5b0*/  UIADD3 UR16, UR38, 0x23c00, URZ ;  /* 0x00023c0026107890 */ /* 0x000fc4000fffe03f */
[----:B------:R-:W-:Y:S01]  /*f5c0*/  UIMAD UR11, UR11, 0xb0, URZ ;  /* 0x000000b00b0b78a4 */ /* 0x000fe2000f8e023f */
[----:B------:R1:W-:Y:S01]  /*f5d0*/  STL [R1], R0 ;  /* 0x0000000001007387 */ /* 0x0003e20000100800 */
[----:B------:R-:W-:Y:S01]  /*f5e0*/  UMOV UR6, 0x0 ;  /* 0x0000000000067882 */ /* 0x000fe20000000000 */
[----:B------:R-:W-:Y:S01]  /*f5f0*/  UMOV UR7, 0x14f00000 ;  /* 0x14f0000000077882 */ /* 0x000fe20000000000 */
[----:B------:R-:W-:Y:S01]  /*f600*/  UMOV UR10, URZ ;  /* 0x0000003f000a7c82 */ /* 0x000fe20008000000 */
[----:B------:R-:W-:Y:S01]  /*f610*/  UMOV UR12, UR36 ;  /* 0x00000024000c7c82 */ /* 0x000fe20008000000 */
[----:B------:R-:W-:Y:S01]  /*f620*/  UMOV UR18, 0x40 ;  /* 0x0000004000127882 */ /* 0x000fe20000000000 */
[----:B------:R-:W-:Y:S01]  /*f630*/  UMOV UR20, UR36 ;  /* 0x0000002400147c82 */ /* 0x000fe20008000000 */
[----:B------:R-:W-:Y:S01]  /*f640*/  UMOV UR17, UR9 ;  /* 0x0000000900117c82 */ /* 0x000fe20008000000 */
[----:B------:R-:W-:Y:S01]  /*f650*/  UMOV UR21, UR13 ;  /* 0x0000000d00157c82 */ /* 0x000fe20008000000 */
[----:B------:R-:W-:Y:S01]  /*f660*/  UMOV UR19, UR11 ;  /* 0x0000000b00137c82 */ /* 0x000fe20008000000 */
[----:B------:R1:W-:Y:S01]  /*f670*/  UTMALDG.4D [UR8], [UR4], desc[UR6] ;  /* 0x00000608040075b4 */ /* 0x0003e20008019000 */
[----:B------:R1:W-:Y:S02]  /*f680*/  UTMALDG.4D [UR16], [UR4], desc[UR6] ;  /* 0x00000610040075b4 */ /* 0x0003e40008019000 */
[----:B-1----:R-:W-:Y:S01]  /*f690*/  NOP ;  /* 0x0000000000007918 */ /* 0x002fe20000000000 */
.L_x_44:
[----:B------:R-:W-:Y:S05]  /*f6a0*/  WARPSYNC.ALL ;  /* 0x0000000000007948 */ /* 0x000fea0003800000 */
[----:B------:R-:W-:Y:S01]  /*f6b0*/  UIADD3 UR4, UR38, 0x16400, URZ ;  /* 0x0001640026047890 */ /* 0x000fe2000fffe03f */
[----:B------:R-:W-:Y:S03]  /*f6c0*/  BAR.SYNC.DEFER_BLOCKING 0x8, 0x180 ;  /* 0x0206000000007b1d */ /* 0x000fe60000010000 */
        /* <DEDUP_REMOVED lines=9> */
[----:B------:R-:W1:Y:S01]  /*f760*/  LDC.64 R2, c[0x4][R2] ;  /* 0x0100000002027b82 */ /* 0x000e620000000a00 */
        /* <DEDUP_REMOVED lines=8> */
[----:B01----:R-:W-:Y:S05]  /*f7f0*/  CALL.ABS.NOINC R2 ;  /* 0x0000000002007343 */ /* 0x003fea0003c00000 */
.L_x_49:
[----:B------:R-:W1:Y:S01]  /*f800*/  LDC R6, c[0x0][0x448] ;  /* 0x00011200ff067b82 */ /* 0x000e620000000800 */
[----:B------:R-:W2:Y:S01]  /*f810*/  S2R R14, SR_TID.X ;  /* 0x00000000000e7919 */ /* 0x000ea20000002100 */
[----:B------:R-:W-:Y:S01]  /*f820*/  USHF.R.S32.HI UR6, URZ, 0x1f, UR36 ;  /* 0x0000001f3f067899 */ /* 0x000fe20008011424 */
[----:B------:R-:W-:Y:S01]  /*f830*/  ULDC.64 UR8, c[0x0][0x2d8] ;  /* 0x0000b60000087ab9 */ /* 0x000fe20000000a00 */
[----:B------:R-:W3:Y:S02]  /*f840*/  S2R R15, SR_CTAID.Z ;  /* 0x00000000000f7919 */ /* 0x000ee40000002700 */
[----:B------:R-:W-:Y:S02]  /*f850*/  UIMAD UR6, UR6, UR8, URZ ;  /* 0x00000008060672a4 */ /* 0x000fe4000f8e023f */
[----:B------:R-:W4:Y:S01]  /*f860*/  LDC.64 R2, c[0x0][0x2e0] ;  /* 0x0000b800ff027b82 */ /* 0x000f220000000a00 */
[----:B------:R-:W5:Y:S01]  /*f870*/  S2R R12, SR_CTAID.X ;  /* 0x00000000000c7919 */ /* 0x000f620000002500 */
[----:B------:R-:W-:-:S02]  /*f880*/  UIMAD.WIDE.U32 UR4, UR36, UR8, URZ ;  /* 0x00000008240472a5 */ /* 0x000fc4000f8e003f */
[----:B------:R-:W-:-:S04]  /*f890*/  UIMAD UR6, UR36, UR9, UR6 ;  /* 0x00000009240672a4 */ /* 0x000fc8000f8e0206 */
[----:B------:R-:W-:Y:S01]  /*f8a0*/  UIADD3 UR5, UR5, UR6, URZ ;  /* 0x0000000605057290 */ /* 0x000fe2000fffe03f */
[----:B-1----:R-:W-:Y:S02]  /*f8b0*/  ISETP.NE.AND P0, PT, R6, 0x1, PT ;  /* 0x000000010600780c */ /* 0x002fe40003f05270 */
[C---:B--2---:R-:W-:Y:S01]  /*f8c0*/  LOP3.LUT R13, R14.reuse, 0x7f, RZ, 0xc0, !PT ;  /* 0x0000007f0e0d7812 */ /* 0x044fe200078ec0ff */
[----:B------:R-:W-:-:S10]  /*f8d0*/  IMAD.SHL.U32 R11, R14, 0x10, RZ ;  /* 0x000000100e0b7824 */ /* 0x000fd400078e00ff */
[----:B------:R-:W1:Y:S01]  /*f8e0*/  @P0 LDC R9, c[0x0][0x44c] ;  /* 0x00011300ff090b82 */ /* 0x000e620000000800 */
[----:B------:R-:W-:Y:S02]  /*f8f0*/  SHF.R.U32.HI R8, RZ, 0x3, R13 ;  /* 0x00000003ff087819 */ /* 0x000fe4000001160d */
[----:B---3--:R-:W-:Y:S02]  /*f900*/  SHF.R.S32.HI R5, RZ, 0x1f, R15 ;  /* 0x0000001fff057819 */ /* 0x008fe4000001140f */
[----:B0-----:R-:W-:-:S03]  /*f910*/  LOP3.LUT R0, R8, 0x70, R11, 0xf8, !PT ;  /* 0x0000007008007812 */ /* 0x001fc600078ef80b */
[----:B------:R-:W0:Y:S01]  /*f920*/  @P0 LDC R7, c[0x0][0x450] ;  /* 0x00011400ff070b82 */ /* 0x000e220000000800 */
[-C--:B----4-:R-:W-:Y:S02]  /*f930*/  IMAD R4, R5, R2.reuse, RZ ;  /* 0x0000000205047224 */ /* 0x090fe400078e02ff */
[----:B-----5:R-:W-:Y:S02]  /*f940*/  IMAD R0, R12, 0x80, R0 ;  /* 0x000000800c007824 */ /* 0x020fe400078e0200 */
[C---:B------:R-:W-:Y:S02]  /*f950*/  IMAD R5, R15.reuse, R3, R4 ;  /* 0x000000030f057224 */ /* 0x040fe400078e0204 */
[----:B------:R-:W-:Y:S02]  /*f960*/  IMAD.MOV.U32 R4, RZ, RZ, R0 ;  /* 0x000000ffff047224 */ /* 0x000fe400078e0000 */
[----:B------:R-:W-:Y:S01]  /*f970*/  IMAD.WIDE.U32 R2, R15, R2, UR4 ;  /* 0x000000040f027e25 */ /* 0x000fe2000f8e0002 */
[----:B------:R-:W-:-:S03]  /*f980*/  ULDC.64 UR4, c[0x0][0x2d0] ;  /* 0x0000b40000047ab9 */ /* 0x000fc60000000a00 */
[----:B------:R-:W-:Y:S02]  /*f990*/  IMAD.IADD R3, R3, 0x1, R5 ;  /* 0x0000000103037824 */ /* 0x000fe400078e0205 */
[----:B-1----:R-:W-:-:S05]  /*f9a0*/  @P0 IMAD.HI.U32 R10, R0, R9, RZ ;  /* 0x00000009000a0227 */ /* 0x002fca00078e00ff */
[----:B0-----:R-:W-:-:S04]  /*f9b0*/  @P0 SHF.R.U32.HI R4, RZ, R7, R10 ;  /* 0x00000007ff040219 */ /* 0x001fc8000001160a */
[----:B------:R-:W-:Y:S01]  /*f9c0*/  SHF.R.S32.HI R5, RZ, 0x1f, R4 ;  /* 0x0000001fff057819 */ /* 0x000fe20000011404 */
[C---:B------:R-:W-:Y:S01]  /*f9d0*/  IMAD.WIDE.U32 R2, R4.reuse, UR4, R2 ;  /* 0x0000000404027c25 */ /* 0x040fe2000f8e0002 */
[----:B------:R-:W-:-:S03]  /*f9e0*/  IADD3 R7, -R4, RZ, RZ ;  /* 0x000000ff04077210 */ /* 0x000fc60007ffe1ff */
[----:B------:R-:W-:Y:S02]  /*f9f0*/  IMAD R5, R5, UR4, RZ ;  /* 0x0000000405057c24 */ /* 0x000fe4000f8e02ff */
[----:B------:R-:W-:Y:S02]  /*fa00*/  IMAD R0, R6, R7, R0 ;  /* 0x0000000706007224 */ /* 0x000fe400078e0200 */
[----:B------:R-:W-:Y:S01]  /*fa10*/  IMAD R5, R4, UR5, R5 ;  /* 0x0000000504057c24 */ /* 0x000fe2000f8e0205 */
[----:B------:R-:W-:Y:S02]  /*fa20*/  ULDC.64 UR4, c[0x0][0x2c8] ;  /* 0x0000b20000047ab9 */ /* 0x000fe40000000a00 */
[----:B------:R-:W-:Y:S01]  /*fa30*/  SHF.R.S32.HI R4, RZ, 0x1f, R0 ;  /* 0x0000001fff047819 */ /* 0x000fe20000011400 */
[----:B------:R-:W-:-:S04]  /*fa40*/  IMAD.IADD R3, R3, 0x1, R5 ;  /* 0x0000000103037824 */ /* 0x000fc800078e0205 */
[----:B------:R-:W-:Y:S02]  /*fa50*/  IMAD R5, R4, UR4, RZ ;  /* 0x0000000404057c24 */ /* 0x000fe4000f8e02ff */
[----:B------:R-:W-:-:S04]  /*fa60*/  IMAD.WIDE.U32 R2, R0, UR4, R2 ;  /* 0x0000000400027c25 */ /* 0x000fc8000f8e0002 */
[----:B------:R-:W-:Y:S01]  /*fa70*/  IMAD R5, R0, UR5, R5 ;  /* 0x0000000500057c24 */ /* 0x000fe2000f8e0205 */
[----:B------:R-:W-:Y:S02]  /*fa80*/  ULDC.64 UR4, c[0x0][0x280] ;  /* 0x0000a00000047ab9 */ /* 0x000fe40000000a00 */
[----:B------:R-:W-:Y:S01]  /*fa90*/  LEA R0, P0, R2, UR4, 0x1 ;  /* 0x0000000402007c11 */ /* 0x000fe2000f8008ff */
[----:B------:R-:W-:Y:S01]  /*faa0*/  IMAD.IADD R7, R3, 0x1, R5 ;  /* 0x0000000103077824 */ /* 0x000fe200078e0205 */
[----:B------:R-:W-:-:S04]  /*fab0*/  ULDC UR4, c[0x0][0x2b8] ;  /* 0x0000ae0000047ab9 */ /* 0x000fc80000000800 */
[----:B------:R-:W-:Y:S01]  /*fac0*/  LEA.HI.X R7, R2, UR5, R7, 0x1, P0 ;  /* 0x0000000502077c11 */ /* 0x000fe200080f0c07 */
[----:B------:R-:W-:-:S05]  /*fad0*/  IMAD.SHL.U32 R2, R14, 0x8, RZ ;  /* 0x000000080e027824 */ /* 0x000fca00078e00ff */
[C---:B------:R-:W-:Y:S02]  /*fae0*/  LOP3.LUT R3, R2.reuse, 0x1c0, RZ, 0xc0, !PT ;  /* 0x000001c002037812 */ /* 0x040fe400078ec0ff */
[----:B------:R-:W-:Y:S02]  /*faf0*/  LOP3.LUT R10, R2, 0x38, RZ, 0xc0, !PT ;  /* 0x00000038020a7812 */ /* 0x000fe400078ec0ff */
[----:B------:R-:W-:Y:S02]  /*fb00*/  LOP3.LUT R3, R3, 0x38, R2, 0xf8, !PT ;  /* 0x0000003803037812 */ /* 0x000fe400078ef802 */
[C---:B------:R-:W-:Y:S02]  /*fb10*/  LOP3.LUT R2, R10.reuse, 0x40, RZ, 0xfc, !PT ;  /* 0x000000400a027812 */ /* 0x040fe400078efcff */
[----:B------:R-:W-:Y:S02]  /*fb20*/  ISETP.GE.AND P1, PT, R10, UR4, PT ;  /* 0x000000040a007c0c */ /* 0x000fe4000bf26270 */
[----:B------:R-:W-:Y:S01]  /*fb30*/  ISETP.GE.AND P0, PT, R2, UR4, PT ;  /* 0x0000000402007c0c */ /* 0x000fe2000bf06270 */
[----:B------:R-:W-:Y:S01]  /*fb40*/  UMOV UR4, 0xffffffff ;  /* 0xffffffff00047882 */ /* 0x000fe20000000000 */
[----:B------:R-:W-:-:S02]  /*fb50*/  LOP3.LUT R3, R3, 0x38, R14, 0x78, !PT ;  /* 0x0000003803037812 */ /* 0x000fc400078e780e */
[----:B------:R-:W-:-:S04]  /*fb60*/  SHF.L.U32 R2, R13, 0x3, RZ ;  /* 0x000000030d027819 */ /* 0x000fc800000006ff */
[----:B------:R-:W-:Y:S01]  /*fb70*/  LOP3.LUT R9, R3, 0x200, R2, 0xf8, !PT ;  /* 0x0000020003097812 */ /* 0x000fe200078ef802 */
[----:B------:R-:W-:Y:S06]  /*fb80*/  BRA.DIV UR4, `(.L_x_50) ;  /* 0x0000002a04a47947 */ /* 0x000fec000b800000 */
[----:B------:R-:W0:Y:S01]  /*fb90*/  S2R R3, SR_CTAID.X ;  /* 0x0000000000037919 */ /* 0x000e220000002500 */
[----:B------:R-:W-:Y:S01]  /*fba0*/  ULDC UR4, c[0x0][0x288] ;  /* 0x0000a20000047ab9 */ /* 0x000fe20000000800 */
[----:B------:R-:W-:Y:S01]  /*fbb0*/  ULDC.64 UR6, c[0x0][0x208] ;  /* 0x0000820000067ab9 */ /* 0x000fe20000000a00 */
[----:B------:R-:W-:Y:S01]  /*fbc0*/  IMAD R6, R6, UR4, RZ ;  /* 0x0000000406067c24 */ /* 0x000fe2000f8e02ff */
[----:B------:R-:W1:Y:S04]  /*fbd0*/  SHFL.IDX PT, R2, R7, RZ, 0x181f ;  /* 0x00181fff07027589 */ /* 0x000e6800000e0000 */
[----:B------:R-:W2:Y:S04]  /*fbe0*/  SHFL.IDX PT, R14, R0, RZ, 0x181f ;  /* 0x00181fff000e7589 */ /* 0x000ea800000e0000 */
[----:B------:R-:W3:Y:S01]  /*fbf0*/  SHFL.IDX PT, R4, R7, 0x1, 0x181f ;  /* 0x00381f0007047f89 */ /* 0x000ee200000e0000 */
[----:B0-----:R-:W-:-:S02]  /*fc00*/  IMAD R8, R3, 0x80, R8 ;  /* 0x0000008003087824 */ /* 0x001fc400078e0208 */
[----:B-1----:R-:W-:Y:S02]  /*fc10*/  IMAD.MOV.U32 R3, RZ, RZ, R2 ;  /* 0x000000ffff037224 */ /* 0x002fe400078e0002 */
[----:B--2---:R-:W-:Y:S01]  /*fc20*/  IMAD.MOV.U32 R2, RZ, RZ, R14 ;  /* 0x000000ffff027224 */ /* 0x004fe200078e000e */
[C---:B------:R-:W-:Y:S01]  /*fc30*/  ISETP.GE.AND P2, PT, R8.reuse, R6, PT ;  /* 0x000000060800720c */ /* 0x040fe20003f46270 */
[----:B------:R-:W0:Y:S01]  /*fc40*/  SHFL.IDX PT, R14, R0, 0x1, 0x181f ;  /* 0x00381f00000e7f89 */ /* 0x000e2200000e0000 */
[----:B------:R-:W-:-:S11]  /*fc50*/  IADD3 R5, R8, 0x10, RZ ;  /* 0x0000001008057810 */ /* 0x000fd60007ffe0ff */
[----:B------:R-:W-:Y:S01]  /*fc60*/  @!P2 IMAD.WIDE.U32 R2, R10, 0x2, R2 ;  /* 0x000000020a02a825 */ /* 0x000fe200078e0002 */
[----:B------:R-:W-:-:S05]  /*fc70*/  @!P2 LEA R21, R9, UR38, 0x1 ;  /* 0x000000260915ac11 */ /* 0x000fca000f8e08ff */
[----:B------:R-:W-:Y:S04]  /*fc80*/  @!P2 LDGSTS.E.BYPASS.LTC128B.128 [R21+0x16400], desc[UR6][R2.64], !P1 ;  /* 0x164000000215afae */ /* 0x000fe8000c901d46 */
[----:B------:R1:W-:Y:S01]  /*fc90*/  @!P2 LDGSTS.E.BYPASS.LTC128B.128 [R21+0x1a400], desc[UR6][R2.64+0x80], !P0 ;  /* 0x1a4000800215afae */ /* 0x0003e2000c101d46 */
[----:B------:R-:W-:Y:S01]  /*fca0*/  ISETP.GE.AND P2, PT, R5, R6, PT ;  /* 0x000000060500720c */ /* 0x000fe20003f46270 */
[----:B---3--:R-:W-:Y:S02]  /*fcb0*/  IMAD.MOV.U32 R5, RZ, RZ, R4 ;  /* 0x000000ffff057224 */ /* 0x008fe400078e0004 */
[----:B0-----:R-:W-:Y:S02]  /*fcc0*/  IMAD.MOV.U32 R4, RZ, RZ, R14 ;  /* 0x000000ffff047224 */ /* 0x001fe400078e000e */
[----:B------:R-:W-:Y:S04]  /*fcd0*/  SHFL.IDX PT, R14, R0, 0x2, 0x181f ;  /* 0x00581f00000e7f89 */ /* 0x000fe800000e0000 */
[----:B-1----:R-:W0:Y:S01]  /*fce0*/  SHFL.IDX PT, R2, R7, 0x2, 0x181f ;  /* 0x00581f0007027f89 */ /* 0x002e2200000e0000 */
[----:B------:R-:W-:-:S03]  /*fcf0*/  VIADD R3, R8, 0x20 ;  /* 0x0000002008037836 */ /* 0x000fc60000000000 */
[----:B------:R-:W-:Y:S01]  /*fd00*/  @!P2 LEA R20, R9, UR38, 0x1 ;  /* 0x000000260914ac11 */ /* 0x000fe2000f8e08ff */
[----:B------:R-:W-:-:S05]  /*fd10*/  @!P2 IMAD.WIDE.U32 R4, R10, 0x2, R4 ;  /* 0x000000020a04a825 */ /* 0x000fca00078e0004 */
[----:B------:R-:W-:Y:S04]  /*fd20*/  @!P2 LDGSTS.E.BYPASS.LTC128B.128 [R20+0x16c00], desc[UR6][R4.64], !P1 ;  /* 0x16c000000414afae */ /* 0x000fe8000c901d46 */
[----:B------:R1:W-:Y:S01]  /*fd30*/  @!P2 LDGSTS.E.BYPASS.LTC128B.128 [R20+0x1ac00], desc[UR6][R4.64+0x80], !P0 ;  /* 0x1ac000800414afae */ /* 0x0003e2000c101d46 */
[----:B------:R-:W-:Y:S02]  /*fd40*/  ISETP.GE.AND P2, PT, R3, R6, PT ;  /* 0x000000060300720c */ /* 0x000fe40003f46270 */
[----:B0-----:R-:W-:Y:S01]  /*fd50*/  MOV R3, R2 ;  /* 0x0000000200037202 */ /* 0x001fe20000000f00 */
[----:B------:R-:W-:Y:S01]  /*fd60*/  IMAD.MOV.U32 R2, RZ, RZ, R14 ;  /* 0x000000ffff027224 */ /* 0x000fe200078e000e */
[----:B-1----:R-:W0:Y:S09]  /*fd70*/  SHFL.IDX PT, R4, R7, 0x3, 0x181f ;  /* 0x00781f0007047f89 */ /* 0x002e3200000e0000 */
[----:B------:R-:W-:Y:S01]  /*fd80*/  @!P2 LEA R21, R9, UR38, 0x1 ;  /* 0x000000260915ac11 */ /* 0x000fe2000f8e08ff */
[----:B------:R-:W-:Y:S01]  /*fd90*/  VIADD R5, R8, 0x30 ;  /* 0x0000003008057836 */ /* 0x000fe20000000000 */
[----:B------:R-:W1:Y:S01]  /*fda0*/  SHFL.IDX PT, R14, R0, 0x3, 0x181f ;  /* 0x00781f00000e7f89 */ /* 0x000e6200000e0000 */
[----:B------:R-:W-:-:S05]  /*fdb0*/  @!P2 IMAD.WIDE.U32 R2, R10, 0x2, R2 ;  /* 0x000000020a02a825 */ /* 0x000fca00078e0002 */
[----:B------:R-:W-:Y:S04]  /*fdc0*/  @!P2 LDGSTS.E.BYPASS.LTC128B.128 [R21+0x17400], desc[UR6][R2.64], !P1 ;  /* 0x174000000215afae */ /* 0x000fe8000c901d46 */
[----:B------:R2:W-:Y:S01]  /*fdd0*/  @!P2 LDGSTS.E.BYPASS.LTC128B.128 [R21+0x1b400], desc[UR6][R2.64+0x80], !P0 ;  /* 0x1b4000800215afae */ /* 0x0005e2000c101d46 */
[----:B------:R-:W-:Y:S01]  /*fde0*/  ISETP.GE.AND P2, PT, R5, R6, PT ;  /* 0x000000060500720c */ /* 0x000fe20003f46270 */
[----:B0-----:R-:W-:Y:S02]  /*fdf0*/  IMAD.MOV.U32 R5, RZ, RZ, R4 ;  /* 0x000000ffff057224 */ /* 0x001fe400078e0004 */
[----:B--2---:R-:W0:Y:S01]  /*fe00*/  SHFL.IDX PT, R2, R7, 0x4, 0x181f ;  /* 0x00981f0007027f89 */ /* 0x004e2200000e0000 */
[----:B------:R-:W-:Y:S01]  /*fe10*/  VIADD R3, R8, 0x40 ;  /* 0x0000004008037836 */ /* 0x000fe20000000000 */
[----:B-1----:R-:W-:-:S02]  /*fe20*/  MOV R4, R14 ;  /* 0x0000000e00047202 */ /* 0x002fc40000000f00 */
[----:B------:R-:W1:Y:S06]  /*fe30*/  SHFL.IDX PT, R14, R0, 0x4, 0x181f ;  /* 0x00981f00000e7f89 */ /* 0x000e6c00000e0000 */
[----:B------:R-:W-:Y:S01]  /*fe40*/  @!P2 LEA R20, R9, UR38, 0x1 ;  /* 0x000000260914ac11 */ /* 0x000fe2000f8e08ff */
[----:B------:R-:W-:-:S05]  /*fe50*/  @!P2 IMAD.WIDE.U32 R4, R10, 0x2, R4 ;  /* 0x000000020a04a825 */ /* 0x000fca00078e0004 */
[----:B------:R-:W-:Y:S04]  /*fe60*/  @!P2 LDGSTS.E.BYPASS.LTC128B.128 [R20+0x17c00], desc[UR6][R4.64], !P1 ;  /* 0x17c000000414afae */ /* 0x000fe8000c901d46 */
[----:B------:R2:W-:Y:S01]  /*fe70*/  @!P2 LDGSTS.E.BYPASS.LTC128B.128 [R20+0x1bc00], desc[UR6][R4.64+0x80], !P0 ;  /* 0x1bc000800414afae */ /* 0x0005e2000c101d46 */
[----:B------:R-:W-:Y:S01]  /*fe80*/  ISETP.GE.AND P2, PT, R3, R6, PT ;  /* 0x000000060300720c */ /* 0x000fe20003f46270 */
[----:B0-----:R-:W-:Y:S02]  /*fe90*/  IMAD.MOV.U32 R3, RZ, RZ, R2 ;  /* 0x000000ffff037224 */ /* 0x001fe400078e0002 */
[----:B-1----:R-:W-:Y:S01]  /*fea0*/  IMAD.MOV.U32 R2, RZ, RZ, R14 ;  /* 0x000000ffff027224 */ /* 0x002fe200078e000e */
[----:B--2---:R-:W0:Y:S09]  /*feb0*/  SHFL.IDX PT, R4, R7, 0x5, 0x181f ;  /* 0x00b81f0007047f89 */ /* 0x004e3200000e0000 */
[----:B------:R-:W-:Y:S01]  /*fec0*/  @!P2 LEA R21, R9, UR38, 0x1 ;  /* 0x000000260915ac11 */ /* 0x000fe2000f8e08ff */
[----:B------:R-:W-:Y:S01]  /*fed0*/  @!P2 IMAD.WIDE.U32 R2, R10, 0x2, R2 ;  /* 0x000000020a02a825 */ /* 0x000fe200078e0002 */
[----:B------:R-:W1:Y:S01]  /*fee0*/  SHFL.IDX PT, R14, R0, 0x5, 0x181f ;  /* 0x00b81f00000e7f89 */ /* 0x000e6200000e0000 */
[----:B------:R-:W-:-:S03]  /*fef0*/  IADD3 R5, R8, 0x50, RZ ;  /* 0x0000005008057810 */ /* 0x000fc60007ffe0ff */
[----:B------:R-:W-:Y:S04]  /*ff00*/  @!P2 LDGSTS.E.BYPASS.LTC128B.128 [R21+0x18400], desc[UR6][R2.64], !P1 ;  /* 0x184000000215afae */ /* 0x000fe8000c901d46 */
[----:B------:R2:W-:Y:S01]  /*ff10*/  @!P2 LDGSTS.E.BYPASS.LTC128B.128 [R21+0x1c400], desc[UR6][R2.64+0x80], !P0 ;  /* 0x1c4000800215afae */ /* 0x0005e2000c101d46 */
[----:B------:R-:W-:Y:S01]  /*ff20*/  ISETP.GE.AND P2, PT, R5, R6, PT ;  /* 0x000000060500720c */ /* 0x000fe20003f46270 */
[----:B0-----:R-:W-:Y:S02]  /*ff30*/  IMAD.MOV.U32 R5, RZ, RZ, R4 ;  /* 0x000000ffff057224 */ /* 0x001fe400078e0004 */
[----:B--2---:R-:W0:Y:S10]  /*ff40*/  SHFL.IDX PT, R2, R7, 0x6, 0x181f ;  /* 0x00d81f0007027f89 */ /* 0x004e3400000e0000 */
[----:B------:R-:W-:Y:S01]  /*ff50*/  @!P2 LEA R20, R9, UR38, 0x1 ;  /* 0x000000260914ac11 */ /* 0x000fe2000f8e08ff */
[----:B------:R-:W-:-:S02]  /*ff60*/  VIADD R3, R8, 0x60 ;  /* 0x0000006008037836 */ /* 0x000fc40000000000 */
[----:B-1----:R-:W-:Y:S02]  /*ff70*/  IMAD.MOV.U32 R4, RZ, RZ, R14 ;  /* 0x000000ffff047224 */ /* 0x002fe400078e000e */
[----:B------:R-:W1:Y:S02]  /*ff80*/  SHFL.IDX PT, R14, R0, 0x6, 0x181f ;  /* 0x00d81f00000e7f89 */ /* 0x000e6400000e0000 */
[----:B------:R-:W-:-:S05]  /*ff90*/  @!P2 IMAD.WIDE.U32 R4, R10, 0x2, R4 ;  /* 0x000000020a04a825 */ /* 0x000fca00078e0004 */
[----:B------:R-:W-:Y:S04]  /*ffa0*/  @!P2 LDGSTS.E.BYPASS.LTC128B.128 [R20+0x18c00], desc[UR6][R4.64], !P1 ;  /* 0x18c000000414afae */ /* 0x000fe8000c901d46 */
[----:B------:R-:W-:Y:S01]  /*ffb0*/  @!P2 LDGSTS.E.BYPASS.LTC128B.128 [R20+0x1cc00], desc[UR6][R4.64+0x80], !P0 ;  /* 0x1cc000800414afae */ /* 0x000fe2000c101d46 */
[----:B------:R-:W-:Y:S02]  /*ffc0*/  ISETP.GE.AND P2, PT, R3, R6, PT ;  /* 0x000000060300720c */ /* 0x000fe40003f46270 */
[----:B0-----:R-:W-:Y:S01]  /*ffd0*/  MOV R3, R2 ;  /* 0x0000000200037202 */ /* 0x001fe20000000f00 */
[----:B-1----:R-:W-:-:S10]  /*ffe0*/  IMAD.MOV.U32 R2, RZ, RZ, R14 ;  /* 0x000000ffff027224 */ /* 0x002fd400078e000e */
[----:B------:R-:W-:Y:S01]  /*fff0*/  @!P2 LEA R21, R9, UR38, 0x1 ;  /* 0x000000260915ac11 */ /* 0x000fe2000f8e08ff */
[----:B------:R0:W1:Y:S01]  /*10000*/  SHFL.IDX PT, R14, R0, 0x7, 0x181f ;  /* 0x00f81f00000e7f89 */ /* 0x00006200000e0000 */
[----:B------:R-:W-:-:S05]  /*10010*/  @!P2 IMAD.WIDE.U32 R2, R10, 0x2, R2 ;  /* 0x000000020a02a825 */ /* 0x000fca00078e0002 */
[----:B------:R-:W-:Y:S04]  /*10020*/  @!P2 LDGSTS.E.BYPASS.LTC128B.128 [R21+0x19400], desc[UR6][R2.64], !P1 ;  /* 0x194000000215afae */ /* 0x000fe8000c901d46 */
[----:B------:R2:W-:Y:S04]  /*10030*/  @!P2 LDGSTS.E.BYPASS.LTC128B.128 [R21+0x1d400], desc[UR6][R2.64+0x80], !P0 ;  /* 0x1d4000800215afae */ /* 0x0005e8000c101d46 */
[----:B--2---:R0:W2:Y:S02]  /*10040*/  SHFL.IDX PT, R2, R7, 0x7, 0x181f ;  /* 0x00f81f0007027f89 */ /* 0x0040a400000e0000 */
.L_x_141:
[----:B------:R-:W-:Y:S01]  /*10050*/  VIADD R3, R8, 0x70 ;  /* 0x0000007008037836 */ /* 0x000fe20000000000 */
[----:B------:R-:W-:Y:S04]  /*10060*/  BSSY B0, `(.L_x_51) ;  /* 0x000000d000007945 */ /* 0x000fe80003800000 */
[----:B------:R-:W-:Y:S01]  /*10070*/  ISETP.GE.AND P2, PT, R3, R6, PT ;  /* 0x000000060300720c */ /* 0x000fe20003f46270 */
[----:B--2---:R-:W-:Y:S01]  /*10080*/  IMAD.MOV.U32 R3, RZ, RZ, R2 ;  /* 0x000000ffff037224 */ /* 0x004fe200078e0002 */
[----:B-1----:R-:W-:-:S11]  /*10090*/  MOV R2, R14 ;  /* 0x0000000e00027202 */ /* 0x002fd60000000f00 */
[----:B------:R-:W-:Y:S05]  /*100a0*/  @P2 BRA `(.L_x_52) ;  /* 0x0000000000202947 */ /* 0x000fea0003800000 */
[----:B------:R-:W-:Y:S01]  /*100b0*/  IMAD.WIDE.U32 R2, R10, 0x2, R2 ;  /* 0x000000020a027825 */ /* 0x000fe200078e0002 */
[----:B------:R-:W-:Y:S01]  /*100c0*/  LEA R9, R9, UR38, 0x1 ;  /* 0x0000002609097c11 */ /* 0x000fe2000f8e08ff */
[----:B------:R-:W-:-:S04]  /*100d0*/  ULDC.64 UR4, c[0x0][0x208] ;  /* 0x0000820000047ab9 */ /* 0x000fc80000000a00 */
[----:B------:R-:W-:Y:S01]  /*100e0*/  @!PT LDS RZ, [RZ] ;  /* 0x00000000fffff984 */ /* 0x000fe20000000800 */
[----:B------:R-:W-:Y:S01]  /*100f0*/  @!PT LDS RZ, [RZ] ;  /* 0x00000000fffff984 */ /* 0x000fe20000000800 */
[----:B------:R-:W-:Y:S01]  /*10100*/  @!PT LDS RZ, [RZ] ;  /* 0x00000000fffff984 */ /* 0x000fe20000000800 */
[----:B------:R1:W-:Y:S04]  /*10110*/  LDGSTS.E.BYPASS.LTC128B.128 [R9+0x19c00], desc[UR4][R2.64], !P1 ;  /* 0x19c0000002097fae */ /* 0x0003e8000c901d44 */
[----:B------:R1:W-:Y:S02]  /*10120*/  LDGSTS.E.BYPASS.LTC128B.128 [R9+0x1dc00], desc[UR4][R2.64+0x80], !P0 ;  /* 0x1dc0008002097fae */ /* 0x0003e4000c101d44 */
.L_x_52:
[----:B------:R-:W-:Y:S05]  /*10130*/  BSYNC B0 ;  /* 0x0000000000007941 */ /* 0x000fea0003800000 */
.L_x_51:
[----:B------:R-:W-:Y:S01]  /*10140*/  NOP ;  /* 0x0000000000007918 */ /* 0x000fe20000000000 */
[----:B------:R-:W-:Y:S01]  /*10150*/  SYNCS.ARRIVE.TRANS64.RED.A0T1 RZ, [UR38+0x34800], RZ ;  /* 0x034800ffffff79a7 */ /* 0x000fe20008200426 */
[----:B-1----:R-:W-:Y:S01]  /*10160*/  IMAD.MOV.U32 R2, RZ, RZ, 0x1 ;  /* 0x00000001ff027424 */ /* 0x002fe200078e00ff */
[----:B------:R-:W-:Y:S04]  /*10170*/  ARRIVES.LDGSTSBAR.64.TRANSCNT [UR38+0x34800] ;  /* 0x03480000ff0079b0 */ /* 0x000fe80008000aa6 */
[----:B------:R-:W-:Y:S01]  /*10180*/  SHF.L.U32 R2, R2, 0x1f, RZ ;  /* 0x0000001f02027819 */ /* 0x000fe200000006ff */
[----:B------:R-:W-:Y:S01]  /*10190*/  NOP ;  /* 0x0000000000007918 */ /* 0x000fe20000000000 */
[----:B------:R-:W0:Y:S01]  /*101a0*/  LDL.LU R3, [R1+0x8] ;  /* 0x0000080001037983 */ /* 0x000e220000300800 */
[----:B------:R-:W-:Y:S01]  /*101b0*/  SYNCS.ARRIVE.TRANS64.A1T0 RZ, [UR38+0x34800], RZ ;  /* 0x034800ffffff79a7 */ /* 0x000fe20008100026 */
[----:B------:R-:W1:Y:S01]  /*101c0*/  SYNCS.PHASECHK.TRANS64.TRYWAIT P0, [UR38+0x34820], R2 ;  /* 0x03482002ff0075a7 */ /* 0x000e620008000166 */
[----:B0-----:R-:W-:-:S05]  /*101d0*/  VIADD R0, R3, 0xfffffffe ;  /* 0xfffffffe03007836 */ /* 0x001fca0000000000 */
[----:B------:R-:W-:Y:S01]  /*101e0*/  ISETP.GE.AND P1, PT, R0, UR39, PT ;  /* 0x0000002700007c0c */ /* 0x000fe2000bf26270 */
[----:B-1----:R-:W-:-:S12]  /*101f0*/  @!P0 BRA `(.L_x_53) ;  /* 0x0000002c00ac8947 */ /* 0x002fd80003800000 */
.L_x_142:
[----:B------:R-:W-:Y:S01]  /*10200*/  IMAD.MOV.U32 R9, RZ, RZ, 0x1 ;  /* 0x00000001ff097424 */ /* 0x000fe200078e00ff */
[----:B------:R-:W-:Y:S01]  /*10210*/  MOV R8, RZ ;  /* 0x000000ff00087202 */ /* 0x000fe20000000f00 */
[----:B------:R-:W-:Y:S06]  /*10220*/  @!P1 BRA `(.L_x_54) ;  /* 0x0000001800609947 */ /* 0x000fec0003800000 */
[----:B------:R-:W-:Y:S01]  /*10230*/  UIADD3 UR4, UR42, 0x1, URZ ;  /* 0x000000012a047890 */ /* 0x000fe2000fffe03f */
[----:B0-----:R-:W-:Y:S01]  /*10240*/  LOP3.LUT R2, RZ, UR39, RZ, 0x33, !PT ;  /* 0x00000027ff027c12 */ /* 0x001fe2000f8e33ff */
[----:B------:R-:W0:Y:S01]  /*10250*/  S2R R4, SR_TID.X ;  /* 0x0000000000047919 */ /* 0x000e220000002100 */
[----:B------:R-:W-:Y:S01]  /*10260*/  IMAD.MOV.U32 R9, RZ, RZ, 0x1 ;  /* 0x00000001ff097424 */ /* 0x000fe200078e00ff */
[----:B------:R-:W-:-:S04]  /*10270*/  UIMAD UR4, UR4, UR41, URZ ;  /* 0x00000029040472a4 */ /* 0x000fc8000f8e023f */
[----:B------:R-:W-:-:S04]  /*10280*/  UISETP.LT.AND UP0, UPT, UR40, UR4, UPT ;  /* 0x000000042800728c */ /* 0x000fc8000bf01270 */
[----:B------:R-:W-:-:S06]  /*10290*/  USEL UR4, UR40, UR4, UP0 ;  /* 0x0000000428047287 */ /* 0x000fcc0008000000 */
[----:B------:R-:W-:-:S05]  /*102a0*/  IMAD R3, RZ, RZ, -UR4 ;  /* 0x80000004ff037e24 */ /* 0x000fca000f8e02ff */
[----:B------:R-:W-:-:S04]  /*102b0*/  VIADDMNMX R2, R3, 0x1, R2, !PT ;  /* 0x0000000103027846 */ /* 0x000fc80007800102 */
[----:B------:R-:W-:Y:S02]  /*102c0*/  R2UR UR5, R2 ;  /* 0x00000000020572ca */ /* 0x000fe400000e0000 */
[----:B------:R-:W-:Y:S02]  /*102d0*/  LOP3.LUT R2, RZ, UR4, RZ, 0x33, !PT ;  /* 0x00000004ff027c12 */ /* 0x000fe4000f8e33ff */
[----:B0-----:R-:W-:Y:S02]  /*102e0*/  LOP3.LUT R10, R4, 0x1f, RZ, 0xc0, !PT ;  /* 0x0000001f040a7812 */ /* 0x001fe400078ec0ff */
[----:B------:R-:W-:-:S07]  /*102f0*/  MOV R4, R16 ;  /* 0x0000001000047202 */ /* 0x000fce0000000f00 */
[----:B------:R-:W-:Y:S02]  /*10300*/  UIADD3 UR6, UR5, -0x2, URZ ;  /* 0xfffffffe05067890 */ /* 0x000fe4000fffe03f */
[----:B------:R-:W-:-:S04]  /*10310*/  UIADD3 UR5, UR4, UR5, URZ ;  /* 0x0000000504057290 */ /* 0x000fc8000fffe03f */
[----:B------:R-:W-:Y:S02]  /*10320*/  ISETP.NE.AND P0, PT, R2, UR6, PT ;  /* 0x0000000602007c0c */ /* 0x000fe4000bf05270 */
[----:B------:R-:W-:-:S05]  /*10330*/  IMAD.U32 R12, RZ, RZ, UR5 ;  /* 0x00000005ff0c7e24 */ /* 0x000fca000f8e00ff */
[----:B------:R-:W-:-:S06]  /*10340*/  LOP3.LUT R12, R12, 0x1, RZ, 0xc0, !PT ;  /* 0x000000010c0c7812 */ /* 0x000fcc00078ec0ff */
[----:B------:R-:W-:Y:S05]  /*10350*/  @!P0 BRA `(.L_x_55) ;  /* 0x0000001000188947 */ /* 0x000fea0003800000 */
[----:B------:R-:W-:Y:S01]  /*10360*/  R2UR UR4, R12 ;  /* 0x000000000c0472ca */ /* 0x000fe200000e0000 */
[----:B------:R-:W-:Y:S01]  /*10370*/  BSSY B0, `(.L_x_55) ;  /* 0x0000104000007945 */ /* 0x000fe20003800000 */
[----:B------:R-:W-:Y:S02]  /*10380*/  IMAD.MOV.U32 R6, RZ, RZ, 0x1 ;  /* 0x00000001ff067424 */ /* 0x000fe400078e00ff */
[----:B------:R-:W-:-:S09]  /*10390*/  IMAD.MOV.U32 R4, RZ, RZ, R16 ;  /* 0x000000ffff047224 */ /* 0x000fd200078e0010 */
[----:B------:R-:W-:-:S06]  /*103a0*/  UIADD3 UR4, UR5, -UR4, URZ ;  /* 0x8000000405047290 */ /* 0x000fcc000fffe03f */
[----:B------:R-:W-:-:S07]  /*103b0*/  IMAD.U32 R7, RZ, RZ, UR4 ;  /* 0x00000004ff077e24 */ /* 0x000fce000f8e00ff */
.L_x_86:
[----:B------:R-:W2:Y:S01]  /*103c0*/  LDL R2, [R1] ;  /* 0x0000000001027983 */ /* 0x000ea20000100800 */
[----:B------:R-:W-:Y:S01]  /*103d0*/  IADD3 R7, R7, -0x2, RZ ;  /* 0xfffffffe07077810 */ /* 0x000fe20007ffe0ff */
[----:B------:R-:W-:Y:S03]  /*103e0*/  BSSY B1, `(.L_x_56) ;  /* 0x000007b000017945 */ /* 0x000fe60003800000 */
[----:B------:R-:W-:Y:S02]  /*103f0*/  ISETP.NE.AND P1, PT, R7, RZ, PT ;  /* 0x000000ff0700720c */ /* 0x000fe40003f25270 */
[----:B--2---:R-:W-:-:S13]  /*10400*/  ISETP.NE.AND P0, PT, R2, RZ, PT ;  /* 0x000000ff0200720c */ /* 0x004fda0003f05270 */
[----:B------:R-:W-:Y:S05]  /*10410*/  @!P0 BRA `(.L_x_57) ;  /* 0x0000000400dc8947 */ /* 0x000fea0003800000 */
[----:B------:R-:W2:Y:S01]  /*10420*/  LDL R2, [R1+0x4] ;  /* 0x0000040001027983 */ /* 0x000ea20000100800 */
[----:B------:R-:W-:Y:S01]  /*10430*/  IMAD.MOV.U32 R9, RZ, RZ, R0 ;  /* 0x000000ffff097224 */ /* 0x000fe200078e0000 */
[----:B--2---:R-:W-:-:S13]  /*10440*/  ISETP.NE.AND P0, PT, R2, RZ, PT ;  /* 0x000000ff0200720c */ /* 0x004fda0003f05270 */
[----:B------:R-:W-:Y:S05]  /*10450*/  @!P0 BRA `(.L_x_58) ;  /* 0x00000000004c8947 */ /* 0x000fea0003800000 */
[----:B------:R-:W0:Y:S01]  /*10460*/  LDC R9, c[0x0][0x43c] ;  /* 0x00010f00ff097b82 */ /* 0x000e220000000800 */
[----:B------:R-:W-:Y:S01]  /*10470*/  ULDC.64 UR4, c[0x0][0x428] ;  /* 0x00010a0000047ab9 */ /* 0x000fe20000000a00 */
[----:B------:R-:W-:Y:S01]  /*10480*/  ULDC.64 UR6, c[0x0][0x208] ;  /* 0x0000820000067ab9 */ /* 0x000fe20000000a00 */
[----:B------:R-:W-:Y:S01]  /*10490*/  IMAD R5, R19, UR4, RZ ;  /* 0x0000000413057c24 */ /* 0x000fe2000f8e02ff */
[----:B0-----:R-:W-:-:S13]  /*104a0*/  ISETP.NE.AND P0, PT, R9, 0x1, PT ;  /* 0x000000010900780c */ /* 0x001fda0003f05270 */
[----:B------:R-:W0:Y:S02]  /*104b0*/  @P0 LDC.64 R2, c[0x0][0x440] ;  /* 0x00011000ff020b82 */ /* 0x000e240000000a00 */
[----:B0-----:R-:W-:-:S04]  /*104c0*/  @P0 IMAD.HI.U32 R4, R0, R2, RZ ;  /* 0x0000000200040227 */ /* 0x001fc800078e00ff */
[----:B------:R-:W-:Y:S01]  /*104d0*/  IMAD.MOV.U32 R2, RZ, RZ, R0 ;  /* 0x000000ffff027224 */ /* 0x000fe200078e0000 */
[----:B------:R-:W-:Y:S01]  /*104e0*/  @P0 SHF.R.U32.HI R2, RZ, R3, R4 ;  /* 0x00000003ff020219 */ /* 0x000fe20000011604 */
[----:B------:R-:W-:-:S03]  /*104f0*/  IMAD R4, R18, UR5, R5 ;  /* 0x0000000512047c24 */ /* 0x000fc6000f8e0205 */
[--C-:B------:R-:W-:Y:S01]  /*10500*/  SHF.R.S32.HI R3, RZ, 0x1f, R2.reuse ;  /* 0x0000001fff037819 */ /* 0x100fe20000011402 */
[--C-:B------:R-:W-:Y:S02]  /*10510*/  IMAD.MOV R5, RZ, RZ, -R2.reuse ;  /* 0x000000ffff057224 */ /* 0x100fe400078e0a02 */
[----:B------:R-:W-:Y:S01]  /*10520*/  IMAD.WIDE.U32 R2, R18, UR4, R2 ;  /* 0x0000000412027c25 */ /* 0x000fe2000f8e0002 */
[----:B------:R-:W-:-:S03]  /*10530*/  ULDC.64 UR4, c[0x0][0x418] ;  /* 0x0001060000047ab9 */ /* 0x000fc60000000a00 */
[----:B------:R-:W-:Y:S01]  /*10540*/  IMAD R9, R9, R5, R0 ;  /* 0x0000000509097224 */ /* 0x000fe200078e0200 */
[----:B------:R-:W-:Y:S02]  /*10550*/  IADD3 R3, R4, R3, RZ ;  /* 0x0000000304037210 */ /* 0x000fe40007ffe0ff */
[----:B------:R-:W-:-:S04]  /*10560*/  LEA R4, P0, R2, UR4, 0x2 ;  /* 0x0000000402047c11 */ /* 0x000fc8000f8010ff */
[----:B------:R-:W-:-:S05]  /*10570*/  LEA.HI.X R5, R2, UR5, R3, 0x2, P0 ;  /* 0x0000000502057c11 */ /* 0x000fca00080f1403 */
[----:B------:R0:W5:Y:S04]  /*10580*/  LDG.E R4, desc[UR6][R4.64] ;  /* 0x0000000604047981 */ /* 0x000168000c1e1900 */
.L_x_58:
[----:B------:R-:W1:Y:S01]  /*10590*/  S2R R2, SR_TID.X ;  /* 0x0000000000027919 */ /* 0x000e620000002100 */
[----:B------:R-:W-:Y:S01]  /*105a0*/  BSSY B2, `(.L_x_59) ;  /* 0x0000006000027945 */ /* 0x000fe20003800000 */
[----:B-1----:R-:W-:Y:S02]  /*105b0*/  LOP3.LUT R3, R2, 0x7f, RZ, 0xc0, !PT ;  /* 0x0000007f02037812 */ /* 0x002fe400078ec0ff */
[----:B------:R-:W-:Y:S02]  /*105c0*/  SHF.L.U32 R2, R6, 0x1f, RZ ;  /* 0x0000001f06027819 */ /* 0x000fe400000006ff */
[----:B------:R-:W-:Y:S02]  /*105d0*/  ISETP.NE.AND P2, PT, R3, RZ, PT ;  /* 0x000000ff0300720c */ /* 0x000fe40003f45270 */
[----:B------:R-:W1:Y:S02]  /*105e0*/  SYNCS.PHASECHK.TRANS64.TRYWAIT P0, [UR38+0x34848], R2 ;  /* 0x03484802ff0075a7 */ /* 0x000e640008000166 */
[----:B-1----:R-:W-:Y:S09]  /*105f0*/  @!P0 BRA `(.L_x_60) ;  /* 0x0000002800c48947 */ /* 0x002ff20003800000 */
.L_x_143:
[----:B------:R-:W-:Y:S05]  /*10600*/  BSYNC B2 ;  /* 0x0000000000027941 */ /* 0x000fea0003800000 */
.L_x_59:
[----:B------:R-:W-:Y:S04]  /*10610*/  BSSY B2, `(.L_x_61) ;  /* 0x0000007000027945 */ /* 0x000fe80003800000 */
[----:B------:R-:W-:Y:S05]  /*10620*/  @P2 BRA `(.L_x_62) ;  /* 0x0000000000142947 */ /* 0x000fea0003800000 */
[----:B------:R-:W-:Y:S01]  /*10630*/  ISETP.NE.AND P0, PT, R10, RZ, PT ;  /* 0x000000ff0a00720c */ /* 0x000fe20003f05270 */
[----:B-1----:R-:W-:-:S04]  /*10640*/  IMAD.MOV.U32 R3, RZ, RZ, 0xb000 ;  /* 0x0000b000ff037424 */ /* 0x002fc800078e00ff */
[----:B------:R2:W-:Y:S08]  /*10650*/  SYNCS.ARRIVE.TRANS64 RZ, [UR38+0x34838], R3 ;  /* 0x03483803ffff79a7 */ /* 0x0005f00008000026 */
[----:B--2---:R-:W-:Y:S05]  /*10660*/  @!P0 BRA `(.L_x_62) ;  /* 0x0000000000048947 */ /* 0x004fea0003800000 */
[----:B------:R-:W-:Y:S01]  /*10670*/  BPT.TRAP 0x1 ;  /* 0x000000040000795c */ /* 0x000fe20000300000 */
.L_x_62:
[----:B------:R-:W-:Y:S05]  /*10680*/  BSYNC B2 ;  /* 0x0000000000027941 */ /* 0x000fea0003800000 */
.L_x_61:
[----:B0-----:R-:W-:Y:S01]  /*10690*/  IMAD.MOV.U32 R5, RZ, RZ, RZ ;  /* 0x000000ffff057224 */ /* 0x001fe200078e00ff */
[----:B------:R-:W-:Y:S01]  /*106a0*/  ULDC.64 UR4, c[0x0][0x198] ;  /* 0x0000660000047ab9 */ /* 0x000fe20000000a00 */
[----:B------:R-:W-:Y:S01]  /*106b0*/  PLOP3.LUT P0, PT, PT, PT, PT, 0x80, 0x0 ;  /* 0x000000000000781c */ /* 0x000fe20003f0f070 */
[----:B------:R-:W-:Y:S01]  /*106c0*/  UIADD3 UR4, UP0, UR4, 0x370, URZ ;  /* 0x0000037004047890 */ /* 0x000fe2000ff1e03f */
[----:B-1----:R-:W-:Y:S01]  /*106d0*/  IMAD R3, R9, 0xb0, RZ ;  /* 0x000000b009037824 */ /* 0x002fe200078e02ff */
[----:B------:R-:W-:Y:S01]  /*106e0*/  R2UR UR34, R5 ;  /* 0x00000000052272ca */ /* 0x000fe200000e0000 */
[----:B------:R-:W-:Y:S02]  /*106f0*/  UIADD3 UR32, UR38, 0x29400, URZ ;  /* 0x0002940026207890 */ /* 0x000fe4000fffe03f */
[----:B------:R-:W-:Y:S02]  /*10700*/  UIADD3 UR33, UR38, 0x34838, URZ ;  /* 0x0003483826217890 */ /* 0x000fe4000fffe03f */
[----:B------:R-:W-:Y:S01]  /*10710*/  UIADD3.X UR5, URZ, UR5, URZ, UP0, !UPT ;  /* 0x000000053f057290 */ /* 0x000fe200087fe43f */
[----:B------:R-:W-:Y:S01]  /*10720*/  UMOV UR6, 0x0 ;  /* 0x0000000000067882 */ /* 0x000fe20000000000 */
[----:B------:R-:W-:-:S10]  /*10730*/  UMOV UR7, 0x14f00000 ;  /* 0x14f0000000077882 */ /* 0x000fd40000000000 */
.L_x_63:
[----:B------:R-:W-:-:S13]  /*10740*/  @P0 ELECT P3, URZ, PT ;  /* 0x00000000003f082f */ /* 0x000fda0003860000 */
[----:B-----5:R-:W-:Y:S02]  /*10750*/  @P3 R2UR UR37, R4 ;  /* 0x00000000042532ca */ /* 0x020fe400000e0000 */
[----:B------:R-:W-:Y:S02]  /*10760*/  @P3 R2UR UR35, R3 ;  /* 0x00000000032332ca */ /* 0x000fe400000e0000 */
[----:B------:R-:W-:Y:S02]  /*10770*/  @P3 PLOP3.LUT P0, PT, P3, PT, PT, 0x8, 0x0 ;  /* 0x000000000000381c */ /* 0x000fe40001f0e170 */
[----:B------:R-:W-:-:S09]  /*10780*/  PLOP3.LUT P3, PT, PT, PT, PT, 0x8, 0x0 ;  /* 0x000000000000781c */ /* 0x000fd20003f6e170 */
[----:B------:R0:W-:Y:S02]  /*10790*/  UTMALDG.4D [UR32], [UR4], desc[UR6] ;  /* 0x00000620040075b4 */ /* 0x0001e40008019000 */
[----:B0-----:R-:W-:Y:S05]  /*107a0*/  @P0 BRA.U.ANY `(.L_x_63) ;  /* 0xfffffffd00e40947 */ /* 0x001fea000393ffff */
[----:B------:R-:W-:Y:S01]  /*107b0*/  IMAD.MOV.U32 R11, RZ, RZ, 0x40 ;  /* 0x00000040ff0b7424 */ /* 0x000fe200078e00ff */
[----:B------:R-:W-:Y:S01]  /*107c0*/  PLOP3.LUT P0, PT, PT, PT, PT, 0x80, 0x0 ;  /* 0x000000000000781c */ /* 0x000fe20003f0f070 */
[----:B------:R-:W-:Y:S01]  /*107d0*/  UIADD3 UR8, UR38, 0x2ec00, URZ ;  /* 0x0002ec0026087890 */ /* 0x000fe2000fffe03f */
[----:B------:R-:W-:Y:S02]  /*107e0*/  UMOV UR6, 0x0 ;  /* 0x0000000000067882 */ /* 0x000fe40000000000 */
[----:B------:R-:W-:Y:S01]  /*107f0*/  R2UR UR10, R11 ;  /* 0x000000000b0a72ca */ /* 0x000fe200000e0000 */
[----:B------:R-:W-:-:S14]  /*10800*/  UMOV UR7, 0x14f00000 ;  /* 0x14f0000000077882 */ /* 0x000fdc0000000000 */
.L_x_64:
[----:B------:R-:W-:-:S13]  /*10810*/  @P0 ELECT P3, URZ, PT ;  /* 0x00000000003f082f */ /* 0x000fda0003860000 */
[----:B------:R-:W-:Y:S01]  /*10820*/  @P3 R2UR UR13, R4 ;  /* 0x00000000040d32ca */ /* 0x000fe200000e0000 */
[----:B------:R-:W-:Y:S01]  /*10830*/  UMOV UR9, UR33 ;  /* 0x0000002100097c82 */ /* 0x000fe20008000000 */
[----:B------:R-:W-:Y:S01]  /*10840*/  @P3 R2UR UR11, R3 ;  /* 0x00000000030b32ca */ /* 0x000fe200000e0000 */
[----:B------:R-:W-:Y:S01]  /*10850*/  UMOV UR12, UR36 ;  /* 0x00000024000c7c82 */ /* 0x000fe20008000000 */
[----:B------:R-:W-:Y:S02]  /*10860*/  @P3 PLOP3.LUT P0, PT, P3, PT, PT, 0x8, 0x0 ;  /* 0x000000000000381c */ /* 0x000fe40001f0e170 */
[----:B------:R-:W-:-:S09]  /*10870*/  PLOP3.LUT P3, PT, PT, PT, PT, 0x8, 0x0 ;  /* 0x000000000000781c */ /* 0x000fd20003f6e170 */
[----:B------:R0:W-:Y:S02]  /*10880*/  UTMALDG.4D [UR8], [UR4], desc[UR6] ;  /* 0x00000608040075b4 */ /* 0x0001e40008019000 */
[----:B0-----:R-:W-:Y:S05]  /*10890*/  @P0 BRA.U.ANY `(.L_x_64) ;  /* 0xfffffffd00dc0947 */ /* 0x001fea000393ffff */
[----:B------:R-:W0:Y:S01]  /*108a0*/  SYNCS.PHASECHK.TRANS64.TRYWAIT P0, [UR38+0x34860], R2 ;  /* 0x03486002ff0075a7 */ /* 0x000e220008000166 */
[----:B------:R-:W-:Y:S04]  /*108b0*/  BSSY B2, `(.L_x_65) ;  /* 0x0000002000027945 */ /* 0x000fe80003800000 */
[----:B0-----:R-:W-:Y:S05]  /*108c0*/  @!P0 BRA `(.L_x_66) ;  /* 0x0000002800288947 */ /* 0x001fea0003800000 */
.L_x_144:
[----:B------:R-:W-:Y:S05]  /*108d0*/  BSYNC B2 ;  /* 0x0000000000027941 */ /* 0x000fea0003800000 */
.L_x_65:
[----:B------:R-:W-:Y:S01]  /*108e0*/  BSSY B2, `(.L_x_67) ;  /* 0x0000009000027945 */ /* 0x000fe20003800000 */
[----:B0-----:R-:W-:Y:S01]  /*108f0*/  MOV R2, 0x0 ;  /* 0x0000000000027802 */ /* 0x001fe20000000f00 */
[----:B------:R-:W-:Y:S02]  /*10900*/  IMAD.MOV.U32 R3, RZ, RZ, 0x14f00000 ;  /* 0x14f00000ff037424 */ /* 0x000fe400078e00ff */
[----:B------:R-:W-:Y:S05]  /*10910*/  @P2 BRA `(.L_x_68) ;  /* 0x0000000000142947 */ /* 0x000fea0003800000 */
[----:B------:R-:W-:Y:S01]  /*10920*/  ISETP.NE.AND P0, PT, R10, RZ, PT ;  /* 0x000000ff0a00720c */ /* 0x000fe20003f05270 */
[----:B------:R-:W-:-:S04]  /*10930*/  IMAD.MOV.U32 R13, RZ, RZ, 0xb000 ;  /* 0x0000b000ff0d7424 */ /* 0x000fc800078e00ff */
[----:B------:R0:W-:Y:S08]  /*10940*/  SYNCS.ARRIVE.TRANS64 RZ, [UR38+0x34850], R13 ;  /* 0x0348500dffff79a7 */ /* 0x0001f00008000026 */
[----:B0-----:R-:W-:Y:S05]  /*10950*/  @!P0 BRA `(.L_x_68) ;  /* 0x0000000000048947 */ /* 0x001fea0003800000 */
[----:B------:R-:W-:Y:S01]  /*10960*/  BPT.TRAP 0x1 ;  /* 0x000000040000795c */ /* 0x000fe20000300000 */
.L_x_68:
[----:B------:R-:W-:Y:S05]  /*10970*/  BSYNC B2 ;  /* 0x0000000000027941 */ /* 0x000fea0003800000 */
.L_x_67:
[----:B------:R-:W-:Y:S01]  /*10980*/  R2UR UR6, R2 ;  /* 0x00000000020672ca */ /* 0x000fe200000e0000 */
[----:B------:R-:W-:Y:S01]  /*10990*/  ULDC.64 UR4, c[0x0][0x198] ;  /* 0x0000660000047ab9 */ /* 0x000fe20000000a00 */
[----:B------:R-:W-:Y:S01]  /*109a0*/  R2UR UR7, R3 ;  /* 0x00000000030772ca */ /* 0x000fe200000e0000 */
[----:B------:R-:W-:Y:S01]  /*109b0*/  UIADD3 UR4, UP0, UR4, 0x470, URZ ;  /* 0x0000047004047890 */ /* 0x000fe2000ff1e03f */
[----:B------:R-:W-:Y:S01]  /*109c0*/  R2UR UR10, R5 ;  /* 0x00000000050a72ca */ /* 0x000fe200000e0000 */
[----:B------:R-:W-:Y:S01]  /*109d0*/  IMAD R5, R17, 0xb0, RZ ;  /* 0x000000b011057824 */ /* 0x000fe200078e02ff */
[----:B------:R-:W-:Y:S01]  /*109e0*/  PLOP3.LUT P0, PT, PT, PT, PT, 0x80, 0x0 ;  /* 0x000000000000781c */ /* 0x000fe20003f0f070 */
[----:B------:R-:W-:Y:S02]  /*109f0*/  UIADD3 UR8, UR38, 0x400, URZ ;  /* 0x0000040026087890 */ /* 0x000fe4000fffe03f */
[----:B------:R-:W-:Y:S02]  /*10a00*/  UIADD3 UR9, UR38, 0x34850, URZ ;  /* 0x0003485026097890 */ /* 0x000fe4000fffe03f */
[----:B------:R-:W-:-:S12]  /*10a10*/  UIADD3.X UR5, URZ, UR5, URZ, UP0, !UPT ;  /* 0x000000053f057290 */ /* 0x000fd800087fe43f */
.L_x_69:
[----:B------:R-:W-:-:S13]  /*10a20*/  @P0 ELECT P2, URZ, PT ;  /* 0x00000000003f082f */ /* 0x000fda0003840000 */
[----:B------:R-:W-:Y:S01]  /*10a30*/  @P2 R2UR UR13, R16 ;  /* 0x00000000100d22ca */ /* 0x000fe200000e0000 */
[----:B------:R-:W-:Y:S01]  /*10a40*/  UMOV UR12, UR36 ;  /* 0x00000024000c7c82 */ /* 0x000fe20008000000 */
[----:B------:R-:W-:Y:S02]  /*10a50*/  @P2 R2UR UR11, R5 ;  /* 0x00000000050b22ca */ /* 0x000fe400000e0000 */
[----:B------:R-:W-:Y:S02]  /*10a60*/  @P2 PLOP3.LUT P0, PT, P2, PT, PT, 0x8, 0x0 ;  /* 0x000000000000281c */ /* 0x000fe4000170e170 */
[----:B------:R-:W-:-:S09]  /*10a70*/  PLOP3.LUT P2, PT, PT, PT, PT, 0x8, 0x0 ;  /* 0x000000000000781c */ /* 0x000fd20003f4e170 */
[----:B------:R0:W-:Y:S02]  /*10a80*/  UTMALDG.4D [UR8], [UR4], desc[UR6] ;  /* 0x00000608040075b4 */ /* 0x0001e40008019000 */
[----:B0-----:R-:W-:Y:S05]  /*10a90*/  @P0 BRA.U.ANY `(.L_x_69) ;  /* 0xfffffffd00e00947 */ /* 0x001fea000393ffff */
[----:B------:R-:W-:Y:S01]  /*10aa0*/  R2UR UR6, R2 ;  /* 0x00000000020672ca */ /* 0x000fe200000e0000 */
[----:B------:R-:W-:Y:S01]  /*10ab0*/  UIADD3 UR8, UR38, 0x5c00, URZ ;  /* 0x00005c0026087890 */ /* 0x000fe2000fffe03f */
[----:B------:R-:W-:Y:S02]  /*10ac0*/  R2UR UR7, R3 ;  /* 0x00000000030772ca */ /* 0x000fe400000e0000 */
[----:B------:R-:W-:Y:S02]  /*10ad0*/  R2UR UR10, R11 ;  /* 0x000000000b0a72ca */ /* 0x000fe400000e0000 */
[----:B------:R-:W-:-:S13]  /*10ae0*/  PLOP3.LUT P0, PT, PT, PT, PT, 0x80, 0x0 ;  /* 0x000000000000781c */ /* 0x000fda0003f0f070 */
.L_x_70:
        /* <DEDUP_REMOVED lines=8> */
[----:B------:R-:W-:Y:S01]  /*10b70*/  IMAD.MOV.U32 R17, RZ, RZ, R9 ;  /* 0x000000ffff117224 */ /* 0x000fe200078e0009 */
[----:B------:R-:W-:-:S07]  /*10b80*/  MOV R16, R4 ;  /* 0x0000000400107202 */ /* 0x000fce0000000f00 */
.L_x_57:
[----:B------:R-:W-:Y:S05]  /*10b90*/  BSYNC B1 ;  /* 0x0000000000017941 */ /* 0x000fea0003800000 */
.L_x_56:
[----:B------:R-:W2:Y:S01]  /*10ba0*/  LDL R2, [R1] ;  /* 0x0000000001027983 */ /* 0x000ea20000100800 */
[----:B------:R-:W-:Y:S01]  /*10bb0*/  BSSY B1, `(.L_x_71) ;  /* 0x000007c000017945 */ /* 0x000fe20003800000 */
[----:B------:R-:W-:Y:S02]  /*10bc0*/  LOP3.LUT R9, R6, 0x1, RZ, 0x3c, !PT ;  /* 0x0000000106097812 */ /* 0x000fe400078e3cff */
[----:B--2---:R-:W-:-:S13]  /*10bd0*/  ISETP.NE.AND P0, PT, R2, RZ, PT ;  /* 0x000000ff0200720c */ /* 0x004fda0003f05270 */
[----:B------:R-:W-:Y:S05]  /*10be0*/  @!P0 BRA `(.L_x_72) ;  /* 0x0000000400e08947 */ /* 0x000fea0003800000 */
[----:B------:R-:W2:Y:S01]  /*10bf0*/  LDL R2, [R1+0x4] ;  /* 0x0000040001027983 */ /* 0x000ea20000100800 */
[----:B------:R-:W-:Y:S01]  /*10c00*/  VIADD R11, R0, 0xffffffff ;  /* 0xffffffff000b7836 */ /* 0x000fe20000000000 */
[----:B--2---:R-:W-:-:S13]  /*10c10*/  ISETP.NE.AND P0, PT, R2, RZ, PT ;  /* 0x000000ff0200720c */ /* 0x004fda0003f05270 */
[----:B------:R-:W-:Y:S05]  /*10c20*/  @!P0 BRA `(.L_x_73) ;  /* 0x00000000004c8947 */ /* 0x000fea0003800000 */
[----:B------:R-:W0:Y:S01]  /*10c30*/  LDC R4, c[0x0][0x43c] ;  /* 0x00010f00ff047b82 */ /* 0x000e220000000800 */
[----:B------:R-:W-:Y:S01]  /*10c40*/  ULDC.64 UR4, c[0x0][0x428] ;  /* 0x00010a0000047ab9 */ /* 0x000fe20000000a00 */
[----:B------:R-:W-:Y:S01]  /*10c50*/  ULDC.64 UR6, c[0x0][0x208] ;  /* 0x0000820000067ab9 */ /* 0x000fe20000000a00 */
[----:B0-----:R-:W-:-:S13]  /*10c60*/  ISETP.NE.AND P0, PT, R4, 0x1, PT ;  /* 0x000000010400780c */ /* 0x001fda0003f05270 */
[----:B------:R-:W0:Y:S02]  /*10c70*/  @P0 LDC.64 R2, c[0x0][0x440] ;  /* 0x00011000ff020b82 */ /* 0x000e240000000a00 */
[----:B0-----:R-:W-:-:S04]  /*10c80*/  @P0 IMAD.HI.U32 R5, R11, R2, RZ ;  /* 0x000000020b050227 */ /* 0x001fc800078e00ff */
[----:B------:R-:W-:Y:S01]  /*10c90*/  IMAD.MOV.U32 R2, RZ, RZ, R11 ;  /* 0x000000ffff027224 */ /* 0x000fe200078e000b */
[----:B------:R-:W-:-:S05]  /*10ca0*/  @P0 SHF.R.U32.HI R2, RZ, R3, R5 ;  /* 0x00000003ff020219 */ /* 0x000fca0000011605 */
[----:B------:R-:W-:-:S04]  /*10cb0*/  IMAD.MOV R3, RZ, RZ, -R2 ;  /* 0x000000ffff037224 */ /* 0x000fc800078e0a02 */
[----:B------:R-:W-:Y:S01]  /*10cc0*/  IMAD R11, R4, R3, R11 ;  /* 0x00000003040b7224 */ /* 0x000fe200078e020b */
[----:B------:R-:W-:Y:S01]  /*10cd0*/  SHF.R.S32.HI R3, RZ, 0x1f, R2 ;  /* 0x0000001fff037819 */ /* 0x000fe20000011402 */
[----:B------:R-:W-:-:S04]  /*10ce0*/  IMAD R4, R19, UR4, RZ ;  /* 0x0000000413047c24 */ /* 0x000fc8000f8e02ff */
[C---:B------:R-:W-:Y:S02]  /*10cf0*/  IMAD R4, R18.reuse, UR5, R4 ;  /* 0x0000000512047c24 */ /* 0x040fe4000f8e0204 */
[----:B------:R-:W-:Y:S01]  /*10d00*/  IMAD.WIDE.U32 R2, R18, UR4, R2 ;  /* 0x0000000412027c25 */ /* 0x000fe2000f8e0002 */
[----:B------:R-:W-:-:S04]  /*10d10*/  ULDC.64 UR4, c[0x0][0x418] ;  /* 0x0001060000047ab9 */ /* 0x000fc80000000a00 */
[----:B------:R-:W-:Y:S02]  /*10d20*/  IADD3 R3, R4, R3, RZ ;  /* 0x0000000304037210 */ /* 0x000fe40007ffe0ff */
[----:B------:R-:W-:-:S04]  /*10d30*/  LEA R4, P0, R2, UR4, 0x2 ;  /* 0x0000000402047c11 */ /* 0x000fc8000f8010ff */
[----:B------:R-:W-:-:S05]  /*10d40*/  LEA.HI.X R5, R2, UR5, R3, 0x2, P0 ;  /* 0x0000000502057c11 */ /* 0x000fca00080f1403 */
[----:B------:R0:W5:Y:S04]  /*10d50*/  LDG.E R4, desc[UR6][R4.64] ;  /* 0x0000000604047981 */ /* 0x000168000c1e1900 */
.L_x_73:
[----:B------:R-:W1:Y:S01]  /*10d60*/  S2R R2, SR_TID.X ;  /* 0x0000000000027919 */ /* 0x000e620000002100 */
[----:B------:R-:W-:Y:S01]  /*10d70*/  BSSY B2, `(.L_x_74) ;  /* 0x0000006000027945 */ /* 0x000fe20003800000 */
[----:B-1----:R-:W-:Y:S02]  /*10d80*/  LOP3.LUT R3, R2, 0x7f, RZ, 0xc0, !PT ;  /* 0x0000007f02037812 */ /* 0x002fe400078ec0ff */
[----:B------:R-:W-:Y:S02]  /*10d90*/  SHF.L.U32 R2, R9, 0x1f, RZ ;  /* 0x0000001f09027819 */ /* 0x000fe400000006ff */
[----:B------:R-:W-:Y:S02]  /*10da0*/  ISETP.NE.AND P2, PT, R3, RZ, PT ;  /* 0x000000ff0300720c */ /* 0x000fe40003f45270 */
[----:B------:R-:W1:Y:S02]  /*10db0*/  SYNCS.PHASECHK.TRANS64.TRYWAIT P0, [UR38+0x34840], R2 ;  /* 0x03484002ff0075a7 */ /* 0x000e640008000166 */
[----:B-1----:R-:W-:Y:S09]  /*10dc0*/  @!P0 BRA `(.L_x_75) ;  /* 0x0000002400008947 */ /* 0x002ff20003800000 */
.L_x_145:
[----:B------:R-:W-:Y:S05]  /*10dd0*/  BSYNC B2 ;  /* 0x0000000000027941 */ /* 0x000fea0003800000 */
.L_x_74:
[----:B------:R-:W-:Y:S04]  /*10de0*/  BSSY B2, `(.L_x_76) ;  /* 0x0000007000027945 */ /* 0x000fe80003800000 */
[----:B------:R-:W-:Y:S05]  /*10df0*/  @P2 BRA `(.L_x_77) ;  /* 0x0000000000142947 */ /* 0x000fea0003800000 */
[----:B------:R-:W-:Y:S01]  /*10e00*/  ISETP.NE.AND P0, PT, R10, RZ, PT ;  /* 0x000000ff0a00720c */ /* 0x000fe20003f05270 */
[----:B-1----:R-:W-:-:S04]  /*10e10*/  IMAD.MOV.U32 R2, RZ, RZ, 0xb000 ;  /* 0x0000b000ff027424 */ /* 0x002fc800078e00ff */
[----:B------:R2:W-:Y:S08]  /*10e20*/  SYNCS.ARRIVE.TRANS64 RZ, [UR38+0x34830], R2 ;  /* 0x03483002ffff79a7 */ /* 0x0005f00008000026 */
[----:B--2---:R-:W-:Y:S05]  /*10e30*/  @!P0 BRA `(.L_x_77) ;  /* 0x0000000000048947 */ /* 0x004fea0003800000 */
[----:B------:R-:W-:Y:S01]  /*10e40*/  BPT.TRAP 0x1 ;  /* 0x000000040000795c */ /* 0x000fe20000300000 */
.L_x_77:
[----:B------:R-:W-:Y:S05]  /*10e50*/  BSYNC B2 ;  /* 0x0000000000027941 */ /* 0x000fea0003800000 */
.L_x_76:
        /* <DEDUP_REMOVED lines=11> */
.L_x_78:
[----:B------:R-:W-:-:S13]  /*10f10*/  @P0 ELECT P3, URZ, PT ;  /* 0x00000000003f082f */ /* 0x000fda0003860000 */
[----:B-----5:R-:W-:Y:S01]  /*10f20*/  @P3 R2UR UR13, R4 ;  /* 0x00000000040d32ca */ /* 0x020fe200000e0000 */
[----:B------:R-:W-:Y:S01]  /*10f30*/  UMOV UR12, UR36 ;  /* 0x00000024000c7c82 */ /* 0x000fe20008000000 */
        /* <DEDUP_REMOVED lines=11> */
.L_x_79:
        /* <DEDUP_REMOVED lines=8> */
[----:B------:R-:W-:Y:S01]  /*11070*/  SHF.L.U32 R2, R6, 0x1f, RZ ;  /* 0x0000001f06027819 */ /* 0x000fe200000006ff */
[----:B------:R-:W-:Y:S03]  /*11080*/  BSSY B2, `(.L_x_80) ;  /* 0x0000003000027945 */ /* 0x000fe60003800000 */
[----:B------:R-:W0:Y:S02]  /*11090*/  SYNCS.PHASECHK.TRANS64.TRYWAIT P0, [UR38+0x34868], R2 ;  /* 0x03486802ff0075a7 */ /* 0x000e240008000166 */
[----:B0-----:R-:W-:Y:S05]  /*110a0*/  @!P0 BRA `(.L_x_81) ;  /* 0x0000002000608947 */ /* 0x001fea0003800000 */
.L_x_146:
[----:B------:R-:W-:Y:S05]  /*110b0*/  BSYNC B2 ;  /* 0x0000000000027941 */ /* 0x000fea0003800000 */
.L_x_80:
        /* <DEDUP_REMOVED lines=9> */
.L_x_83:
[----:B------:R-:W-:Y:S05]  /*11150*/  BSYNC B2 ;  /* 0x0000000000027941 */ /* 0x000fea0003800000 */
.L_x_82:
        /* <DEDUP_REMOVED lines=10> */
.L_x_84:
        /* <DEDUP_REMOVED lines=13> */
.L_x_85:
        /* <DEDUP_REMOVED lines=10> */
.L_x_72:
[----:B------:R-:W-:Y:S05]  /*11370*/  BSYNC B1 ;  /* 0x0000000000017941 */ /* 0x000fea0003800000 */
.L_x_71:
[----:B------:R-:W-:Y:S02]  /*11380*/  VIADD R0, R0, 0xfffffffe ;  /* 0xfffffffe00007836 */ /* 0x000fe40000000000 */
[----:B------:R-:W-:Y:S01]  /*11390*/  IMAD.MOV.U32 R6, RZ, RZ, R9 ;  /* 0x000000ffff067224 */ /* 0x000fe200078e0009 */
[----:B------:R-:W-:Y:S06]  /*113a0*/  @P1 BRA `(.L_x_86) ;  /* 0xfffffff000041947 */ /* 0x000fec000383ffff */
[----:B------:R-:W-:Y:S05]  /*113b0*/  BSYNC B0 ;  /* 0x0000000000007941 */ /* 0x000fea0003800000 */
.L_x_55:
[----:B------:R-:W-:Y:S01]  /*113c0*/  ISETP.NE.AND P0, PT, R12, RZ, PT ;  /* 0x000000ff0c00720c */ /* 0x000fe20003f05270 */
[----:B------:R-:W-:-:S12]  /*113d0*/  BSSY B0, `(.L_x_54) ;  /* 0x000007d000007945 */ /* 0x000fd80003800000 */
[----:B------:R-:W-:Y:S05]  /*113e0*/  @!P0 BRA `(.L_x_87) ;  /* 0x0000000400ec8947 */ /* 0x000fea0003800000 */
[----:B------:R-:W2:Y:S01]  /*113f0*/  LDL R2, [R1] ;  /* 0x0000000001027983 */ /* 0x000ea20000100800 */
[----:B------:R-:W-:Y:S01]  /*11400*/  IMAD.MOV.U32 R8, RZ, RZ, 0x1 ;  /* 0x00000001ff087424 */ /* 0x000fe200078e00ff */
[----:B--2---:R-:W-:-:S13]  /*11410*/  ISETP.NE.AND P1, PT, R2, RZ, PT ;  /* 0x000000ff0200720c */ /* 0x004fda0003f25270 */
[----:B------:R-:W-:Y:S05]  /*11420*/  @!P1 BRA `(.L_x_87) ;  /* 0x0000000400dc9947 */ /* 0x000fea0003800000 */
[----:B------:R-:W2:Y:S02]  /*11430*/  LDL.LU R2, [R1+0x4] ;  /* 0x0000040001027983 */ /* 0x000ea40000300800 */
[----:B--2---:R-:W-:-:S13]  /*11440*/  ISETP.NE.AND P1, PT, R2, RZ, PT ;  /* 0x000000ff0200720c */ /* 0x004fda0003f25270 */
[----:B------:R-:W-:Y:S05]  /*11450*/  @!P1 BRA `(.L_x_88) ;  /* 0x0000000000509947 */ /* 0x000fea0003800000 */
[----:B------:R-:W0:Y:S01]  /*11460*/  LDC R7, c[0x0][0x43c] ;  /* 0x00010f00ff077b82 */ /* 0x000e220000000800 */
[----:B------:R-:W-:Y:S01]  /*11470*/  MOV R6, R0 ;  /* 0x0000000000067202 */ /* 0x000fe20000000f00 */
[----:B------:R-:W-:Y:S01]  /*11480*/  ULDC.64 UR4, c[0x0][0x428] ;  /* 0x00010a0000047ab9 */ /* 0x000fe20000000a00 */
[----:B------:R-:W-:Y:S01]  /*11490*/  ULDC.64 UR6, c[0x0][0x208] ;  /* 0x0000820000067ab9 */ /* 0x000fe20000000a00 */
[----:B------:R-:W-:-:S04]  /*114a0*/  IMAD R19, R19, UR4, RZ ;  /* 0x0000000413137c24 */ /* 0x000fc8000f8e02ff */
[----:B------:R-:W-:Y:S01]  /*114b0*/  IMAD R19, R18, UR5, R19 ;  /* 0x0000000512137c24 */ /* 0x000fe2000f8e0213 */
[----:B0-----:R-:W-:-:S13]  /*114c0*/  ISETP.NE.AND P0, PT, R7, 0x1, PT ;  /* 0x000000010700780c */ /* 0x001fda0003f05270 */
[----:B------:R-:W0:Y:S02]  /*114d0*/  @P0 LDC.64 R2, c[0x0][0x440] ;  /* 0x00011000ff020b82 */ /* 0x000e240000000a00 */
[----:B0-----:R-:W-:-:S05]  /*114e0*/  @P0 IMAD.HI.U32 R2, R0, R2, RZ ;  /* 0x0000000200020227 */ /* 0x001fca00078e00ff */
[----:B------:R-:W-:-:S04]  /*114f0*/  @P0 SHF.R.U32.HI R6, RZ, R3, R2 ;  /* 0x00000003ff060219 */ /* 0x000fc80000011602 */
[--C-:B------:R-:W-:Y:S01]  /*11500*/  SHF.R.S32.HI R3, RZ, 0x1f, R6.reuse ;  /* 0x0000001fff037819 */ /* 0x100fe20000011406 */
[----:B------:R-:W-:-:S04]  /*11510*/  IMAD.MOV.U32 R2, RZ, RZ, R6 ;  /* 0x000000ffff027224 */ /* 0x000fc800078e0006 */
[----:B------:R-:W-:Y:S01]  /*11520*/  IMAD.WIDE.U32 R2, R18, UR4, R2 ;  /* 0x0000000412027c25 */ /* 0x000fe2000f8e0002 */
[----:B------:R-:W-:-:S03]  /*11530*/  ULDC.64 UR4, c[0x0][0x418] ;  /* 0x0001060000047ab9 */ /* 0x000fc60000000a00 */
[----:B------:R-:W-:Y:S01]  /*11540*/  IMAD.IADD R3, R19, 0x1, R3 ;  /* 0x0000000113037824 */ /* 0x000fe200078e0203 */
[----:B------:R-:W-:-:S04]  /*11550*/  LEA R4, P0, R2, UR4, 0x2 ;  /* 0x0000000402047c11 */ /* 0x000fc8000f8010ff */
[----:B------:R-:W-:-:S05]  /*11560*/  LEA.HI.X R5, R2, UR5, R3, 0x2, P0 ;  /* 0x0000000502057c11 */ /* 0x000fca00080f1403 */
[----:B------:R0:W5:Y:S01]  /*11570*/  LDG.E R4, desc[UR6][R4.64] ;  /* 0x0000000604047981 */ /* 0x000162000c1e1900 */
[----:B------:R-:W-:-:S04]  /*11580*/  IMAD.MOV R2, RZ, RZ, -R6 ;  /* 0x000000ffff027224 */ /* 0x000fc800078e0a06 */
[----:B------:R-:W-:-:S07]  /*11590*/  IMAD R0, R7, R2, R0 ;  /* 0x0000000207007224 */ /* 0x000fce00078e0200 */
.L_x_88:
[----:B------:R-:W1:Y:S01]  /*115a0*/  S2R R2, SR_TID.X ;  /* 0x0000000000027919 */ /* 0x000e620000002100 */
[----:B------:R-:W-:Y:S01]  /*115b0*/  BSSY B1, `(.L_x_89) ;  /* 0x0000006000017945 */ /* 0x000fe20003800000 */
[----:B-1----:R-:W-:Y:S02]  /*115c0*/  LOP3.LUT R3, R2, 0x7f, RZ, 0xc0, !PT ;  /* 0x0000007f02037812 */ /* 0x002fe400078ec0ff */
[----:B------:R-:W-:Y:S02]  /*115d0*/  SHF.L.U32 R2, R9, 0x1f, RZ ;  /* 0x0000001f09027819 */ /* 0x000fe400000006ff */
[----:B------:R-:W-:Y:S02]  /*115e0*/  ISETP.NE.AND P1, PT, R3, RZ, PT ;  /* 0x000000ff0300720c */ /* 0x000fe40003f25270 */
[----:B------:R-:W1:Y:S02]  /*115f0*/  SYNCS.PHASECHK.TRANS64.TRYWAIT P0, [UR38+0x34848], R2 ;  /* 0x03484802ff0075a7 */ /* 0x000e640008000166 */
[----:B-1----:R-:W-:Y:S09]  /*11600*/  @!P0 BRA `(.L_x_90) ;  /* 0x0000001c00208947 */ /* 0x002ff20003800000 */
.L_x_147:
[----:B------:R-:W-:Y:S05]  /*11610*/  BSYNC B1 ;  /* 0x0000000000017941 */ /* 0x000fea0003800000 */
.L_x_89:
[----:B------:R-:W-:Y:S04]  /*11620*/  BSSY B1, `(.L_x_91) ;  /* 0x0000007000017945 */ /* 0x000fe80003800000 */
[----:B------:R-:W-:Y:S05]  /*11630*/  @P1 BRA `(.L_x_92) ;  /* 0x0000000000141947 */ /* 0x000fea0003800000 */
[----:B------:R-:W-:Y:S02]  /*11640*/  ISETP.NE.AND P0, PT, R10, RZ, PT ;  /* 0x000000ff0a00720c */ /* 0x000fe40003f05270 */
[----:B-1----:R-:W-:-:S04]  /*11650*/  MOV R3, 0xb000 ;  /* 0x0000b00000037802 */ /* 0x002fc80000000f00 */
[----:B------:R2:W-:Y:S07]  /*11660*/  SYNCS.ARRIVE.TRANS64 RZ, [UR38+0x34838], R3 ;  /* 0x03483803ffff79a7 */ /* 0x0005ee0008000026 */
[----:B------:R-:W-:Y:S05]  /*11670*/  @!P0 BRA `(.L_x_92) ;  /* 0x0000000000048947 */ /* 0x000fea0003800000 */
[----:B------:R-:W-:Y:S01]  /*11680*/  BPT.TRAP 0x1 ;  /* 0x000000040000795c */ /* 0x000fe20000300000 */
.L_x_92:
[----:B------:R-:W-:Y:S05]  /*11690*/  BSYNC B1 ;  /* 0x0000000000017941 */ /* 0x000fea0003800000 */
.L_x_91:
[----:B0-----:R-:W-:Y:S01]  /*116a0*/  IMAD.MOV.U32 R5, RZ, RZ, RZ ;  /* 0x000000ffff057224 */ /* 0x001fe200078e00ff */
[----:B------:R-:W-:Y:S01]  /*116b0*/  ULDC.64 UR4, c[0x0][0x198] ;  /* 0x0000660000047ab9 */ /* 0x000fe20000000a00 */
[----:B------:R-:W-:Y:S01]  /*116c0*/  PLOP3.LUT P0, PT, PT, PT, PT, 0x80, 0x0 ;  /* 0x000000000000781c */ /* 0x000fe20003f0f070 */
[----:B------:R-:W-:Y:S01]  /*116d0*/  UIADD3 UR4, UP0, UR4, 0x370, URZ ;  /* 0x0000037004047890 */ /* 0x000fe2000ff1e03f */
[----:B-12---:R-:W-:Y:S01]  /*116e0*/  IMAD R3, R0, 0xb0, RZ ;  /* 0x000000b000037824 */ /* 0x006fe200078e02ff */
[----:B------:R-:W-:Y:S01]  /*116f0*/  R2UR UR10, R5 ;  /* 0x00000000050a72ca */ /* 0x000fe200000e0000 */
[----:B------:R-:W-:Y:S02]  /*11700*/  UIADD3 UR8, UR38, 0x29400, URZ ;  /* 0x0002940026087890 */ /* 0x000fe4000fffe03f */
[----:B------:R-:W-:Y:S02]  /*11710*/  UIADD3 UR9, UR38, 0x34838, URZ ;  /* 0x0003483826097890 */ /* 0x000fe4000fffe03f */
[----:B------:R-:W-:Y:S01]  /*11720*/  UIADD3.X UR5, URZ, UR5, URZ, UP0, !UPT ;  /* 0x000000053f057290 */ /* 0x000fe200087fe43f */
[----:B------:R-:W-:Y:S01]  /*11730*/  UMOV UR6, 0x0 ;  /* 0x0000000000067882 */ /* 0x000fe20000000000 */
[----:B------:R-:W-:-:S10]  /*11740*/  UMOV UR7, 0x14f00000 ;  /* 0x14f0000000077882 */ /* 0x000fd40000000000 */
.L_x_93:
        /* <DEDUP_REMOVED lines=14> */
.L_x_94:
        /* <DEDUP_REMOVED lines=8> */
[----:B------:R-:W0:Y:S01]  /*118b0*/  SYNCS.PHASECHK.TRANS64.TRYWAIT P0, [UR38+0x34860], R2 ;  /* 0x03486002ff0075a7 */ /* 0x000e220008000166 */
[----:B------:R-:W-:Y:S04]  /*118c0*/  BSSY B1, `(.L_x_95) ;  /* 0x0000002000017945 */ /* 0x000fe80003800000 */
[----:B0-----:R-:W-:Y:S05]  /*118d0*/  @!P0 BRA `(.L_x_96) ;  /* 0x0000001800848947 */ /* 0x001fea0003800000 */
.L_x_148:
[----:B------:R-:W-:Y:S05]  /*118e0*/  BSYNC B1 ;  /* 0x0000000000017941 */ /* 0x000fea0003800000 */
.L_x_95:
[----:B------:R-:W-:Y:S01]  /*118f0*/  BSSY B1, `(.L_x_97) ;  /* 0x0000009000017945 */ /* 0x000fe20003800000 */
[----:B0-----:R-:W-:Y:S01]  /*11900*/  IMAD.MOV.U32 R2, RZ, RZ, 0x0 ;  /* 0x00000000ff027424 */ /* 0x001fe200078e00ff */
[----:B------:R-:W-:Y:S02]  /*11910*/  MOV R3, 0x14f00000 ;  /* 0x14f0000000037802 */ /* 0x000fe40000000f00 */
[----:B------:R-:W-:Y:S05]  /*11920*/  @P1 BRA `(.L_x_98) ;  /* 0x0000000000141947 */ /* 0x000fea0003800000 */
[----:B------:R-:W-:Y:S01]  /*11930*/  ISETP.NE.AND P0, PT, R10, RZ, PT ;  /* 0x000000ff0a00720c */ /* 0x000fe20003f05270 */
[----:B------:R-:W-:-:S04]  /*11940*/  IMAD.MOV.U32 R7, RZ, RZ, 0xb000 ;  /* 0x0000b000ff077424 */ /* 0x000fc800078e00ff */
[----:B------:R0:W-:Y:S08]  /*11950*/  SYNCS.ARRIVE.TRANS64 RZ, [UR38+0x34850], R7 ;  /* 0x03485007ffff79a7 */ /* 0x0001f00008000026 */
[----:B0-----:R-:W-:Y:S05]  /*11960*/  @!P0 BRA `(.L_x_98) ;  /* 0x0000000000048947 */ /* 0x001fea0003800000 */
[----:B------:R-:W-:Y:S01]  /*11970*/  BPT.TRAP 0x1 ;  /* 0x000000040000795c */ /* 0x000fe20000300000 */
.L_x_98:
[----:B------:R-:W-:Y:S05]  /*11980*/  BSYNC B1 ;  /* 0x0000000000017941 */ /* 0x000fea0003800000 */
.L_x_97:
        /* <DEDUP_REMOVED lines=10> */
.L_x_99:
        /* <DEDUP_REMOVED lines=13> */
.L_x_100:
        /* <DEDUP_REMOVED lines=8> */
[----:B------:R-:W-:Y:S02]  /*11b80*/  IMAD.MOV.U32 R17, RZ, RZ, R0 ;  /* 0x000000ffff117224 */ /* 0x000fe400078e0000 */
[----:B------:R-:W-:-:S07]  /*11b90*/  IMAD.MOV.U32 R16, RZ, RZ, R4 ;  /* 0x000000ffff107224 */ /* 0x000fce00078e0004 */
.L_x_87:
[----:B------:R-:W-:Y:S05]  /*11ba0*/  BSYNC B0 ;  /* 0x0000000000007941 */ /* 0x000fea0003800000 */
.L_x_54:
[----:B------:R-:W2:Y:S01]  /*11bb0*/  LDL.LU R0, [R1] ;  /* 0x0000000001007983 */ /* 0x000ea20000300800 */
[----:B------:R-:W-:Y:S01]  /*11bc0*/  BSSY B0, `(.L_x_101) ;  /* 0x0000037000007945 */ /* 0x000fe20003800000 */
[----:B--2---:R-:W-:-:S13]  /*11bd0*/  ISETP.NE.AND P0, PT, R0, RZ, PT ;  /* 0x000000ff0000720c */ /* 0x004fda0003f05270 */
[----:B------:R-:W-:Y:S05]  /*11be0*/  @!P0 BRA `(.L_x_102) ;  /* 0x0000000000d08947 */ /* 0x000fea0003800000 */
[----:B------:R-:W1:Y:S01]  /*11bf0*/  S2R R0, SR_TID.X ;  /* 0x0000000000007919 */ /* 0x000e620000002100 */
[----:B0-----:R-:W-:Y:S01]  /*11c00*/  LEA R3, R8, UR38, 0x3 ;  /* 0x0000002608037c11 */ /* 0x001fe2000f8e18ff */
[----:B------:R-:W-:Y:S01]  /*11c10*/  BSSY B1, `(.L_x_103) ;  /* 0x0000006000017945 */ /* 0x000fe20003800000 */
[----:B-1----:R-:W-:Y:S02]  /*11c20*/  LOP3.LUT R2, R0, 0x7f, RZ, 0xc0, !PT ;  /* 0x0000007f00027812 */ /* 0x002fe400078ec0ff */
[----:B------:R-:W-:Y:S02]  /*11c30*/  SHF.L.U32 R0, R9, 0x1f, RZ ;  /* 0x0000001f09007819 */ /* 0x000fe400000006ff */
[----:B------:R-:W-:Y:S02]  /*11c40*/  ISETP.NE.AND P1, PT, R2, RZ, PT ;  /* 0x000000ff0200720c */ /* 0x000fe40003f25270 */
[----:B------:R-:W0:Y:S02]  /*11c50*/  SYNCS.PHASECHK.TRANS64.TRYWAIT P0, [R3+URZ+0x34860], R0 ;  /* 0x03486000030075a7 */ /* 0x000e24000800017f */
[----:B0-----:R-:W-:Y:S09]  /*11c60*/  @!P0 BRA `(.L_x_104) ;  /* 0x0000001400b88947 */ /* 0x001ff20003800000 */
.L_x_149:
[----:B------:R-:W-:Y:S05]  /*11c70*/  BSYNC B1 ;  /* 0x0000000000017941 */ /* 0x000fea0003800000 */
.L_x_103:
[----:B------:R-:W-:Y:S04]  /*11c80*/  BSSY B1, `(.L_x_105) ;  /* 0x0000008000017945 */ /* 0x000fe80003800000 */
[----:B------:R-:W-:Y:S05]  /*11c90*/  @P1 BRA `(.L_x_106) ;  /* 0x0000000000181947 */ /* 0x000fea0003800000 */
[----:B------:R-:W1:Y:S01]  /*11ca0*/  S2R R2, SR_TID.X ;  /* 0x0000000000027919 */ /* 0x000e620000002100 */
[----:B0-----:R-:W-:-:S04]  /*11cb0*/  MOV R0, 0xb000 ;  /* 0x0000b00000007802 */ /* 0x001fc80000000f00 */
[----:B------:R2:W-:Y:S01]  /*11cc0*/  SYNCS.ARRIVE.TRANS64 RZ, [R3+URZ+0x34850], R0 ;  /* 0x0348500003ff79a7 */ /* 0x0005e2000800003f */
[----:B-1----:R-:W-:-:S13]  /*11cd0*/  LOP3.LUT P0, RZ, R2, 0x1f, RZ, 0xc0, !PT ;  /* 0x0000001f02ff7812 */ /* 0x002fda000780c0ff */
[----:B--2---:R-:W-:Y:S05]  /*11ce0*/  @!P0 BRA `(.L_x_106) ;  /* 0x0000000000048947 */ /* 0x004fea0003800000 */
[----:B------:R-:W-:Y:S01]  /*11cf0*/  BPT.TRAP 0x1 ;  /* 0x000000040000795c */ /* 0x000fe20000300000 */
.L_x_106:
[----:B------:R-:W-:Y:S05]  /*11d00*/  BSYNC B1 ;  /* 0x0000000000017941 */ /* 0x000fea0003800000 */
.L_x_105:
[----:B------:R-:W-:Y:S01]  /*11d10*/  R2UR UR4, R8 ;  /* 0x00000000080472ca */ /* 0x000fe200000e0000 */
[----:B------:R-:W-:Y:S01]  /*11d20*/  ULDC.64 UR6, c[0x0][0x198] ;  /* 0x0000660000067ab9 */ /* 0x000fe20000000a00 */
[----:B------:R-:W-:Y:S01]  /*11d30*/  R2UR UR9, R3 ;  /* 0x00000000030972ca */ /* 0x000fe200000e0000 */
[----:B------:R-:W-:Y:S01]  /*11d40*/  UIADD3 UR6, UP0, UR6, 0x470, URZ ;  /* 0x0000047006067890 */ /* 0x000fe2000ff1e03f */
[----:B------:R-:W-:Y:S01]  /*11d50*/  PLOP3.LUT P0, PT, PT, PT, PT, 0x80, 0x0 ;  /* 0x000000000000781c */ /* 0x000fe20003f0f070 */
[----:B------:R-:W-:Y:S01]  /*11d60*/  IMAD R17, R17, 0xb0, RZ ;  /* 0x000000b011117824 */ /* 0x000fe200078e02ff */
[----:B------:R-:W-:Y:S01]  /*11d70*/  UMOV UR14, 0x0 ;  /* 0x00000000000e7882 */ /* 0x000fe20000000000 */
[----:B------:R-:W-:Y:S01]  /*11d80*/  UIADD3.X UR7, URZ, UR7, URZ, UP0, !UPT ;  /* 0x000000073f077290 */ /* 0x000fe200087fe43f */
[----:B------:R-:W-:Y:S01]  /*11d90*/  UMOV UR15, 0x14f00000 ;  /* 0x14f00000000f7882 */ /* 0x000fe20000000000 */
[----:B------:R-:W-:-:S04]  /*11da0*/  UMOV UR10, URZ ;  /* 0x0000003f000a7c82 */ /* 0x000fc80008000000 */
[----:B------:R-:W-:Y:S02]  /*11db0*/  UIMAD UR4, UR4, 0xb000, UR38 ;  /* 0x0000b000040478a4 */ /* 0x000fe4000f8e0226 */
[----:B------:R-:W-:Y:S02]  /*11dc0*/  UIADD3 UR9, UR9, 0x34850, URZ ;  /* 0x0003485009097890 */ /* 0x000fe4000fffe03f */
[----:B------:R-:W-:-:S12]  /*11dd0*/  UIADD3 UR8, UR4, 0x400, URZ ;  /* 0x0000040004087890 */ /* 0x000fd8000fffe03f */
.L_x_107:
[----:B------:R-:W-:-:S13]  /*11de0*/  @P0 ELECT P1, URZ, PT ;  /* 0x00000000003f082f */ /* 0x000fda0003820000 */
[----:B------:R-:W-:Y:S01]  /*11df0*/  @P1 R2UR UR13, R16 ;  /* 0x00000000100d12ca */ /* 0x000fe200000e0000 */
[----:B------:R-:W-:Y:S01]  /*11e00*/  UMOV UR12, UR36 ;  /* 0x00000024000c7c82 */ /* 0x000fe20008000000 */
[----:B------:R-:W-:Y:S02]  /*11e10*/  @P1 R2UR UR11, R17 ;  /* 0x00000000110b12ca */ /* 0x000fe400000e0000 */
[----:B------:R-:W-:Y:S02]  /*11e20*/  @P1 PLOP3.LUT P0, PT, P1, PT, PT, 0x8, 0x0 ;  /* 0x000000000000181c */ /* 0x000fe40000f0e170 */
[----:B------:R-:W-:-:S09]  /*11e30*/  PLOP3.LUT P1, PT, PT, PT, PT, 0x8, 0x0 ;  /* 0x000000000000781c */ /* 0x000fd20003f2e170 */
[----:B------:R1:W-:Y:S02]  /*11e40*/  UTMALDG.4D [UR8], [UR6], desc[UR14] ;  /* 0x00000e08060075b4 */ /* 0x0003e40008019000 */
[----:B-1----:R-:W-:Y:S05]  /*11e50*/  @P0 BRA.U.ANY `(.L_x_107) ;  /* 0xfffffffd00e00947 */ /* 0x002fea000393ffff */
[----:B------:R-:W-:Y:S01]  /*11e60*/  PLOP3.LUT P0, PT, PT, PT, PT, 0x80, 0x0 ;  /* 0x000000000000781c */ /* 0x000fe20003f0f070 */
[----:B------:R-:W-:Y:S01]  /*11e70*/  UIADD3 UR8, UR4, 0x5c00, URZ ;  /* 0x00005c0004087890 */ /* 0x000fe2000fffe03f */
[----:B------:R-:W-:Y:S02]  /*11e80*/  UMOV UR5, 0x14f00000 ;  /* 0x14f0000000057882 */ /* 0x000fe40000000000 */
[----:B------:R-:W-:Y:S01]  /*11e90*/  UMOV UR4, 0x0 ;  /* 0x0000000000047882 */ /* 0x000fe20000000000 */
[----:B------:R-:W-:-:S08]  /*11ea0*/  UMOV UR10, 0x40 ;  /* 0x00000040000a7882 */ /* 0x000fd00000000000 */
.L_x_108:
        /* <DEDUP_REMOVED lines=8> */
.L_x_102:
[----:B------:R-:W-:Y:S05]  /*11f30*/  BSYNC B0 ;  /* 0x0000000000007941 */ /* 0x000fea0003800000 */
.L_x_101:
[----:B0-----:R-:W-:Y:S02]  /*11f40*/  VIADD R0, R8, 0x1 ;  /* 0x0000000108007836 */ /* 0x001fe40000000000 */
[----:B------:R-:W-:-:S03]  /*11f50*/  IMAD.MOV.U32 R3, RZ, RZ, RZ ;  /* 0x000000ffff037224 */ /* 0x000fc600078e00ff */
[----:B------:R-:W-:-:S04]  /*11f60*/  ISETP.NE.AND P0, PT, R0, 0x2, PT ;  /* 0x000000020000780c */ /* 0x000fc80003f05270 */
[----:B------:R-:W-:Y:S02]  /*11f70*/  SEL R2, RZ, 0x1, P0 ;  /* 0x00000001ff027807 */ /* 0x000fe40000000000 */
[----:B------:R-:W-:Y:S02]  /*11f80*/  SEL R0, R0, RZ, P0 ;  /* 0x000000ff00007207 */ /* 0x000fe40000000000 */
[----:B------:R-:W-:-:S07]  /*11f90*/  LOP3.LUT R9, R9, R2, RZ, 0x3c, !PT ;  /* 0x0000000209097212 */ /* 0x000fce00078e3cff */
.L_x_38:
[----:B------:R-:W0:Y:S01]  /*11fa0*/  S2R R5, SR_CgaCtaId ;  /* 0x0000000000057919 */ /* 0x000e220000008800 */
[----:B------:R-:W-:Y:S02]  /*11fb0*/  MOV R2, 0x400 ;  /* 0x0000040000027802 */ /* 0x000fe40000000f00 */
[----:B------:R-:W-:Y:S02]  /*11fc0*/  SHF.L.U32 R3, R3, 0x1f, RZ ;  /* 0x0000001f03037819 */ /* 0x000fe400000006ff */
[----:B0-----:R-:W-:-:S04]  /*11fd0*/  LEA R2, R5, R2, 0x18 ;  /* 0x0000000205027211 */ /* 0x001fc800078ec0ff */
[----:B------:R-:W0:Y:S02]  /*11fe0*/  SYNCS.PHASECHK.TRANS64.TRYWAIT P0, [R2+URZ+0x34820], R3 ;  /* 0x03482003020075a7 */ /* 0x000e24000800017f */
[----:B0-----:R-:W-:Y:S05]  /*11ff0*/  @!P0 BRA `(.L_x_109) ;  /* 0x0000001000e88947 */ /* 0x001fea0003800000 */
.L_x_150:
[----:B------:R-:W-:-:S03]  /*12000*/  UMOV UR4, 0xffffffff ;  /* 0xffffffff00047882 */ /* 0x000fc60000000000 */
[----:B------:R-:W-:Y:S05]  /*12010*/  BRA.DIV UR4, `(.L_x_110) ;  /* 0x0000001204f47947 */ /* 0x000fea000b800000 */
[----:B0-----:R-:W0:Y:S02]  /*12020*/  S2R R3, SR_TID.X ;  /* 0x0000000000037919 */ /* 0x001e240000002100 */
[----:B0-----:R-:W-:-:S04]  /*12030*/  SHF.R.U32.HI R3, RZ, 0x5, R3 ;  /* 0x00000005ff037819 */ /* 0x001fc80000011603 */
[----:B------:R-:W-:-:S05]  /*12040*/  LOP3.LUT R3, R3, 0x3, RZ, 0xc0, !PT ;  /* 0x0000000303037812 */ /* 0x000fca00078ec0ff */
[----:B------:R0:W1:Y:S02]  /*12050*/  SHFL.IDX PT, R14, R3, RZ, 0x1f ;  /* 0x00001fff030e7589 */ /* 0x00006400000e0000 */
.L_x_153:
[----:B-1----:R-:W-:-:S13]  /*12060*/  ISETP.NE.AND P0, PT, R14, RZ, PT ;  /* 0x000000ff0e00720c */ /* 0x002fda0003f05270 */
[----:B------:R-:W-:Y:S05]  /*12070*/  @P0 BRA `(.L_x_10) ;  /* 0x0000000000900947 */ /* 0x000fea0003800000 */
[----:B------:R-:W-:-:S03]  /*12080*/  UMOV UR4, 0xffffffff ;  /* 0xffffffff00047882 */ /* 0x000fc60000000000 */
[----:B------:R-:W-:Y:S05]  /*12090*/  BRA.DIV UR4, `(.L_x_111) ;  /* 0x0000001604087947 */ /* 0x000fea000b800000 */
[----:B------:R-:W-:-:S13]  /*120a0*/  ELECT P6, URZ, PT ;  /* 0x00000000003f782f */ /* 0x000fda00038c0000 */
.L_x_156:
[----:B------:R-:W-:Y:S05]  /*120b0*/  @!P6 BRA `(.L_x_10) ;  /* 0x000000000080e947 */ /* 0x000fea0003800000 */
[----:B0-----:R-:W2:Y:S02]  /*120c0*/  LDL R3, [R1+0xc] ;  /* 0x00000c0001037983 */ /* 0x001ea40000100800 */
[----:B--2---:R-:W-:-:S13]  /*120d0*/  R2UR UR4, R3 ;  /* 0x00000000030472ca */ /* 0x004fda00000e0000 */
[----:B------:R-:W-:-:S06]  /*120e0*/  ULOP3.LUT UR4, UR4, 0x2, URZ, 0xfc, !UPT ;  /* 0x0000000204047892 */ /* 0x000fcc000f8efc3f */
[----:B------:R-:W-:-:S05]  /*120f0*/  IMAD.U32 R3, RZ, RZ, UR4 ;  /* 0x00000004ff037e24 */ /* 0x000fca000f8e00ff */
[----:B------:R-:W-:-:S13]  /*12100*/  ISETP.NE.AND P2, PT, R3, 0x3, PT ;  /* 0x000000030300780c */ /* 0x000fda0003f45270 */
[----:B------:R-:W-:Y:S05]  /*12110*/  @!P2 BRA `(.L_x_112) ;  /* 0x000000000004a947 */ /* 0x000fea0003800000 */
[----:B------:R-:W-:Y:S01]  /*12120*/  BPT.TRAP 0x1 ;  /* 0x000000040000795c */ /* 0x000fe20000300000 */
.L_x_112:
[----:B------:R-:W-:Y:S01]  /*12130*/  IADD3 R7, R2, 0x34840, RZ ;  /* 0x0003484002077810 */ /* 0x000fe20007ffe0ff */
[----:B------:R-:W-:Y:S01]  /*12140*/  VIADD R3, R0, 0x1 ;  /* 0x0000000100037836 */ /* 0x000fe20000000000 */
[----:B------:R-:W-:-:S03]  /*12150*/  SHF.L.U32 R5, R9, 0x1f, RZ ;  /* 0x0000001f09057819 */ /* 0x000fc600000006ff */
[----:B------:R-:W-:Y:S01]  /*12160*/  IMAD R6, R0, 0x8, R7 ;  /* 0x0000000800067824 */ /* 0x000fe200078e0207 */
[----:B------:R-:W-:-:S03]  /*12170*/  ISETP.NE.AND P1, PT, R3, 0x2, PT ;  /* 0x000000020300780c */ /* 0x000fc60003f25270 */
[----:B------:R-:W0:Y:S01]  /*12180*/  SYNCS.PHASECHK.TRANS64.TRYWAIT P0, [R6+URZ], R5 ;  /* 0x00000005060075a7 */ /* 0x000e22000800017f */
[----:B------:R-:W-:Y:S02]  /*12190*/  SEL R4, RZ, 0x1, P1 ;  /* 0x00000001ff047807 */ /* 0x000fe40000800000 */
[----:B------:R-:W-:Y:S02]  /*121a0*/  SEL R8, R3, RZ, P1 ;  /* 0x000000ff03087207 */ /* 0x000fe40000800000 */
[----:B------:R-:W-:-:S03]  /*121b0*/  LOP3.LUT R4, R9, R4, RZ, 0x3c, !PT ;  /* 0x0000000409047212 */ /* 0x000fc600078e3cff */
[----:B------:R-:W-:Y:S01]  /*121c0*/  IMAD R3, R8, 0x8, R7 ;  /* 0x0000000808037824 */ /* 0x000fe200078e0207 */
[----:B------:R-:W-:Y:S01]  /*121d0*/  SHF.L.U32 R4, R4, 0x1f, RZ ;  /* 0x0000001f04047819 */ /* 0x000fe200000006ff */
[----:B0-----:R-:W-:Y:S06]  /*121e0*/  @!P0 BRA `(.L_x_113) ;  /* 0x0000001000d48947 */ /* 0x001fec0003800000 */
.L_x_157:
[----:B------:R-:W1:Y:S02]  /*121f0*/  SYNCS.PHASECHK.TRANS64.TRYWAIT P0, [R3+URZ], R4 ;  /* 0x00000004030075a7 */ /* 0x000e64000800017f */
[----:B-1----:R-:W-:Y:S05]  /*12200*/  @!P0 BRA `(.L_x_114) ;  /* 0x0000001000e08947 */ /* 0x002fea0003800000 */
.L_x_158:
[----:B------:R-:W-:Y:S05]  /*12210*/  @!P2 BRA `(.L_x_115) ;  /* 0x000000000004a947 */ /* 0x000fea0003800000 */
[----:B------:R-:W-:Y:S01]  /*12220*/  BPT.TRAP 0x1 ;  /* 0x000000040000795c */ /* 0x000fe20000300000 */
.L_x_115:
[----:B-1----:R-:W-:-:S05]  /*12230*/  IADD3 R3, R2, 0x34860, RZ ;  /* 0x0003486002037810 */ /* 0x002fca0007ffe0ff */
[----:B------:R-:W-:-:S04]  /*12240*/  IMAD R0, R0, 0x8, R3 ;  /* 0x0000000800007824 */ /* 0x000fc800078e0203 */
[----:B------:R-:W1:Y:S02]  /*12250*/  SYNCS.PHASECHK.TRANS64.TRYWAIT P0, [R0+URZ], R5 ;  /* 0x00000005000075a7 */ /* 0x000e64000800017f */
[----:B-1----:R-:W-:Y:S05]  /*12260*/  @!P0 BRA `(.L_x_116) ;  /* 0x0000001000dc8947 */ /* 0x002fea0003800000 */
.L_x_159:
[----:B------:R-:W-:-:S07]  /*12270*/  IMAD R3, R8, 0x8, R3 ;  /* 0x0000000808037824 */ /* 0x000fce00078e0203 */
.L_x_117:
[----:B--2---:R2:W3:Y:S02]  /*12280*/  SYNCS.PHASECHK.TRANS64.TRYWAIT P0, [R3+URZ], R4 ;  /* 0x00000004030075a7 */ /* 0x0044e4000800017f */
[----:B---3--:R-:W-:Y:S05]  /*12290*/  @!P0 NANOSLEEP.SYNCS 0x989680 ;  /* 0x009896800000895d */ /* 0x008fea0003900000 */
[----:B------:R-:W3:Y:S02]  /*122a0*/  @!P0 SYNCS.PHASECHK.TRANS64 P0, [R3+URZ], R4 ;  /* 0x00000004030085a7 */ /* 0x000ee4000800007f */
[----:B---3--:R-:W-:Y:S05]  /*122b0*/  @!P0 BRA `(.L_x_117) ;  /* 0xfffffffc00f08947 */ /* 0x008fea000383ffff */
.L_x_10:
[----:B------:R-:W-:Y:S05]  /*122c0*/  BSYNC B6 ;  /* 0x0000000000067941 */ /* 0x000fea0003800000 */
.L_x_7:
[----:B------:R-:W-:Y:S05]  /*122d0*/  EXIT ;  /* 0x000000000000794d */ /* 0x000fea0003800000 */
.L_x_14:
[----:B------:R-:W-:-:S13]  /*122e0*/  R2UR UR4, R16 ;  /* 0x00000000100472ca */ /* 0x000fda00000e0000 */
[----:B0-----:R-:W-:-:S04]  /*122f0*/  IMAD.U32 R3, RZ, RZ, UR4 ;  /* 0x00000004ff037e24 */ /* 0x001fc8000f8e00ff */
[----:B------:R0:W1:Y:S03]  /*12300*/  SYNCS.PHASECHK.TRANS64.TRYWAIT P0, [R3+URZ+0x34800], R0 ;  /* 0x03480000030075a7 */ /* 0x000066000800017f */
[----:B-1----:R-:W-:Y:S05]  /*12310*/  @!P0 NANOSLEEP.SYNCS 0x989680 ;  /* 0x009896800000895d */ /* 0x002fea0003900000 */
[----:B------:R-:W1:Y:S02]  /*12320*/  @!P0 SYNCS.PHASECHK.TRANS64 P0, [R3+URZ+0x34800], R0 ;  /* 0x03480000030085a7 */ /* 0x000e64000800007f */
[----:B-1----:R-:W-:Y:S05]  /*12330*/  @!P0 BRA `(.L_x_14) ;  /* 0xfffffffc00e88947 */ /* 0x002fea000383ffff */
[----:B------:R-:W-:Y:S05]  /*12340*/  BRA `(.L_x_118) ;  /* 0xfffffef000107947 */ /* 0x000fea000383ffff */
.L_x_18:
[----:B------:R-:W-:-:S13]  /*12350*/  R2UR UR4, R16 ;  /* 0x00000000100472ca */ /* 0x000fda00000e0000 */
[----:B0-----:R-:W-:-:S04]  /*12360*/  MOV R3, UR4 ;  /* 0x0000000400037c02 */ /* 0x001fc80008000f00 */
[----:B------:R0:W2:Y:S03]  /*12370*/  SYNCS.PHASECHK.TRANS64.TRYWAIT P2, [R3+URZ+0x34830], R0 ;  /* 0x03483000030075a7 */ /* 0x0000a6000804017f */
[----:B--2---:R-:W-:Y:S05]  /*12380*/  @!P2 NANOSLEEP.SYNCS 0x989680 ;  /* 0x009896800000a95d */ /* 0x004fea0003900000 */
[----:B------:R-:W2:Y:S02]  /*12390*/  @!P2 SYNCS.PHASECHK.TRANS64 P2, [R3+URZ+0x34830], R0 ;  /* 0x034830000300a5a7 */ /* 0x000ea4000804007f */
[----:B--2---:R-:W-:Y:S05]  /*123a0*/  @!P2 BRA `(.L_x_18) ;  /* 0xfffffffc00e8a947 */ /* 0x004fea000383ffff */
[----:B------:R-:W-:Y:S05]  /*123b0*/  BRA `(.L_x_17) ;  /* 0xfffffef000407947 */ /* 0x000fea000383ffff */
.L_x_23:
[----:B-1----:R1:W2:Y:S02]  /*123c0*/  SYNCS.PHASECHK.TRANS64.TRYWAIT P2, [R9+URZ+0x34830], R8 ;  /* 0x03483008090075a7 */ /* 0x0022a4000804017f */
[----:B--2---:R-:W-:Y:S05]  /*123d0*/  @!P2 NANOSLEEP.SYNCS 0x989680 ;  /* 0x009896800000a95d */ /* 0x004fea0003900000 */
[----:B------:R-:W2:Y:S02]  /*123e0*/  @!P2 SYNCS.PHASECHK.TRANS64 P2, [R9+URZ+0x34830], R8 ;  /* 0x034830080900a5a7 */ /* 0x000ea4000804007f */
[----:B--2---:R-:W-:Y:S05]  /*123f0*/  @!P2 BRA `(.L_x_23) ;  /* 0xfffffffc00f0a947 */ /* 0x004fea000383ffff */
[----:B------:R-:W-:Y:S05]  /*12400*/  BRA `(.L_x_20) ;  /* 0xffffff4800dc7947 */ /* 0x000fea000383ffff */
.L_x_27:
[----:B-1----:R-:W-:-:S04]  /*12410*/  IMAD.U32 R9, RZ, RZ, UR6 ;  /* 0x00000006ff097e24 */ /* 0x002fc8000f8e00ff */
[----:B------:R1:W2:Y:S03]  /*12420*/  SYNCS.PHASECHK.TRANS64.TRYWAIT P2, [R9+URZ+0x34850], R8 ;  /* 0x03485008090075a7 */ /* 0x0002a6000804017f */
[----:B--2---:R-:W-:Y:S05]  /*12430*/  @!P2 NANOSLEEP.SYNCS 0x989680 ;  /* 0x009896800000a95d */ /* 0x004fea0003900000 */
[----:B------:R-:W2:Y:S02]  /*12440*/  @!P2 SYNCS.PHASECHK.TRANS64 P2, [R9+URZ+0x34850], R8 ;  /* 0x034850080900a5a7 */ /* 0x000ea4000804007f */
[----:B--2---:R-:W-:Y:S05]  /*12450*/  @!P2 BRA `(.L_x_27) ;  /* 0xfffffffc00eca947 */ /* 0x004fea000383ffff */
[----:B------:R-:W-:Y:S05]  /*12460*/  BRA `(.L_x_24) ;  /* 0xffffff7000447947 */ /* 0x000fea000383ffff */
.L_x_32:
[----:B-1----:R1:W2:Y:S02]  /*12470*/  SYNCS.PHASECHK.TRANS64.TRYWAIT P0, [R11+URZ+0x34850], R2 ;  /* 0x034850020b0075a7 */ /* 0x0022a4000800017f */
[----:B--2---:R-:W-:Y:S05]  /*12480*/  @!P0 NANOSLEEP.SYNCS 0x989680 ;  /* 0x009896800000895d */ /* 0x004fea0003900000 */
[----:B------:R-:W2:Y:S02]  /*12490*/  @!P0 SYNCS.PHASECHK.TRANS64 P0, [R11+URZ+0x34850], R2 ;  /* 0x034850020b0085a7 */ /* 0x000ea4000800007f */
[----:B--2---:R-:W-:Y:S05]  /*124a0*/  @!P0 BRA `(.L_x_32) ;  /* 0xfffffffc00f08947 */ /* 0x004fea000383ffff */
[----:B------:R-:W-:Y:S05]  /*124b0*/  BRA `(.L_x_31) ;  /* 0xffffff9c00f07947 */ /* 0x000fea000383ffff */
.L_x_43:
[----:B------:R-:W-:Y:S01]  /*124c0*/  IMAD.MOV.U32 R13, RZ, RZ, R0 ;  /* 0x000000ffff0d7224 */ /* 0x000fe200078e0000 */
[----:B------:R-:W-:Y:S01]  /*124d0*/  MOV R11, 0x1f ;  /* 0x0000001f000b7802 */ /* 0x000fe20000000f00 */
[----:B------:R-:W-:Y:S02]  /*124e0*/  IMAD.MOV.U32 R12, RZ, RZ, RZ ;  /* 0x000000ffff0c7224 */ /* 0x000fe400078e00ff */
[----:B------:R-:W-:-:S07]  /*124f0*/  IMAD.MOV.U32 R15, RZ, RZ, -0x1 ;  /* 0xffffffffff0f7424 */ /* 0x000fce00078e00ff */
[----:B------:R-:W-:Y:S05]  /*12500*/  WARPSYNC.COLLECTIVE R15, `(.L_x_119) ;  /* 0x000000000f087348 */ /* 0x000fea0003c00000 */
[----:B------:R0:W1:Y:S02]  /*12510*/  SHFL.IDX P6, R14, R13, R12, R11 ;  /* 0x0000000c0d0e7389 */ /* 0x00006400000c000b */
[----:B01----:R-:W-:Y:S01]  /*12520*/  ENDCOLLECTIVE ;  /* 0x000000000000791b */ /* 0x003fe20003800000 */
.L_x_119:
[----:B------:R-:W-:Y:S05]  /*12530*/  BRA `(.L_x_120) ;  /* 0xffffffcc00487947 */ /* 0x000fea000383ffff */
.L_x_45:
[----:B------:R-:W-:Y:S01]  /*12540*/  BSSY B0, `(.L_x_121) ;  /* 0x0000006000007945 */ /* 0x000fe20003800000 */
[----:B------:R-:W-:-:S07]  /*12550*/  IMAD.MOV.U32 R15, RZ, RZ, -0x1 ;  /* 0xffffffffff0f7424 */ /* 0x000fce00078e00ff */
[----:B0-----:R-:W-:Y:S05]  /*12560*/  WARPSYNC.COLLECTIVE R15, `(.L_x_122) ;  /* 0x000000000f0c7348 */ /* 0x001fea0003c00000 */
[----:B------:R-:W-:Y:S02]  /*12570*/  ELECT P6, UR62, PT ;  /* 0x00000000003e782f */ /* 0x000fe400038c0000 */
[----:B------:R-:W-:Y:S01]  /*12580*/  MOV R14, UR62 ;  /* 0x0000003e000e7c02 */ /* 0x000fe20008000f00 */
[----:B0-----:R-:W-:Y:S10]  /*12590*/  ENDCOLLECTIVE ;  /* 0x000000000000791b */ /* 0x001ff40003800000 */
.L_x_122:
[----:B------:R-:W-:Y:S05]  /*125a0*/  BSYNC B0 ;  /* 0x0000000000007941 */ /* 0x000fea0003800000 */
.L_x_121:
[----:B------:R-:W-:Y:S05]  /*125b0*/  BRA `(.L_x_123) ;  /* 0xffffffcc00487947 */ /* 0x000fea000383ffff */
.L_x_47:
[----:B0-----:R-:W-:-:S04]  /*125c0*/  IMAD.U32 R3, RZ, RZ, UR38 ;  /* 0x00000026ff037e24 */ /* 0x001fc8000f8e00ff */
[----:B------:R0:W1:Y:S03]  /*125d0*/  SYNCS.PHASECHK.TRANS64.TRYWAIT P0, [R3+URZ+0x34840], R0 ;  /* 0x03484000030075a7 */ /* 0x000066000800017f */
[----:B-1----:R-:W-:Y:S05]  /*125e0*/  @!P0 NANOSLEEP.SYNCS 0x989680 ;  /* 0x009896800000895d */ /* 0x002fea0003900000 */
[----:B------:R-:W1:Y:S02]  /*125f0*/  @!P0 SYNCS.PHASECHK.TRANS64 P0, [R3+URZ+0x34840], R0 ;  /* 0x03484000030085a7 */ /* 0x000e64000800007f */
[----:B-1----:R-:W-:Y:S05]  /*12600*/  @!P0 BRA `(.L_x_47) ;  /* 0xfffffffc00ec8947 */ /* 0x002fea000383ffff */
[----:B------:R-:W-:Y:S05]  /*12610*/  BRA `(.L_x_124) ;  /* 0xffffffcc00a47947 */ /* 0x000fea000383ffff */
.L_x_50:
[----:B------:R-:W-:Y:S01]  /*12620*/  LEA R8, R12, R8, 0x7 ;  /* 0x000000080c087211 */ /* 0x000fe200078e38ff */
[----:B------:R-:W-:Y:S01]  /*12630*/  IMAD.MOV.U32 R13, RZ, RZ, R7 ;  /* 0x000000ffff0d7224 */ /* 0x000fe200078e0007 */
[----:B------:R-:W-:Y:S01]  /*12640*/  MOV R15, 0xffffffff ;  /* 0xffffffff000f7802 */ /* 0x000fe20000000f00 */
[----:B------:R-:W-:Y:S02]  /*12650*/  IMAD.MOV.U32 R12, RZ, RZ, RZ ;  /* 0x000000ffff0c7224 */ /* 0x000fe400078e00ff */
[----:B------:R-:W-:Y:S02]  /*12660*/  IMAD.MOV.U32 R11, RZ, RZ, 0x181f ;  /* 0x0000181fff0b7424 */ /* 0x000fe400078e00ff */
[----:B------:R-:W-:-:S07]  /*12670*/  VIADD R5, R8, 0x10 ;  /* 0x0000001008057836 */ /* 0x000fce0000000000 */
[----:B------:R-:W-:Y:S05]  /*12680*/  WARPSYNC.COLLECTIVE R15, `(.L_x_125) ;  /* 0x000000000f087348 */ /* 0x000fea0003c00000 */
[----:B------:R0:W1:Y:S02]  /*12690*/  SHFL.IDX P6, R14, R13, R12, R11 ;  /* 0x0000000c0d0e7389 */ /* 0x00006400000c000b */
[----:B01----:R-:W-:Y:S01]  /*126a0*/  ENDCOLLECTIVE ;  /* 0x000000000000791b */ /* 0x003fe20003800000 */
.L_x_125:
[----:B------:R-:W-:Y:S02]  /*126b0*/  IMAD.MOV.U32 R13, RZ, RZ, R0 ;  /* 0x000000ffff0d7224 */ /* 0x000fe400078e0000 */
[----:B------:R-:W-:-:S07]  /*126c0*/  IMAD.MOV.U32 R2, RZ, RZ, R14 ;  /* 0x000000ffff027224 */ /* 0x000fce00078e000e */
[----:B------:R-:W-:Y:S05]  /*126d0*/  WARPSYNC.COLLECTIVE R15, `(.L_x_126) ;  /* 0x000000000f087348 */ /* 0x000fea0003c00000 */
[----:B------:R0:W1:Y:S02]  /*126e0*/  SHFL.IDX P6, R14, R13, R12, R11 ;  /* 0x0000000c0d0e7389 */ /* 0x00006400000c000b */
[----:B01----:R-:W-:Y:S01]  /*126f0*/  ENDCOLLECTIVE ;  /* 0x000000000000791b */ /* 0x003fe20003800000 */
.L_x_126:
[----:B------:R-:W-:Y:S01]  /*12700*/  ULDC UR4, c[0x0][0x288] ;  /* 0x0000a20000047ab9 */ /* 0x000fe20000000800 */
[----:B------:R-:W-:Y:S01]  /*12710*/  IMAD.MOV.U32 R3, RZ, RZ, R2 ;  /* 0x000000ffff037224 */ /* 0x000fe200078e0002 */
[----:B------:R-:W-:Y:S01]  /*12720*/  ULDC.64 UR6, c[0x0][0x208] ;  /* 0x0000820000067ab9 */ /* 0x000fe20000000a00 */
[----:B------:R-:W-:-:S05]  /*12730*/  IMAD R6, R6, UR4, RZ ;  /* 0x0000000406067c24 */ /* 0x000fca000f8e02ff */
[----:B------:R-:W-:Y:S01]  /*12740*/  ISETP.GE.AND P2, PT, R8, R6, PT ;  /* 0x000000060800720c */ /* 0x000fe20003f46270 */
[----:B------:R-:W-:Y:S02]  /*12750*/  IMAD.MOV.U32 R13, RZ, RZ, R7 ;  /* 0x000000ffff0d7224 */ /* 0x000fe400078e0007 */
[----:B------:R-:W-:-:S10]  /*12760*/  IMAD.MOV.U32 R12, RZ, RZ, 0x1 ;  /* 0x00000001ff0c7424 */ /* 0x000fd400078e00ff */
[----:B------:R-:W-:Y:S02]  /*12770*/  @!P2 LEA R21, R9, UR38, 0x1 ;  /* 0x000000260915ac11 */ /* 0x000fe4000f8e08ff */
[----:B------:R-:W-:-:S05]  /*12780*/  MOV R2, R14 ;  /* 0x0000000e00027202 */ /* 0x000fca0000000f00 */
[----:B------:R-:W-:-:S05]  /*12790*/  @!P2 IMAD.WIDE.U32 R2, R10, 0x2, R2 ;  /* 0x000000020a02a825 */ /* 0x000fca00078e0002 */
[----:B------:R-:W-:Y:S01]  /*127a0*/  @!PT LDS RZ, [RZ] ;  /* 0x00000000fffff984 */ /* 0x000fe20000000800 */
[----:B------:R-:W-:Y:S01]  /*127b0*/  @!PT LDS RZ, [RZ] ;  /* 0x00000000fffff984 */ /* 0x000fe20000000800 */
[----:B------:R-:W-:Y:S01]  /*127c0*/  @!PT LDS RZ, [RZ] ;  /* 0x00000000fffff984 */ /* 0x000fe20000000800 */
[----:B------:R0:W-:Y:S04]  /*127d0*/  @!P2 LDGSTS.E.BYPASS.LTC128B.128 [R21+0x16400], desc[UR6][R2.64], !P1 ;  /* 0x164000000215afae */ /* 0x0001e8000c901d46 */
[----:B------:R0:W-:Y:S01]  /*127e0*/  @!P2 LDGSTS.E.BYPASS.LTC128B.128 [R21+0x1a400], desc[UR6][R2.64+0x80], !P0 ;  /* 0x1a4000800215afae */ /* 0x0001e2000c101d46 */
[----:B------:R-:W-:-:S13]  /*127f0*/  ISETP.GE.AND P2, PT, R5, R6, PT ;  /* 0x000000060500720c */ /* 0x000fda0003f46270 */
[----:B0-----:R-:W-:Y:S05]  /*12800*/  WARPSYNC.COLLECTIVE R15, `(.L_x_127) ;  /* 0x000000000f087348 */ /* 0x001fea0003c00000 */
[----:B------:R1:W2:Y:S02]  /*12810*/  SHFL.IDX P6, R14, R13, R12, R11 ;  /* 0x0000000c0d0e7389 */ /* 0x0002a400000c000b */
[----:B012---:R-:W-:Y:S01]  /*12820*/  ENDCOLLECTIVE ;  /* 0x000000000000791b */ /* 0x007fe20003800000 */
.L_x_127:
[----:B------:R-:W-:Y:S02]  /*12830*/  IADD3 R3, R8, 0x20, RZ ;  /* 0x0000002008037810 */ /* 0x000fe40007ffe0ff */
[----:B------:R-:W-:Y:S01]  /*12840*/  @!P2 LEA R20, R9, UR38, 0x1 ;  /* 0x000000260914ac11 */ /* 0x000fe2000f8e08ff */
[----:B------:R-:W-:Y:S01]  /*12850*/  IMAD.MOV.U32 R13, RZ, RZ, R0 ;  /* 0x000000ffff0d7224 */ /* 0x000fe200078e0000 */
[----:B------:R-:W-:-:S07]  /*12860*/  MOV R4, R14 ;  /* 0x0000000e00047202 */ /* 0x000fce0000000f00 */
[----:B------:R-:W-:Y:S05]  /*12870*/  WARPSYNC.COLLECTIVE R15, `(.L_x_128) ;  /* 0x000000000f087348 */ /* 0x000fea0003c00000 */
[----:B------:R0:W1:Y:S02]  /*12880*/  SHFL.IDX P6, R14, R13, R12, R11 ;  /* 0x0000000c0d0e7389 */ /* 0x00006400000c000b */
[----:B01----:R-:W-:Y:S01]  /*12890*/  ENDCOLLECTIVE ;  /* 0x000000000000791b */ /* 0x003fe20003800000 */
.L_x_128:
[----:B------:R-:W-:Y:S01]  /*128a0*/  ULDC.64 UR4, c[0x0][0x208] ;  /* 0x0000820000047ab9 */ /* 0x000fe20000000a00 */
[----:B------:R-:W-:Y:S02]  /*128b0*/  IMAD.MOV.U32 R5, RZ, RZ, R4 ;  /* 0x000000ffff057224 */ /* 0x000fe400078e0004 */
[----:B------:R-:W-:Y:S02]  /*128c0*/  IMAD.MOV.U32 R13, RZ, RZ, R7 ;  /* 0x000000ffff0d7224 */ /* 0x000fe400078e0007 */
[----:B------:R-:W-:Y:S02]  /*128d0*/  IMAD.MOV.U32 R12, RZ, RZ, 0x2 ;  /* 0x00000002ff0c7424 */ /* 0x000fe400078e00ff */
[----:B------:R-:W-:-:S04]  /*128e0*/  IMAD.MOV.U32 R4, RZ, RZ, R14 ;  /* 0x000000ffff047224 */ /* 0x000fc800078e000e */
        /* <DEDUP_REMOVED lines=10> */
.L_x_129:
[----:B------:R-:W-:Y:S01]  /*12990*/  VIADD R5, R8, 0x30 ;  /* 0x0000003008057836 */ /* 0x000fe20000000000 */
[----:B------:R-:W-:Y:S02]  /*129a0*/  @!P2 LEA R21, R9, UR38, 0x1 ;  /* 0x000000260915ac11 */ /* 0x000fe4000f8e08ff */
[----:B------:R-:W-:Y:S01]  /*129b0*/  MOV R13, R0 ;  /* 0x00000000000d7202 */ /* 0x000fe20000000f00 */
[----:B------:R-:W-:-:S07]  /*129c0*/  IMAD.MOV.U32 R2, RZ, RZ, R14 ;  /* 0x000000ffff027224 */ /* 0x000fce00078e000e */
[----:B------:R-:W-:Y:S05]  /*129d0*/  WARPSYNC.COLLECTIVE R15, `(.L_x_130) ;  /* 0x000000000f087348 */ /* 0x000fea0003c00000 */
[----:B------:R0:W1:Y:S02]  /*129e0*/  SHFL.IDX P6, R14, R13, R12, R11 ;  /* 0x0000000c0d0e7389 */ /* 0x00006400000c000b */
[----:B01----:R-:W-:Y:S01]  /*129f0*/  ENDCOLLECTIVE ;  /* 0x000000000000791b */ /* 0x003fe20003800000 */
.L_x_130:
[----:B------:R-:W-:Y:S01]  /*12a00*/  ULDC.64 UR4, c[0x0][0x208] ;  /* 0x0000820000047ab9 */ /* 0x000fe20000000a00 */
[----:B------:R-:W-:Y:S01]  /*12a10*/  IMAD.MOV.U32 R3, RZ, RZ, R2 ;  /* 0x000000ffff037224 */ /* 0x000fe200078e0002 */
[----:B------:R-:W-:Y:S01]  /*12a20*/  MOV R13, R7 ;  /* 0x00000007000d7202 */ /* 0x000fe20000000f00 */
        /* <DEDUP_REMOVED lines=12> */
.L_x_131:
[----:B------:R-:W-:Y:S01]  /*12af0*/  VIADD R3, R8, 0x40 ;  /* 0x0000004008037836 */ /* 0x000fe20000000000 */
[----:B------:R-:W-:Y:S01]  /*12b00*/  @!P2 LEA R20, R9, UR38, 0x1 ;  /* 0x000000260914ac11 */ /* 0x000fe2000f8e08ff */
[----:B------:R-:W-:Y:S02]  /*12b10*/  IMAD.MOV.U32 R13, RZ, RZ, R0 ;  /* 0x000000ffff0d7224 */ /* 0x000fe400078e0000 */
[----:B------:R-:W-:-:S07]  /*12b20*/  IMAD.MOV.U32 R4, RZ, RZ, R14 ;  /* 0x000000ffff047224 */ /* 0x000fce00078e000e */
[----:B------:R-:W-:Y:S05]  /*12b30*/  WARPSYNC.COLLECTIVE R15, `(.L_x_132) ;  /* 0x000000000f087348 */ /* 0x000fea0003c00000 */
[----:B------:R0:W1:Y:S02]  /*12b40*/  SHFL.IDX P6, R14, R13, R12, R11 ;  /* 0x0000000c0d0e7389 */ /* 0x00006400000c000b */
[----:B01----:R-:W-:Y:S01]  /*12b50*/  ENDCOLLECTIVE ;  /* 0x000000000000791b */ /* 0x003fe20003800000 */
.L_x_132:
[----:B------:R-:W-:Y:S01]  /*12b60*/  ULDC.64 UR4, c[0x0][0x208] ;  /* 0x0000820000047ab9 */ /* 0x000fe20000000a00 */
[----:B------:R-:W-:Y:S01]  /*12b70*/  MOV R5, R4 ;  /* 0x0000000400057202 */ /* 0x000fe20000000f00 */
[----:B------:R-:W-:Y:S01]  /*12b80*/  IMAD.MOV.U32 R13, RZ, RZ, R7 ;  /* 0x000000ffff0d7224 */ /* 0x000fe200078e0007 */
[----:B------:R-:W-:Y:S01]  /*12b90*/  MOV R12, 0x4 ;  /* 0x00000004000c7802 */ /* 0x000fe20000000f00 */
        /* <DEDUP_REMOVED lines=11> */
.L_x_133:
[----:B------:R-:W-:Y:S01]  /*12c50*/  VIADD R5, R8, 0x50 ;  /* 0x0000005008057836 */ /* 0x000fe20000000000 */
[----:B------:R-:W-:Y:S01]  /*12c60*/  @!P2 LEA R21, R9, UR38, 0x1 ;  /* 0x000000260915ac11 */ /* 0x000fe2000f8e08ff */
[----:B------:R-:W-:Y:S02]  /*12c70*/  IMAD.MOV.U32 R13, RZ, RZ, R0 ;  /* 0x000000ffff0d7224 */ /* 0x000fe400078e0000 */
[----:B------:R-:W-:-:S07]  /*12c80*/  IMAD.MOV.U32 R2, RZ, RZ, R14 ;  /* 0x000000ffff027224 */ /* 0x000fce00078e000e */
[----:B------:R-:W-:Y:S05]  /*12c90*/  WARPSYNC.COLLECTIVE R15, `(.L_x_134) ;  /* 0x000000000f087348 */ /* 0x000fea0003c00000 */
[----:B------:R0:W1:Y:S02]  /*12ca0*/  SHFL.IDX P6, R14, R13, R12, R11 ;  /* 0x0000000c0d0e7389 */ /* 0x00006400000c000b */
[----:B01----:R-:W-:Y:S01]  /*12cb0*/  ENDCOLLECTIVE ;  /* 0x000000000000791b */ /* 0x003fe20003800000 */
.L_x_134:
[----:B------:R-:W-:Y:S01]  /*12cc0*/  ULDC.64 UR4, c[0x0][0x208] ;  /* 0x0000820000047ab9 */ /* 0x000fe20000000a00 */
[----:B------:R-:W-:Y:S02]  /*12cd0*/  IMAD.MOV.U32 R3, RZ, RZ, R2 ;  /* 0x000000ffff037224 */ /* 0x000fe400078e0002 */
[----:B------:R-:W-:Y:S02]  /*12ce0*/  IMAD.MOV.U32 R13, RZ, RZ, R7 ;  /* 0x000000ffff0d7224 */ /* 0x000fe400078e0007 */
[----:B------:R-:W-:Y:S01]  /*12cf0*/  IMAD.MOV.U32 R12, RZ, RZ, 0x5 ;  /* 0x00000005ff0c7424 */ /* 0x000fe200078e00ff */
        /* <DEDUP_REMOVED lines=11> */
.L_x_135:
[----:B------:R-:W-:Y:S02]  /*12db0*/  IADD3 R3, R8, 0x60, RZ ;  /* 0x0000006008037810 */ /* 0x000fe40007ffe0ff */
[----:B------:R-:W-:Y:S01]  /*12dc0*/  @!P2 LEA R20, R9, UR38, 0x1 ;  /* 0x000000260914ac11 */ /* 0x000fe2000f8e08ff */
[----:B------:R-:W-:Y:S01]  /*12dd0*/  IMAD.MOV.U32 R13, RZ, RZ, R0 ;  /* 0x000000ffff0d7224 */ /* 0x000fe200078e0000 */
[----:B------:R-:W-:-:S07]  /*12de0*/  MOV R4, R14 ;  /* 0x0000000e00047202 */ /* 0x000fce0000000f00 */
[----:B------:R-:W-:Y:S05]  /*12df0*/  WARPSYNC.COLLECTIVE R15, `(.L_x_136) ;  /* 0x000000000f087348 */ /* 0x000fea0003c00000 */
[----:B------:R0:W1:Y:S02]  /*12e00*/  SHFL.IDX P6, R14, R13, R12, R11 ;  /* 0x0000000c0d0e7389 */ /* 0x00006400000c000b */
[----:B01----:R-:W-:Y:S01]  /*12e10*/  ENDCOLLECTIVE ;  /* 0x000000000000791b */ /* 0x003fe20003800000 */
.L_x_136:
        /* <DEDUP_REMOVED lines=15> */
.L_x_137:
[----:B------:R-:W-:Y:S02]  /*12f10*/  @!P2 LEA R21, R9, UR38, 0x1 ;  /* 0x000000260915ac11 */ /* 0x000fe4000f8e08ff */
[----:B------:R-:W-:Y:S01]  /*12f20*/  MOV R13, R0 ;  /* 0x00000000000d7202 */ /* 0x000fe20000000f00 */
[----:B------:R-:W-:-:S07]  /*12f30*/  IMAD.MOV.U32 R2, RZ, RZ, R14 ;  /* 0x000000ffff027224 */ /* 0x000fce00078e000e */
[----:B------:R-:W-:Y:S05]  /*12f40*/  WARPSYNC.COLLECTIVE R15, `(.L_x_138) ;  /* 0x000000000f087348 */ /* 0x000fea0003c00000 */
[----:B------:R0:W1:Y:S02]  /*12f50*/  SHFL.IDX P6, R14, R13, R12, R11 ;  /* 0x0000000c0d0e7389 */ /* 0x00006400000c000b */
[----:B01----:R-:W-:Y:S01]  /*12f60*/  ENDCOLLECTIVE ;  /* 0x000000000000791b */ /* 0x003fe20003800000 */
.L_x_138:
[----:B------:R-:W-:Y:S01]  /*12f70*/  ULDC.64 UR4, c[0x0][0x208] ;  /* 0x0000820000047ab9 */ /* 0x000fe20000000a00 */
[----:B------:R-:W-:Y:S02]  /*12f80*/  IMAD.MOV.U32 R3, RZ, RZ, R2 ;  /* 0x000000ffff037224 */ /* 0x000fe400078e0002 */
        /* <DEDUP_REMOVED lines=8> */
[----:B------:R0:W-:Y:S02]  /*13010*/  @!P2 LDGSTS.E.BYPASS.LTC128B.128 [R21+0x1d400], desc[UR4][R2.64+0x80], !P0 ;  /* 0x1d4000800215afae */ /* 0x0001e4000c101d44 */
[----:B0-----:R-:W-:Y:S05]  /*13020*/  WARPSYNC.COLLECTIVE R15, `(.L_x_139) ;  /* 0x000000000f087348 */ /* 0x001fea0003c00000 */
[----:B------:R1:W2:Y:S02]  /*13030*/  SHFL.IDX P6, R14, R13, R12, R11 ;  /* 0x0000000c0d0e7389 */ /* 0x0002a400000c000b */
[----:B012---:R-:W-:Y:S01]  /*13040*/  ENDCOLLECTIVE ;  /* 0x000000000000791b */ /* 0x007fe20003800000 */
.L_x_139:
[----:B------:R-:W-:Y:S02]  /*13050*/  IMAD.MOV.U32 R13, RZ, RZ, R0 ;  /* 0x000000ffff0d7224 */ /* 0x000fe400078e0000 */
[----:B------:R-:W-:-:S07]  /*13060*/  IMAD.MOV.U32 R2, RZ, RZ, R14 ;  /* 0x000000ffff027224 */ /* 0x000fce00078e000e */
[----:B------:R-:W-:Y:S05]  /*13070*/  WARPSYNC.COLLECTIVE R15, `(.L_x_140) ;  /* 0x000000000f087348 */ /* 0x000fea0003c00000 */
[----:B------:R0:W1:Y:S02]  /*13080*/  SHFL.IDX P6, R14, R13, R12, R11 ;  /* 0x0000000c0d0e7389 */ /* 0x00006400000c000b */
[----:B01----:R-:W-:Y:S01]  /*13090*/  ENDCOLLECTIVE ;  /* 0x000000000000791b */ /* 0x003fe20003800000 */
.L_x_140:
[----:B------:R-:W-:Y:S05]  /*130a0*/  BRA `(.L_x_141) ;  /* 0xffffffcc00e87947 */ /* 0x000fea000383ffff */
.L_x_53:
[----:B0-----:R-:W-:-:S04]  /*130b0*/  IMAD.U32 R3, RZ, RZ, UR38 ;  /* 0x00000026ff037e24 */ /* 0x001fc8000f8e00ff */
[----:B------:R0:W1:Y:S03]  /*130c0*/  SYNCS.PHASECHK.TRANS64.TRYWAIT P0, [R3+URZ+0x34820], R2 ;  /* 0x03482002030075a7 */ /* 0x000066000800017f */
[----:B-1----:R-:W-:Y:S05]  /*130d0*/  @!P0 NANOSLEEP.SYNCS 0x989680 ;  /* 0x009896800000895d */ /* 0x002fea0003900000 */
[----:B------:R-:W1:Y:S02]  /*130e0*/  @!P0 SYNCS.PHASECHK.TRANS64 P0, [R3+URZ+0x34820], R2 ;  /* 0x03482002030085a7 */ /* 0x000e64000800007f */
[----:B-1----:R-:W-:Y:S05]  /*130f0*/  @!P0 BRA `(.L_x_53) ;  /* 0xfffffffc00ec8947 */ /* 0x002fea000383ffff */
[----:B------:R-:W-:Y:S05]  /*13100*/  BRA `(.L_x_142) ;  /* 0xffffffd0003c7947 */ /* 0x000fea000383ffff */
.L_x_60:
[----:B-1----:R-:W-:-:S04]  /*13110*/  MOV R3, UR38 ;  /* 0x0000002600037c02 */ /* 0x002fc80008000f00 */
[----:B------:R1:W2:Y:S03]  /*13120*/  SYNCS.PHASECHK.TRANS64.TRYWAIT P0, [R3+URZ+0x34848], R2 ;  /* 0x03484802030075a7 */ /* 0x0002a6000800017f */
[----:B--2---:R-:W-:Y:S05]  /*13130*/  @!P0 NANOSLEEP.SYNCS 0x989680 ;  /* 0x009896800000895d */ /* 0x004fea0003900000 */
[----:B------:R-:W2:Y:S02]  /*13140*/  @!P0 SYNCS.PHASECHK.TRANS64 P0, [R3+URZ+0x34848], R2 ;  /* 0x03484802030085a7 */ /* 0x000ea4000800007f */
[----:B--2---:R-:W-:Y:S05]  /*13150*/  @!P0 BRA `(.L_x_60) ;  /* 0xfffffffc00ec8947 */ /* 0x004fea000383ffff */
[----:B------:R-:W-:Y:S05]  /*13160*/  BRA `(.L_x_143) ;  /* 0xffffffd400247947 */ /* 0x000fea000383ffff */
.L_x_66:
[----:B0-----:R-:W-:-:S04]  /*13170*/  IMAD.U32 R3, RZ, RZ, UR38 ;  /* 0x00000026ff037e24 */ /* 0x001fc8000f8e00ff */
[----:B------:R0:W1:Y:S03]  /*13180*/  SYNCS.PHASECHK.TRANS64.TRYWAIT P0, [R3+URZ+0x34860], R2 ;  /* 0x03486002030075a7 */ /* 0x000066000800017f */
[----:B-1----:R-:W-:Y:S05]  /*13190*/  @!P0 NANOSLEEP.SYNCS 0x989680 ;  /* 0x009896800000895d */ /* 0x002fea0003900000 */
[----:B------:R-:W1:Y:S02]  /*131a0*/  @!P0 SYNCS.PHASECHK.TRANS64 P0, [R3+URZ+0x34860], R2 ;  /* 0x03486002030085a7 */ /* 0x000e64000800007f */
[----:B-1----:R-:W-:Y:S05]  /*131b0*/  @!P0 BRA `(.L_x_66) ;  /* 0xfffffffc00ec8947 */ /* 0x002fea000383ffff */
[----:B------:R-:W-:Y:S05]  /*131c0*/  BRA `(.L_x_144) ;  /* 0xffffffd400c07947 */ /* 0x000fea000383ffff */
.L_x_75:
[----:B-1----:R-:W-:-:S04]  /*131d0*/  IMAD.U32 R3, RZ, RZ, UR38 ;  /* 0x00000026ff037e24 */ /* 0x002fc8000f8e00ff */
[----:B------:R1:W2:Y:S03]  /*131e0*/  SYNCS.PHASECHK.TRANS64.TRYWAIT P0, [R3+URZ+0x34840], R2 ;  /* 0x03484002030075a7 */ /* 0x0002a6000800017f */
[----:B--2---:R-:W-:Y:S05]  /*131f0*/  @!P0 NANOSLEEP.SYNCS 0x989680 ;  /* 0x009896800000895d */ /* 0x004fea0003900000 */
[----:B------:R-:W2:Y:S02]  /*13200*/  @!P0 SYNCS.PHASECHK.TRANS64 P0, [R3+URZ+0x34840], R2 ;  /* 0x03484002030085a7 */ /* 0x000ea4000800007f */
[----:B--2---:R-:W-:Y:S05]  /*13210*/  @!P0 BRA `(.L_x_75) ;  /* 0xfffffffc00ec8947 */ /* 0x004fea000383ffff */
[----:B------:R-:W-:Y:S05]  /*13220*/  BRA `(.L_x_145) ;  /* 0xffffffd800e87947 */ /* 0x000fea000383ffff */
.L_x_81:
[----:B0-----:R-:W-:-:S04]  /*13230*/  IMAD.U32 R3, RZ, RZ, UR38 ;  /* 0x00000026ff037e24 */ /* 0x001fc8000f8e00ff */
[----:B------:R0:W1:Y:S03]  /*13240*/  SYNCS.PHASECHK.TRANS64.TRYWAIT P0, [R3+URZ+0x34868], R2 ;  /* 0x03486802030075a7 */ /* 0x000066000800017f */
[----:B-1----:R-:W-:Y:S05]  /*13250*/  @!P0 NANOSLEEP.SYNCS 0x989680 ;  /* 0x009896800000895d */ /* 0x002fea0003900000 */
[----:B------:R-:W1:Y:S02]  /*13260*/  @!P0 SYNCS.PHASECHK.TRANS64 P0, [R3+URZ+0x34868], R2 ;  /* 0x03486802030085a7 */ /* 0x000e64000800007f */
[----:B-1----:R-:W-:Y:S05]  /*13270*/  @!P0 BRA `(.L_x_81) ;  /* 0xfffffffc00ec8947 */ /* 0x002fea000383ffff */
[----:B------:R-:W-:Y:S05]  /*13280*/  BRA `(.L_x_146) ;  /* 0xffffffdc00887947 */ /* 0x000fea000383ffff */
.L_x_90:
[----:B-1----:R-:W-:-:S04]  /*13290*/  MOV R3, UR38 ;  /* 0x0000002600037c02 */ /* 0x002fc80008000f00 */
[----:B------:R1:W2:Y:S03]  /*132a0*/  SYNCS.PHASECHK.TRANS64.TRYWAIT P0, [R3+URZ+0x34848], R2 ;  /* 0x03484802030075a7 */ /* 0x0002a6000800017f */
[----:B--2---:R-:W-:Y:S05]  /*132b0*/  @!P0 NANOSLEEP.SYNCS 0x989680 ;  /* 0x009896800000895d */ /* 0x004fea0003900000 */
[----:B------:R-:W2:Y:S02]  /*132c0*/  @!P0 SYNCS.PHASECHK.TRANS64 P0, [R3+URZ+0x34848], R2 ;  /* 0x03484802030085a7 */ /* 0x000ea4000800007f */
[----:B--2---:R-:W-:Y:S05]  /*132d0*/  @!P0 BRA `(.L_x_90) ;  /* 0xfffffffc00ec8947 */ /* 0x004fea000383ffff */
[----:B------:R-:W-:Y:S05]  /*132e0*/  BRA `(.L_x_147) ;  /* 0xffffffe000c87947 */ /* 0x000fea000383ffff */
.L_x_96:
[----:B0-----:R-:W-:-:S04]  /*132f0*/  IMAD.U32 R3, RZ, RZ, UR38 ;  /* 0x00000026ff037e24 */ /* 0x001fc8000f8e00ff */
[----:B------:R0:W1:Y:S03]  /*13300*/  SYNCS.PHASECHK.TRANS64.TRYWAIT P0, [R3+URZ+0x34860], R2 ;  /* 0x03486002030075a7 */ /* 0x000066000800017f */
[----:B-1----:R-:W-:Y:S05]  /*13310*/  @!P0 NANOSLEEP.SYNCS 0x989680 ;  /* 0x009896800000895d */ /* 0x002fea0003900000 */
[----:B------:R-:W1:Y:S02]  /*13320*/  @!P0 SYNCS.PHASECHK.TRANS64 P0, [R3+URZ+0x34860], R2 ;  /* 0x03486002030085a7 */ /* 0x000e64000800007f */
[----:B-1----:R-:W-:Y:S05]  /*13330*/  @!P0 BRA `(.L_x_96) ;  /* 0xfffffffc00ec8947 */ /* 0x002fea000383ffff */
[----:B------:R-:W-:Y:S05]  /*13340*/  BRA `(.L_x_148) ;  /* 0xffffffe400647947 */ /* 0x000fea000383ffff */
.L_x_104:
[----:B0-----:R0:W1:Y:S02]  /*13350*/  SYNCS.PHASECHK.TRANS64.TRYWAIT P0, [R3+URZ+0x34860], R0 ;  /* 0x03486000030075a7 */ /* 0x001064000800017f */
[----:B-1----:R-:W-:Y:S05]  /*13360*/  @!P0 NANOSLEEP.SYNCS 0x989680 ;  /* 0x009896800000895d */ /* 0x002fea0003900000 */
[----:B------:R-:W1:Y:S02]  /*13370*/  @!P0 SYNCS.PHASECHK.TRANS64 P0, [R3+URZ+0x34860], R0 ;  /* 0x03486000030085a7 */ /* 0x000e64000800007f */
[----:B-1----:R-:W-:Y:S05]  /*13380*/  @!P0 BRA `(.L_x_104) ;  /* 0xfffffffc00f08947 */ /* 0x002fea000383ffff */
[----:B------:R-:W-:Y:S05]  /*13390*/  BRA `(.L_x_149) ;  /* 0xffffffe800347947 */ /* 0x000fea000383ffff */
.L_x_109:
[----:B0-----:R0:W1:Y:S02]  /*133a0*/  SYNCS.PHASECHK.TRANS64.TRYWAIT P0, [R2+URZ+0x34820], R3 ;  /* 0x03482003020075a7 */ /* 0x001064000800017f */
[----:B-1----:R-:W-:Y:S05]  /*133b0*/  @!P0 NANOSLEEP.SYNCS 0x989680 ;  /* 0x009896800000895d */ /* 0x002fea0003900000 */
[----:B------:R-:W1:Y:S02]  /*133c0*/  @!P0 SYNCS.PHASECHK.TRANS64 P0, [R2+URZ+0x34820], R3 ;  /* 0x03482003020085a7 */ /* 0x000e64000800007f */
[----:B-1----:R-:W-:Y:S05]  /*133d0*/  @!P0 BRA `(.L_x_109) ;  /* 0xfffffffc00f08947 */ /* 0x002fea000383ffff */
[----:B------:R-:W-:Y:S05]  /*133e0*/  BRA `(.L_x_150) ;  /* 0xffffffec00047947 */ /* 0x000fea000383ffff */
.L_x_110:
[----:B------:R-:W1:Y:S01]  /*133f0*/  S2R R4, SR_TID.X ;  /* 0x0000000000047919 */ /* 0x000e620000002100 */
[----:B------:R-:W-:Y:S01]  /*13400*/  BSSY B0, `(.L_x_151) ;  /* 0x000000a000007945 */ /* 0x000fe20003800000 */
[----:B------:R-:W-:Y:S01]  /*13410*/  IMAD.MOV.U32 R12, RZ, RZ, RZ ;  /* 0x000000ffff0c7224 */ /* 0x000fe200078e00ff */
[----:B------:R-:W-:Y:S01]  /*13420*/  MOV R11, 0x1f ;  /* 0x0000001f000b7802 */ /* 0x000fe20000000f00 */
[----:B------:R-:W-:Y:S01]  /*13430*/  IMAD.MOV.U32 R15, RZ, RZ, -0x1 ;  /* 0xffffffffff0f7424 */ /* 0x000fe200078e00ff */
[----:B-1----:R-:W-:-:S04]  /*13440*/  SHF.R.U32.HI R4, RZ, 0x5, R4 ;  /* 0x00000005ff047819 */ /* 0x002fc80000011604 */
[----:B------:R-:W-:-:S05]  /*13450*/  LOP3.LUT R4, R4, 0x3, RZ, 0xc0, !PT ;  /* 0x0000000304047812 */ /* 0x000fca00078ec0ff */
[----:B------:R-:W-:-:S07]  /*13460*/  IMAD.MOV.U32 R13, RZ, RZ, R4 ;  /* 0x000000ffff0d7224 */ /* 0x000fce00078e0004 */
[----:B0-----:R-:W-:Y:S05]  /*13470*/  WARPSYNC.COLLECTIVE R15, `(.L_x_152) ;  /* 0x000000000f087348 */ /* 0x001fea0003c00000 */
[----:B------:R1:W2:Y:S02]  /*13480*/  SHFL.IDX P6, R14, R13, R12, R11 ;  /* 0x0000000c0d0e7389 */ /* 0x0002a400000c000b */
[----:B012---:R-:W-:Y:S01]  /*13490*/  ENDCOLLECTIVE ;  /* 0x000000000000791b */ /* 0x007fe20003800000 */
.L_x_152:
[----:B------:R-:W-:Y:S05]  /*134a0*/  BSYNC B0 ;  /* 0x0000000000007941 */ /* 0x000fea0003800000 */
.L_x_151:
[----:B------:R-:W-:Y:S05]  /*134b0*/  BRA `(.L_x_153) ;  /* 0xffffffe800e87947 */ /* 0x000fea000383ffff */
.L_x_111:
[----:B------:R-:W-:Y:S01]  /*134c0*/  BSSY B0, `(.L_x_154) ;  /* 0x0000006000007945 */ /* 0x000fe20003800000 */
[----:B------:R-:W-:-:S07]  /*134d0*/  IMAD.MOV.U32 R15, RZ, RZ, -0x1 ;  /* 0xffffffffff0f7424 */ /* 0x000fce00078e00ff */
[----:B0-----:R-:W-:Y:S05]  /*134e0*/  WARPSYNC.COLLECTIVE R15, `(.L_x_155) ;  /* 0x000000000f0c7348 */ /* 0x001fea0003c00000 */
[----:B------:R-:W-:Y:S02]  /*134f0*/  ELECT P6, UR62, PT ;  /* 0x00000000003e782f */ /* 0x000fe400038c0000 */
[----:B------:R-:W-:Y:S01]  /*13500*/  MOV R14, UR62 ;  /* 0x0000003e000e7c02 */ /* 0x000fe20008000f00 */
[----:B0-----:R-:W-:Y:S10]  /*13510*/  ENDCOLLECTIVE ;  /* 0x000000000000791b */ /* 0x001ff40003800000 */
.L_x_155:
[----:B------:R-:W-:Y:S05]  /*13520*/  BSYNC B0 ;  /* 0x0000000000007941 */ /* 0x000fea0003800000 */
.L_x_154:
[----:B------:R-:W-:Y:S05]  /*13530*/  BRA `(.L_x_156) ;  /* 0xffffffe800dc7947 */ /* 0x000fea000383ffff */
.L_x_113:
[----:B0-----:R0:W1:Y:S02]  /*13540*/  SYNCS.PHASECHK.TRANS64.TRYWAIT P0, [R6+URZ], R5 ;  /* 0x00000005060075a7 */ /* 0x001064000800017f */
[----:B-1----:R-:W-:Y:S05]  /*13550*/  @!P0 NANOSLEEP.SYNCS 0x989680 ;  /* 0x009896800000895d */ /* 0x002fea0003900000 */
[----:B------:R-:W1:Y:S02]  /*13560*/  @!P0 SYNCS.PHASECHK.TRANS64 P0, [R6+URZ], R5 ;  /* 0x00000005060085a7 */ /* 0x000e64000800007f */
[----:B-1----:R-:W-:Y:S05]  /*13570*/  @!P0 BRA `(.L_x_113) ;  /* 0xfffffffc00f08947 */ /* 0x002fea000383ffff */
[----:B------:R-:W-:Y:S05]  /*13580*/  BRA `(.L_x_157) ;  /* 0xffffffec00187947 */ /* 0x000fea000383ffff */
.L_x_114:
[----:B-1----:R1:W2:Y:S02]  /*13590*/  SYNCS.PHASECHK.TRANS64.TRYWAIT P0, [R3+URZ], R4 ;  /* 0x00000004030075a7 */ /* 0x0022a4000800017f */
[----:B--2---:R-:W-:Y:S05]  /*135a0*/  @!P0 NANOSLEEP.SYNCS 0x989680 ;  /* 0x009896800000895d */ /* 0x004fea0003900000 */
[----:B------:R-:W2:Y:S02]  /*135b0*/  @!P0 SYNCS.PHASECHK.TRANS64 P0, [R3+URZ], R4 ;  /* 0x00000004030085a7 */ /* 0x000ea4000800007f */
[----:B--2---:R-:W-:Y:S05]  /*135c0*/  @!P0 BRA `(.L_x_114) ;  /* 0xfffffffc00f08947 */ /* 0x004fea000383ffff */
[----:B------:R-:W-:Y:S05]  /*135d0*/  BRA `(.L_x_158) ;  /* 0xffffffec000c7947 */ /* 0x000fea000383ffff */
.L_x_116:
[----:B-1----:R1:W2:Y:S02]  /*135e0*/  SYNCS.PHASECHK.TRANS64.TRYWAIT P0, [R0+URZ], R5 ;  /* 0x00000005000075a7 */ /* 0x0022a4000800017f */
[----:B--2---:R-:W-:Y:S05]  /*135f0*/  @!P0 NANOSLEEP.SYNCS 0x989680 ;  /* 0x009896800000895d */ /* 0x004fea0003900000 */
[----:B------:R-:W2:Y:S02]  /*13600*/  @!P0 SYNCS.PHASECHK.TRANS64 P0, [R0+URZ], R5 ;  /* 0x00000005000085a7 */ /* 0x000ea4000800007f */
[----:B--2---:R-:W-:Y:S05]  /*13610*/  @!P0 BRA `(.L_x_116) ;  /* 0xfffffffc00f08947 */ /* 0x004fea000383ffff */
[----:B------:R-:W-:Y:S05]  /*13620*/  BRA `(.L_x_159) ;  /* 0xffffffec00107947 */ /* 0x000fea000383ffff */
.L_x_160:
[----:B------:R-:W-:-:S00]  /*13630*/  BRA `(.L_x_160) ;  /* 0xfffffffc00fc7947 */ /* 0x000fc0000383ffff */
[----:B------:R-:W-:-:S00]  /*13640*/  NOP ;  /* 0x0000000000007918 */ /* 0x000fc00000000000 */
        /* <DEDUP_REMOVED lines=11> */
.L_x_3091:


//--------------------- .text._ZN7cutlass13device_kernelIN5flash11enable_sm90INS1_16FlashAttnFwdSm90INS1_25CollectiveMainloopFwdSm90ILi2EN4cute5tupleIJNS5_1CILi1EEES8_S8_EEENS6_IJNS7_ILi128EEENS7_ILi176EEESA_EEELi128ENS_10bfloat16_tEfNS_4arch4Sm90ELb0ELb0ELb1ELb1ELb0ELb0ELb0ELb1ELb1ELb1ELb1ELb0EEENS1_21CollectiveEpilogueFwdINS6_IJSA_SA_SB_EEES9_SD_SF_Li256ELb1ELb1ELb1ELb0EEENS1_36VarlenDynamicPersistentTileSchedulerILi128ELi176ELi256ELi128ELb1ELb1ELb1ELb0ELb1ELb1EEEEEEEEEvNT_6ParamsE --------------------------
	.section	.text._ZN7cutlass13device_kernelIN5flash11enable_sm90INS1_16FlashAttnFwdSm90INS1_25CollectiveMainloopFwdSm90ILi2EN4cute5tupleIJNS5_1CILi1EEES8_S8_EEENS6_IJNS7_ILi128EEENS7_ILi176EEESA_EEELi128ENS_10bfloat16_tEfNS_4arch4Sm90ELb0ELb0ELb1ELb1ELb0ELb0ELb0ELb1ELb1ELb1ELb1ELb0EEENS1_21CollectiveEpilogueFwdINS6_IJSA_SA_SB_EEES9_SD_SF_Li256ELb1ELb1ELb1ELb0EEENS1_36VarlenDynamicPersistentTileSchedulerILi128ELi176ELi256ELi128ELb1ELb1ELb1ELb0ELb1ELb1EEEEEEEEEvNT_6ParamsE,"ax",@progbits
	.align	128
.text._ZN7cutlass13device_kernelIN5flash11enable_sm90INS1_16FlashAttnFwdSm90INS1_25CollectiveMainloopFwdSm90ILi2EN4cute5tupleIJNS5_1CILi1EEES8_S8_EEENS6_IJNS7_ILi128EEENS7_ILi176EEESA_EEELi128ENS_10bfloat16_tEfNS_4arch4Sm90ELb0ELb0ELb1ELb1ELb0ELb0ELb0ELb1ELb1ELb1ELb1ELb0EEENS1_21CollectiveEpilogueFwdINS6_IJSA_SA_SB_EEES9_SD_SF_Li256ELb1ELb1ELb1ELb0EEENS1_36VarlenDynamicPersistentTileSchedulerILi128ELi176ELi256ELi128ELb1ELb1ELb1ELb0ELb1ELb1EEEEEEEEEvNT_6ParamsE:
        .type           _ZN7cutlass13device_kernelIN5flash11enable_sm90INS1_16FlashAttnFwdSm90INS1_25CollectiveMainloopFwdSm90ILi2EN4cute5tupleIJNS5_1CILi1EEES8_S8_EEENS6_IJNS7_ILi128EEENS7_ILi176EEESA_EEELi128ENS_10bfloat16_tEfNS_4arch4Sm90ELb0ELb0ELb1ELb1ELb0ELb0ELb0ELb1ELb1ELb1ELb1ELb0EEENS1_21CollectiveEpilogueFwdINS6_IJSA_SA_SB_EEES9_SD_SF_Li256ELb1ELb1ELb1ELb0EEENS1_36VarlenDynamicPersistentTileSchedulerILi128ELi176ELi256ELi128ELb1ELb1ELb1ELb0ELb1ELb1EEEEEEEEEvNT_6ParamsE,@function
        .size           _ZN7cutlass13device_kernelIN5flash11enable_sm90INS1_16FlashAttnFwdSm90INS1_25CollectiveMainloopFwdSm90ILi2EN4cute5tupleIJNS5_1CILi1EEES8_S8_EEENS6_IJNS7_ILi128EEENS7_ILi176EEESA_EEELi128ENS_10bfloat16_tEfNS_4arch4Sm90ELb0ELb0ELb1ELb1ELb0ELb0ELb0ELb1ELb1ELb1ELb1ELb0EEENS1_21CollectiveEpilogueFwdINS6_IJSA_SA_SB_EEES9_SD_SF_Li256ELb1ELb1ELb1ELb0EEENS1_36VarlenDynamicPersistentTileSchedulerILi128ELi176ELi256ELi128ELb1ELb1ELb1ELb0ELb1ELb1EEEEEEEEEvNT_6ParamsE,(.L_x_3092 - _ZN7cutlass13device_kernelIN5flash11enable_sm90INS1_16FlashAttnFwdSm90INS1_25CollectiveMainloopFwdSm90ILi2EN4cute5tupleIJNS5_1CILi1EEES8_S8_EEENS6_IJNS7_ILi128EEENS7_ILi176EEESA_EEELi128ENS_10bfloat16_tEfNS_4arch4Sm90ELb0ELb0ELb1ELb1ELb0ELb0ELb0ELb1ELb1ELb1ELb1ELb0EEENS1_21CollectiveEpilogueFwdINS6_IJSA_SA_SB_EEES9_SD_SF_Li256ELb1ELb1ELb1ELb0EEENS1_36VarlenDynamicPersistentTileSchedulerILi128ELi176ELi256ELi128ELb1ELb1ELb1ELb0ELb1ELb1EEEEEEEEEvNT_6ParamsE)
        .other          _ZN7cutlass13device_kernelIN5flash11enable_sm90INS1_16FlashAttnFwdSm90INS1_25CollectiveMainloopFwdSm90ILi2EN4cute5tupleIJNS5_1CILi1EEES8_S8_EEENS6_IJNS7_ILi128EEENS7_ILi176EEESA_EEELi128ENS_10bfloat16_tEfNS_4arch4Sm90ELb0ELb0ELb1ELb1ELb0ELb0ELb0ELb1ELb1ELb1ELb1ELb0EEENS1_21CollectiveEpilogueFwdINS6_IJSA_SA_SB_EEES9_SD_SF_Li256ELb1ELb1ELb1ELb0EEENS1_36VarlenDynamicPersistentTileSchedulerILi128ELi176ELi256ELi128ELb1ELb1ELb1ELb0ELb1ELb1EEEEEEEEEvNT_6ParamsE,@"STO_CUDA_ENTRY STV_DEFAULT"
_ZN7cutlass13device_kernelIN5flash11enable_sm90INS1_16FlashAttnFwdSm90INS1_25CollectiveMainloopFwdSm90ILi2EN4cute5tupleIJNS5_1CILi1EEES8_S8_EEENS6_IJNS7_ILi128EEENS7_ILi176EEESA_EEELi128ENS_10bfloat16_tEfNS_4arch4Sm90ELb0ELb0ELb1ELb1ELb0ELb0ELb0ELb1ELb1ELb1ELb1ELb0EEENS1_21CollectiveEpilogueFwdINS6_IJSA_SA_SB_EEES9_SD_SF_Li256ELb1ELb1ELb1ELb0EEENS1_36VarlenDynamicPersistentTileSchedulerILi128ELi176ELi256ELi128ELb1ELb1ELb1ELb0ELb1ELb1EEEEEEEEEvNT_6ParamsE:
        /* <DEDUP_REMOVED lines=18> */
.L_x_162:
[----:B------:R-:W-:Y:S05]  /*0120*/  BSYNC B0 ;  /* 0x0000000000007941 */ /* 0x000fea0003800000 */
.L_x_161:
        /* <DEDUP_REMOVED lines=41> */
.L_x_163:
        /* <DEDUP_REMOVED lines=22> */
.L_x_164:
        /* <DEDUP_REMOVED lines=18> */
.L_x_165:
        /* <DEDUP_REMOVED lines=22> */
.L_x_166:
        /* <DEDUP_REMOVED lines=22> */
.L_x_167:
[----:B0-----:R-:W-:Y:S01]  /*0900*/  UMOV UR4, 0x1 ;  /* 0x0000000100047882 */ /* 0x001fe20000000000 */
[----:B------:R-:W-:Y:S01]  /*0910*/  PLOP3.LUT P0, PT, PT, PT, UP0, 0x80, 0x0 ;  /* 0x000000000000781c */ /* 0x000fe20003f0f008 */
[----:B------:R-:W-:Y:S01]  /*0920*/  USEL UR4, UR4, 0x2, !UP0 ;  /* 0x0000000204047887 */ /* 0x000fe2000c000000 */
[----:B------:R-:W-:-:S05]  /*0930*/  NOP ;  /* 0x0000000000007918 */ /* 0x000fca0000000000 */
[----:B------:R-:W-:-:S05]  /*0940*/  IMAD.U32 R2, RZ, RZ, UR4 ;  /* 0x00000004ff027e24 */ /* 0x000fca000f8e00ff */
[----:B------:R0:W-:Y:S01]  /*0950*/  STL [R1+0x6c], R2 ;  /* 0x00006c0201007387 */ /* 0x0001e20000100800 */
[----:B-12-4-:R-:W-:Y:S06]  /*0960*/  BAR.SYNC.DEFER_BLOCKING 0x0 ;  /* 0x0000000000007b1d */ /* 0x016fec0000010000 */
[----:B------:R-:W-:Y:S05]  /*0970*/  @!P0 BRA `(.L_x_168) ;  /* 0x0000010400bc8947 */ /* 0x000fea0003800000 */
.L_x_169:
[----:B------:R-:W-:-:S08]  /*0980*/  NOP ;  /* 0x0000000000007918 */ /* 0x000fd00000000000 */
[----:B------:R-:W1:Y:S02]  /*0990*/  USETMAXREG.TRY_ALLOC.CTAPOOL UP0, 0xf0 ;  /* 0x000000f0000079c8 */ /* 0x000e640008000600 */
[----:B-1----:R-:W-:-:S13]  /*09a0*/  PLOP3.LUT P0, PT, PT, PT, UP0, 0x80, 0x0 ;  /* 0x000000000000781c */ /* 0x002fda0003f0f008 */
[----:B------:R-:W-:Y:S05]  /*09b0*/  @!P0 BRA `(.L_x_169) ;  /* 0xfffffffc00f08947 */ /* 0x000fea000383ffff */
[----:B0-----:R-:W0:Y:S01]  /*09c0*/  S2R R2, SR_TID.X ;  /* 0x0000000000027919 */ /* 0x001e220000002100 */
[----:B------:R-:W1:Y:S01]  /*09d0*/  S2UR UR5, SR_CgaCtaId ;  /* 0x00000000000579c3 */ /* 0x000e620000008800 */
[----:B------:R-:W-:-:S07]  /*09e0*/  UMOV UR4, 0x400 ;  /* 0x0000040000047882 */ /* 0x000fce0000000000 */
[----:B------:R-:W-:Y:S06]  /*09f0*/  BAR.ARV 0x8, 0x180 ;  /* 0x0206000000007b1d */ /* 0x000fec0000002000 */
[----:B-1----:R-:W-:Y:S01]  /*0a00*/  ULEA UR4, UR5, UR4, 0x18 ;  /* 0x0000000405047291 */ /* 0x002fe2000f8ec03f */
[----:B0-----:R-:W-:-:S04]  /*0a10*/  LOP3.LUT R0, R2, 0xffffff80, RZ, 0xc0, !PT ;  /* 0xffffff8002007812 */ /* 0x001fc800078ec0ff */
[----:B------:R-:W-:-:S13]  /*0a20*/  ISETP.NE.AND P0, PT, R0, 0x80, PT ;  /* 0x000000800000780c */ /* 0x000fda0003f05270 */
[----:B------:R-:W-:Y:S08]  /*0a30*/  @!P0 BAR.ARV 0x9, 0x100 ;  /* 0x0244000000008b1d */ /* 0x000ff00000002000 */
[----:B------:R-:W-:Y:S06]  /*0a40*/  BAR.SYNC.DEFER_BLOCKING 0x5, 0x180 ;  /* 0x0146000000007b1d */ /* 0x000fec0000010000 */
[----:B------:R-:W0:Y:S01]  /*0a50*/  LDS.128 R12, [UR4+0x348d0] ;  /* 0x0348d004ff0c7984 */ /* 0x000e220008000c00 */
[----:B------:R-:W-:Y:S01]  /*0a60*/  ULDC UR4, c[0x0][0xc3c] ;  /* 0x00030f0000047ab9 */ /* 0x000fe20000000800 */
[----:B------:R-:W-:Y:S06]  /*0a70*/  BAR.ARV 0x4, 0x180 ;  /* 0x0106000000007b1d */ /* 0x000fec0000002000 */
[----:B0-----:R-:W-:-:S13]  /*0a80*/  ISETP.GE.AND P0, PT, R15, UR4, PT ;  /* 0x000000040f007c0c */ /* 0x001fda000bf06270 */
[----:B------:R-:W-:Y:S05]  /*0a90*/  @P0 EXIT ;  /* 0x000000000000094d */ /* 0x000fea0003800000 */
[----:B------:R-:W2:Y:S01]  /*0aa0*/  LDL R3, [R1+0x6c] ;  /* 0x00006c0001037983 */ /* 0x000ea20000100800 */
[----:B------:R-:W-:Y:S01]  /*0ab0*/  VIADD R16, R2, 0xffffff80 ;  /* 0xffffff8002107836 */ /* 0x000fe20000000000 */
[----:B------:R-:W-:Y:S02]  /*0ac0*/  R2UR UR6, R13 ;  /* 0x000000000d0672ca */ /* 0x000fe400000e0000 */
[----:B------:R-:W-:Y:S02]  /*0ad0*/  R2UR UR5, R14 ;  /* 0x000000000e0572ca */ /* 0x000fe400000e0000 */
[----:B------:R-:W-:-:S04]  /*0ae0*/  SHF.R.S32.HI R0, RZ, 0x1f, R16 ;  /* 0x0000001fff007819 */ /* 0x000fc80000011410 */
[CC--:B------:R-:W-:Y:S02]  /*0af0*/  LEA.HI R2, R0.reuse, R16.reuse, RZ, 0x7 ;  /* 0x0000001000027211 */ /* 0x0c0fe400078f38ff */
[CC--:B------:R-:W-:Y:S02]  /*0b00*/  LEA.HI R4, R0.reuse, R16.reuse, RZ, 0x5 ;  /* 0x0000001000047211 */ /* 0x0c0fe400078f28ff */
[----:B------:R-:W-:Y:S02]  /*0b10*/  LEA.HI R11, R0, R16, RZ, 0x2 ;  /* 0x00000010000b7211 */ /* 0x000fe400078f10ff */
[----:B------:R-:W-:Y:S01]  /*0b20*/  SHF.R.S32.HI R17, RZ, 0x7, R2 ;  /* 0x00000007ff117819 */ /* 0x000fe20000011402 */
[----:B------:R-:W-:Y:S01]  /*0b30*/  IMAD.SHL.U32 R5, R4, 0x20, RZ ;  /* 0x0000002004057824 */ /* 0x000fe200078e00ff */
[----:B------:R-:W-:-:S04]  /*0b40*/  LOP3.LUT R11, R11, 0xfffffffc, RZ, 0xc0, !PT ;  /* 0xfffffffc0b0b7812 */ /* 0x000fc800078ec0ff */
[----:B------:R-:W-:Y:S01]  /*0b50*/  LOP3.LUT R5, R5, 0xfffffc00, RZ, 0xc0, !PT ;  /* 0xfffffc0005057812 */ /* 0x000fe200078ec0ff */
[----:B------:R-:W-:Y:S01]  /*0b60*/  IMAD.IADD R11, R16, 0x1, -R11 ;  /* 0x00000001100b7824 */ /* 0x000fe200078e0a0b */
[----:B--2---:R-:W-:Y:S02]  /*0b70*/  R2UR UR4, R3 ;  /* 0x00000000030472ca */ /* 0x004fe400000e0000 */
[C---:B------:R-:W-:Y:S02]  /*0b80*/  LOP3.LUT R3, R2.reuse, 0xffffff80, RZ, 0xc0, !PT ;  /* 0xffffff8002037812 */ /* 0x040fe400078ec0ff */
[----:B------:R-:W-:-:S03]  /*0b90*/  LEA.HI R2, R2, R17, RZ, 0x1 ;  /* 0x0000001102027211 */ /* 0x000fc600078f08ff */
[----:B------:R-:W-:Y:S01]  /*0ba0*/  IMAD.IADD R12, R16, 0x1, -R3 ;  /* 0x00000001100c7824 */ /* 0x000fe200078e0a03 */
[CC--:B------:R-:W-:Y:S02]  /*0bb0*/  LEA.HI R3, R0.reuse, R16.reuse, RZ, 0x4 ;  /* 0x0000001000037211 */ /* 0x0c0fe400078f20ff */
[----:B------:R-:W-:Y:S02]  /*0bc0*/  LEA.HI R0, R0, R16, RZ, 0x3 ;  /* 0x0000001000007211 */ /* 0x000fe400078f18ff */
[----:B------:R-:W-:Y:S01]  /*0bd0*/  SHF.R.S32.HI R7, RZ, 0x1f, R12 ;  /* 0x0000001fff077819 */ /* 0x000fe2000001140c */
[----:B------:R-:W-:Y:S01]  /*0be0*/  ULOP3.LUT UR4, UR4, 0x1, URZ, 0xfc, !UPT ;  /* 0x0000000104047892 */ /* 0x000fe2000f8efc3f */
[----:B------:R-:W-:Y:S02]  /*0bf0*/  LOP3.LUT R4, R3, 0x3fffff0, RZ, 0xc0, !PT ;  /* 0x03fffff003047812 */ /* 0x000fe400078ec0ff */
[----:B------:R-:W-:Y:S02]  /*0c00*/  LEA.HI R8, R7, R12, RZ, 0x2 ;  /* 0x0000000c07087211 */ /* 0x000fe400078f10ff */
[----:B------:R-:W-:Y:S01]  /*0c10*/  LOP3.LUT R23, R0, 0xfffffff8, RZ, 0xc0, !PT ;  /* 0xfffffff800177812 */ /* 0x000fe200078ec0ff */
[----:B------:R-:W-:Y:S01]  /*0c20*/  IMAD.IADD R4, R16, 0x1, -R4 ;  /* 0x0000000110047824 */ /* 0x000fe200078e0a04 */
[----:B------:R-:W-:-:S02]  /*0c30*/  SHF.R.S32.HI R9, RZ, 0x2, R8 ;  /* 0x00000002ff097819 */ /* 0x000fc40000011408 */
[----:B------:R-:W-:Y:S01]  /*0c40*/  SHF.R.S32.HI R6, RZ, 0x1f, R8 ;  /* 0x0000001fff067819 */ /* 0x000fe20000011408 */
[----:B------:R-:W-:Y:S01]  /*0c50*/  IMAD R4, R4, 0x40, R5 ;  /* 0x0000004004047824 */ /* 0x000fe200078e0205 */
[----:B------:R-:W-:Y:S01]  /*0c60*/  LOP3.LUT R8, R8, 0x7ffffffc, RZ, 0xc0, !PT ;  /* 0x7ffffffc08087812 */ /* 0x000fe200078ec0ff */
[----:B------:R-:W-:Y:S01]  /*0c70*/  IMAD.IADD R23, R16, 0x1, -R23 ;  /* 0x0000000110177824 */ /* 0x000fe200078e0a17 */
[----:B------:R-:W-:Y:S01]  /*0c80*/  LEA.HI R6, R6, R9, RZ, 0x3 ;  /* 0x0000000906067211 */ /* 0x000fe200078f18ff */
[----:B------:R-:W-:Y:S01]  /*0c90*/  IMAD.MOV.U32 R16, RZ, RZ, RZ ;  /* 0x000000ffff107224 */ /* 0x000fe200078e00ff */
[----:B------:R-:W-:Y:S01]  /*0ca0*/  LOP3.LUT R2, R2, 0x3fffffe, RZ, 0xc0, !PT ;  /* 0x03fffffe02027812 */ /* 0x000fe200078ec0ff */
[----:B------:R-:W-:Y:S01]  /*0cb0*/  IMAD.IADD R8, R12, 0x1, -R8 ;  /* 0x000000010c087824 */ /* 0x000fe200078e0a08 */
[----:B------:R-:W-:Y:S02]  /*0cc0*/  LOP3.LUT R10, R6, 0xfffffff8, RZ, 0xc0, !PT ;  /* 0xfffffff8060a7812 */ /* 0x000fe400078ec0ff */
[----:B------:R-:W-:Y:S01]  /*0cd0*/  SHF.R.S32.HI R6, RZ, 0x4, R3 ;  /* 0x00000004ff067819 */ /* 0x000fe20000011403 */
[----:B------:R-:W-:Y:S01]  /*0ce0*/  IMAD.IADD R2, R17, 0x1, -R2 ;  /* 0x0000000111027824 */ /* 0x000fe200078e0a02 */
[----:B------:R-:W-:Y:S01]  /*0cf0*/  LEA.HI R7, R7, R12, RZ, 0x5 ;  /* 0x0000000c07077211 */ /* 0x000fe200078f28ff */
[----:B------:R-:W-:Y:S01]  /*0d00*/  IMAD.SHL.U32 R17, R23, 0x8, RZ ;  /* 0x0000000817117824 */ /* 0x000fe200078e00ff */
[----:B------:R-:W-:Y:S01]  /*0d10*/  LEA.HI R3, R3, R6, RZ, 0x1 ;  /* 0x0000000603037211 */ /* 0x000fe200078f08ff */
[----:B------:R-:W-:Y:S01]  /*0d20*/  IMAD.IADD R10, R9, 0x1, -R10 ;  /* 0x00000001090a7824 */ /* 0x000fe200078e0a0a */
[----:B------:R-:W-:Y:S01]  /*0d30*/  SHF.R.S32.HI R7, RZ, 0x5, R7 ;  /* 0x00000005ff077819 */ /* 0x000fe20000011407 */
[----:B------:R-:W-:Y:S01]  /*0d40*/  VIADD R22, R17, 0x40 ;  /* 0x0000004011167836 */ /* 0x000fe20000000000 */
[----:B------:R-:W-:-:S02]  /*0d50*/  LOP3.LUT R3, R3, 0x1ffffffe, RZ, 0xc0, !PT ;  /* 0x1ffffffe03037812 */ /* 0x000fc400078ec0ff */
[----:B------:R-:W-:Y:S01]  /*0d60*/  LEA.HI R5, R11, R11, RZ, 0x1 ;  /* 0x0000000b0b057211 */ /* 0x000fe200078f08ff */
[----:B------:R-:W-:Y:S02]  /*0d70*/  IMAD R7, R7, 0x10, R10 ;  /* 0x0000001007077824 */ /* 0x000fe400078e020a */
[----:B------:R-:W-:Y:S01]  /*0d80*/  IMAD.IADD R3, R6, 0x1, -R3 ;  /* 0x0000000106037824 */ /* 0x000fe200078e0a03 */
[----:B------:R-:W-:Y:S01]  /*0d90*/  LOP3.LUT R6, R5, 0x1ffffffe, RZ, 0xc0, !PT ;  /* 0x1ffffffe05067812 */ /* 0x000fe200078ec0ff */
[----:B------:R-:W-:Y:S02]  /*0da0*/  IMAD R5, R2, 0x40, R7 ;  /* 0x0000004002057824 */ /* 0x000fe400078e0207 */
[----:B------:R-:W-:Y:S01]  /*0db0*/  IMAD R3, R3, 0x8, R4 ;  /* 0x0000000803037824 */ /* 0x000fe200078e0204 */
[----:B------:R-:W-:Y:S01]  /*0dc0*/  SHF.R.S32.HI R4, RZ, 0x1f, R17 ;  /* 0x0000001fff047819 */ /* 0x000fe20000011411 */
[----:B------:R-:W-:Y:S02]  /*0dd0*/  IMAD.IADD R6, R11, 0x1, -R6 ;  /* 0x000000010b067824 */ /* 0x000fe400078e0a06 */
[----:B------:R-:W-:Y:S01]  /*0de0*/  IMAD.U32 R2, RZ, RZ, UR4 ;  /* 0x00000004ff027e24 */ /* 0x000fe2000f8e00ff */
[----:B------:R0:W-:Y:S01]  /*0df0*/  STL [R1+0x64], R3 ;  /* 0x0000640301007387 */ /* 0x0001e20000100800 */
[----:B------:R-:W-:-:S03]  /*0e00*/  IMAD.MOV.U32 R7, RZ, RZ, R15 ;  /* 0x000000ffff077224 */ /* 0x000fc600078e000f */
[----:B------:R-:W-:Y:S04]  /*0e10*/  STL [R1+0x5c], R5 ;  /* 0x00005c0501007387 */ /* 0x000fe80000100800 */
[----:B------:R-:W-:Y:S01]  /*0e20*/  STL [R1+0x10], RZ ;  /* 0x000010ff01007387 */ /* 0x000fe20000100800 */
[----:B0-----:R-:W-:Y:S01]  /*0e30*/  IMAD.SHL.U32 R3, R8, 0x2, RZ ;  /* 0x0000000208037824 */ /* 0x001fe200078e00ff */
[----:B------:R-:W-:Y:S02]  /*0e40*/  SHF.R.S32.HI R8, RZ, 0x3, R0 ;  /* 0x00000003ff087819 */ /* 0x000fe40000011400 */
[----:B------:R-:W-:Y:S01]  /*0e50*/  STL [R1+0x68], R2 ;  /* 0x0000680201007387 */ /* 0x000fe20000100800 */
[----:B------:R-:W-:Y:S01]  /*0e60*/  SHF.R.S32.HI R0, RZ, 0x1f, R22 ;  /* 0x0000001fff007819 */ /* 0x000fe20000011416 */
[----:B------:R-:W-:-:S02]  /*0e70*/  VIADD R237, R3, 0x8 ;  /* 0x0000000803ed7836 */ /* 0x000fc40000000000 */
[C---:B------:R-:W-:Y:S01]  /*0e80*/  VIADD R234, R3.reuse, 0x20 ;  /* 0x0000002003ea7836 */ /* 0x040fe20000000000 */
[----:B------:R0:W-:Y:S01]  /*0e90*/  STL [R1+0x4], R3 ;  /* 0x0000040301007387 */ /* 0x0001e20000100800 */
[C---:B------:R-:W-:Y:S01]  /*0ea0*/  VIADD R231, R3.reuse, 0x38 ;  /* 0x0000003803e77836 */ /* 0x040fe20000000000 */
[----:B------:R-:W-:Y:S01]  /*0eb0*/  SHF.R.S32.HI R0, RZ, 0x1f, R237 ;  /* 0x0000001fff007819 */ /* 0x000fe200000114ed */
        /* <DEDUP_REMOVED lines=8> */
[----:B------:R-:W-:Y:S01]  /*0f40*/  IMAD R0, R6, 0x8, R5 ;  /* 0x0000000806007824 */ /* 0x000fe200078e0205 */
[----:B------:R-:W-:Y:S01]  /*0f50*/  SHF.R.S32.HI R4, RZ, 0x1f, R236 ;  /* 0x0000001fff047819 */ /* 0x000fe200000114ec */
[----:B------:R-:W-:-:S02]  /*0f60*/  VIADD R233, R3, 0x28 ;  /* 0x0000002803e97836 */ /* 0x000fc40000000000 */
[C---:B------:R-:W-:Y:S01]  /*0f70*/  VIADD R232, R3.reuse, 0x30 ;  /* 0x0000003003e87836 */ /* 0x040fe20000000000 */
[----:B------:R1:W-:Y:S01]  /*0f80*/  STL [R1+0x60], R0 ;  /* 0x0000600001007387 */ /* 0x0003e20000100800 */
[C---:B------:R-:W-:Y:S01]  /*0f90*/  VIADD R230, R3.reuse, 0x40 ;  /* 0x0000004003e67836 */ /* 0x040fe20000000000 */
[----:B------:R-:W-:Y:S01]  /*0fa0*/  SHF.R.S32.HI R4, RZ, 0x1f, R233 ;  /* 0x0000001fff047819 */ /* 0x000fe200000114e9 */
[C---:B------:R-:W-:Y:S02]  /*0fb0*/  VIADD R229, R3.reuse, 0x48 ;  /* 0x0000004803e57836 */ /* 0x040fe40000000000 */
[C---:B------:R-:W-:Y:S01]  /*0fc0*/  VIADD R227, R3.reuse, 0x58 ;  /* 0x0000005803e37836 */ /* 0x040fe20000000000 */
[----:B------:R-:W-:Y:S01]  /*0fd0*/  SHF.R.S32.HI R4, RZ, 0x1f, R230 ;  /* 0x0000001fff047819 */ /* 0x000fe200000114e6 */
[C---:B------:R-:W-:Y:S02]  /*0fe0*/  VIADD R226, R3.reuse, 0x60 ;  /* 0x0000006003e27836 */ /* 0x040fe40000000000 */
[C---:B------:R-:W-:Y:S01]  /*0ff0*/  VIADD R224, R3.reuse, 0x70 ;  /* 0x0000007003e07836 */ /* 0x040fe20000000000 */
[----:B------:R-:W-:Y:S01]  /*1000*/  SHF.R.S32.HI R4, RZ, 0x1f, R227 ;  /* 0x0000001fff047819 */ /* 0x000fe200000114e3 */
[----:B------:R-:W-:Y:S01]  /*1010*/  VIADD R223, R3, 0x78 ;  /* 0x0000007803df7836 */ /* 0x000fe20000000000 */
[----:B0-----:R-:W-:Y:S01]  /*1020*/  SHF.R.S32.HI R3, RZ, 0x1f, R235 ;  /* 0x0000001fff037819 */ /* 0x001fe200000114eb */
[----:B------:R-:W-:Y:S01]  /*1030*/  IMAD.MOV.U32 R2, RZ, RZ, RZ ;  /* 0x000000ffff027224 */ /* 0x000fe200078e00ff */
[----:B------:R-:W-:-:S02]  /*1040*/  SHF.R.S32.HI R3, RZ, 0x1f, R232 ;  /* 0x0000001fff037819 */ /* 0x000fc400000114e8 */
[----:B------:R-:W-:Y:S02]  /*1050*/  SHF.R.S32.HI R3, RZ, 0x1f, R229 ;  /* 0x0000001fff037819 */ /* 0x000fe400000114e5 */
[----:B------:R-:W-:Y:S02]  /*1060*/  SHF.R.S32.HI R3, RZ, 0x1f, R226 ;  /* 0x0000001fff037819 */ /* 0x000fe400000114e2 */
[----:B------:R-:W-:Y:S02]  /*1070*/  SHF.R.S32.HI R4, RZ, 0x1f, R224 ;  /* 0x0000001fff047819 */ /* 0x000fe400000114e0 */
[----:B-1----:R-:W-:-:S07]  /*1080*/  SHF.R.S32.HI R3, RZ, 0x1f, R223 ;  /* 0x0000001fff037819 */ /* 0x002fce00000114df */
.L_x_216:
[----:B0123--:R-:W0:Y:S01]  /*1090*/  LDC.64 R4, c[0x0][0xc88] ;  /* 0x00032200ff047b82 */ /* 0x00fe220000000a00 */
[----:B------:R-:W-:Y:S01]  /*10a0*/  ULDC.64 UR12, c[0x0][0x208] ;  /* 0x00008200000c7ab9 */ /* 0x000fe20000000a00 */
[----:B------:R-:W-:Y:S01]  /*10b0*/  ULDC.64 UR8, c[0x0][0xa28] ;  /* 0x00028a0000087ab9 */ /* 0x000fe20000000a00 */
[----:B------:R-:W-:Y:S01]  /*10c0*/  ULDC.64 UR10, c[0x0][0xa20] ;  /* 0x00028800000a7ab9 */ /* 0x000fe20000000a00 */
[----:B0-----:R-:W-:-:S06]  /*10d0*/  IMAD.WIDE R4, R7, 0x4, R4 ;  /* 0x0000000407047825 */ /* 0x001fcc00078e0204 */
[----:B------:R-:W2:Y:S01]  /*10e0*/  LDG.E R4, desc[UR12][R4.64] ;  /* 0x0000000c04047981 */ /* 0x000ea2000c1e1900 */
[----:B------:R-:W-:Y:S02]  /*10f0*/  UISETP.NE.U32.AND UP0, UPT, UR8, URZ, UPT ;  /* 0x0000003f0800728c */ /* 0x000fe4000bf05070 */
[----:B------:R-:W-:Y:S02]  /*1100*/  UISETP.NE.U32.AND UP1, UPT, UR10, URZ, UPT ;  /* 0x0000003f0a00728c */ /* 0x000fe4000bf25070 */
[----:B------:R-:W-:Y:S02]  /*1110*/  UISETP.NE.AND.EX UP0, UPT, UR9, URZ, UPT, UP0 ;  /* 0x0000003f0900728c */ /* 0x000fe4000bf05300 */
[----:B------:R-:W-:-:S04]  /*1120*/  UISETP.NE.AND.EX UP1, UPT, UR11, URZ, UPT, UP1 ;  /* 0x0000003f0b00728c */ /* 0x000fc8000bf25310 */
[----:B------:R-:W-:Y:S02]  /*1130*/  PLOP3.LUT P0, PT, PT, PT, UP0, 0x80, 0x0 ;  /* 0x000000000000781c */ /* 0x000fe40003f0f008 */
[----:B------:R-:W-:Y:S02]  /*1140*/  PLOP3.LUT P1, PT, PT, PT, UP1, 0x80, 0x0 ;  /* 0x000000000000781c */ /* 0x000fe40003f2f018 */
[----:B--2---:R-:W-:-:S13]  /*1150*/  R2UR UR4, R4 ;  /* 0x00000000040472ca */ /* 0x004fda00000e0000 */
[----:B------:R-:W-:Y:S02]  /*1160*/  USHF.R.S32.HI UR7, URZ, 0x1f, UR4 ;  /* 0x0000001f3f077899 */ /* 0x000fe40008011404 */
[----:B-----5:R-:W-:Y:S01]  /*1170*/  IMAD.U32 R0, RZ, RZ, UR4 ;  /* 0x00000004ff007e24 */ /* 0x020fe2000f8e00ff */
[----:B------:R-:W-:-:S04]  /*1180*/  @UP0 ULEA UR8, UP2, UR4, UR8, 0x2 ;  /* 0x0000000804080291 */ /* 0x000fc8000f84103f */
[----:B------:R-:W-:Y:S02]  /*1190*/  @UP0 ULEA.HI.X UR9, UR4, UR9, UR7, 0x2, UP2 ;  /* 0x0000000904090291 */ /* 0x000fe400090f1407 */
[----:B------:R-:W-:Y:S01]  /*11a0*/  IMAD.U32 R3, RZ, RZ, UR7 ;  /* 0x00000007ff037e24 */ /* 0x000fe2000f8e00ff */
[----:B------:R-:W-:Y:S01]  /*11b0*/  @UP1 ULEA UR10, UP0, UR4, UR10, 0x2 ;  /* 0x0000000a040a1291 */ /* 0x000fe2000f80103f */
[----:B------:R-:W-:Y:S01]  /*11c0*/  IMAD.U32 R4, RZ, RZ, UR8 ;  /* 0x00000008ff047e24 */ /* 0x000fe2000f8e00ff */
[----:B------:R-:W-:Y:S02]  /*11d0*/  STL [R1+0xc], R0 ;  /* 0x00000c0001007387 */ /* 0x000fe40000100800 */
[----:B------:R-:W-:Y:S01]  /*11e0*/  @UP1 ULEA.HI.X UR11, UR4, UR11, UR7, 0x2, UP0 ;  /* 0x0000000b040b1291 */ /* 0x000fe200080f1407 */
[----:B------:R-:W-:Y:S01]  /*11f0*/  IMAD.U32 R5, RZ, RZ, UR9 ;  /* 0x00000009ff057e24 */ /* 0x000fe2000f8e00ff */
[----:B------:R0:W-:Y:S01]  /*1200*/  STL [R1+0x14], R3 ;  /* 0x0000140301007387 */ /* 0x0001e20000100800 */
[----:B------:R-:W-:Y:S01]  /*1210*/  IMAD.U32 R6, RZ, RZ, UR10 ;  /* 0x0000000aff067e24 */ /* 0x000fe2000f8e00ff */
[----:B------:R-:W-:Y:S01]  /*1220*/  ULDC.64 UR8, c[0x0][0x418] ;  /* 0x0001060000087ab9 */ /* 0x000fe20000000a00 */
[----:B------:R-:W-:Y:S01]  /*1230*/  ULDC UR4, c[0x0][0x424] ;  /* 0x0001090000047ab9 */ /* 0x000fe20000000800 */
[----:B------:R-:W-:Y:S01]  /*1240*/  IMAD.U32 R7, RZ, RZ, UR11 ;  /* 0x0000000bff077e24 */ /* 0x000fe2000f8e00ff */
[----:B------:R-:W2:Y:S01]  /*1250*/  @P0 LDG.E R4, desc[UR12][R4.64] ;  /* 0x0000000c04040981 */ /* 0x000ea2000c1e1900 */
[----:B------:R-:W-:-:S03]  /*1260*/  ULDC UR7, c[0x0][0x2f0] ;  /* 0x0000bc0000077ab9 */ /* 0x000fc60000000800 */
[----:B------:R-:W3:Y:S01]  /*1270*/  @P1 LDG.E R6, desc[UR12][R6.64] ;  /* 0x0000000c06061981 */ /* 0x000ee2000c1e1900 */
[----:B0-----:R-:W-:Y:S01]  /*1280*/  IMAD.U32 R3, RZ, RZ, UR6 ;  /* 0x00000006ff037e24 */ /* 0x001fe2000f8e00ff */
[----:B------:R-:W-:Y:S02]  /*1290*/  UISETP.NE.U32.AND UP0, UPT, UR8, URZ, UPT ;  /* 0x0000003f0800728c */ /* 0x000fe4000bf05070 */
[----:B------:R-:W-:Y:S02]  /*12a0*/  ULOP3.LUT UR6, UR5, 0xffff, URZ, 0xc0, !UPT ;  /* 0x0000ffff05067892 */ /* 0x000fe4000f8ec03f */
[----:B------:R0:W-:Y:S01]  /*12b0*/  STL [R1], R3 ;  /* 0x0000000301007387 */ /* 0x0001e20000100800 */
[----:B------:R-:W-:Y:S01]  /*12c0*/  UISETP.NE.AND.EX UP0, UPT, UR9, URZ, UPT, UP0 ;  /* 0x0000003f0900728c */ /* 0x000fe2000bf05300 */
[----:B------:R-:W-:Y:S02]  /*12d0*/  UMOV UR52, URZ ;  /* 0x0000003f00347c82 */ /* 0x000fe40008000000 */
[----:B------:R-:W-:Y:S01]  /*12e0*/  MOV R222, UR6 ;  /* 0x0000000600de7c02 */ /* 0x000fe20008000f00 */
[----:B------:R-:W-:-:S02]  /*12f0*/  USEL UR4, UR4, 0x1, UP0 ;  /* 0x0000000104047887 */ /* 0x000fc40008000000 */
[----:B------:R-:W-:Y:S02]  /*1300*/  ULOP3.LUT UR6, UR5, 0xff0000, URZ, 0xc0, !UPT ;  /* 0x00ff000005067892 */ /* 0x000fe4000f8ec03f */
[----:B------:R-:W-:Y:S02]  /*1310*/  UIMAD UR4, UR4, UR7, URZ ;  /* 0x00000007040472a4 */ /* 0x000fe4000f8e023f */
[----:B------:R-:W-:Y:S01]  /*1320*/  ULOP3.LUT UR7, UR5, 0xff000000, URZ, 0xc0, !UPT ;  /* 0xff00000005077892 */ /* 0x000fe2000f8ec03f */
[----:B--2---:R-:W-:-:S04]  /*1330*/  @P0 R2UR UR52, R4 ;  /* 0x00000000043402ca */ /* 0x004fc800000e0000 */
[----:B---3--:R-:W-:Y:S01]  /*1340*/  @P1 R2UR UR4, R6 ;  /* 0x00000000060412ca */ /* 0x008fe200000e0000 */
[----:B0---4-:R-:W-:-:S14]  /*1350*/  @P1 BRA `(.L_x_170) ;  /* 0x00000000003c1947 */ /* 0x011fdc0003800000 */
[----:B------:R-:W-:Y:S02]  /*1360*/  ULDC.64 UR8, c[0x0][0xa08] ;  /* 0x0002820000087ab9 */ /* 0x000fe40000000a00 */
[----:B------:R-:W-:-:S04]  /*1370*/  ISETP.NE.U32.AND P0, PT, RZ, UR8, PT ;  /* 0x00000008ff007c0c */ /* 0x000fc8000bf05070 */
[----:B------:R-:W-:-:S13]  /*1380*/  ISETP.NE.AND.EX P0, PT, RZ, UR9, PT, P0 ;  /* 0x00000009ff007c0c */ /* 0x000fda000bf05300 */
[----:B------:R-:W-:Y:S05]  /*1390*/  @!P0 BRA `(.L_x_170) ;  /* 0x00000000002c8947 */ /* 0x000fea0003800000 */
[----:B------:R-:W-:Y:S01]  /*13a0*/  R2UR UR10, R0 ;  /* 0x00000000000a72ca */ /* 0x000fe200000e0000 */
[----:B------:R-:W-:Y:S01]  /*13b0*/  ULDC.64 UR4, c[0x0][0xa08] ;  /* 0x0002820000047ab9 */ /* 0x000fe20000000a00 */
[----:B------:R-:W-:-:S11]  /*13c0*/  ULDC.64 UR8, c[0x0][0x208] ;  /* 0x0000820000087ab9 */ /* 0x000fd60000000a00 */
[----:B------:R-:W-:-:S06]  /*13d0*/  UIMAD.WIDE UR4, UR10, 0x4, UR4 ;  /* 0x000000040a0478a5 */ /* 0x000fcc000f8e0204 */
[----:B------:R-:W-:Y:S02]  /*13e0*/  IMAD.U32 R4, RZ, RZ, UR4 ;  /* 0x00000004ff047e24 */ /* 0x000fe4000f8e00ff */
[----:B------:R-:W-:-:S05]  /*13f0*/  IMAD.U32 R5, RZ, RZ, UR5 ;  /* 0x00000005ff057e24 */ /* 0x000fca000f8e00ff */
[----:B------:R-:W2:Y:S04]  /*1400*/  LDG.E R3, desc[UR8][R4.64] ;  /* 0x0000000804037981 */ /* 0x000ea8000c1e1900 */
[----:B------:R-:W3:Y:S01]  /*1410*/  LDG.E R0, desc[UR8][R4.64+0x4] ;  /* 0x0000040804007981 */ /* 0x000ee2000c1e1900 */
[----:B--2---:R-:W-:Y:S02]  /*1420*/  R2UR UR4, R3 ;  /* 0x00000000030472ca */ /* 0x004fe400000e0000 */
[----:B---3--:R-:W-:-:S13]  /*1430*/  R2UR UR5, R0 ;  /* 0x00000000000572ca */ /* 0x008fda00000e0000 */
[----:B------:R-:W-:-:S12]  /*1440*/  UIADD3 UR4, -UR4, UR5, URZ ;  /* 0x0000000504047290 */ /* 0x000fd8000fffe13f */
.L_x_170:
[----:B------:R-:W-:Y:S02]  /*1450*/  UIADD3 UR52, -UR52, UR4, URZ ;  /* 0x0000000434347290 */ /* 0x000fe4000fffe13f */
[----:B------:R-:W-:Y:S02]  /*1460*/  USHF.R.U32.HI UR7, URZ, 0x8, UR7 ;  /* 0x000000083f077899 */ /* 0x000fe40008011607 */
[----:B------:R-:W-:Y:S02]  /*1470*/  UISETP.GE.AND UP0, UPT, UR52, 0x1, UPT ;  /* 0x000000013400788c */ /* 0x000fe4000bf06270 */
[----:B------:R-:W-:Y:S02]  /*1480*/  UIADD3 UR4, UR52, 0xaf, URZ ;  /* 0x000000af34047890 */ /* 0x000fe4000fffe03f */
[----:B------:R-:W-:Y:S02]  /*1490*/  ULEA.HI UR7, UR6, UR7, URZ, 0x10 ;  /* 0x0000000706077291 */ /* 0x000fe4000f8f803f */
[----:B------:R-:W-:Y:S01]  /*14a0*/  PLOP3.LUT P0, PT, PT, PT, UP0, 0x80, 0x0 ;  /* 0x000000000000781c */ /* 0x000fe20003f0f008 */
[----:B------:R-:W-:-:S02]  /*14b0*/  UIMAD.WIDE UR4, UR4, 0x2e8ba2e9, URZ ;  /* 0x2e8ba2e9040478a5 */ /* 0x000fc4000f8e023f */
[----:B------:R-:W-:Y:S02]  /*14c0*/  ULOP3.LUT UR8, UR7, 0xff, URZ, 0xc0, !UPT ;  /* 0x000000ff07087892 */ /* 0x000fe4000f8ec03f */
[----:B------:R-:W-:Y:S02]  /*14d0*/  USHF.R.U32.HI UR7, URZ, 0x10, UR7 ;  /* 0x000000103f077899 */ /* 0x000fe40008011607 */
[----:B------:R-:W-:Y:S02]  /*14e0*/  USHF.R.U32.HI UR6, URZ, 0x1f, UR5 ;  /* 0x0000001f3f067899 */ /* 0x000fe40008011605 */
[----:B------:R-:W-:Y:S01]  /*14f0*/  IMAD.U32 R221, RZ, RZ, UR8 ;  /* 0x00000008ffdd7e24 */ /* 0x000fe2000f8e00ff */
[----:B------:R-:W-:Y:S01]  /*1500*/  UMOV UR4, URZ ;  /* 0x0000003f00047c82 */ /* 0x000fe20008000000 */
[----:B------:R-:W-:Y:S01]  /*1510*/  ULEA.HI.SX32 UR9, UR5, UR6, 0x1b ;  /* 0x0000000605097291 */ /* 0x000fe2000f8fda3f */
[----:B------:R-:W-:Y:S01]  /*1520*/  IMAD.U32 R220, RZ, RZ, UR7 ;  /* 0x00000007ffdc7e24 */ /* 0x000fe2000f8e00ff */
[----:B------:R-:W-:Y:S10]  /*1530*/  @!P0 BRA `(.L_x_171) ;  /* 0x0000000000948947 */ /* 0x000ff40003800000 */
[----:B------:R-:W-:Y:S01]  /*1540*/  R2UR UR5, R220 ;  /* 0x00000000dc0572ca */ /* 0x000fe200000e0000 */
[----:B------:R-:W-:-:S12]  /*1550*/  ULDC UR4, c[0x0][0x9f0] ;  /* 0x00027c0000047ab9 */ /* 0x000fd80000000800 */
[----:B------:R-:W-:-:S04]  /*1560*/  UISETP.NE.AND UP0, UPT, UR5, URZ, UPT ;  /* 0x0000003f0500728c */ /* 0x000fc8000bf05270 */
[----:B------:R-:W-:-:S03]  /*1570*/  USEL UR10, UR5, UR4, UP0 ;  /* 0x00000004050a7287 */ /* 0x000fc60008000000 */
[----:B------:R-:W-:Y:S01]  /*1580*/  UMOV UR4, URZ ;  /* 0x0000003f00047c82 */ /* 0x000fe20008000000 */
[----:B------:R-:W-:Y:S02]  /*1590*/  UIADD3 UR6, UR9, -0x1, UR10 ;  /* 0xffffffff09067890 */ /* 0x000fe4000fffe00a */
[----:B------:R-:W-:-:S04]  /*15a0*/  IMAD.U32 R4, RZ, RZ, UR10 ;  /* 0x0000000aff047e24 */ /* 0x000fc8000f8e00ff */
[----:B------:R-:W-:Y:S01]  /*15b0*/  IMAD.U32 R5, RZ, RZ, UR6 ;  /* 0x00000006ff057e24 */ /* 0x000fe2000f8e00ff */
[-C--:B------:R-:W-:Y:S01]  /*15c0*/  IABS R0, R4.reuse ;  /* 0x0000000400007213 */ /* 0x080fe20000000000 */
[----:B------:R-:W-:Y:S01]  /*15d0*/  ULOP3.LUT UR6, UR6, UR10, URZ, 0x3c, !UPT ;  /* 0x0000000a06067292 */ /* 0x000fe2000f8e3c3f */
[----:B------:R-:W-:Y:S02]  /*15e0*/  IABS R6, R4 ;  /* 0x0000000400067213 */ /* 0x000fe40000000000 */
[----:B------:R-:W-:Y:S02]  /*15f0*/  R2UR UR11, R0 ;  /* 0x00000000000b72ca */ /* 0x000fe400000e0000 */
[----:B------:R-:W-:-:S05]  /*1600*/  IABS R5, R5 ;  /* 0x0000000500057213 */ /* 0x000fca0000000000 */
[----:B------:R-:W-:-:S05]  /*1610*/  IMAD.MOV.U32 R4, RZ, RZ, R5 ;  /* 0x000000ffff047224 */ /* 0x000fca00078e0005 */
[----:B------:R-:W-:Y:S01]  /*1620*/  R2UR UR8, R4 ;  /* 0x00000000040872ca */ /* 0x000fe200000e0000 */
[----:B------:R-:W0:Y:S08]  /*1630*/  I2F.RP R0, UR11 ;  /* 0x0000000b00007d06 */ /* 0x000e300008209400 */
[----:B0-----:R-:W0:Y:S02]  /*1640*/  MUFU.RCP R0, R0 ;  /* 0x0000000000007308 */ /* 0x001e240000001000 */
[----:B0-----:R-:W-:-:S02]  /*1650*/  VIADD R3, R0, 0xffffffe ;  /* 0x0ffffffe00037836 */ /* 0x001fc40000000000 */
[----:B------:R-:W-:-:S04]  /*1660*/  IMAD.MOV R0, RZ, RZ, -R6 ;  /* 0x000000ffff007224 */ /* 0x000fc800078e0a06 */
        /* <DEDUP_REMOVED lines=18> */
.L_x_171:
[----:B------:R-:W-:Y:S01]  /*1790*/  R2UR UR5, R221 ;  /* 0x00000000dd0572ca */ /* 0x000fe200000e0000 */
[----:B------:R-:W-:Y:S01]  /*17a0*/  IMAD.U32 R0, RZ, RZ, UR9 ;  /* 0x00000009ff007e24 */ /* 0x000fe2000f8e00ff */
[----:B------:R-:W-:Y:S01]  /*17b0*/  PLOP3.LUT P0, PT, PT, PT, PT, 0x80, 0x0 ;  /* 0x000000000000781c */ /* 0x000fe20003f0f070 */
[----:B------:R-:W-:Y:S01]  /*17c0*/  IMAD.U32 R3, RZ, RZ, UR4 ;  /* 0x00000004ff037e24 */ /* 0x000fe2000f8e00ff */
        /* <DEDUP_REMOVED lines=8> */
[----:B------:R-:W-:Y:S01]  /*1850*/  CS2R R70, SRZ ;  /* 0x0000000000467805 */ /* 0x000fe2000001ff00 */
[----:B------:R-:W-:Y:S01]  /*1860*/  UIMAD UR5, UR5, UR4, URZ ;  /* 0x00000004050572a4 */ /* 0x000fe2000f8e023f */
[----:B------:R-:W-:-:S02]  /*1870*/  CS2R R68, SRZ ;  /* 0x0000000000447805 */ /* 0x000fc4000001ff00 */
[----:B------:R-:W-:Y:S02]  /*1880*/  CS2R R66, SRZ ;  /* 0x0000000000427805 */ /* 0x000fe4000001ff00 */
[----:B------:R-:W-:Y:S02]  /*1890*/  CS2R R64, SRZ ;  /* 0x0000000000407805 */ /* 0x000fe4000001ff00 */
[----:B------:R-:W-:Y:S02]  /*18a0*/  CS2R R62, SRZ ;  /* 0x00000000003e7805 */ /* 0x000fe4000001ff00 */
[----:B------:R-:W-:Y:S02]  /*18b0*/  CS2R R60, SRZ ;  /* 0x00000000003c7805 */ /* 0x000fe4000001ff00 */
[----:B------:R-:W-:Y:S01]  /*18c0*/  VIADDMNMX R3, R3, UR5, R0, PT ;  /* 0x0000000503037c46 */ /* 0x000fe2000b800100 */
[----:B------:R-:W-:Y:S01]  /*18d0*/  IMAD.U32 R18, RZ, RZ, UR5 ;  /* 0x00000005ff127e24 */ /* 0x000fe2000f8e00ff */
[----:B------:R-:W-:Y:S01]  /*18e0*/  CS2R R58, SRZ ;  /* 0x00000000003a7805 */ /* 0x000fe2000001ff00 */
[----:B------:R-:W-:Y:S01]  /*18f0*/  IMAD.MOV.U32 R0, RZ, RZ, RZ ;  /* 0x000000ffff007224 */ /* 0x000fe200078e00ff */
[----:B------:R-:W-:Y:S01]  /*1900*/  R2UR UR53, R3 ;  /* 0x00000000033572ca */ /* 0x000fe200000e0000 */
[----:B------:R-:W-:Y:S01]  /*1910*/  IMAD.MOV.U32 R3, RZ, RZ, RZ ;  /* 0x000000ffff037224 */ /* 0x000fe200078e00ff */
        /* <DEDUP_REMOVED lines=11> */
[----:B------:R-:W-:Y:S01]  /*19d0*/  UISETP.GT.AND UP0, UPT, UR53, UR5, UPT ;  /* 0x000000053500728c */ /* 0x000fe2000bf04270 */
[----:B------:R-:W-:Y:S02]  /*19e0*/  CS2R R96, SRZ ;  /* 0x0000000000607805 */ /* 0x000fe4000001ff00 */
[----:B------:R-:W-:-:S02]  /*19f0*/  CS2R R90, SRZ ;  /* 0x00000000005a7805 */ /* 0x000fc4000001ff00 */
[----:B------:R-:W-:Y:S02]  /*1a00*/  CS2R R94, SRZ ;  /* 0x00000000005e7805 */ /* 0x000fe4000001ff00 */
[----:B------:R-:W-:Y:S02]  /*1a10*/  CS2R R88, SRZ ;  /* 0x0000000000587805 */ /* 0x000fe4000001ff00 */
[----:B------:R-:W-:Y:S02]  /*1a20*/  CS2R R92, SRZ ;  /* 0x00000000005c7805 */ /* 0x000fe4000001ff00 */
[----:B------:R-:W-:Y:S02]  /*1a30*/  PLOP3.LUT P1, PT, PT, PT, UP0, 0x80, 0x0 ;  /* 0x000000000000781c */ /* 0x000fe40003f2f008 */
[----:B------:R-:W-:-:S11]  /*1a40*/  CS2R R20, SRZ ;  /* 0x0000000000147805 */ /* 0x000fd6000001ff00 */
[----:B------:R-:W-:Y:S05]  /*1a50*/  @!P1 BRA `(.L_x_172) ;  /* 0x000000c000609947 */ /* 0x000fea0003800000 */
[----:B------:R-:W0:Y:S01]  /*1a60*/  S2R R4, SR_TID.X ;  /* 0x0000000000047919 */ /* 0x000e220000002100 */
[----:B------:R-:W1:Y:S01]  /*1a70*/  S2UR UR6, SR_CgaCtaId ;  /* 0x00000000000679c3 */ /* 0x000e620000008800 */
[----:B------:R-:W-:Y:S02]  /*1a80*/  UMOV UR5, 0x400 ;  /* 0x0000040000057882 */ /* 0x000fe40000000000 */
[----:B-1----:R-:W-:-:S04]  /*1a90*/  ULEA UR5, UR6, UR5, 0x18 ;  /* 0x0000000506057291 */ /* 0x002fc8000f8ec03f */
[----:B------:R-:W-:Y:S01]  /*1aa0*/  UIADD3 UR5, UR5, 0x16400, URZ ;  /* 0x0001640005057890 */ /* 0x000fe2000fffe03f */
[----:B0-----:R-:W-:-:S03]  /*1ab0*/  VIADD R5, R4, 0xffffff80 ;  /* 0xffffff8004057836 */ /* 0x001fc60000000000 */
[----:B------:R-:W-:Y:S02]  /*1ac0*/  ULOP3.LUT UP0, URZ, UR5, 0x9f, URZ, 0xc0, !UPT ;  /* 0x0000009f053f7892 */ /* 0x000fe4000f80c03f */
[----:B------:R-:W-:-:S04]  /*1ad0*/  SHF.R.S32.HI R4, RZ, 0x1f, R5 ;  /* 0x0000001fff047819 */ /* 0x000fc80000011405 */
[----:B------:R-:W-:Y:S02]  /*1ae0*/  PLOP3.LUT P0, PT, PT, PT, UP0, 0x80, 0x0 ;  /* 0x000000000000781c */ /* 0x000fe40003f0f008 */
[----:B------:R-:W-:-:S04]  /*1af0*/  LEA.HI R4, R4, R5, RZ, 0x7 ;  /* 0x0000000504047211 */ /* 0x000fc800078f38ff */
[----:B------:R-:W-:-:S05]  /*1b00*/  SHF.R.S32.HI R4, RZ, 0x7, R4 ;  /* 0x00000007ff047819 */ /* 0x000fca0000011404 */
[----:B------:R-:W0:Y:S02]  /*1b10*/  SHFL.IDX PT, R0, R4, RZ, 0x1f ;  /* 0x00001fff04007589 */ /* 0x000e2400000e0000 */
[----:B0-----:R-:W-:-:S13]  /*1b20*/  R2UR UR7, R0 ;  /* 0x00000000000772ca */ /* 0x001fda00000e0000 */
[----:B------:R-:W-:Y:S02]  /*1b30*/  ULEA.HI UR4, UR7, UR7, URZ, 0x1 ;  /* 0x0000000707047291 */ /* 0x000fe4000f8f083f */
[----:B------:R-:W-:Y:S02]  /*1b40*/  IMAD.U32 R19, RZ, RZ, UR7 ;  /* 0x00000007ff137e24 */ /* 0x000fe4000f8e00ff */
        /* <DEDUP_REMOVED lines=22> */
.L_x_173:
[----:B------:R-:W2:Y:S04]  /*1cb0*/  LDL R20, [R1+0x10] ;  /* 0x0000100001147983 */ /* 0x000ea80000100800 */
[----:B------:R-:W3:Y:S01]  /*1cc0*/  LDL R21, [R1+0x68] ;  /* 0x0000680001157983 */ /* 0x000ee20000100800 */
[----:B------:R-:W0:Y:S01]  /*1cd0*/  S2UR UR5, SR_CgaCtaId ;  /* 0x00000000000579c3 */ /* 0x000e220000008800 */
[----:B------:R-:W-:Y:S02]  /*1ce0*/  UMOV UR4, 0x400 ;  /* 0x0000040000047882 */ /* 0x000fe40000000000 */
[----:B0-----:R-:W-:Y:S01]  /*1cf0*/  ULEA UR4, UR5, UR4, 0x18 ;  /* 0x0000000405047291 */ /* 0x001fe2000f8ec03f */
[----:B------:R-:W-:Y:S01]  /*1d00*/  BSSY B0, `(.L_x_174) ;  /* 0x000000b000007945 */ /* 0x000fe20003800000 */
[----:B--2---:R-:W-:-:S04]  /*1d10*/  LEA.HI R0, R20, R20, RZ, 0x1 ;  /* 0x0000001414007211 */ /* 0x004fc800078f08ff */
[----:B------:R-:W-:-:S05]  /*1d20*/  LOP3.LUT R0, R0, 0xfffffffe, RZ, 0xc0, !PT ;  /* 0xfffffffe00007812 */ /* 0x000fca00078ec0ff */
[----:B------:R-:W-:Y:S02]  /*1d30*/  IMAD.IADD R3, R20, 0x1, -R0 ;  /* 0x0000000114037824 */ /* 0x000fe400078e0a00 */
[----:B------:R-:W-:-:S03]  /*1d40*/  IMAD.U32 R0, RZ, RZ, UR4 ;  /* 0x00000004ff007e24 */ /* 0x000fc6000f8e00ff */
[----:B------:R-:W-:-:S04]  /*1d50*/  SHF.L.U32 R3, R3, 0x1f, RZ ;  /* 0x0000001f03037819 */ /* 0x000fc800000006ff */
[----:B------:R-:W0:Y:S01]  /*1d60*/  SYNCS.PHASECHK.TRANS64.TRYWAIT P1, [R0+URZ+0x34800], R3 ;  /* 0x03480003000075a7 */ /* 0x000e22000802017f */
[----:B---3--:R-:W-:-:S13]  /*1d70*/  R2UR UR6, R21 ;  /* 0x00000000150672ca */ /* 0x008fda00000e0000 */
[----:B------:R-:W-:-:S05]  /*1d80*/  IMAD.U32 R4, RZ, RZ, UR6 ;  /* 0x00000006ff047e24 */ /* 0x000fca000f8e00ff */
[----:B------:R-:W-:Y:S01]  /*1d90*/  ISETP.NE.AND P0, PT, R4, 0x3, PT ;  /* 0x000000030400780c */ /* 0x000fe20003f05270 */
[----:B0-----:R-:W-:-:S12]  /*1da0*/  @!P1 BRA `(.L_x_175) ;  /* 0x0000015400ec9947 */ /* 0x001fd80003800000 */
.L_x_336:
[----:B------:R-:W-:Y:S05]  /*1db0*/  BSYNC B0 ;  /* 0x0000000000007941 */ /* 0x000fea0003800000 */
.L_x_174:
[----:B------:R-:W-:Y:S05]  /*1dc0*/  @!P0 BRA `(.L_x_176) ;  /* 0x0000000000048947 */ /* 0x000fea0003800000 */
[----:B------:R-:W-:Y:S01]  /*1dd0*/  BPT.TRAP 0x1 ;  /* 0x000000040000795c */ /* 0x000fe20000300000 */
.L_x_176:
[----:B------:R-:W-:Y:S01]  /*1de0*/  IMAD R10, R2, 0x8, R0 ;  /* 0x00000008020a7824 */ /* 0x000fe200078e0200 */
[----:B0-----:R-:W-:-:S04]  /*1df0*/  SHF.L.U32 R3, R16, 0x1f, RZ ;  /* 0x0000001f10037819 */ /* 0x001fc800000006ff */
[----:B------:R0:W1:Y:S01]  /*1e00*/  SYNCS.PHASECHK.TRANS64.TRYWAIT P2, [R10+URZ+0x34830], R3 ;  /* 0x034830030a0075a7 */ /* 0x000062000804017f */
[----:B------:R-:W-:Y:S05]  /*1e10*/  @!P0 BRA `(.L_x_177) ;  /* 0x0000000000048947 */ /* 0x000fea0003800000 */
[----:B------:R-:W-:Y:S01]  /*1e20*/  BPT.TRAP 0x1 ;  /* 0x000000040000795c */ /* 0x000fe20000300000 */
.L_x_177:
[----:B------:R-:W2:Y:S01]  /*1e30*/  S2R R4, SR_TID.X ;  /* 0x0000000000047919 */ /* 0x000ea20000002100 */
[----:B------:R-:W-:Y:S01]  /*1e40*/  IMAD.MOV.U32 R87, RZ, RZ, RZ ;  /* 0x000000ffff577224 */ /* 0x000fe200078e00ff */
[----:B--2---:R-:W-:Y:S01]  /*1e50*/  LOP3.LUT P1, RZ, R4, 0x7f, RZ, 0xc0, !PT ;  /* 0x0000007f04ff7812 */ /* 0x004fe2000782c0ff */
[----:B-1----:R-:W-:-:S12]  /*1e60*/  @P2 BRA `(.L_x_178) ;  /* 0x0000000000082947 */ /* 0x002fd80003800000 */
[----:B------:R-:W1:Y:S02]  /*1e70*/  SYNCS.PHASECHK.TRANS64.TRYWAIT P2, [R10+URZ+0x34830], R3 ;  /* 0x034830030a0075a7 */ /* 0x000e64000804017f */
[----:B-1----:R-:W-:Y:S05]  /*1e80*/  @!P2 BRA `(.L_x_179) ;  /* 0x0000015400c8a947 */ /* 0x002fea0003800000 */
.L_x_178:
[----:B------:R-:W-:Y:S05]  /*1e90*/  WARPSYNC.ALL ;  /* 0x0000000000007948 */ /* 0x000fea0003800000 */
[----:B------:R-:W-:Y:S01]  /*1ea0*/  R2UR UR4, R0 ;  /* 0x00000000000472ca */ /* 0x000fe200000e0000 */
[----:B------:R-:W2:Y:S01]  /*1eb0*/  LDL R121, [R1+0x4] ;  /* 0x0000040001797983 */ /* 0x000ea20000100800 */
[----:B------:R-:W-:Y:S01]  /*1ec0*/  R2UR UR6, R2 ;  /* 0x00000000020672ca */ /* 0x000fe200000e0000 */
[----:B------:R-:W-:Y:S01]  /*1ed0*/  WARPGROUP.ARRIVE ;  /* 0x00000000000079c5 */ /* 0x000fe20000000000 */
[----:B------:R-:W-:Y:S01]  /*1ee0*/  UMOV UR7, 0x40000040 ;  /* 0x4000004000077882 */ /* 0x000fe20000000000 */
        /* <DEDUP_REMOVED lines=8> */
[----:B------:R-:W-:Y:S01]  /*1f70*/  UIADD3 UR4, UR4, 0x1e400, URZ ;  /* 0x0001e40004047890 */ /* 0x000fe2000fffe03f */
[----:B------:R-:W-:Y:S01]  /*1f80*/  IMAD.U32 R12, RZ, RZ, UR52 ;  /* 0x00000034ff0c7e24 */ /* 0x000fe2000f8e00ff */
[----:B------:R-:W-:Y:S01]  /*1f90*/  UMOV UR43, 0x40000040 ;  /* 0x40000040002b7882 */ /* 0x000fe20000000000 */
[----:B------:R-:W-:Y:S01]  /*1fa0*/  UMOV UR45, 0x40000040 ;  /* 0x40000040002d7882 */ /* 0x000fe20000000000 */
[----:B------:R-:W-:Y:S01]  /*1fb0*/  USHF.R.U32.HI UR4, URZ, 0x4, UR4 ;  /* 0x000000043f047899 */ /* 0x000fe20008011604 */
[----:B------:R-:W-:Y:S01]  /*1fc0*/  IMAD.U32 R9, RZ, RZ, UR45 ;  /* 0x0000002dff097e24 */ /* 0x000fe2000f8e00ff */
[----:B------:R-:W-:Y:S01]  /*1fd0*/  UMOV UR47, 0x40000040 ;  /* 0x40000040002f7882 */ /* 0x000fe20000000000 */
[----:B------:R-:W-:Y:S01]  /*1fe0*/  UMOV UR51, 0x40000040 ;  /* 0x4000004000337882 */ /* 0x000fe20000000000 */
[----:B------:R-:W-:Y:S01]  /*1ff0*/  ULOP3.LUT UR4, UR4, 0x3fff, URZ, 0xc0, !UPT ;  /* 0x00003fff04047892 */ /* 0x000fe2000f8ec03f */
[----:B------:R-:W-:Y:S01]  /*2000*/  P2R R120, PR, RZ, 0x1 ;  /* 0x00000001ff787803 */ /* 0x000fe20000000000 */
[----:B01----:R-:W-:Y:S01]  /*2010*/  @!P1 VIADD R10, R10, 0x34840 ;  /* 0x000348400a0a9836 */ /* 0x003fe20000000000 */
[----:B------:R-:W-:Y:S01]  /*2020*/  R2UR UR54, R18 ;  /* 0x00000000123672ca */ /* 0x000fe200000e0000 */
[----:B------:R-:W-:-:S02]  /*2030*/  ULOP3.LUT UR5, UR4, 0x10000, URZ, 0xfc, !UPT ;  /* 0x0001000004057892 */ /* 0x000fc4000f8efc3f */
[----:B------:R-:W-:Y:S02]  /*2040*/  ULOP3.LUT UR4, UR36, 0x10000, URZ, 0xfc, !UPT ;  /* 0x0001000024047892 */ /* 0x000fe4000f8efc3f */
[----:B------:R-:W-:Y:S02]  /*2050*/  UIMAD UR6, UR6, 0xb00, UR5 ;  /* 0x00000b00060678a4 */ /* 0x000fe4000f8e0205 */
[----:B------:R-:W-:Y:S01]  /*2060*/  IMAD.U32 R3, RZ, RZ, UR5 ;  /* 0x00000005ff037e24 */ /* 0x000fe2000f8e00ff */
[----:B------:R-:W-:Y:S01]  /*2070*/  UMOV UR5, 0x40000040 ;  /* 0x4000004000057882 */ /* 0x000fe20000000000 */
[----:B------:R-:W-:Y:S01]  /*2080*/  UIADD3 UR10, UR6, 0x80, URZ ;  /* 0x00000080060a7890 */ /* 0x000fe2000fffe03f */
[----:B------:R-:W-:Y:S01]  /*2090*/  UMOV UR8, UR4 ;  /* 0x0000000400087c82 */ /* 0x000fe20008000000 */
[----:B------:R-:W-:Y:S01]  /*20a0*/  UMOV UR9, UR5 ;  /* 0x0000000500097c82 */ /* 0x000fe20008000000 */
[----:B------:R-:W-:Y:S02]  /*20b0*/  UIADD3 UR14, UR6, 0x100, URZ ;  /* 0x00000100060e7890 */ /* 0x000fe4000fffe03f */
[----:B------:R-:W-:Y:S01]  /*20c0*/  HGMMA.64x16x16.F32.BF16 R112, gdesc[UR4], RZ, !UPT, gsb0 ;  /* 0x00200000047079f0 */ /* 0x000fe2000c0018ff */
[----:B------:R-:W-:Y:S01]  /*20d0*/  UMOV UR12, UR4 ;  /* 0x00000004000c7c82 */ /* 0x000fe20008000000 */
[----:B------:R-:W-:Y:S01]  /*20e0*/  UMOV UR13, UR5 ;  /* 0x00000005000d7c82 */ /* 0x000fe20008000000 */
[----:B------:R-:W-:Y:S01]  /*20f0*/  UIADD3 UR18, UR6, 0x180, URZ ;  /* 0x0000018006127890 */ /* 0x000fe2000fffe03f */
        /* <DEDUP_REMOVED lines=20> */
[----:B------:R-:W-:-:S02]  /*2240*/  UIADD3 UR7, UR4, 0x2, URZ ;  /* 0x0000000204077890 */ /* 0x000fc4000fffe03f */
[----:B------:R-:W-:-:S05]  /*2250*/  UIADD3 UR50, UR6, 0x604, URZ ;  /* 0x0000060406327890 */ /* 0x000fca000fffe03f */
[----:B------:R-:W-:Y:S01]  /*2260*/  UMOV UR44, UR7 ;  /* 0x00000007002c7c82 */ /* 0x000fe20008000000 */
[----:B------:R-:W-:Y:S01]  /*2270*/  UIADD3 UR7, UR4, 0x4, URZ ;  /* 0x0000000404077890 */ /* 0x000fe2000fffe03f */
[----:B------:R-:W-:Y:S01]  /*2280*/  IMAD.U32 R8, RZ, RZ, UR44 ;  /* 0x0000002cff087e24 */ /* 0x000fe2000f8e00ff */
        /* <DEDUP_REMOVED lines=10> */
[----:B------:R-:W-:Y:S02]  /*2330*/  UIADD3 UR12, UR6, 0x2, URZ ;  /* 0x00000002060c7890 */ /* 0x000fe4000fffe03f */
[----:B------:R-:W-:Y:S01]  /*2340*/  UIADD3 UR14, UR6, 0x102, URZ ;  /* 0x00000102060e7890 */ /* 0x000fe2000fffe03f */
[----:B------:R-:W-:Y:S01]  /*2350*/  UMOV UR13, UR45 ;  /* 0x0000002d000d7c82 */ /* 0x000fe20008000000 */
[----:B------:R-:W-:-:S03]  /*2360*/  UMOV UR15, 0x40000040 ;  /* 0x40000040000f7882 */ /* 0x000fc60000000000 */
[----:B------:R-:W-:Y:S01]  /*2370*/  UMOV UR46, UR12 ;  /* 0x0000000c002e7c82 */ /* 0x000fe20008000000 */
[----:B------:R-:W-:Y:S01]  /*2380*/  UMOV UR12, UR44 ;  /* 0x0000002c000c7c82 */ /* 0x000fe20008000000 */
        /* <DEDUP_REMOVED lines=14> */
[----:B--2---:R-:W-:Y:S01]  /*2470*/  IADD3 R12, R12, 0xb0, -R121 ;  /* 0x000000b00c0c7810 */ /* 0x004fe20007ffe879 */
        /* <DEDUP_REMOVED lines=57> */
[----:B------:R-:W-:Y:S02]  /*2810*/  UIADD3 UR12, UR6, 0x4, URZ ;  /* 0x00000004060c7890 */ /* 0x000fe4000fffe03f */
[----:B------:R-:W-:Y:S01]  /*2820*/  UIADD3 UR14, UR6, 0x104, URZ ;  /* 0x00000104060e7890 */ /* 0x000fe2000fffe03f */
[----:B------:R-:W-:Y:S01]  /*2830*/  UMOV UR15, 0x40000040 ;  /* 0x40000040000f7882 */ /* 0x000fe20000000000 */
[----:B------:R-:W-:Y:S02]  /*2840*/  WARPGROUP.DEPBAR.LE gsb0, 0x0 ;  /* 0x00008000000079c5 */ /* 0x000fe40000010000 */
[----:B------:R-:W-:-:S06]  /*2850*/  WARPGROUP.ARRIVE ;  /* 0x00000000000079c5 */ /* 0x000fcc0000000000 */
[----:B------:R-:W-:Y:S01]  /*2860*/  HGMMA.64x16x16.F32.BF16 R88, gdesc[UR16], R88, gsb0 ;  /* 0x00200000105879f0 */ /* 0x000fe20008001858 */
[----:B------:R-:W-:Y:S01]  /*2870*/  UMOV UR16, UR7 ;  /* 0x0000000700107c82 */ /* 0x000fe20008000000 */
[----:B------:R-:W-:Y:S01]  /*2880*/  UMOV UR17, 0x40000040 ;  /* 0x4000004000117882 */ /* 0x000fe20000000000 */
[----:B------:R-:W-:Y:S01]  /*2890*/  UMOV UR18, UR12 ;  /* 0x0000000c00127c82 */ /* 0x000fe20008000000 */
[----:B------:R-:W-:Y:S01]  /*28a0*/  UMOV UR19, 0x40000040 ;  /* 0x4000004000137882 */ /* 0x000fe20000000000 */
[----:B------:R-:W-:Y:S01]  /*28b0*/  UMOV UR44, UR16 ;  /* 0x00000010002c7c82 */ /* 0x000fe20008000000 */
[----:B------:R-:W-:Y:S01]  /*28c0*/  UMOV UR45, UR17 ;  /* 0x00000011002d7c82 */ /* 0x000fe20008000000 */
[----:B------:R-:W-:Y:S01]  /*28d0*/  UMOV UR12, UR44 ;  /* 0x0000002c000c7c82 */ /* 0x000fe20008000000 */
[----:B------:R-:W-:Y:S01]  /*28e0*/  UMOV UR13, UR45 ;  /* 0x0000002d000d7c82 */ /* 0x000fe20008000000 */
[----:B------:R-:W-:Y:S01]  /*28f0*/  IMAD.U32 R6, RZ, RZ, UR16 ;  /* 0x00000010ff067e24 */ /* 0x000fe2000f8e00ff */
[----:B------:R-:W-:Y:S01]  /*2900*/  UIADD3 UR7, UR4, 0x6, URZ ;  /* 0x0000000604077890 */ /* 0x000fe2000fffe03f */
[----:B------:R-:W-:Y:S01]  /*2910*/  IMAD.U32 R7, RZ, RZ, UR17 ;  /* 0x00000011ff077e24 */ /* 0x000fe2000f8e00ff */
[----:B------:R-:W-:-:S02]  /*2920*/  WARPGROUP.DEPBAR.LE gsb0, 0x0 ;  /* 0x00008000000079c5 */ /* 0x000fc40000010000 */
        /* <DEDUP_REMOVED lines=209> */
[----:B------:R-:W-:Y:S01]  /*3640*/  UIADD3 UR7, UR4, 0x402, URZ ;  /* 0x0000040204077890 */ /* 0x000fe2000fffe03f */
[----:B------:R-:W-:-:S02]  /*3650*/  WARPGROUP.DEPBAR.LE gsb0, 0x0 ;  /* 0x00008000000079c5 */ /* 0x000fc40000010000 */
        /* <DEDUP_REMOVED lines=14> */
[----:B------:R-:W-:Y:S01]  /*3740*/  UMOV UR13, 0x40000040 ;  /* 0x40000040000d7882 */ /* 0x000fe20000000000 */
[----:B------:R-:W-:Y:S01]  /*3750*/  UMOV UR15, 0x40000040 ;  /* 0x40000040000f7882 */ /* 0x000fe20000000000 */
[----:B------:R-:W-:Y:S01]  /*3760*/  UMOV UR44, UR12 ;  /* 0x0000000c002c7c82 */ /* 0x000fe20008000000 */
[----:B------:R-:W-:Y:S01]  /*3770*/  UMOV UR45, UR13 ;  /* 0x0000000d002d7c82 */ /* 0x000fe20008000000 */
[----:B------:R-:W-:Y:S01]  /*3780*/  UIADD3 UR7, UR4, 0x404, URZ ;  /* 0x0000040404077890 */ /* 0x000fe2000fffe03f */
        /* <DEDUP_REMOVED lines=52> */
[----:B------:R-:W-:Y:S02]  /*3ad0*/  ULDC UR11, c[0x0][0x988] ;  /* 0x00026200000b7ab9 */ /* 0x000fe40000000800 */
        /* <DEDUP_REMOVED lines=95> */
[----:B------:R-:W-:Y:S01]  /*40d0*/  ULDC UR7, c[0x0][0x9d8] ;  /* 0x0002760000077ab9 */ /* 0x000fe20000000800 */
        /* <DEDUP_REMOVED lines=32> */
[----:B------:R-:W-:Y:S01]  /*42e0*/  FMUL.FTZ R21, R117, UR7 ;  /* 0x0000000775157c20 */ /* 0x000fe20008410000 */
[----:B------:R-:W-:Y:S01]  /*42f0*/  UMOV UR23, 0x40000040 ;  /* 0x4000004000177882 */ /* 0x000fe20000000000 */
[----:B------:R-:W-:Y:S01]  /*4300*/  MUFU.TANH R13, R13 ;  /* 0x0000000d000d7308 */ /* 0x000fe20000002400 */
[----:B------:R-:W-:Y:S01]  /*4310*/  FMUL.FTZ R14, R115, UR7 ;  /* 0x00000007730e7c20 */ /* 0x000fe20008410000 */
[----:B------:R-:W-:-:S06]  /*4320*/  FMUL.FTZ R82, R118, UR7 ;  /* 0x0000000776527c20 */ /* 0x000fcc0008410000 */
[----:B------:R-:W-:Y:S08]  /*4330*/  MUFU.TANH R15, R15 ;  /* 0x0000000f000f7308 */ /* 0x000ff00000002400 */
[----:B------:R-:W0:Y:S08]  /*4340*/  MUFU.TANH R11, R11 ;  /* 0x0000000b000b7308 */ /* 0x000e300000002400 */
[----:B------:R-:W-:Y:S08]  /*4350*/  MUFU.TANH R83, R83 ;  /* 0x0000005300537308 */ /* 0x000ff00000002400 */
[----:B------:R-:W-:Y:S08]  /*4360*/  MUFU.TANH R20, R20 ;  /* 0x0000001400147308 */ /* 0x000ff00000002400 */
[----:B------:R-:W1:Y:S01]  /*4370*/  MUFU.TANH R21, R21 ;  /* 0x0000001500157308 */ /* 0x000e620000002400 */
[----:B------:R-:W-:-:S02]  /*4380*/  WARPGROUP.DEPBAR.LE gsb0, 0x0 ;  /* 0x00008000000079c5 */ /* 0x000fc40000010000 */
        /* <DEDUP_REMOVED lines=9> */
[----:B------:R-:W-:Y:S01]  /*4420*/  UMOV UR23, 0x40000040 ;  /* 0x4000004000177882 */ /* 0x000fe20000000000 */
[----:B------:R-:W-:Y:S01]  /*4430*/  FMUL.FTZ R85, R108, UR7 ;  /* 0x000000076c557c20 */ /* 0x000fe20008410000 */
[----:B------:R-:W-:Y:S01]  /*4440*/  FMUL.FTZ R106, R111, UR7 ;  /* 0x000000076f6a7c20 */ /* 0x000fe20008410000 */
[----:B------:R-:W-:-:S04]  /*4450*/  FMUL.FTZ R107, R110, UR7 ;  /* 0x000000076e6b7c20 */ /* 0x000fc80008410000 */
[----:B------:R-:W-:Y:S08]  /*4460*/  MUFU.TANH R80, R80 ;  /* 0x0000005000507308 */ /* 0x000ff00000002400 */
[----:B------:R-:W-:Y:S08]  /*4470*/  MUFU.TANH R104, R104 ;  /* 0x0000006800687308 */ /* 0x000ff00000002400 */
[----:B------:R-:W2:Y:S08]  /*4480*/  MUFU.TANH R14, R14 ;  /* 0x0000000e000e7308 */ /* 0x000eb00000002400 */
[----:B------:R-:W3:Y:S08]  /*4490*/  MUFU.TANH R82, R82 ;  /* 0x0000005200527308 */ /* 0x000ef00000002400 */
[----:B------:R-:W4:Y:S08]  /*44a0*/  MUFU.TANH R81, R81 ;  /* 0x0000005100517308 */ /* 0x000f300000002400 */
[----:B------:R-:W5:Y:S01]  /*44b0*/  MUFU.TANH R85, R85 ;  /* 0x0000005500557308 */ /* 0x000f620000002400 */
        /* <DEDUP_REMOVED lines=11> */
[----:B------:R-:W-:Y:S01]  /*4570*/  FMUL.FTZ R102, R103, UR7 ;  /* 0x0000000767667c20 */ /* 0x000fe20008410000 */
[----:B------:R-:W5:Y:S01]  /*4580*/  MUFU.TANH R84, R84 ;  /* 0x0000005400547308 */ /* 0x000f620000002400 */
[----:B------:R-:W-:-:S07]  /*4590*/  FMUL.FTZ R99, R99, UR7 ;  /* 0x0000000763637c20 */ /* 0x000fce0008410000 */
[----:B------:R-:W-:Y:S08]  /*45a0*/  MUFU.TANH R106, R106 ;  /* 0x0000006a006a7308 */ /* 0x000ff00000002400 */
[----:B------:R-:W5:Y:S08]  /*45b0*/  MUFU.TANH R105, R105 ;  /* 0x0000006900697308 */ /* 0x000f700000002400 */
[----:B------:R-:W-:Y:S08]  /*45c0*/  MUFU.TANH R108, R108 ;  /* 0x0000006c006c7308 */ /* 0x000ff00000002400 */
        /* <DEDUP_REMOVED lines=35> */
[----:B------:R-:W5:Y:S08]  /*4800*/  MUFU.TANH R98, R98 ;  /* 0x0000006200627308 */ /* 0x000f700000002400 */
[----:B------:R-:W-:Y:S08]  /*4810*/  MUFU.TANH R90, R90 ;  /* 0x0000005a005a7308 */ /* 0x000ff00000002400 */
[----:B------:R-:W5:Y:S08]  /*4820*/  MUFU.TANH R94, R94 ;  /* 0x0000005e005e7308 */ /* 0x000f700000002400 */
[----:B------:R-:W5:Y:S08]  /*4830*/  MUFU.TANH R76, R76 ;  /* 0x0000004c004c7308 */ /* 0x000f700000002400 */
        /* <DEDUP_REMOVED lines=10> */
[----:B------:R-:W5:Y:S01]  /*48e0*/  MUFU.TANH R77, R77 ;  /* 0x0000004d004d7308 */ /* 0x000f620000002400 */
[----:B------:R-:W-:Y:S01]  /*48f0*/  UMOV UR23, 0x40000040 ;  /* 0x4000004000177882 */ /* 0x000fe20000000000 */
[----:B------:R-:W-:Y:S01]  /*4900*/  FMUL.FTZ R64, R64, UR7 ;  /* 0x0000000740407c20 */ /* 0x000fe20008410000 */
[----:B------:R-:W-:Y:S01]  /*4910*/  FMUL.FTZ R65, R65, UR7 ;  /* 0x0000000741417c20 */ /* 0x000fe20008410000 */
[----:B------:R-:W-:-:S04]  /*4920*/  FMUL.FTZ R71, R71, UR7 ;  /* 0x0000000747477c20 */ /* 0x000fc80008410000 */
[----:B------:R-:W5:Y:S08]  /*4930*/  MUFU.TANH R102, R102 ;  /* 0x0000006600667308 */ /* 0x000f700000002400 */
[----:B------:R-:W-:Y:S08]  /*4940*/  MUFU.TANH R89, R89 ;  /* 0x0000005900597308 */ /* 0x000ff00000002400 */
[----:B------:R-:W5:Y:S08]  /*4950*/  MUFU.TANH R93, R93 ;  /* 0x0000005d005d7308 */ /* 0x000f700000002400 */
[----:B------:R-:W-:Y:S08]  /*4960*/  MUFU.TANH R92, R92 ;  /* 0x0000005c005c7308 */ /* 0x000ff00000002400 */
[----:B------:R-:W5:Y:S08]  /*4970*/  MUFU.TANH R95, R95 ;  /* 0x0000005f005f7308 */ /* 0x000f700000002400 */
[----:B------:R-:W5:Y:S01]  /*4980*/  MUFU.TANH R64, R64 ;  /* 0x0000004000407308 */ /* 0x000f620000002400 */
[----:B------:R-:W-:-:S02]  /*4990*/  WARPGROUP.DEPBAR.LE gsb0, 0x0 ;  /* 0x00008000000079c5 */ /* 0x000fc40000010000 */
[----:B------:R-:W-:Y:S01]  /*49a0*/  WARPGROUP.ARRIVE ;  /* 0x00000000000079c5 */ /* 0x000fe20000000000 */
[----:B------:R-:W-:Y:S01]  /*49b0*/  FMUL.FTZ R70, R57, UR7 ;  /* 0x0000000739467c20 */ /* 0x000fe20008410000 */
[----:B------:R-:W-:Y:S02]  /*49c0*/  IMAD.U32 R57, RZ, RZ, UR53 ;  /* 0x00000035ff397e24 */ /* 0x000fe4000f8e00ff */
[----:B------:R-:W-:Y:S01]  /*49d0*/  FMUL.FTZ R113, R62, UR7 ;  /* 0x000000073e717c20 */ /* 0x000fe20008410000 */
[----:B------:R-:W-:Y:S01]  /*49e0*/  FMUL.FTZ R62, R63, UR7 ;  /* 0x000000073f3e7c20 */ /* 0x000fe20008410000 */
[----:B------:R-:W-:Y:S01]  /*49f0*/  FMUL.FTZ R69, R56, UR7 ;  /* 0x0000000738457c20 */ /* 0x000fe20008410000 */
[----:B------:R-:W-:Y:S01]  /*4a00*/  HGMMA.64x16x16.F32.BF16 R48, gdesc[UR20], R48, gsb0 ;  /* 0x00200000143079f0 */ /* 0x000fe20008001830 */
[----:B------:R-:W-:Y:S01]  /*4a10*/  UIADD3 UR22, UR6, 0x986, URZ ;  /* 0x0000098606167890 */ /* 0x000fe2000fffe03f */
[----:B------:R-:W-:Y:S01]  /*4a20*/  IMAD R12, R57, -0xb0, R12 ;  /* 0xffffff50390c7824 */ /* 0x000fe200078e020c */
[----:B------:R-:W-:Y:S01]  /*4a30*/  UMOV UR23, 0x40000040 ;  /* 0x4000004000177882 */ /* 0x000fe20000000000 */
[----:B------:R-:W-:Y:S01]  /*4a40*/  FMUL.FTZ R111, R59, UR7 ;  /* 0x000000073b6f7c20 */ /* 0x000fe20008410000 */
[----:B------:R-:W-:Y:S01]  /*4a50*/  FMUL.FTZ R112, R58, UR7 ;  /* 0x000000073a707c20 */ /* 0x000fe20008410000 */
[----:B------:R-:W5:Y:S01]  /*4a60*/  MUFU.TANH R72, R72 ;  /* 0x0000004800487308 */ /* 0x000f620000002400 */
[----:B------:R-:W-:Y:S01]  /*4a70*/  ISETP.GT.AND P5, PT, R12, RZ, PT ;  /* 0x000000ff0c00720c */ /* 0x000fe20003fa4270 */
[----:B------:R-:W-:Y:S01]  /*4a80*/  FMUL.FTZ R110, R60, UR7 ;  /* 0x000000073c6e7c20 */ /* 0x000fe20008410000 */
[C---:B------:R-:W-:Y:S01]  /*4a90*/  ISETP.GT.AND P4, PT, R12.reuse, 0x1, PT ;  /* 0x000000010c00780c */ /* 0x040fe20003f84270 */
[----:B------:R-:W-:Y:S01]  /*4aa0*/  FMUL.FTZ R61, R61, UR7 ;  /* 0x000000073d3d7c20 */ /* 0x000fe20008410000 */
[C---:B------:R-:W-:Y:S01]  /*4ab0*/  ISETP.GT.AND P3, PT, R12.reuse, 0x9, PT ;  /* 0x000000090c00780c */ /* 0x040fe20003f64270 */
[----:B------:R-:W-:Y:S01]  /*4ac0*/  UIADD3 UR53, UR53, -0x2, URZ ;  /* 0xfffffffe35357890 */ /* 0x000fe2000fffe03f */
[----:B------:R-:W-:Y:S01]  /*4ad0*/  ISETP.GT.AND P2, PT, R12, 0x8, PT ;  /* 0x000000080c00780c */ /* 0x000fe20003f44270 */
[----:B------:R-:W5:Y:S01]  /*4ae0*/  MUFU.TANH R65, R65 ;  /* 0x0000004100417308 */ /* 0x000f620000002400 */
[----:B0-----:R-:W-:Y:S01]  /*4af0*/  FSEL R11, R11, -INF , P5 ;  /* 0xff8000000b0b7808 */ /* 0x001fe20002800000 */
[----:B------:R-:W-:Y:S01]  /*4b00*/  UISETP.GE.AND UP0, UPT, UR53, UR54, UPT ;  /* 0x000000363500728c */ /* 0x000fe2000bf06270 */
[----:B-1----:R-:W-:-:S02]  /*4b10*/  FSEL R68, R21, -INF , P3 ;  /* 0xff80000015447808 */ /* 0x002fc40001800000 */
[----:B------:R-:W-:Y:S02]  /*4b20*/  ISETP.GT.AND P6, PT, R12, 0x10, PT ;  /* 0x000000100c00780c */ /* 0x000fe40003fc4270 */
[----:B--2---:R-:W-:Y:S01]  /*4b30*/  FSEL R14, R14, -INF , P4 ;  /* 0xff8000000e0e7808 */ /* 0x004fe20002000000 */
[----:B------:R-:W0:Y:S01]  /*4b40*/  MUFU.TANH R67, R67 ;  /* 0x0000004300437308 */ /* 0x000e220000002400 */
[----:B------:R-:W-:-:S07]  /*4b50*/  FSEL R80, R80, -INF , P6 ;  /* 0xff80000050507808 */ /* 0x000fce0003000000 */
[----:B------:R-:W1:Y:S08]  /*4b60*/  MUFU.TANH R74, R74 ;  /* 0x0000004a004a7308 */ /* 0x000e700000002400 */
[----:B------:R-:W2:Y:S08]  /*4b70*/  MUFU.TANH R78, R78 ;  /* 0x0000004e004e7308 */ /* 0x000eb00000002400 */
[----:B------:R-:W2:Y:S01]  /*4b80*/  MUFU.TANH R73, R73 ;  /* 0x0000004900497308 */ /* 0x000ea20000002400 */
[----:B------:R-:W-:-:S02]  /*4b90*/  WARPGROUP.DEPBAR.LE gsb0, 0x0 ;  /* 0x00008000000079c5 */ /* 0x000fc40000010000 */
[----:B------:R-:W-:Y:S01]  /*4ba0*/  WARPGROUP.ARRIVE ;  /* 0x00000000000079c5 */ /* 0x000fe20000000000 */
[----:B------:R-:W-:Y:S01]  /*4bb0*/  FMUL.FTZ R63, R48, UR7 ;  /* 0x00000007303f7c20 */ /* 0x000fe20008410000 */
[----:B------:R-:W-:Y:S01]  /*4bc0*/  FMUL.FTZ R114, R49, UR7 ;  /* 0x0000000731727c20 */ /* 0x000fe20008410000 */
        /* <DEDUP_REMOVED lines=8> */
[----:B------:R-:W-:Y:S01]  /*4c50*/  FSEL R15, R83, -INF , P3 ;  /* 0xff800000530f7808 */ /* 0x000fe20001800000 */
[----:B------:R-:W-:Y:S01]  /*4c60*/  UIADD3 UR22, UR6, 0xa06, URZ ;  /* 0x00000a0606167890 */ /* 0x000fe2000fffe03f */
[----:B------:R3:W-:Y:S01]  /*4c70*/  MUFU.TANH R83, R48 ;  /* 0x0000003000537308 */ /* 0x0007e20000002400 */
[----:B------:R-:W-:Y:S01]  /*4c80*/  FSEL R51, R20, -INF , P2 ;  /* 0xff80000014337808 */ /* 0x000fe20001000000 */
[----:B------:R-:W-:Y:S01]  /*4c90*/  FMUL.FTZ R55, R55, UR7 ;  /* 0x0000000737377c20 */ /* 0x000fe20008410000 */
[----:B------:R-:W-:Y:S01]  /*4ca0*/  FSEL R21, R86, -INF , P5 ;  /* 0xff80000056157808 */ /* 0x000fe20002800000 */
[----:B------:R-:W-:Y:S01]  /*4cb0*/  UMOV UR23, 0x40000040 ;  /* 0x4000004000177882 */ /* 0x000fe20000000000 */
[----:B------:R-:W-:Y:S01]  /*4cc0*/  FSEL R20, R104, -INF , P6 ;  /* 0xff80000068147808 */ /* 0x000fe20003000000 */
[----:B------:R-:W-:Y:S01]  /*4cd0*/  FMUL.FTZ R115, R50, UR7 ;  /* 0x0000000732737c20 */ /* 0x000fe20008410000 */
[----:B------:R-:W-:Y:S01]  /*4ce0*/  ISETP.GT.AND P4, PT, R12, 0x18, PT ;  /* 0x000000180c00780c */ /* 0x000fe20003f84270 */
[----:B------:R5:W-:Y:S01]  /*4cf0*/  MUFU.TANH R86, R53 ;  /* 0x0000003500567308 */ /* 0x000be20000002400 */
[----:B---3--:R-:W-:-:S02]  /*4d00*/  FMNMX.FTZ R48, R49, R52, !PT ;  /* 0x0000003431307209 */ /* 0x008fc40007810000 */
[----:B------:R-:W-:Y:S02]  /*4d10*/  FSEL R13, R82, -INF , P2 ;  /* 0xff800000520d7808 */ /* 0x000fe40001000000 */
[----:B----4-:R-:W-:Y:S02]  /*4d20*/  FSEL R81, R81, -INF , P5 ;  /* 0xff80000051517808 */ /* 0x010fe40002800000 */
[C---:B------:R-:W-:Y:S01]  /*4d30*/  ISETP.GT.AND P2, PT, R12.reuse, 0x19, PT ;  /* 0x000000190c00780c */ /* 0x040fe20003f44270 */
[----:B------:R3:W-:Y:S01]  /*4d40*/  MUFU.TANH R104, R54 ;  /* 0x0000003600687308 */ /* 0x0007e20000002400 */
[----:B-----5:R-:W-:Y:S02]  /*4d50*/  FMNMX.FTZ R53, R51, R48, !PT ;  /* 0x0000003033357209 */ /* 0x020fe40007810000 */
[----:B------:R-:W-:Y:S02]  /*4d60*/  ISETP.GT.AND P3, PT, R12, 0x20, PT ;  /* 0x000000200c00780c */ /* 0x000fe40003f64270 */
[----:B------:R-:W-:-:S02]  /*4d70*/  FMNMX.FTZ R53, R68, R53, !PT ;  /* 0x0000003544357209 */ /* 0x000fc40007810000 */
[----:B------:R-:W-:Y:S01]  /*4d80*/  ISETP.GT.AND P5, PT, R12, 0x28, PT ;  /* 0x000000280c00780c */ /* 0x000fe20003fa4270 */
[----:B------:R-:W4:Y:S01]  /*4d90*/  MUFU.TANH R71, R71 ;  /* 0x0000004700477308 */ /* 0x000f220000002400 */
[----:B---3--:R-:W-:Y:S02]  /*4da0*/  FMNMX.FTZ R54, R80, R53, !PT ;  /* 0x0000003550367209 */ /* 0x008fe40007810000 */
[----:B------:R-:W-:Y:S02]  /*4db0*/  FSEL R85, R85, -INF , P4 ;  /* 0xff80000055557808 */ /* 0x000fe40002000000 */
[----:B------:R-:W-:Y:S02]  /*4dc0*/  FMNMX.FTZ R54, R81, R54, !PT ;  /* 0x0000003651367209 */ /* 0x000fe40007810000 */
[----:B------:R-:W-:Y:S01]  /*4dd0*/  FSEL R84, R84, -INF , P2 ;  /* 0xff80000054547808 */ /* 0x000fe20001000000 */
[----:B------:R-:W3:Y:S01]  /*4de0*/  MUFU.TANH R109, R109 ;  /* 0x0000006d006d7308 */ /* 0x000ee20000002400 */
[----:B------:R-:W-:-:S02]  /*4df0*/  FSEL R105, R105, -INF , P3 ;  /* 0xff80000069697808 */ /* 0x000fc40001800000 */
[----:B------:R-:W-:Y:S02]  /*4e00*/  ISETP.GT.AND P6, PT, R12, 0x21, PT ;  /* 0x000000210c00780c */ /* 0x000fe40003fc4270 */
[----:B------:R-:W-:Y:S02]  /*4e10*/  FSEL R98, R98, -INF , P5 ;  /* 0xff80000062627808 */ /* 0x000fe40002800000 */
[----:B------:R-:W-:Y:S01]  /*4e20*/  FSEL R96, R96, -INF , P6 ;  /* 0xff80000060607808 */ /* 0x000fe20003000000 */
[----:B------:R-:W5:Y:S01]  /*4e30*/  MUFU.TANH R66, R66 ;  /* 0x0000004200427308 */ /* 0x000f620000002400 */
[----:B------:R-:W-:Y:S02]  /*4e40*/  WARPGROUP.DEPBAR.LE gsb0, 0x0 ;  /* 0x00008000000079c5 */ /* 0x000fe40000010000 */
[----:B------:R-:W-:Y:S01]  /*4e50*/  WARPGROUP.ARRIVE ;  /* 0x00000000000079c5 */ /* 0x000fe20000000000 */
[----:B------:R-:W-:Y:S01]  /*4e60*/  FMUL.FTZ R56, R41, UR7 ;  /* 0x0000000729387c20 */ /* 0x000fe20008410000 */
[----:B------:R-:W-:Y:S01]  /*4e70*/  FMUL.FTZ R57, R42, UR7 ;  /* 0x000000072a397c20 */ /* 0x000fe20008410000 */
[----:B------:R-:W-:Y:S01]  /*4e80*/  FMUL.FTZ R59, R44, UR7 ;  /* 0x000000072c3b7c20 */ /* 0x000fe20008410000 */
[----:B------:R-:W-:Y:S01]  /*4e90*/  FSEL R41, R106, -INF , P2 ;  /* 0xff8000006a297808 */ /* 0x000fe20001000000 */
[----:B------:R-:W-:Y:S01]  /*4ea0*/  FMUL.FTZ R117, R46, UR7 ;  /* 0x000000072e757c20 */ /* 0x000fe20008410000 */
[----:B------:R-:W-:Y:S01]  /*4eb0*/  FSEL R42, R108, -INF , P3 ;  /* 0xff8000006c2a7808 */ /* 0x000fe20001800000 */
[----:B------:R-:W-:Y:S01]  /*4ec0*/  HGMMA.64x16x16.F32.BF16 R32, gdesc[UR20], R32, gsb0 ;  /* 0x00200000142079f0 */ /* 0x000fe20008001820 */
[C---:B------:R-:W-:Y:S01]  /*4ed0*/  ISETP.GT.AND P2, PT, R12.reuse, 0x30, PT ;  /* 0x000000300c00780c */ /* 0x040fe20003f44270 */
[----:B------:R-:W-:Y:S01]  /*4ee0*/  FMUL.FTZ R118, R47, UR7 ;  /* 0x000000072f767c20 */ /* 0x000fe20008410000 */
[----:B------:R-:W-:Y:S01]  /*4ef0*/  ISETP.GT.AND P3, PT, R12, 0x31, PT ;  /* 0x000000310c00780c */ /* 0x000fe20003f64270 */
[----:B------:R-:W-:Y:S01]  /*4f00*/  FMUL.FTZ R58, R43, UR7 ;  /* 0x000000072b3a7c20 */ /* 0x000fe20008410000 */
[----:B------:R-:W-:Y:S01]  /*4f10*/  FSEL R44, R101, -INF , P5 ;  /* 0xff800000652c7808 */ /* 0x000fe20002800000 */
[----:B------:R-:W-:Y:S01]  /*4f20*/  FMUL.FTZ R50, R40, UR7 ;  /* 0x0000000728327c20 */ /* 0x000fe20008410000 */
[----:B------:R0:W-:Y:S01]  /*4f30*/  MUFU.TANH R101, R55 ;  /* 0x0000003700657308 */ /* 0x0001e20000002400 */
[----:B------:R-:W-:Y:S01]  /*4f40*/  FSEL R46, R103, -INF , P2 ;  /* 0xff800000672e7808 */ /* 0x000fe20001000000 */
[----:B------:R-:W-:Y:S01]  /*4f50*/  FMUL.FTZ R60, R45, UR7 ;  /* 0x000000072d3c7c20 */ /* 0x000fe20008410000 */
[----:B------:R-:W-:Y:S01]  /*4f60*/  FSEL R100, R100, -INF , P2 ;  /* 0xff80000064647808 */ /* 0x000fe20001000000 */
[----:B------:R-:W-:Y:S01]  /*4f70*/  UIADD3 UR22, UR6, 0xa86, URZ ;  /* 0x00000a8606167890 */ /* 0x000fe2000fffe03f */
[----:B------:R-:W-:Y:S01]  /*4f80*/  FSEL R47, R91, -INF , P3 ;  /* 0xff8000005b2f7808 */ /* 0x000fe20001800000 */
[----:B------:R-:W-:Y:S01]  /*4f90*/  UMOV UR23, 0x40000040 ;  /* 0x4000004000177882 */ /* 0x000fe20000000000 */
[----:B------:R-:W-:Y:S01]  /*4fa0*/  ISETP.GT.AND P2, PT, R12, 0x41, PT ;  /* 0x000000410c00780c */ /* 0x000fe20003f44270 */
[----:B------:R1:W-:Y:S01]  /*4fb0*/  MUFU.TANH R91, R56 ;  /* 0x00000038005b7308 */ /* 0x0003e20000002400 */
[----:B0-----:R-:W-:-:S02]  /*4fc0*/  FMNMX.FTZ R55, R85, R54, !PT ;  /* 0x0000003655377209 */ /* 0x001fc40007810000 */
[----:B------:R-:W-:Y:S02]  /*4fd0*/  FSEL R54, R75, -INF , P2 ;  /* 0xff8000004b367808 */ /* 0x000fe40001000000 */
[----:B------:R-:W-:Y:S02]  /*4fe0*/  FSEL R43, R99, -INF , P6 ;  /* 0xff800000632b7808 */ /* 0x000fe40003000000 */
[----:B------:R-:W-:Y:S01]  /*4ff0*/  ISETP.GT.AND P6, PT, R12, 0x38, PT ;  /* 0x000000380c00780c */ /* 0x000fe20003fc4270 */
[----:B------:R0:W-:Y:S01]  /*5000*/  MUFU.TANH R99, R50 ;  /* 0x0000003200637308 */ /* 0x0001e20000002400 */
[----:B-1----:R-:W-:Y:S02]  /*5010*/  FMNMX.FTZ R56, R84, R55, !PT ;  /* 0x0000003754387209 */ /* 0x002fe40007810000 */
[----:B------:R-:W-:Y:S02]  /*5020*/  FSEL R82, R88, -INF , P3 ;  /* 0xff80000058527808 */ /* 0x000fe40001800000 */
[----:B------:R-:W-:-:S02]  /*5030*/  FMNMX.FTZ R75, R105, R56, !PT ;  /* 0x00000038694b7209 */ /* 0x000fc40007810000 */
[----:B------:R-:W-:Y:S01]  /*5040*/  FSEL R40, R107, -INF , P4 ;  /* 0xff8000006b287808 */ /* 0x000fe20002000000 */
[----:B------:R-:W1:Y:S01]  /*5050*/  MUFU.TANH R79, R79 ;  /* 0x0000004f004f7308 */ /* 0x000e620000002400 */
[C---:B------:R-:W-:Y:S02]  /*5060*/  ISETP.GT.AND P3, PT, R12.reuse, 0x48, PT ;  /* 0x000000480c00780c */ /* 0x040fe40003f64270 */
[----:B------:R-:W-:Y:S02]  /*5070*/  ISETP.GT.AND P4, PT, R12, 0x29, PT ;  /* 0x000000290c00780c */ /* 0x000fe40003f84270 */
[----:B------:R-:W-:Y:S02]  /*5080*/  FMNMX.FTZ R75, R96, R75, !PT ;  /* 0x0000004b604b7209 */ /* 0x000fe40007810000 */
[----:B------:R-:W-:Y:S01]  /*5090*/  FSEL R48, R94, -INF , P6 ;  /* 0xff8000005e307808 */ /* 0x000fe20003000000 */
[----:B------:R-:W1:Y:S01]  /*50a0*/  MUFU.TANH R62, R62 ;  /* 0x0000003e003e7308 */ /* 0x000e620000002400 */
[----:B------:R-:W-:-:S02]  /*50b0*/  FSEL R90, R90, -INF , P6 ;  /* 0xff8000005a5a7808 */ /* 0x000fc40003000000 */
[----:B------:R-:W-:Y:S02]  /*50c0*/  ISETP.GT.AND P6, PT, R12, 0x49, PT ;  /* 0x000000490c00780c */ /* 0x000fe40003fc4270 */
[----:B------:R-:W-:Y:S02]  /*50d0*/  FSEL R55, R76, -INF , P3 ;  /* 0xff8000004c377808 */ /* 0x000fe40001800000 */
[----:B------:R-:W-:Y:S01]  /*50e0*/  FSEL R97, R97, -INF , P4 ;  /* 0xff80000061617808 */ /* 0x000fe20002000000 */
[----:B------:R-:W1:Y:S01]  /*50f0*/  MUFU.TANH R69, R69 ;  /* 0x0000004500457308 */ /* 0x000e620000002400 */
[----:B------:R-:W-:Y:S02]  /*5100*/  FMNMX.FTZ R76, R98, R75, !PT ;  /* 0x0000004b624c7209 */ /* 0x000fe40007810000 */
[----:B------:R-:W-:Y:S02]  /*5110*/  FSEL R56, R77, -INF , P6 ;  /* 0xff8000004d387808 */ /* 0x000fe40003000000 */
[----:B------:R-:W-:Y:S01]  /*5120*/  FMNMX.FTZ R77, R97, R76, !PT ;  /* 0x0000004c614d7209 */ /* 0x000fe20007810000 */
[----:B------:R-:W-:-:S02]  /*5130*/  WARPGROUP.DEPBAR.LE gsb0, 0x0 ;  /* 0x00008000000079c5 */ /* 0x000fc40000010000 */
[----:B------:R-:W-:Y:S01]  /*5140*/  ISETP.GT.AND P5, PT, R12, 0x39, PT ;  /* 0x000000390c00780c */ /* 0x000fe20003fa4270 */
[----:B------:R-:W-:Y:S01]  /*5150*/  WARPGROUP.ARRIVE ;  /* 0x00000000000079c5 */ /* 0x000fe20000000000 */
[----:B------:R-:W-:Y:S01]  /*5160*/  FMNMX.FTZ R77, R100, R77, !PT ;  /* 0x0000004d644d7209 */ /* 0x000fe20007810000 */
[----:B------:R-:W1:Y:S01]  /*5170*/  MUFU.TANH R61, R61 ;  /* 0x0000003d003d7308 */ /* 0x000e620000002400 */
[----:B------:R-:W-:Y:S02]  /*5180*/  FSEL R45, R102, -INF , P4 ;  /* 0xff800000662d7808 */ /* 0x000fe40002000000 */
[C---:B------:R-:W-:Y:S01]  /*5190*/  ISETP.GT.AND P4, PT, R12.reuse, 0x40, PT ;  /* 0x000000400c00780c */ /* 0x040fe20003f84270 */
[----:B------:R-:W-:Y:S01]  /*51a0*/  HGMMA.64x16x16.F32.BF16 R24, gdesc[UR20], R24, gsb0 ;  /* 0x00200000141879f0 */ /* 0x000fe20008001818 */
[----:B0-----:R-:W-:Y:S02]  /*51b0*/  FSEL R50, R93, -INF , P5 ;  /* 0xff8000005d327808 */ /* 0x001fe40002800000 */
[----:B------:R-:W-:Y:S01]  /*51c0*/  FSEL R89, R89, -INF , P5 ;  /* 0xff80000059597808 */ /* 0x000fe20002800000 */
[----:B------:R2:W-:Y:S01]  /*51d0*/  MUFU.TANH R93, R58 ;  /* 0x0000003a005d7308 */ /* 0x0005e20000002400 */
[----:B------:R-:W-:-:S02]  /*51e0*/  ISETP.GT.AND P5, PT, R12, 0x50, PT ;  /* 0x000000500c00780c */ /* 0x000fc40003fa4270 */
[----:B------:R-:W-:Y:S02]  /*51f0*/  FMNMX.FTZ R77, R82, R77, !PT ;  /* 0x0000004d524d7209 */ /* 0x000fe40007810000 */
[----:B------:R-:W-:Y:S02]  /*5200*/  FSEL R53, R95, -INF , P4 ;  /* 0xff8000005f357808 */ /* 0x000fe40002000000 */
[----:B------:R-:W-:Y:S01]  /*5210*/  FSEL R92, R92, -INF , P4 ;  /* 0xff8000005c5c7808 */ /* 0x000fe20002000000 */
[----:B------:R4:W-:Y:S01]  /*5220*/  MUFU.TANH R95, R60 ;  /* 0x0000003c005f7308 */ /* 0x0009e20000002400 */
[----:B------:R-:W-:Y:S02]  /*5230*/  ISETP.GT.AND P4, PT, R12, 0x51, PT ;  /* 0x000000510c00780c */ /* 0x000fe40003f84270 */
[----:B------:R-:W-:Y:S02]  /*5240*/  FSEL R75, R64, -INF , P5 ;  /* 0xff800000404b7808 */ /* 0x000fe40002800000 */
[----:B------:R-:W-:-:S02]  /*5250*/  FMNMX.FTZ R64, R90, R77, !PT ;  /* 0x0000004d5a407209 */ /* 0x000fc40007810000 */
[----:B------:R-:W-:Y:S01]  /*5260*/  FSEL R72, R72, -INF , P2 ;  /* 0xff80000048487808 */ /* 0x000fe20001000000 */
[----:B------:R-:W0:Y:S01]  /*5270*/  MUFU.TANH R70, R70 ;  /* 0x0000004600467308 */ /* 0x000e220000002400 */
[----:B------:R-:W-:Y:S02]  /*5280*/  ISETP.GT.AND P2, PT, R12, 0x58, PT ;  /* 0x000000580c00780c */ /* 0x000fe40003f44270 */
[----:B------:R-:W-:Y:S02]  /*5290*/  FSEL R76, R65, -INF , P4 ;  /* 0xff800000414c7808 */ /* 0x000fe40002000000 */
[----:B------:R-:W-:Y:S02]  /*52a0*/  FMNMX.FTZ R65, R89, R64, !PT ;  /* 0x0000004059417209 */ /* 0x000fe40007810000 */
[----:B------:R-:W-:Y:S01]  /*52b0*/  FSEL R77, R67, -INF , P2 ;  /* 0xff800000434d7808 */ /* 0x000fe20001000000 */
[----:B------:R-:W0:Y:S01]  /*52c0*/  MUFU.TANH R110, R110 ;  /* 0x0000006e006e7308 */ /* 0x000e220000002400 */
[----:B------:R-:W-:Y:S01]  /*52d0*/  FMNMX.FTZ R67, R92, R65, !PT ;  /* 0x000000415c437209 */ /* 0x000fe20007810000 */
[----:B------:R-:W-:Y:S01]  /*52e0*/  FMUL.FTZ R65, R32, UR7 ;  /* 0x0000000720417c20 */ /* 0x000fe20008410000 */
[----:B------:R-:W-:-:S02]  /*52f0*/  FSEL R74, R74, -INF , P3 ;  /* 0xff8000004a4a7808 */ /* 0x000fc40001800000 */
[----:B------:R-:W-:Y:S02]  /*5300*/  FMNMX.FTZ R67, R72, R67, !PT ;  /* 0x0000004348437209 */ /* 0x000fe40007810000 */
[----:B--2---:R-:W-:Y:S01]  /*5310*/  FSEL R58, R78, -INF , P4 ;  /* 0xff8000004e3a7808 */ /* 0x004fe20002000000 */
[----:B------:R3:W-:Y:S01]  /*5320*/  MUFU.TANH R94, R59 ;  /* 0x0000003b005e7308 */ /* 0x0007e20000002400 */
[----:B------:R-:W-:Y:S02]  /*5330*/  FSEL R73, R73, -INF , P6 ;  /* 0xff80000049497808 */ /* 0x000fe40003000000 */
[----:B------:R-:W-:Y:S01]  /*5340*/  FMNMX.FTZ R78, R74, R67, !PT ;  /* 0x000000434a4e7209 */ /* 0x000fe20007810000 */
[----:B------:R-:W-:Y:S01]  /*5350*/  FMUL.FTZ R67, R33, UR7 ;  /* 0x0000000721437c20 */ /* 0x000fe20008410000 */
[----:B------:R-:W-:Y:S02]  /*5360*/  ISETP.GT.AND P3, PT, R12, 0x59, PT ;  /* 0x000000590c00780c */ /* 0x000fe40003f64270 */
[----:B------:R-:W-:Y:S01]  /*5370*/  FMNMX.FTZ R78, R73, R78, !PT ;  /* 0x0000004e494e7209 */ /* 0x000fe20007810000 */
[----:B------:R1:W-:Y:S01]  /*5380*/  MUFU.TANH R88, R57 ;  /* 0x0000003900587308 */ /* 0x0003e20000002400 */
[----:B----4-:R-:W-:-:S02]  /*5390*/  FSEL R60, R71, -INF , P3 ;  /* 0xff800000473c7808 */ /* 0x010fc40001800000 */
[----:B------:R-:W-:Y:S01]  /*53a0*/  FMNMX.FTZ R71, R75, R78, !PT ;  /* 0x0000004e4b477209 */ /* 0x000fe20007810000 */
[----:B------:R-:W-:Y:S01]  /*53b0*/  FMUL.FTZ R78, R34, UR7 ;  /* 0x00000007224e7c20 */ /* 0x000fe20008410000 */
[----:B---3--:R-:W-:Y:S02]  /*53c0*/  FSEL R59, R109, -INF , P2 ;  /* 0xff8000006d3b7808 */ /* 0x008fe40001000000 */
[----:B------:R-:W-:Y:S01]  /*53d0*/  FMNMX.FTZ R102, R76, R71, !PT ;  /* 0x000000474c667209 */ /* 0x000fe20007810000 */
[----:B------:R-:W2:Y:S01]  /*53e0*/  MUFU.TANH R112, R112 ;  /* 0x0000007000707308 */ /* 0x000ea20000002400 */
[C---:B------:R-:W-:Y:S01]  /*53f0*/  ISETP.GT.AND P2, PT, R12.reuse, 0x69, PT ;  /* 0x000000690c00780c */ /* 0x040fe20003f44270 */
[----:B------:R-:W-:Y:S02]  /*5400*/  WARPGROUP.DEPBAR.LE gsb0, 0x0 ;  /* 0x00008000000079c5 */ /* 0x000fe40000010000 */
[----:B------:R-:W-:Y:S01]  /*5410*/  ISETP.GT.AND P6, PT, R12, 0x60, PT ;  /* 0x000000600c00780c */ /* 0x000fe20003fc4270 */
[----:B------:R-:W-:Y:S01]  /*5420*/  FMUL.FTZ R28, R28, UR7 ;  /* 0x000000071c1c7c20 */ /* 0x000fe20008410000 */
[----:B-----5:R-:W-:Y:S01]  /*5430*/  FSEL R66, R66, -INF , P3 ;  /* 0xff80000042427808 */ /* 0x020fe20001800000 */
[----:B------:R-:W-:Y:S01]  /*5440*/  FMUL.FTZ R30, R30, UR7 ;  /* 0x000000071e1e7c20 */ /* 0x000fe20008410000 */
[----:B------:R-:W-:Y:S01]  /*5450*/  FMNMX.FTZ R71, R77, R102, !PT ;  /* 0x000000664d477209 */ /* 0x000fe20007810000 */
[----:B------:R-:W-:Y:S01]  /*5460*/  MUFU.TANH R63, R63 ;  /* 0x0000003f003f7308 */ /* 0x000fe20000002400 */
[----:B-1----:R-:W-:Y:S01]  /*5470*/  FSEL R57, R79, -INF , P5 ;  /* 0xff8000004f397808 */ /* 0x002fe20002800000 */
[----:B------:R-:W-:Y:S01]  /*5480*/  FMUL.FTZ R79, R35, UR7 ;  /* 0x00000007234f7c20 */ /* 0x000fe20008410000 */
[----:B------:R-:W-:Y:S01]  /*5490*/  FSEL R35, R62, -INF , P2 ;  /* 0xff8000003e237808 */ /* 0x000fe20001000000 */
[----:B------:R-:W-:Y:S01]  /*54a0*/  FMUL.FTZ R102, R37, UR7 ;  /* 0x0000000725667c20 */ /* 0x000fe20008410000 */
[----:B------:R-:W-:-:S02]  /*54b0*/  ISETP.GT.AND P5, PT, R12, 0x61, PT ;  /* 0x000000610c00780c */ /* 0x000fc40003fa4270 */
[----:B------:R-:W-:Y:S01]  /*54c0*/  FSEL R69, R69, -INF , P6 ;  /* 0xff80000045457808 */ /* 0x000fe20003000000 */
[----:B------:R-:W1:Y:S01]  /*54d0*/  MUFU.TANH R111, R111 ;  /* 0x0000006f006f7308 */ /* 0x000e620000002400 */
[----:B------:R-:W-:Y:S02]  /*54e0*/  FMNMX.FTZ R62, R66, R71, !PT ;  /* 0x00000047423e7209 */ /* 0x000fe40007810000 */
[----:B------:R-:W-:Y:S02]  /*54f0*/  FSEL R71, R61, -INF , P2 ;  /* 0xff8000003d477808 */ /* 0x000fe40001000000 */
[----:B------:R-:W-:Y:S02]  /*5500*/  ISETP.GT.AND P4, PT, R12, 0x68, PT ;  /* 0x000000680c00780c */ /* 0x000fe40003f84270 */
[----:B0-----:R-:W-:Y:S01]  /*5510*/  FSEL R70, R70, -INF , P5 ;  /* 0xff80000046467808 */ /* 0x001fe20002800000 */
[----:B------:R-:W0:Y:S01]  /*5520*/  MUFU.TANH R114, R114 ;  /* 0x0000007200727308 */ /* 0x000e220000002400 */
[----:B------:R-:W-:Y:S01]  /*5530*/  FMNMX.FTZ R61, R69, R62, !PT ;  /* 0x0000003e453d7209 */ /* 0x000fe20007810000 */
[----:B------:R-:W-:Y:S01]  /*5540*/  FMUL.FTZ R62, R36, UR7 ;  /* 0x00000007243e7c20 */ /* 0x000fe20008410000 */
[----:B------:R-:W-:-:S02]  /*5550*/  FSEL R110, R110, -INF , P4 ;  /* 0xff8000006e6e7808 */ /* 0x000fc40002000000 */
[----:B------:R-:W-:Y:S02]  /*5560*/  FMNMX.FTZ R61, R70, R61, !PT ;  /* 0x0000003d463d7209 */ /* 0x000fe40007810000 */
[----:B------:R-:W-:Y:S01]  /*5570*/  ISETP.GT.AND P3, PT, R12, 0x70, PT ;  /* 0x000000700c00780c */ /* 0x000fe20003f64270 */
[----:B------:R-:W3:Y:S01]  /*5580*/  MUFU.TANH R113, R113 ;  /* 0x0000007100717308 */ /* 0x000ee20000002400 */
[----:B------:R-:W-:Y:S02]  /*5590*/  FMNMX.FTZ R108, R110, R61, !PT ;  /* 0x0000003d6e6c7209 */ /* 0x000fe40007810000 */
[----:B--2---:R-:W-:Y:S02]  /*55a0*/  FSEL R32, R112, -INF , P6 ;  /* 0xff80000070207808 */ /* 0x004fe40003000000 */
[C---:B------:R-:W-:Y:S02]  /*55b0*/  ISETP.GT.AND P6, PT, R12.reuse, 0x71, PT ;  /* 0x000000710c00780c */ /* 0x040fe40003fc4270 */
[----:B------:R-:W-:Y:S01]  /*55c0*/  FMNMX.FTZ R107, R71, R108, !PT ;  /* 0x0000006c476b7209 */ /* 0x000fe20007810000 */
[----:B------:R-:W2:Y:S01]  /*55d0*/  MUFU.TANH R115, R115 ;  /* 0x0000007300737308 */ /* 0x000ea20000002400 */
[----:B-1----:R-:W-:Y:S01]  /*55e0*/  FSEL R33, R111, -INF , P5 ;  /* 0xff8000006f217808 */ /* 0x002fe20002800000 */
[----:B------:R-:W-:Y:S01]  /*55f0*/  FMUL.FTZ R111, R39, UR7 ;  /* 0x00000007276f7c20 */ /* 0x000fe20008410000 */
[----:B------:R-:W-:-:S02]  /*5600*/  ISETP.GT.AND P5, PT, R12, 0x78, PT ;  /* 0x000000780c00780c */ /* 0x000fc40003fa4270 */
[----:B0-----:R-:W-:Y:S02]  /*5610*/  FSEL R114, R114, -INF , P6 ;  /* 0xff80000072727808 */ /* 0x001fe40003000000 */
[C---:B------:R-:W-:Y:S01]  /*5620*/  ISETP.GT.AND P2, PT, R12.reuse, 0x80, PT ;  /* 0x000000800c00780c */ /* 0x040fe20003f44270 */
[----:B------:R0:W-:Y:S01]  /*5630*/  MUFU.TANH R103, R78 ;  /* 0x0000004e00677308 */ /* 0x0001e20000002400 */
[----:B---3--:R-:W-:Y:S02]  /*5640*/  FSEL R34, R113, -INF , P4 ;  /* 0xff80000071227808 */ /* 0x008fe40002000000 */
[----:B------:R-:W-:Y:S02]  /*5650*/  ISETP.GT.AND P4, PT, R12, 0x79, PT ;  /* 0x000000790c00780c */ /* 0x000fe40003f84270 */
[----:B------:R-:W-:Y:S01]  /*5660*/  FSEL R61, R104, -INF , P5 ;  /* 0xff800000683d7808 */ /* 0x000fe20002800000 */
[----:B------:R-:W-:Y:S01]  /*5670*/  FMUL.FTZ R104, R38, UR7 ;  /* 0x0000000726687c20 */ /* 0x000fe20008410000 */
[----:B------:R-:W-:Y:S01]  /*5680*/  FSEL R38, R101, -INF , P4 ;  /* 0xff80000065267808 */ /* 0x000fe20002000000 */
[----:B------:R-:W1:Y:S01]  /*5690*/  MUFU.TANH R116, R116 ;  /* 0x0000007400747308 */ /* 0x000e620000002400 */
[----:B0-----:R-:W-:Y:S01]  /*56a0*/  FSEL R78, R63, -INF , P3 ;  /* 0xff8000003f4e7808 */ /* 0x001fe20001800000 */
[----:B------:R-:W-:Y:S01]  /*56b0*/  FMUL.FTZ R101, R24, UR7 ;  /* 0x0000000718657c20 */ /* 0x000fe20008410000 */
[----:B--2---:R-:W-:-:S02]  /*56c0*/  FSEL R36, R115, -INF , P3 ;  /* 0xff80000073247808 */ /* 0x004fc40001800000 */
[----:B------:R-:W-:Y:S02]  /*56d0*/  FMNMX.FTZ R107, R78, R107, !PT ;  /* 0x0000006b4e6b7209 */ /* 0x000fe40007810000 */
[----:B------:R-:W-:Y:S01]  /*56e0*/  ISETP.GT.AND P3, PT, R12, 0x81, PT ;  /* 0x000000810c00780c */ /* 0x000fe20003f64270 */
[----:B------:R0:W-:Y:S01]  /*56f0*/  MUFU.TANH R106, R79 ;  /* 0x0000004f006a7308 */ /* 0x0001e20000002400 */
[----:B------:R-:W-:Y:S02]  /*5700*/  FSEL R24, R88, -INF , P2 ;  /* 0xff80000058187808 */ /* 0x000fe40001000000 */
[----:B------:R-:W-:-:S05]  /*5710*/  FSEL R91, R91, -INF , P3 ;  /* 0xff8000005b5b7808 */ /* 0x000fca0001800000 */
[----:B------:R2:W-:Y:S01]  /*5720*/  MUFU.TANH R63, R62 ;  /* 0x0000003e003f7308 */ /* 0x0005e20000002400 */
[----:B0-----:R-:W-:Y:S02]  /*5730*/  FSEL R79, R83, -INF , P5 ;  /* 0xff800000534f7808 */ /* 0x001fe40002800000 */
[----:B------:R-:W-:Y:S02]  /*5740*/  FSEL R83, R86, -INF , P4 ;  /* 0xff80000056537808 */ /* 0x000fe40002000000 */
[----:B------:R-:W-:Y:S02]  /*5750*/  FSEL R86, R99, -INF , P2 ;  /* 0xff80000063567808 */ /* 0x000fe40001000000 */
[----:B-1----:R-:W-:Y:S01]  /*5760*/  FSEL R37, R116, -INF , P6 ;  /* 0xff80000074257808 */ /* 0x002fe20003000000 */
[----:B------:R-:W0:Y:S01]  /*5770*/  MUFU.TANH R65, R65 ;  /* 0x0000004100417308 */ /* 0x000e220000002400 */
[----:B--2---:R-:W-:Y:S02]  /*5780*/  FMNMX.FTZ R62, R114, R107, !PT ;  /* 0x0000006b723e7209 */ /* 0x004fe40007810000 */
[----:B------:R-:W-:-:S02]  /*5790*/  ISETP.GT.AND P6, PT, R12, 0x88, PT ;  /* 0x000000880c00780c */ /* 0x000fc40003fc4270 */
[----:B------:R-:W-:Y:S02]  /*57a0*/  FMNMX.FTZ R62, R79, R62, !PT ;  /* 0x0000003e4f3e7209 */ /* 0x000fe40007810000 */
[----:B------:R-:W-:Y:S01]  /*57b0*/  ISETP.GT.AND P5, PT, R12, 0x89, PT ;  /* 0x000000890c00780c */ /* 0x000fe20003fa4270 */
[----:B------:R-:W1:Y:S01]  /*57c0*/  MUFU.TANH R67, R67 ;  /* 0x0000004300437308 */ /* 0x000e620000002400 */
[----:B------:R-:W-:Y:S02]  /*57d0*/  FMNMX.FTZ R99, R83, R62, !PT ;  /* 0x0000003e53637209 */ /* 0x000fe40007810000 */
[----:B------:R-:W-:Y:S02]  /*57e0*/  FSEL R62, R93, -INF , P3 ;  /* 0xff8000005d3e7808 */ /* 0x000fe40001800000 */
[----:B------:R-:W-:Y:S02]  /*57f0*/  FMNMX.FTZ R108, R86, R99, !PT ;  /* 0x00000063566c7209 */ /* 0x000fe40007810000 */
[----:B------:R-:W-:Y:S01]  /*5800*/  FSEL R93, R94, -INF , P6 ;  /* 0xff8000005e5d7808 */ /* 0x000fe20003000000 */
[----:B------:R-:W-:Y:S01]  /*5810*/  MUFU.TANH R117, R117 ;  /* 0x0000007500757308 */ /* 0x000fe20000002400 */
[----:B------:R-:W-:-:S02]  /*5820*/  FMNMX.FTZ R108, R91, R108, !PT ;  /* 0x0000006c5b6c7209 */ /* 0x000fc40007810000 */
[C---:B------:R-:W-:Y:S02]  /*5830*/  ISETP.GT.AND P4, PT, R12.reuse, 0x90, PT ;  /* 0x000000900c00780c */ /* 0x040fe40003f84270 */
[----:B------:R-:W-:Y:S02]  /*5840*/  FSEL R94, R95, -INF , P5 ;  /* 0xff8000005f5e7808 */ /* 0x000fe40002800000 */
[----:B------:R-:W-:Y:S01]  /*5850*/  FMNMX.FTZ R99, R93, R108, !PT ;  /* 0x0000006c5d637209 */ /* 0x000fe20007810000 */
[----:B------:R-:W2:Y:S01]  /*5860*/  MUFU.TANH R64, R118 ;  /* 0x0000007600407308 */ /* 0x000ea20000002400 */
[----:B------:R-:W-:Y:S02]  /*5870*/  ISETP.GT.AND P3, PT, R12, 0x91, PT ;  /* 0x000000910c00780c */ /* 0x000fe40003f64270 */
[----:B0-----:R-:W-:Y:S02]  /*5880*/  FSEL R95, R65, -INF , P4 ;  /* 0xff800000415f7808 */ /* 0x001fe40002000000 */
[----:B------:R-:W-:-:S02]  /*5890*/  FMNMX.FTZ R108, R94, R99, !PT ;  /* 0x000000635e6c7209 */ /* 0x000fc40007810000 */
[----:B------:R-:W-:Y:S01]  /*58a0*/  ISETP.GT.AND P2, PT, R12, 0x98, PT ;  /* 0x000000980c00780c */ /* 0x000fe20003f44270 */
[----:B------:R-:W0:Y:S01]  /*58b0*/  MUFU.TANH R102, R102 ;  /* 0x0000006600667308 */ /* 0x000e220000002400 */
[----:B-1----:R-:W-:Y:S01]  /*58c0*/  FSEL R99, R67, -INF , P3 ;  /* 0xff80000043637808 */ /* 0x002fe20001800000 */
[----:B------:R-:W-:Y:S01]  /*58d0*/  FMUL.FTZ R67, R29, UR7 ;  /* 0x000000071d437c20 */ /* 0x000fe20008410000 */
[----:B------:R-:W-:-:S04]  /*58e0*/  FMNMX.FTZ R108, R95, R108, !PT ;  /* 0x0000006c5f6c7209 */ /* 0x000fc80007810000 */
[----:B------:R-:W-:Y:S01]  /*58f0*/  FMNMX.FTZ R108, R99, R108, !PT ;  /* 0x0000006c636c7209 */ /* 0x000fe20007810000 */
[----:B------:R1:W3:Y:S01]  /*5900*/  MUFU.TANH R107, R104 ;  /* 0x00000068006b7308 */ /* 0x0002e20000002400 */
[----:B--2---:R-:W-:Y:S02]  /*5910*/  FSEL R64, R64, -INF , P5 ;  /* 0xff80000040407808 */ /* 0x004fe40002800000 */
[----:B------:R-:W-:-:S05]  /*5920*/  ISETP.GT.AND P5, PT, R12, 0xa0, PT ;  /* 0x000000a00c00780c */ /* 0x000fca0003fa4270 */
[----:B------:R2:W4:Y:S01]  /*5930*/  MUFU.TANH R88, R101 ;  /* 0x0000006500587308 */ /* 0x0005220000002400 */
[----:B-1----:R-:W-:Y:S01]  /*5940*/  FMUL.FTZ R104, R25, UR7 ;  /* 0x0000000719687c20 */ /* 0x002fe20008410000 */
[----:B------:R-:W-:Y:S02]  /*5950*/  FSEL R25, R117, -INF , P6 ;  /* 0xff80000075197808 */ /* 0x000fe40003000000 */
[----:B------:R-:W-:-:S04]  /*5960*/  ISETP.GT.AND P6, PT, R12, 0x99, PT ;  /* 0x000000990c00780c */ /* 0x000fc80003fc4270 */
[----:B------:R-:W1:Y:S01]  /*5970*/  MUFU.TANH R104, R104 ;  /* 0x0000006800687308 */ /* 0x000e620000002400 */
[----:B--2---:R-:W-:Y:S02]  /*5980*/  FSEL R101, R63, -INF , P2 ;  /* 0xff8000003f657808 */ /* 0x004fe40001000000 */
[----:B0-----:R-:W-:Y:S02]  /*5990*/  FSEL R102, R102, -INF , P6 ;  /* 0xff80000066667808 */ /* 0x001fe40003000000 */
[----:B------:R-:W-:Y:S01]  /*59a0*/  FMNMX.FTZ R29, R101, R108, !PT ;  /* 0x0000006c651d7209 */ /* 0x000fe20007810000 */
[----:B------:R-:W-:Y:S01]  /*59b0*/  FMUL.FTZ R108, R26, UR7 ;  /* 0x000000071a6c7c20 */ /* 0x000fe20008410000 */
[----:B---3--:R-:W-:Y:S01]  /*59c0*/  FSEL R63, R107, -INF , P2 ;  /* 0xff8000006b3f7808 */ /* 0x008fe20001000000 */
[----:B------:R0:W2:Y:S01]  /*59d0*/  MUFU.TANH R65, R28 ;  /* 0x0000001c00417308 */ /* 0x0000a20000002400 */
[----:B------:R-:W-:Y:S01]  /*59e0*/  ISETP.GT.AND P2, PT, R12, 0xa9, PT ;  /* 0x000000a90c00780c */ /* 0x000fe20003f44270 */
[----:B------:R-:W-:-:S06]  /*59f0*/  FMUL.FTZ R26, R31, UR7 ;  /* 0x000000071f1a7c20 */ /* 0x000fcc0008410000 */
[----:B------:R-:W3:Y:S01]  /*5a00*/  MUFU.TANH R67, R67 ;  /* 0x0000004300437308 */ /* 0x000ee20000002400 */
[----:B0-----:R-:W-:Y:S02]  /*5a10*/  FSEL R28, R103, -INF , P4 ;  /* 0xff800000671c7808 */ /* 0x001fe40002000000 */
[----:B----4-:R-:W-:Y:S02]  /*5a20*/  FSEL R103, R88, -INF , P5 ;  /* 0xff80000058677808 */ /* 0x010fe40002800000 */
[----:B------:R-:W-:Y:S02]  /*5a30*/  ISETP.GT.AND P4, PT, R12, 0xa1, PT ;  /* 0x000000a10c00780c */ /* 0x000fe40003f84270 */
[----:B------:R-:W-:Y:S01]  /*5a40*/  FMNMX.FTZ R88, R102, R29, !PT ;  /* 0x0000001d66587209 */ /* 0x000fe20007810000 */
[----:B------:R-:W0:Y:S01]  /*5a50*/  MUFU.TANH R111, R111 ;  /* 0x0000006f006f7308 */ /* 0x000e220000002400 */
[----:B------:R-:W-:Y:S02]  /*5a60*/  FSEL R29, R106, -INF , P3 ;  /* 0xff8000006a1d7808 */ /* 0x000fe40001800000 */
[----:B------:R-:W-:-:S02]  /*5a70*/  ISETP.GT.AND P3, PT, R12, 0xa8, PT ;  /* 0x000000a80c00780c */ /* 0x000fc40003f64270 */
[----:B-1----:R-:W-:Y:S02]  /*5a80*/  FSEL R104, R104, -INF , P4 ;  /* 0xff80000068687808 */ /* 0x002fe40002000000 */
[----:B------:R-:W-:Y:S01]  /*5a90*/  FMNMX.FTZ R109, R103, R88, !PT ;  /* 0x00000058676d7209 */ /* 0x000fe20007810000 */
[----:B------:R-:W1:Y:S01]  /*5aa0*/  MUFU.TANH R108, R108 ;  /* 0x0000006c006c7308 */ /* 0x000e620000002400 */
[----:B--2---:R-:W-:Y:S02]  /*5ab0*/  FSEL R106, R65, -INF , P3 ;  /* 0xff800000416a7808 */ /* 0x004fe40001800000 */
[----:B------:R-:W-:Y:S02]  /*5ac0*/  FMNMX.FTZ R109, R104, R109, !PT ;  /* 0x0000006d686d7209 */ /* 0x000fe40007810000 */
[----:B---3--:R-:W-:Y:S02]  /*5ad0*/  FSEL R12, R67, -INF , P2 ;  /* 0xff800000430c7808 */ /* 0x008fe40001000000 */
[----:B------:R-:W-:Y:S01]  /*5ae0*/  FMNMX.FTZ R109, R106, R109, !PT ;  /* 0x0000006d6a6d7209 */ /* 0x000fe20007810000 */
[----:B------:R-:W2:Y:S01]  /*5af0*/  MUFU.TANH R30, R30 ;  /* 0x0000001e001e7308 */ /* 0x000ea20000002400 */
[----:B0-----:R-:W-:-:S02]  /*5b00*/  FSEL R111, R111, -INF , P6 ;  /* 0xff8000006f6f7808 */ /* 0x001fc40003000000 */
[----:B------:R-:W-:-:S05]  /*5b10*/  FMNMX.FTZ R109, R12, R109, !PT ;  /* 0x0000006d0c6d7209 */ /* 0x000fca0007810000 */
[----:B------:R-:W0:Y:S01]  /*5b20*/  SHFL.BFLY PT, R88, R109, 0x2, 0x1f ;  /* 0x0c401f006d587f89 */ /* 0x000e2200000e0000 */
[----:B------:R-:W3:Y:S01]  /*5b30*/  MUFU.TANH R26, R26 ;  /* 0x0000001a001a7308 */ /* 0x000ee20000002400 */
[----:B-1----:R-:W-:Y:S02]  /*5b40*/  FSEL R108, R108, -INF , P5 ;  /* 0xff8000006c6c7808 */ /* 0x002fe40002800000 */
[----:B--2---:R-:W-:Y:S02]  /*5b50*/  FSEL R30, R30, -INF , P3 ;  /* 0xff8000001e1e7808 */ /* 0x004fe40001800000 */
[----:B---3--:R-:W-:Y:S02]  /*5b60*/  FSEL R26, R26, -INF , P2 ;  /* 0xff8000001a1a7808 */ /* 0x008fe40001000000 */
[----:B0-----:R-:W-:Y:S01]  /*5b70*/  FMNMX.FTZ R65, R109, R88, !PT ;  /* 0x000000586d417209 */ /* 0x001fe20007810000 */
[----:B------:R-:W-:-:S04]  /*5b80*/  FMUL.FTZ R109, R27, UR7 ;  /* 0x000000071b6d7c20 */ /* 0x000fc80008410000 */
[----:B------:R-:W0:Y:S02]  /*5b90*/  SHFL.BFLY PT, R88, R65, 0x1, 0x1f ;  /* 0x0c201f0041587f89 */ /* 0x000e2400000e0000 */
[----:B------:R-:W1:Y:S02]  /*5ba0*/  MUFU.TANH R109, R109 ;  /* 0x0000006d006d7308 */ /* 0x000e640000002400 */
[----:B-1----:R-:W-:Y:S02]  /*5bb0*/  FSEL R109, R109, -INF , P4 ;  /* 0xff8000006d6d7808 */ /* 0x002fe40002000000 */
[----:B0-----:R-:W-:-:S04]  /*5bc0*/  FMNMX.FTZ R88, R65, R88, !PT ;  /* 0x0000005841587209 */ /* 0x001fc80007810000 */
[C---:B------:R-:W-:Y:S01]  /*5bd0*/  FSETP.NEU.FTZ.AND P0, PT, R88.reuse, -INF , PT ;  /* 0xff8000005800780b */ /* 0x040fe20003f1d000 */
[----:B------:R-:W-:-:S05]  /*5be0*/  FMUL.FTZ R107, R88, UR11 ;  /* 0x0000000b586b7c20 */ /* 0x000fca0008410000 */
[----:B------:R-:W-:Y:S02]  /*5bf0*/  FSEL R107, R107, RZ, P0 ;  /* 0x000000ff6b6b7208 */ /* 0x000fe40000000000 */
[----:B------:R-:W-:-:S03]  /*5c00*/  ISETP.NE.AND P0, PT, R120, RZ, PT ;  /* 0x000000ff7800720c */ /* 0x000fc60003f05270 */
[--C-:B------:R-:W-:Y:S01]  /*5c10*/  FFMA.FTZ R27, R52, UR11, -R107.reuse ;  /* 0x0000000b341b7c23 */ /* 0x100fe2000801086b */
[----:B------:R-:W-:Y:S01]  /*5c20*/  FMNMX.FTZ R52, R11, R14, !PT ;  /* 0x0000000e0b347209 */ /* 0x000fe20007810000 */
[--C-:B------:R-:W-:Y:S01]  /*5c30*/  FFMA.FTZ R39, R81, UR11, -R107.reuse ;  /* 0x0000000b51277c23 */ /* 0x100fe2000801086b */
[--C-:B------:R-:W-:Y:S01]  /*5c40*/  FFMA.FTZ R182, R85, UR11, -R107.reuse ;  /* 0x0000000b55b67c23 */ /* 0x100fe2000801086b */
[--C-:B------:R-:W-:Y:S01]  /*5c50*/  FFMA.FTZ R198, R77, UR11, -R107.reuse ;  /* 0x0000000b4dc67c23 */ /* 0x100fe2000801086b */
[----:B------:R-:W-:Y:S01]  /*5c60*/  FMNMX.FTZ R52, R13, R52, !PT ;  /* 0x000000340d347209 */ /* 0x000fe20007810000 */
[--C-:B------:R-:W-:Y:S01]  /*5c70*/  FFMA.FTZ R176, R49, UR11, -R107.reuse ;  /* 0x0000000b31b07c23 */ /* 0x100fe2000801086b */
[--C-:B------:R-:W-:Y:S01]  /*5c80*/  FFMA.FTZ R178, R51, UR11, -R107.reuse ;  /* 0x0000000b33b27c23 */ /* 0x100fe2000801086b */
[----:B------:R-:W-:Y:S01]  /*5c90*/  MUFU.EX2 R27, R27 ;  /* 0x0000001b001b7308 */ /* 0x000fe20000000800 */
[----:B------:R-:W-:Y:S01]  /*5ca0*/  FMNMX.FTZ R65, R15, R52, !PT ;  /* 0x000000340f417209 */ /* 0x000fe20007810000 */
[--C-:B------:R-:W-:Y:S01]  /*5cb0*/  FFMA.FTZ R31, R68, UR11, -R107.reuse ;  /* 0x0000000b441f7c23 */ /* 0x100fe2000801086b */
[--C-:B------:R-:W-:Y:S01]  /*5cc0*/  FFMA.FTZ R216, R103, UR11, -R107.reuse ;  /* 0x0000000b67d87c23 */ /* 0x100fe2000801086b */
[--C-:B------:R-:W-:Y:S01]  /*5cd0*/  FFMA.FTZ R180, R80, UR11, -R107.reuse ;  /* 0x0000000b50b47c23 */ /* 0x100fe2000801086b */
[----:B------:R-:W-:Y:S01]  /*5ce0*/  FMNMX.FTZ R52, R20, R65, !PT ;  /* 0x0000004114347209 */ /* 0x000fe20007810000 */
[--C-:B------:R-:W-:Y:S01]  /*5cf0*/  FFMA.FTZ R49, R84, UR11, -R107.reuse ;  /* 0x0000000b54317c23 */ /* 0x100fe2000801086b */
[--C-:B------:R-:W-:Y:S01]  /*5d00*/  FFMA.FTZ R214, R101, UR11, -R107.reuse ;  /* 0x0000000b65d67c23 */ /* 0x100fe2000801086b */
[----:B------:R-:W0:Y:S01]  /*5d10*/  MUFU.EX2 R176, R176 ;  /* 0x000000b000b07308 */ /* 0x000e220000000800 */
[----:B------:R-:W-:Y:S01]  /*5d20*/  FMNMX.FTZ R67, R21, R52, !PT ;  /* 0x0000003415437209 */ /* 0x000fe20007810000 */
[--C-:B------:R-:W-:Y:S01]  /*5d30*/  FFMA.FTZ R101, R12, UR11, -R107.reuse ;  /* 0x0000000b0c657c23 */ /* 0x100fe2000801086b */
[--C-:B------:R-:W-:Y:S01]  /*5d40*/  FFMA.FTZ R184, R105, UR11, -R107.reuse ;  /* 0x0000000b69b87c23 */ /* 0x100fe2000801086b */
[--C-:B------:R-:W-:Y:S01]  /*5d50*/  FFMA.FTZ R51, R96, UR11, -R107.reuse ;  /* 0x0000000b60337c23 */ /* 0x100fe2000801086b */
[----:B------:R-:W-:Y:S01]  /*5d60*/  FMNMX.FTZ R52, R40, R67, !PT ;  /* 0x0000004328347209 */ /* 0x000fe20007810000 */
[--C-:B------:R-:W-:Y:S01]  /*5d70*/  FFMA.FTZ R186, R98, UR11, -R107.reuse ;  /* 0x0000000b62ba7c23 */ /* 0x100fe2000801086b */
[--C-:B------:R-:W-:Y:S01]  /*5d80*/  FFMA.FTZ R65, R97, UR11, -R107.reuse ;  /* 0x0000000b61417c23 */ /* 0x100fe2000801086b */
[----:B------:R-:W1:Y:S01]  /*5d90*/  MUFU.EX2 R178, R178 ;  /* 0x000000b200b27308 */ /* 0x000e620000000800 */
[----:B------:R-:W-:Y:S01]  /*5da0*/  FMNMX.FTZ R67, R41, R52, !PT ;  /* 0x0000003429437209 */ /* 0x000fe20007810000 */
[--C-:B------:R-:W-:Y:S01]  /*5db0*/  FFMA.FTZ R188, R100, UR11, -R107.reuse ;  /* 0x0000000b64bc7c23 */ /* 0x100fe2000801086b */
[--C-:B------:R-:W-:Y:S01]  /*5dc0*/  FFMA.FTZ R190, R90, UR11, -R107.reuse ;  /* 0x0000000b5abe7c23 */ /* 0x100fe2000801086b */
[--C-:B------:R-:W-:Y:S01]  /*5dd0*/  FFMA.FTZ R192, R92, UR11, -R107.reuse ;  /* 0x0000000b5cc07c23 */ /* 0x100fe2000801086b */
[----:B------:R-:W-:Y:S01]  /*5de0*/  FMNMX.FTZ R52, R42, R67, !PT ;  /* 0x000000432a347209 */ /* 0x000fe20007810000 */
[--C-:B------:R-:W-:Y:S01]  /*5df0*/  FFMA.FTZ R67, R82, UR11, -R107.reuse ;  /* 0x0000000b52437c23 */ /* 0x100fe2000801086b */
[--C-:B------:R-:W-:Y:S01]  /*5e00*/  FFMA.FTZ R72, R72, UR11, -R107.reuse ;  /* 0x0000000b48487c23 */ /* 0x100fe2000801086b */
[----:B------:R-:W2:Y:S01]  /*5e10*/  MUFU.EX2 R31, R31 ;  /* 0x0000001f001f7308 */ /* 0x000ea20000000800 */
[----:B------:R-:W-:Y:S01]  /*5e20*/  FMNMX.FTZ R81, R43, R52, !PT ;  /* 0x000000342b517209 */ /* 0x000fe20007810000 */
[--C-:B------:R-:W-:Y:S01]  /*5e30*/  FFMA.FTZ R194, R74, UR11, -R107.reuse ;  /* 0x0000000b4ac27c23 */ /* 0x100fe2000801086b */
[--C-:B------:R-:W-:Y:S01]  /*5e40*/  FFMA.FTZ R73, R73, UR11, -R107.reuse ;  /* 0x0000000b49497c23 */ /* 0x100fe2000801086b */
[--C-:B------:R-:W-:Y:S01]  /*5e50*/  FFMA.FTZ R196, R75, UR11, -R107.reuse ;  /* 0x0000000b4bc47c23 */ /* 0x100fe2000801086b */
[----:B------:R-:W-:Y:S01]  /*5e60*/  FMNMX.FTZ R52, R44, R81, !PT ;  /* 0x000000512c347209 */ /* 0x000fe20007810000 */
[--C-:B------:R-:W-:Y:S01]  /*5e70*/  FFMA.FTZ R75, R76, UR11, -R107.reuse ;  /* 0x0000000b4c4b7c23 */ /* 0x100fe2000801086b */
[--C-:B------:R-:W-:Y:S01]  /*5e80*/  FFMA.FTZ R200, R69, UR11, -R107.reuse ;  /* 0x0000000b45c87c23 */ /* 0x100fe2000801086b */
[----:B------:R-:W3:Y:S01]  /*5e90*/  MUFU.EX2 R180, R180 ;  /* 0x000000b400b47308 */ /* 0x000ee20000000800 */
[----:B------:R-:W-:Y:S01]  /*5ea0*/  FMNMX.FTZ R81, R45, R52, !PT ;  /* 0x000000342d517209 */ /* 0x000fe20007810000 */
[--C-:B------:R-:W-:Y:S01]  /*5eb0*/  FFMA.FTZ R69, R70, UR11, -R107.reuse ;  /* 0x0000000b46457c23 */ /* 0x100fe2000801086b */
[--C-:B------:R-:W-:Y:S01]  /*5ec0*/  FFMA.FTZ R202, R110, UR11, -R107.reuse ;  /* 0x0000000b6eca7c23 */ /* 0x100fe2000801086b */
[--C-:B------:R-:W-:Y:S01]  /*5ed0*/  FFMA.FTZ R71, R71, UR11, -R107.reuse ;  /* 0x0000000b47477c23 */ /* 0x100fe2000801086b */
[----:B------:R-:W-:Y:S01]  /*5ee0*/  FMNMX.FTZ R52, R46, R81, !PT ;  /* 0x000000512e347209 */ /* 0x000fe20007810000 */
[--C-:B------:R-:W-:Y:S01]  /*5ef0*/  FFMA.FTZ R81, R89, UR11, -R107.reuse ;  /* 0x0000000b59517c23 */ /* 0x100fe2000801086b */
[--C-:B------:R-:W-:Y:S01]  /*5f00*/  FFMA.FTZ R204, R78, UR11, -R107.reuse ;  /* 0x0000000b4ecc7c23 */ /* 0x100fe2000801086b */
[----:B------:R-:W4:Y:S01]  /*5f10*/  MUFU.EX2 R39, R39 ;  /* 0x0000002700277308 */ /* 0x000f220000000800 */
[----:B------:R-:W-:Y:S01]  /*5f20*/  FMNMX.FTZ R85, R47, R52, !PT ;  /* 0x000000342f557209 */ /* 0x000fe20007810000 */
[--C-:B------:R-:W-:Y:S01]  /*5f30*/  FFMA.FTZ R97, R114, UR11, -R107.reuse ;  /* 0x0000000b72617c23 */ /* 0x100fe2000801086b */
[--C-:B------:R-:W-:Y:S01]  /*5f40*/  FFMA.FTZ R206, R79, UR11, -R107.reuse ;  /* 0x0000000b4fce7c23 */ /* 0x100fe2000801086b */
[--C-:B------:R-:W-:Y:S01]  /*5f50*/  FFMA.FTZ R79, R83, UR11, -R107.reuse ;  /* 0x0000000b534f7c23 */ /* 0x100fe2000801086b */
[----:B------:R-:W-:Y:S01]  /*5f60*/  FMNMX.FTZ R85, R48, R85, !PT ;  /* 0x0000005530557209 */ /* 0x000fe20007810000 */
[--C-:B------:R-:W-:Y:S01]  /*5f70*/  FFMA.FTZ R208, R86, UR11, -R107.reuse ;  /* 0x0000000b56d07c23 */ /* 0x100fe2000801086b */
[--C-:B------:R-:W-:Y:S01]  /*5f80*/  FFMA.FTZ R83, R91, UR11, -R107.reuse ;  /* 0x0000000b5b537c23 */ /* 0x100fe2000801086b */
[----:B------:R-:W5:Y:S01]  /*5f90*/  MUFU.EX2 R182, R182 ;  /* 0x000000b600b67308 */ /* 0x000f620000000800 */
        /* <DEDUP_REMOVED lines=10> */
[----:B------:R-:W-:Y:S01]  /*6040*/  FFMA.FTZ R218, R106, UR11, -R107 ;  /* 0x0000000b6ada7c23 */ /* 0x000fe2000801086b */
[--C-:B------:R-:W-:Y:S01]  /*6050*/  IMAD.MOV.U32 R86, RZ, RZ, R87.reuse ;  /* 0x000000ffff567224 */ /* 0x100fe200078e0057 */
[----:B------:R-:W-:Y:S01]  /*6060*/  FMNMX.FTZ R89, R55, R52, !PT ;  /* 0x0000003437597209 */ /* 0x000fe20007810000 */
[--C-:B------:R-:W-:Y:S01]  /*6070*/  IMAD.MOV.U32 R84, RZ, RZ, R87.reuse ;  /* 0x000000ffff547224 */ /* 0x100fe200078e0057 */
[----:B------:R-:W-:Y:S01]  /*6080*/  MOV R82, R87 ;  /* 0x0000005700527202 */ /* 0x000fe20000000f00 */
[----:B------:R-:W5:Y:S01]  /*6090*/  MUFU.EX2 R184, R184 ;  /* 0x000000b800b87308 */ /* 0x000f620000000800 */
[----:B------:R-:W-:Y:S01]  /*60a0*/  FMNMX.FTZ R52, R56, R89, !PT ;  /* 0x0000005938347209 */ /* 0x000fe20007810000 */
[----:B------:R-:W-:-:S02]  /*60b0*/  IMAD.MOV.U32 R80, RZ, RZ, R87 ;  /* 0x000000ffff507224 */ /* 0x000fc400078e0057 */
[--C-:B------:R-:W-:Y:S01]  /*60c0*/  IMAD.MOV.U32 R78, RZ, RZ, R87.reuse ;  /* 0x000000ffff4e7224 */ /* 0x100fe200078e0057 */
[----:B------:R-:W-:Y:S01]  /*60d0*/  FMNMX.FTZ R89, R57, R52, !PT ;  /* 0x0000003439597209 */ /* 0x000fe20007810000 */
[--C-:B------:R-:W-:Y:S02]  /*60e0*/  IMAD.MOV.U32 R76, RZ, RZ, R87.reuse ;  /* 0x000000ffff4c7224 */ /* 0x100fe400078e0057 */
[----:B------:R-:W-:Y:S01]  /*60f0*/  MUFU.EX2 R51, R51 ;  /* 0x0000003300337308 */ /* 0x000fe20000000800 */
[----:B------:R-:W-:Y:S01]  /*6100*/  FMNMX.FTZ R52, R58, R89, !PT ;  /* 0x000000593a347209 */ /* 0x000fe20007810000 */
[--C-:B------:R-:W-:Y:S02]  /*6110*/  IMAD.MOV.U32 R74, RZ, RZ, R87.reuse ;  /* 0x000000ffff4a7224 */ /* 0x100fe400078e0057 */
[--C-:B------:R-:W-:Y:S01]  /*6120*/  IMAD.MOV.U32 R70, RZ, RZ, R87.reuse ;  /* 0x000000ffff467224 */ /* 0x100fe200078e0057 */
[----:B------:R-:W-:Y:S01]  /*6130*/  FMNMX.FTZ R89, R59, R52, !PT ;  /* 0x000000343b597209 */ /* 0x000fe20007810000 */
[----:B------:R-:W-:-:S02]  /*6140*/  IMAD.MOV.U32 R68, RZ, RZ, R87 ;  /* 0x000000ffff447224 */ /* 0x000fc400078e0057 */
        /* <DEDUP_REMOVED lines=8> */
[----:B------:R-:W-:Y:S01]  /*61d0*/  FMNMX.FTZ R52, R36, R77, !PT ;  /* 0x0000004d24347209 */ /* 0x000fe20007810000 */
[----:B------:R-:W-:Y:S01]  /*61e0*/  FFMA.FTZ R77, R66, UR11, -R107 ;  /* 0x0000000b424d7c23 */ /* 0x000fe2000801086b */
[----:B------:R-:W-:Y:S01]  /*61f0*/  IMAD.MOV.U32 R66, RZ, RZ, R87 ;  /* 0x000000ffff427224 */ /* 0x000fe200078e0057 */
        /* <DEDUP_REMOVED lines=12> */
[----:B------:R0:W-:Y:S01]  /*62c0*/  MUFU.EX2 R85, R72 ;  /* 0x0000004800557308 */ /* 0x0001e20000000800 */
[----:B------:R-:W-:-:S04]  /*62d0*/  FMNMX.FTZ R52, R29, R52, !PT ;  /* 0x000000341d347209 */ /* 0x000fc80007810000 */
[----:B------:R-:W-:-:S03]  /*62e0*/  FMNMX.FTZ R52, R63, R52, !PT ;  /* 0x000000343f347209 */ /* 0x000fc60007810000 */
[----:B------:R-:W-:Y:S01]  /*62f0*/  MUFU.EX2 R194, R194 ;  /* 0x000000c200c27308 */ /* 0x000fe20000000800 */
[----:B------:R-:W-:Y:S01]  /*6300*/  FMNMX.FTZ R89, R111, R52, !PT ;  /* 0x000000346f597209 */ /* 0x000fe20007810000 */
[----:B0-----:R-:W-:-:S03]  /*6310*/  IMAD.MOV.U32 R72, RZ, RZ, R87 ;  /* 0x000000ffff487224 */ /* 0x001fc600078e0057 */
[----:B------:R-:W-:-:S03]  /*6320*/  FMNMX.FTZ R52, R108, R89, !PT ;  /* 0x000000596c347209 */ /* 0x000fc60007810000 */
[----:B------:R-:W-:Y:S01]  /*6330*/  MUFU.EX2 R73, R73 ;  /* 0x0000004900497308 */ /* 0x000fe20000000800 */
[----:B------:R-:W-:-:S04]  /*6340*/  FMNMX.FTZ R89, R109, R52, !PT ;  /* 0x000000346d597209 */ /* 0x000fc80007810000 */
[----:B------:R-:W-:-:S03]  /*6350*/  FMNMX.FTZ R89, R30, R89, !PT ;  /* 0x000000591e597209 */ /* 0x000fc60007810000 */
[----:B------:R-:W-:Y:S01]  /*6360*/  MUFU.EX2 R196, R196 ;  /* 0x000000c400c47308 */ /* 0x000fe20000000800 */
[----:B------:R-:W-:-:S05]  /*6370*/  FMNMX.FTZ R89, R26, R89, !PT ;  /* 0x000000591a597209 */ /* 0x000fca0007810000 */
[----:B------:R-:W0:Y:S02]  /*6380*/  SHFL.BFLY PT, R52, R89, 0x2, 0x1f ;  /* 0x0c401f0059347f89 */ /* 0x000e2400000e0000 */
[----:B------:R-:W-:Y:S08]  /*6390*/  MUFU.EX2 R75, R75 ;  /* 0x0000004b004b7308 */ /* 0x000ff00000000800 */
[----:B------:R-:W-:Y:S08]  /*63a0*/  MUFU.EX2 R198, R198 ;  /* 0x000000c600c67308 */ /* 0x000ff00000000800 */
[----:B------:R-:W-:Y:S01]  /*63b0*/  MUFU.EX2 R77, R77 ;  /* 0x0000004d004d7308 */ /* 0x000fe20000000800 */
[----:B0-----:R-:W-:-:S07]  /*63c0*/  FMNMX.FTZ R52, R89, R52, !PT ;  /* 0x0000003459347209 */ /* 0x001fce0007810000 */
[----:B------:R-:W-:Y:S01]  /*63d0*/  MUFU.EX2 R200, R200 ;  /* 0x000000c800c87308 */ /* 0x000fe20000000800 */
[----:B------:R-:W0:Y:S07]  /*63e0*/  SHFL.BFLY PT, R89, R52, 0x1, 0x1f ;  /* 0x0c201f0034597f89 */ /* 0x000e2e00000e0000 */
[----:B------:R-:W-:Y:S08]  /*63f0*/  MUFU.EX2 R69, R69 ;  /* 0x0000004500457308 */ /* 0x000ff00000000800 */
[----:B------:R-:W-:Y:S08]  /*6400*/  MUFU.EX2 R202, R202 ;  /* 0x000000ca00ca7308 */ /* 0x000ff00000000800 */
[----:B------:R-:W-:Y:S01]  /*6410*/  MUFU.EX2 R71, R71 ;  /* 0x0000004700477308 */ /* 0x000fe20000000800 */
[----:B0-----:R-:W-:-:S04]  /*6420*/  FMNMX.FTZ R89, R52, R89, !PT ;  /* 0x0000005934597209 */ /* 0x001fc80007810000 */
[C---:B------:R-:W-:Y:S01]  /*6430*/  FSETP.NEU.FTZ.AND P2, PT, R89.reuse, -INF , PT ;  /* 0xff8000005900780b */ /* 0x040fe20003f5d000 */
[----:B------:R-:W-:Y:S02]  /*6440*/  FMUL.FTZ R103, R89, UR11 ;  /* 0x0000000b59677c20 */ /* 0x000fe40008410000 */
[----:B------:R-:W-:Y:S03]  /*6450*/  MUFU.EX2 R204, R204 ;  /* 0x000000cc00cc7308 */ /* 0x000fe60000000800 */
[----:B------:R-:W-:Y:S02]  /*6460*/  FSEL R103, R103, RZ, P2 ;  /* 0x000000ff67677208 */ /* 0x000fe40001000000 */
[----:B------:R-:W-:-:S03]  /*6470*/  PLOP3.LUT P2, PT, PT, PT, UP0, 0x80, 0x0 ;  /* 0x000000000000781c */ /* 0x000fc60003f4f008 */
[----:B------:R-:W-:Y:S01]  /*6480*/  MUFU.EX2 R97, R97 ;  /* 0x0000006100617308 */ /* 0x000fe20000000800 */
[----:B------:R-:W-:Y:S01]  /*6490*/  FFMA.FTZ R177, R11, UR11, -R103 ;  /* 0x0000000b0bb17c23 */ /* 0x000fe20008010867 */
[----:B------:R-:W-:Y:S01]  /*64a0*/  FADD.FTZ R11, R176, R27 ;  /* 0x0000001bb00b7221 */ /* 0x000fe20000010000 */
[--C-:B------:R-:W-:Y:S01]  /*64b0*/  FFMA.FTZ R12, R14, UR11, -R103.reuse ;  /* 0x0000000b0e0c7c23 */ /* 0x100fe20008010867 */
[--C-:B------:R-:W-:Y:S01]  /*64c0*/  FFMA.FTZ R179, R13, UR11, -R103.reuse ;  /* 0x0000000b0db37c23 */ /* 0x100fe20008010867 */
[----:B------:R-:W-:Y:S01]  /*64d0*/  FFMA.FTZ R52, R15, UR11, -R103 ;  /* 0x0000000b0f347c23 */ /* 0x000fe20008010867 */
[----:B-1----:R-:W-:Y:S01]  /*64e0*/  FADD.FTZ R14, R178, R11 ;  /* 0x0000000bb20e7221 */ /* 0x002fe20000010000 */
[--C-:B------:R-:W-:Y:S01]  /*64f0*/  FFMA.FTZ R181, R20, UR11, -R103.reuse ;  /* 0x0000000b14b57c23 */ /* 0x100fe20008010867 */
[----:B------:R-:W-:Y:S01]  /*6500*/  MUFU.EX2 R177, R177 ;  /* 0x000000b100b17308 */ /* 0x000fe20000000800 */
[--C-:B------:R-:W-:Y:S01]  /*6510*/  FFMA.FTZ R20, R21, UR11, -R103.reuse ;  /* 0x0000000b15147c23 */ /* 0x100fe20008010867 */
[----:B--2---:R-:W-:Y:S01]  /*6520*/  FADD.FTZ R11, R31, R14 ;  /* 0x0000000e1f0b7221 */ /* 0x004fe20000010000 */
[--C-:B------:R-:W-:Y:S01]  /*6530*/  FFMA.FTZ R183, R40, UR11, -R103.reuse ;  /* 0x0000000b28b77c23 */ /* 0x100fe20008010867 */
[--C-:B------:R-:W-:Y:S01]  /*6540*/  FFMA.FTZ R201, R32, UR11, -R103.reuse ;  /* 0x0000000b20c97c23 */ /* 0x100fe20008010867 */
[----:B------:R-:W-:Y:S01]  /*6550*/  FFMA.FTZ R191, R48, UR11, -R103 ;  /* 0x0000000b30bf7c23 */ /* 0x000fe20008010867 */
[----:B---3--:R-:W-:Y:S01]  /*6560*/  FADD.FTZ R14, R180, R11 ;  /* 0x0000000bb40e7221 */ /* 0x008fe20000010000 */
[--C-:B------:R-:W-:Y:S01]  /*6570*/  FFMA.FTZ R40, R41, UR11, -R103.reuse ;  /* 0x0000000b29287c23 */ /* 0x100fe20008010867 */
[----:B------:R-:W0:Y:S01]  /*6580*/  MUFU.EX2 R12, R12 ;  /* 0x0000000c000c7308 */ /* 0x000e220000000800 */
[--C-:B------:R-:W-:Y:S01]  /*6590*/  FFMA.FTZ R48, R50, UR11, -R103.reuse ;  /* 0x0000000b32307c23 */ /* 0x100fe20008010867 */
[----:B----4-:R-:W-:Y:S01]  /*65a0*/  FADD.FTZ R11, R39, R14 ;  /* 0x0000000e270b7221 */ /* 0x010fe20000010000 */
[--C-:B------:R-:W-:Y:S01]  /*65b0*/  FFMA.FTZ R50, R54, UR11, -R103.reuse ;  /* 0x0000000b36327c23 */ /* 0x100fe20008010867 */
[--C-:B------:R-:W-:Y:S01]  /*65c0*/  FFMA.FTZ R54, R56, UR11, -R103.reuse ;  /* 0x0000000b38367c23 */ /* 0x100fe20008010867 */
[----:B------:R-:W-:Y:S01]  /*65d0*/  FFMA.FTZ R56, R58, UR11, -R103 ;  /* 0x0000000b3a387c23 */ /* 0x000fe20008010867 */
[----:B-----5:R-:W-:Y:S01]  /*65e0*/  FADD.FTZ R14, R182, R11 ;  /* 0x0000000bb60e7221 */ /* 0x020fe20000010000 */
[--C-:B------:R-:W-:Y:S01]  /*65f0*/  FFMA.FTZ R185, R42, UR11, -R103.reuse ;  /* 0x0000000b2ab97c23 */ /* 0x100fe20008010867 */
[----:B------:R-:W1:Y:S01]  /*6600*/  MUFU.EX2 R179, R179 ;  /* 0x000000b300b37308 */ /* 0x000e620000000800 */
[--C-:B------:R-:W-:Y:S01]  /*6610*/  FFMA.FTZ R58, R60, UR11, -R103.reuse ;  /* 0x0000000b3c3a7c23 */ /* 0x100fe20008010867 */
[----:B------:R-:W-:Y:S01]  /*6620*/  FADD.FTZ R11, R49, R14 ;  /* 0x0000000e310b7221 */ /* 0x000fe20000010000 */
[--C-:B------:R-:W-:Y:S01]  /*6630*/  FFMA.FTZ R42, R43, UR11, -R103.reuse ;  /* 0x0000000b2b2a7c23 */ /* 0x100fe20008010867 */
[--C-:B------:R-:W-:Y:S01]  /*6640*/  FFMA.FTZ R187, R44, UR11, -R103.reuse ;  /* 0x0000000b2cbb7c23 */ /* 0x100fe20008010867 */
[----:B------:R-:W-:Y:S01]  /*6650*/  FFMA.FTZ R203, R34, UR11, -R103 ;  /* 0x0000000b22cb7c23 */ /* 0x000fe20008010867 */
[----:B------:R-:W-:Y:S01]  /*6660*/  FADD.FTZ R32, R184, R11 ;  /* 0x0000000bb8207221 */ /* 0x000fe20000010000 */
[--C-:B------:R-:W-:Y:S01]  /*6670*/  FFMA.FTZ R44, R45, UR11, -R103.reuse ;  /* 0x0000000b2d2c7c23 */ /* 0x100fe20008010867 */
[----:B------:R-:W2:Y:S01]  /*6680*/  MUFU.EX2 R52, R52 ;  /* 0x0000003400347308 */ /* 0x000ea20000000800 */
[----:B0-----:R-:W-:Y:S01]  /*6690*/  FADD.FTZ R14, R177, R12 ;  /* 0x0000000cb10e7221 */ /* 0x001fe20000010000 */
[----:B------:R-:W-:Y:S01]  /*66a0*/  FADD.FTZ R13, R51, R32 ;  /* 0x00000020330d7221 */ /* 0x000fe20000010000 */
[--C-:B------:R-:W-:Y:S01]  /*66b0*/  FFMA.FTZ R189, R46, UR11, -R103.reuse ;  /* 0x0000000b2ebd7c23 */ /* 0x100fe20008010867 */
[--C-:B------:R-:W-:Y:S01]  /*66c0*/  FFMA.FTZ R46, R47, UR11, -R103.reuse ;  /* 0x0000000b2f2e7c23 */ /* 0x100fe20008010867 */
[----:B------:R-:W-:Y:S01]  /*66d0*/  FFMA.FTZ R205, R36, UR11, -R103 ;  /* 0x0000000b24cd7c23 */ /* 0x000fe20008010867 */
[----:B------:R-:W-:Y:S01]  /*66e0*/  FADD.FTZ R60, R186, R13 ;  /* 0x0000000dba3c7221 */ /* 0x000fe20000010000 */
[--C-:B------:R-:W-:Y:S01]  /*66f0*/  FFMA.FTZ R193, R53, UR11, -R103.reuse ;  /* 0x0000000b35c17c23 */ /* 0x100fe20008010867 */
[----:B------:R-:W0:Y:S01]  /*6700*/  MUFU.EX2 R181, R181 ;  /* 0x000000b500b57308 */ /* 0x000e220000000800 */
[----:B-1----:R-:W-:Y:S01]  /*6710*/  FADD.FTZ R11, R179, R14 ;  /* 0x0000000eb30b7221 */ /* 0x002fe20000010000 */
[----:B------:R-:W-:Y:S01]  /*6720*/  FADD.FTZ R13, R65, R60 ;  /* 0x0000003c410d7221 */ /* 0x000fe20000010000 */
[--C-:B------:R-:W-:Y:S01]  /*6730*/  FFMA.FTZ R195, R55, UR11, -R103.reuse ;  /* 0x0000000b37c37c23 */ /* 0x100fe20008010867 */
[--C-:B------:R-:W-:Y:S01]  /*6740*/  FFMA.FTZ R197, R57, UR11, -R103.reuse ;  /* 0x0000000b39c57c23 */ /* 0x100fe20008010867 */
[----:B------:R-:W-:Y:S01]  /*6750*/  FFMA.FTZ R199, R59, UR11, -R103 ;  /* 0x0000000b3bc77c23 */ /* 0x000fe20008010867 */
[----:B------:R-:W-:Y:S01]  /*6760*/  FADD.FTZ R34, R188, R13 ;  /* 0x0000000dbc227221 */ /* 0x000fe20000010000 */
[----:B------:R-:W-:Y:S01]  /*6770*/  FFMA.FTZ R32, R33, UR11, -R103 ;  /* 0x0000000b21207c23 */ /* 0x000fe20008010867 */
[----:B------:R-:W1:Y:S01]  /*6780*/  MUFU.EX2 R20, R20 ;  /* 0x0000001400147308 */ /* 0x000e620000000800 */
[----:B--2---:R-:W-:Y:S01]  /*6790*/  FADD.FTZ R14, R52, R11 ;  /* 0x0000000b340e7221 */ /* 0x004fe20000010000 */
        /* <DEDUP_REMOVED lines=13> */
[----:B------:R-:W-:Y:S01]  /*6870*/  FFMA.FTZ R64, R64, UR11, -R103 ;  /* 0x0000000b40407c23 */ /* 0x000fe20008010867 */
[----:B------:R-:W0:Y:S01]  /*6880*/  MUFU.EX2 R40, R40 ;  /* 0x0000002800287308 */ /* 0x000e220000000800 */
[----:B-1----:R-:W-:Y:S01]  /*6890*/  FADD.FTZ R14, R20, R11 ;  /* 0x0000000b140e7221 */ /* 0x002fe20000010000 */
[--C-:B------:R-:W-:Y:S01]  /*68a0*/  FFMA.FTZ R29, R29, UR11, -R103.reuse ;  /* 0x0000000b1d1d7c23 */ /* 0x100fe20008010867 */
[--C-:B------:R-:W-:Y:S01]  /*68b0*/  FFMA.FTZ R63, R63, UR11, -R103.reuse ;  /* 0x0000000b3f3f7c23 */ /* 0x100fe20008010867 */
[--C-:B------:R-:W-:Y:S01]  /*68c0*/  FFMA.FTZ R111, R111, UR11, -R103.reuse ;  /* 0x0000000b6f6f7c23 */ /* 0x100fe20008010867 */
[--C-:B------:R-:W-:Y:S01]  /*68d0*/  FFMA.FTZ R108, R108, UR11, -R103.reuse ;  /* 0x0000000b6c6c7c23 */ /* 0x100fe20008010867 */
[----:B------:R-:W-:Y:S01]  /*68e0*/  FFMA.FTZ R109, R109, UR11, -R103 ;  /* 0x0000000b6d6d7c23 */ /* 0x000fe20008010867 */
[----:B------:R-:W-:Y:S01]  /*68f0*/  F2FP.BF16.F32.PACK_AB R177, R12, R177 ;  /* 0x000000b10cb1723e */ /* 0x000fe200000010ff */
[----:B------:R-:W1:Y:S01]  /*6900*/  MUFU.EX2 R185, R185 ;  /* 0x000000b900b97308 */ /* 0x000e620000000800 */
[----:B--2---:R-:W-:Y:S01]  /*6910*/  FADD.FTZ R11, R183, R14 ;  /* 0x0000000eb70b7221 */ /* 0x004fe20000010000 */
[----:B------:R-:W-:Y:S01]  /*6920*/  F2FP.BF16.F32.PACK_AB R181, R20, R181 ;  /* 0x000000b514b5723e */ /* 0x000fe200000010ff */
[--C-:B------:R-:W-:Y:S01]  /*6930*/  IMAD.MOV.U32 R61, RZ, RZ, R87.reuse ;  /* 0x000000ffff3d7224 */ /* 0x100fe200078e0057 */
[----:B------:R-:W-:Y:S01]  /*6940*/  F2FP.BF16.F32.PACK_AB R176, R27, R176 ;  /* 0x000000b01bb0723e */ /* 0x000fe200000010ff */
[--C-:B------:R-:W-:Y:S01]  /*6950*/  IMAD.MOV.U32 R60, RZ, RZ, R87.reuse ;  /* 0x000000ffff3c7224 */ /* 0x100fe200078e0057 */
[----:B------:R-:W-:Y:S01]  /*6960*/  F2FP.BF16.F32.PACK_AB R178, R31, R178 ;  /* 0x000000b21fb2723e */ /* 0x000fe200000010ff */
[----:B------:R-:W-:Y:S01]  /*6970*/  IMAD.MOV.U32 R59, RZ, RZ, R87 ;  /* 0x000000ffff3b7224 */ /* 0x000fe200078e0057 */
        /* <DEDUP_REMOVED lines=18> */
[C---:B------:R-:W-:Y:S01]  /*6aa0*/  FADD.FTZ R11, R85.reuse, R36 ;  /* 0x00000024550b7221 */ /* 0x040fe20000010000 */
[----:B------:R-:W-:Y:S01]  /*6ab0*/  F2FP.BF16.F32.PACK_AB R192, R85, R192 ;  /* 0x000000c055c0723e */ /* 0x000fe200000010ff */
[----:B------:R-:W-:Y:S01]  /*6ac0*/  IMAD.MOV.U32 R85, RZ, RZ, R87 ;  /* 0x000000ffff557224 */ /* 0x000fe200078e0057 */
[----:B------:R-:W-:Y:S01]  /*6ad0*/  F2FP.BF16.F32.PACK_AB R179, R52, R179 ;  /* 0x000000b334b3723e */ /* 0x000fe200000010ff */
[----:B------:R-:W-:Y:S01]  /*6ae0*/  FADD.FTZ R36, R194, R11 ;  /* 0x0000000bc2247221 */ /* 0x000fe20000010000 */
[----:B------:R-:W-:Y:S01]  /*6af0*/  @!P1 PRMT R11, RZ, 0x654, R10 ;  /* 0x00000654ff0b9816 */ /* 0x000fe2000000000a */
[----:B------:R-:W2:Y:S01]  /*6b00*/  MUFU.EX2 R189, R189 ;  /* 0x000000bd00bd7308 */ /* 0x000ea20000000800 */
[----:B0-----:R-:W-:Y:S01]  /*6b10*/  FADD.FTZ R13, R187, R14 ;  /* 0x0000000ebb0d7221 */ /* 0x001fe20000010000 */
[C---:B------:R-:W-:Y:S01]  /*6b20*/  F2FP.BF16.F32.PACK_AB R194, R73.reuse, R194 ;  /* 0x000000c249c2723e */ /* 0x040fe200000010ff */
[----:B------:R2:W-:Y:S01]  /*6b30*/  @!P1 SYNCS.ARRIVE.TRANS64.RED.A1T0 RZ, [R11+URZ], RZ ;  /* 0x000000ff0bff99a7 */ /* 0x0005e2000810043f */
[----:B------:R-:W-:Y:S01]  /*6b40*/  F2FP.BF16.F32.PACK_AB R183, R40, R183 ;  /* 0x000000b728b7723e */ /* 0x000fe200000010ff */
[--C-:B------:R-:W-:Y:S01]  /*6b50*/  IMAD.MOV.U32 R52, RZ, RZ, R87.reuse ;  /* 0x000000ffff347224 */ /* 0x100fe200078e0057 */
[----:B------:R-:W-:Y:S01]  /*6b60*/  F2FP.BF16.F32.PACK_AB R185, R42, R185 ;  /* 0x000000b92ab9723e */ /* 0x000fe200000010ff */
[----:B------:R-:W-:Y:S01]  /*6b70*/  IMAD.MOV.U32 R51, RZ, RZ, R87 ;  /* 0x000000ffff337224 */ /* 0x000fe200078e0057 */
[----:B------:R-:W0:Y:S01]  /*6b80*/  MUFU.EX2 R46, R46 ;  /* 0x0000002e002e7308 */ /* 0x000e220000000800 */
[C---:B-1----:R-:W-:Y:S01]  /*6b90*/  FADD.FTZ R14, R44.reuse, R13 ;  /* 0x0000000d2c0e7221 */ /* 0x042fe20000010000 */
[----:B------:R-:W-:Y:S01]  /*6ba0*/  FADD.FTZ R13, R73, R36 ;  /* 0x00000024490d7221 */ /* 0x000fe20000010000 */
[----:B------:R-:W-:Y:S01]  /*6bb0*/  F2FP.BF16.F32.PACK_AB R187, R44, R187 ;  /* 0x000000bb2cbb723e */ /* 0x000fe200000010ff */
[----:B------:R-:W-:-:S02]  /*6bc0*/  IMAD.MOV.U32 R73, RZ, RZ, R87 ;  /* 0x000000ffff497224 */ /* 0x000fc400078e0057 */
[----:B------:R-:W-:Y:S01]  /*6bd0*/  FADD.FTZ R36, R196, R13 ;  /* 0x0000000dc4247221 */ /* 0x000fe20000010000 */
[----:B------:R-:W-:Y:S01]  /*6be0*/  F2FP.BF16.F32.PACK_AB R196, R75, R196 ;  /* 0x000000c44bc4723e */ /* 0x000fe200000010ff */
[----:B------:R-:W1:Y:S01]  /*6bf0*/  MUFU.EX2 R191, R191 ;  /* 0x000000bf00bf7308 */ /* 0x000e620000000800 */
[----:B--2---:R-:W-:Y:S01]  /*6c00*/  FADD.FTZ R11, R189, R14 ;  /* 0x0000000ebd0b7221 */ /* 0x004fe20000010000 */
[----:B------:R-:W-:Y:S01]  /*6c10*/  FADD.FTZ R13, R75, R36 ;  /* 0x000000244b0d7221 */ /* 0x000fe20000010000 */
[--C-:B------:R-:W-:Y:S02]  /*6c20*/  IMAD.MOV.U32 R75, RZ, RZ, R87.reuse ;  /* 0x000000ffff4b7224 */ /* 0x100fe400078e0057 */
[----:B------:R-:W-:Y:S02]  /*6c30*/  IMAD.MOV.U32 R49, RZ, RZ, R87 ;  /* 0x000000ffff317224 */ /* 0x000fe400078e0057 */
[----:B------:R-:W-:Y:S01]  /*6c40*/  FADD.FTZ R36, R198, R13 ;  /* 0x0000000dc6247221 */ /* 0x000fe20000010000 */
[C---:B------:R-:W-:Y:S01]  /*6c50*/  F2FP.BF16.F32.PACK_AB R198, R77.reuse, R198 ;  /* 0x000000c64dc6723e */ /* 0x040fe200000010ff */
[----:B------:R-:W2:Y:S01]  /*6c60*/  MUFU.EX2 R48, R48 ;  /* 0x0000003000307308 */ /* 0x000ea20000000800 */
[C---:B0-----:R-:W-:Y:S01]  /*6c70*/  FADD.FTZ R14, R46.reuse, R11 ;  /* 0x0000000b2e0e7221 */ /* 0x041fe20000010000 */
[----:B------:R-:W-:Y:S01]  /*6c80*/  FADD.FTZ R15, R77, R36 ;  /* 0x000000244d0f7221 */ /* 0x000fe20000010000 */
[----:B------:R-:W-:Y:S01]  /*6c90*/  F2FP.BF16.F32.PACK_AB R189, R46, R189 ;  /* 0x000000bd2ebd723e */ /* 0x000fe200000010ff */
[----:B------:R-:W-:-:S02]  /*6ca0*/  IMAD.MOV.U32 R77, RZ, RZ, R87 ;  /* 0x000000ffff4d7224 */ /* 0x000fc400078e0057 */
[--C-:B------:R-:W-:Y:S02]  /*6cb0*/  IMAD.MOV.U32 R47, RZ, RZ, R87.reuse ;  /* 0x000000ffff2f7224 */ /* 0x100fe400078e0057 */
[----:B------:R-:W0:Y:S01]  /*6cc0*/  MUFU.EX2 R193, R193 ;  /* 0x000000c100c17308 */ /* 0x000e220000000800 */
[----:B-1----:R-:W-:Y:S01]  /*6cd0*/  FADD.FTZ R11, R191, R14 ;  /* 0x0000000ebf0b7221 */ /* 0x002fe20000010000 */
[--C-:B------:R-:W-:Y:S02]  /*6ce0*/  IMAD.MOV.U32 R46, RZ, RZ, R87.reuse ;  /* 0x000000ffff2e7224 */ /* 0x100fe400078e0057 */
[--C-:B------:R-:W-:Y:S02]  /*6cf0*/  IMAD.MOV.U32 R45, RZ, RZ, R87.reuse ;  /* 0x000000ffff2d7224 */ /* 0x100fe400078e0057 */
[----:B------:R-:W-:Y:S02]  /*6d00*/  IMAD.MOV.U32 R44, RZ, RZ, R87 ;  /* 0x000000ffff2c7224 */ /* 0x000fe400078e0057 */
[----:B------:R-:W1:Y:S01]  /*6d10*/  MUFU.EX2 R50, R50 ;  /* 0x0000003200327308 */ /* 0x000e620000000800 */
[----:B--2---:R-:W-:Y:S01]  /*6d20*/  FADD.FTZ R14, R48, R11 ;  /* 0x0000000b300e7221 */ /* 0x004fe20000010000 */
[----:B------:R-:W-:Y:S01]  /*6d30*/  FFMA.FTZ R11, R28, UR11, -R103 ;  /* 0x0000000b1c0b7c23 */ /* 0x000fe20008010867 */
[----:B------:R-:W-:Y:S01]  /*6d40*/  FADD.FTZ R28, R200, R15 ;  /* 0x0000000fc81c7221 */ /* 0x000fe20000010000 */
[C---:B------:R-:W-:Y:S01]  /*6d50*/  F2FP.BF16.F32.PACK_AB R200, R69.reuse, R200 ;  /* 0x000000c845c8723e */ /* 0x040fe200000010ff */
[--C-:B------:R-:W-:Y:S01]  /*6d60*/  IMAD.MOV.U32 R43, RZ, RZ, R87.reuse ;  /* 0x000000ffff2b7224 */ /* 0x100fe200078e0057 */
[----:B------:R-:W-:Y:S01]  /*6d70*/  F2FP.BF16.F32.PACK_AB R191, R48, R191 ;  /* 0x000000bf30bf723e */ /* 0x000fe200000010ff */
[----:B------:R-:W-:Y:S01]  /*6d80*/  FADD.FTZ R15, R69, R28 ;  /* 0x0000001c450f7221 */ /* 0x000fe20000010000 */
[----:B------:R-:W2:Y:S01]  /*6d90*/  MUFU.EX2 R195, R195 ;  /* 0x000000c300c37308 */ /* 0x000ea20000000800 */
[----:B0-----:R-:W-:Y:S01]  /*6da0*/  FADD.FTZ R13, R193, R14 ;  /* 0x0000000ec10d7221 */ /* 0x001fe20000010000 */
[----:B------:R-:W-:-:S02]  /*6db0*/  IMAD.MOV.U32 R69, RZ, RZ, R87 ;  /* 0x000000ffff457224 */ /* 0x000fc400078e0057 */
[----:B------:R-:W-:Y:S01]  /*6dc0*/  FADD.FTZ R36, R202, R15 ;  /* 0x0000000fca247221 */ /* 0x000fe20000010000 */
[C---:B------:R-:W-:Y:S01]  /*6dd0*/  F2FP.BF16.F32.PACK_AB R202, R71.reuse, R202 ;  /* 0x000000ca47ca723e */ /* 0x040fe200000010ff */
[----:B------:R-:W-:Y:S02]  /*6de0*/  IMAD.MOV.U32 R48, RZ, RZ, R87 ;  /* 0x000000ffff307224 */ /* 0x000fe400078e0057 */
[----:B------:R-:W-:Y:S01]  /*6df0*/  FADD.FTZ R21, R71, R36 ;  /* 0x0000002447157221 */ /* 0x000fe20000010000 */
[----:B------:R-:W0:Y:S01]  /*6e00*/  MUFU.EX2 R54, R54 ;  /* 0x0000003600367308 */ /* 0x000e220000000800 */
[C---:B-1----:R-:W-:Y:S01]  /*6e10*/  FADD.FTZ R14, R50.reuse, R13 ;  /* 0x0000000d320e7221 */ /* 0x042fe20000010000 */
[----:B------:R-:W-:Y:S01]  /*6e20*/  F2FP.BF16.F32.PACK_AB R193, R50, R193 ;  /* 0x000000c132c1723e */ /* 0x000fe200000010ff */
[--C-:B------:R-:W-:Y:S02]  /*6e30*/  IMAD.MOV.U32 R71, RZ, RZ, R87.reuse ;  /* 0x000000ffff477224 */ /* 0x100fe400078e0057 */
[----:B------:R-:W-:-:S02]  /*6e40*/  IMAD.MOV.U32 R50, RZ, RZ, R87 ;  /* 0x000000ffff327224 */ /* 0x000fc400078e0057 */
[--C-:B------:R-:W-:Y:S01]  /*6e50*/  IMAD.MOV.U32 R42, RZ, RZ, R87.reuse ;  /* 0x000000ffff2a7224 */ /* 0x100fe200078e0057 */
[----:B------:R-:W1:Y:S01]  /*6e60*/  MUFU.EX2 R197, R197 ;  /* 0x000000c500c57308 */ /* 0x000e620000000800 */
[----:B--2---:R-:W-:Y:S01]  /*6e70*/  FADD.FTZ R13, R195, R14 ;  /* 0x0000000ec30d7221 */ /* 0x004fe20000010000 */
[--C-:B------:R-:W-:Y:S02]  /*6e80*/  IMAD.MOV.U32 R41, RZ, RZ, R87.reuse ;  /* 0x000000ffff297224 */ /* 0x100fe400078e0057 */
[--C-:B------:R-:W-:Y:S02]  /*6e90*/  IMAD.MOV.U32 R40, RZ, RZ, R87.reuse ;  /* 0x000000ffff287224 */ /* 0x100fe400078e0057 */
[----:B------:R-:W-:Y:S02]  /*6ea0*/  IMAD.MOV.U32 R39, RZ, RZ, R87 ;  /* 0x000000ffff277224 */ /* 0x000fe400078e0057 */
[----:B------:R-:W2:Y:S01]  /*6eb0*/  MUFU.EX2 R56, R56 ;  /* 0x0000003800387308 */ /* 0x000ea20000000800 */
[----:B0-----:R-:W-:Y:S01]  /*6ec0*/  FADD.FTZ R14, R54, R13 ;  /* 0x0000000d360e7221 */ /* 0x001fe20000010000 */
[----:B------:R-:W-:Y:S01]  /*6ed0*/  FFMA.FTZ R13, R30, UR11, -R103 ;  /* 0x0000000b1e0d7c23 */ /* 0x000fe20008010867 */
[----:B------:R-:W-:Y:S01]  /*6ee0*/  FADD.FTZ R30, R204, R21 ;  /* 0x00000015cc1e7221 */ /* 0x000fe20000010000 */
[----:B------:R-:W-:Y:S01]  /*6ef0*/  FFMA.FTZ R103, R26, UR11, -R103 ;  /* 0x0000000b1a677c23 */ /* 0x000fe20008010867 */
[----:B------:R-:W-:Y:S01]  /*6f00*/  F2FP.BF16.F32.PACK_AB R195, R54, R195 ;  /* 0x000000c336c3723e */ /* 0x000fe200000010ff */
[----:B------:R-:W-:-:S02]  /*6f10*/  IMAD.MOV.U32 R54, RZ, RZ, R87 ;  /* 0x000000ffff367224 */ /* 0x000fc400078e0057 */
[----:B------:R-:W-:Y:S01]  /*6f20*/  FADD.FTZ R21, R97, R30 ;  /* 0x0000001e61157221 */ /* 0x000fe20000010000 */
[----:B------:R-:W0:Y:S01]  /*6f30*/  MUFU.EX2 R199, R199 ;  /* 0x000000c700c77308 */ /* 0x000e220000000800 */
[----:B-1----:R-:W-:Y:S01]  /*6f40*/  FADD.FTZ R15, R197, R14 ;  /* 0x0000000ec50f7221 */ /* 0x002fe20000010000 */
[----:B------:R-:W-:Y:S01]  /*6f50*/  F2FP.BF16.F32.PACK_AB R204, R97, R204 ;  /* 0x000000cc61cc723e */ /* 0x000fe200000010ff */
[--C-:B------:R-:W-:Y:S02]  /*6f60*/  IMAD.MOV.U32 R35, RZ, RZ, R87.reuse ;  /* 0x000000ffff237224 */ /* 0x100fe400078e0057 */
[--C-:B------:R-:W-:Y:S02]  /*6f70*/  IMAD.MOV.U32 R33, RZ, RZ, R87.reuse ;  /* 0x000000ffff217224 */ /* 0x100fe400078e0057 */
[----:B------:R-:W-:Y:S01]  /*6f80*/  IMAD.MOV.U32 R31, RZ, RZ, R87 ;  /* 0x000000ffff1f7224 */ /* 0x000fe200078e0057 */
[----:B------:R-:W1:Y:S01]  /*6f90*/  MUFU.EX2 R58, R58 ;  /* 0x0000003a003a7308 */ /* 0x000e620000000800 */
[C---:B--2---:R-:W-:Y:S01]  /*6fa0*/  FADD.FTZ R14, R56.reuse, R15 ;  /* 0x0000000f380e7221 */ /* 0x044fe20000010000 */
[----:B------:R-:W-:Y:S01]  /*6fb0*/  F2FP.BF16.F32.PACK_AB R197, R56, R197 ;  /* 0x000000c538c5723e */ /* 0x000fe200000010ff */
[----:B------:R-:W-:-:S02]  /*6fc0*/  IMAD.MOV.U32 R56, RZ, RZ, R87 ;  /* 0x000000ffff387224 */ /* 0x000fc400078e0057 */
[--C-:B------:R-:W-:Y:S02]  /*6fd0*/  IMAD.MOV.U32 R27, RZ, RZ, R87.reuse ;  /* 0x000000ffff1b7224 */ /* 0x100fe400078e0057 */
[----:B------:R-:W-:Y:S01]  /*6fe0*/  IMAD.MOV.U32 R25, RZ, RZ, R87 ;  /* 0x000000ffff197224 */ /* 0x000fe200078e0057 */
[----:B------:R-:W2:Y:S01]  /*6ff0*/  MUFU.EX2 R206, R206 ;  /* 0x000000ce00ce7308 */ /* 0x000ea20000000800 */
[----:B0-----:R-:W-:-:S07]  /*7000*/  FADD.FTZ R15, R199, R14 ;  /* 0x0000000ec70f7221 */ /* 0x001fce0000010000 */
[----:B------:R-:W0:Y:S01]  /*7010*/  MUFU.EX2 R201, R201 ;  /* 0x000000c900c97308 */ /* 0x000e220000000800 */
[C---:B-1----:R-:W-:Y:S01]  /*7020*/  FADD.FTZ R14, R58.reuse, R15 ;  /* 0x0000000f3a0e7221 */ /* 0x042fe20000010000 */
[----:B------:R-:W-:Y:S01]  /*7030*/  F2FP.BF16.F32.PACK_AB R199, R58, R199 ;  /* 0x000000c73ac7723e */ /* 0x000fe200000010ff */
[----:B------:R-:W-:-:S05]  /*7040*/  IMAD.MOV.U32 R58, RZ, RZ, R87 ;  /* 0x000000ffff3a7224 */ /* 0x000fca00078e0057 */
[----:B------:R-:W1:Y:S01]  /*7050*/  MUFU.EX2 R79, R79 ;  /* 0x0000004f004f7308 */ /* 0x000e620000000800 */
[----:B--2---:R-:W-:-:S07]  /*7060*/  FADD.FTZ R26, R206, R21 ;  /* 0x00000015ce1a7221 */ /* 0x004fce0000010000 */
[----:B------:R-:W2:Y:S01]  /*7070*/  MUFU.EX2 R32, R32 ;  /* 0x0000002000207308 */ /* 0x000ea20000000800 */
[----:B0-----:R-:W-:-:S07]  /*7080*/  FADD.FTZ R15, R201, R14 ;  /* 0x0000000ec90f7221 */ /* 0x001fce0000010000 */
[----:B------:R-:W0:Y:S01]  /*7090*/  MUFU.EX2 R208, R208 ;  /* 0x000000d000d07308 */ /* 0x000e220000000800 */
[C---:B-1----:R-:W-:Y:S01]  /*70a0*/  FADD.FTZ R21, R79.reuse, R26 ;  /* 0x0000001a4f157221 */ /* 0x042fe20000010000 */
[----:B------:R-:W-:Y:S01]  /*70b0*/  F2FP.BF16.F32.PACK_AB R206, R79, R206 ;  /* 0x000000ce4fce723e */ /* 0x000fe200000010ff */
[----:B------:R-:W-:-:S05]  /*70c0*/  IMAD.MOV.U32 R79, RZ, RZ, R87 ;  /* 0x000000ffff4f7224 */ /* 0x000fca00078e0057 */
[----:B------:R-:W1:Y:S01]  /*70d0*/  MUFU.EX2 R203, R203 ;  /* 0x000000cb00cb7308 */ /* 0x000e620000000800 */
[C---:B--2---:R-:W-:Y:S01]  /*70e0*/  FADD.FTZ R14, R32.reuse, R15 ;  /* 0x0000000f200e7221 */ /* 0x044fe20000010000 */
[----:B------:R-:W-:Y:S01]  /*70f0*/  F2FP.BF16.F32.PACK_AB R201, R32, R201 ;  /* 0x000000c920c9723e */ /* 0x000fe200000010ff */
[----:B------:R-:W-:-:S05]  /*7100*/  IMAD.MOV.U32 R32, RZ, RZ, R87 ;  /* 0x000000ffff207224 */ /* 0x000fca00078e0057 */
[----:B------:R-:W2:Y:S01]  /*7110*/  MUFU.EX2 R83, R83 ;  /* 0x0000005300537308 */ /* 0x000ea20000000800 */
[----:B0-----:R-:W-:-:S07]  /*7120*/  FADD.FTZ R26, R208, R21 ;  /* 0x00000015d01a7221 */ /* 0x001fce0000010000 */
[----:B------:R-:W0:Y:S01]  /*7130*/  MUFU.EX2 R34, R34 ;  /* 0x0000002200227308 */ /* 0x000e220000000800 */
[----:B-1----:R-:W-:-:S07]  /*7140*/  FADD.FTZ R15, R203, R14 ;  /* 0x0000000ecb0f7221 */ /* 0x002fce0000010000 */
[----:B------:R-:W1:Y:S01]  /*7150*/  MUFU.EX2 R210, R210 ;  /* 0x000000d200d27308 */ /* 0x000e620000000800 */
[C---:B--2---:R-:W-:Y:S01]  /*7160*/  FADD.FTZ R21, R83.reuse, R26 ;  /* 0x0000001a53157221 */ /* 0x044fe20000010000 */
[----:B------:R-:W-:Y:S01]  /*7170*/  F2FP.BF16.F32.PACK_AB R208, R83, R208 ;  /* 0x000000d053d0723e */ /* 0x000fe200000010ff */
[----:B------:R-:W-:-:S05]  /*7180*/  IMAD.MOV.U32 R83, RZ, RZ, R87 ;  /* 0x000000ffff537224 */ /* 0x000fca00078e0057 */
[----:B------:R-:W2:Y:S01]  /*7190*/  MUFU.EX2 R205, R205 ;  /* 0x000000cd00cd7308 */ /* 0x000ea20000000800 */
[C---:B0-----:R-:W-:Y:S01]  /*71a0*/  FADD.FTZ R14, R34.reuse, R15 ;  /* 0x0000000f220e7221 */ /* 0x041fe20000010000 */
[----:B------:R-:W-:Y:S01]  /*71b0*/  F2FP.BF16.F32.PACK_AB R203, R34, R203 ;  /* 0x000000cb22cb723e */ /* 0x000fe200000010ff */
[----:B------:R-:W-:-:S05]  /*71c0*/  IMAD.MOV.U32 R34, RZ, RZ, R87 ;  /* 0x000000ffff227224 */ /* 0x000fca00078e0057 */
[----:B------:R-:W0:Y:S01]  /*71d0*/  MUFU.EX2 R91, R91 ;  /* 0x0000005b005b7308 */ /* 0x000e220000000800 */
[----:B-1----:R-:W-:-:S07]  /*71e0*/  FADD.FTZ R30, R210, R21 ;  /* 0x00000015d21e7221 */ /* 0x002fce0000010000 */
[----:B------:R1:W3:Y:S01]  /*71f0*/  MUFU.EX2 R10, R37 ;  /* 0x00000025000a7308 */ /* 0x0002e20000000800 */
[----:B--2---:R-:W-:-:S07]  /*7200*/  FADD.FTZ R15, R205, R14 ;  /* 0x0000000ecd0f7221 */ /* 0x004fce0000010000 */
[----:B------:R-:W2:Y:S01]  /*7210*/  MUFU.EX2 R212, R212 ;  /* 0x000000d400d47308 */ /* 0x000ea20000000800 */
[C---:B0-----:R-:W-:Y:S01]  /*7220*/  FADD.FTZ R21, R91.reuse, R30 ;  /* 0x0000001e5b157221 */ /* 0x041fe20000010000 */
[----:B------:R-:W-:Y:S02]  /*7230*/  F2FP.BF16.F32.PACK_AB R210, R91, R210 ;  /* 0x000000d25bd2723e */ /* 0x000fe400000010ff */
[----:B-1----:R-:W-:-:S04]  /*7240*/  MOV R37, R87 ;  /* 0x0000005700257202 */ /* 0x002fc80000000f00 */
[----:B------:R-:W0:Y:S01]  /*7250*/  MUFU.EX2 R207, R207 ;  /* 0x000000cf00cf7308 */ /* 0x000e220000000800 */
[C---:B---3--:R-:W-:Y:S01]  /*7260*/  FADD.FTZ R14, R10.reuse, R15 ;  /* 0x0000000f0a0e7221 */ /* 0x048fe20000010000 */
[----:B------:R-:W-:-:S06]  /*7270*/  F2FP.BF16.F32.PACK_AB R205, R10, R205 ;  /* 0x000000cd0acd723e */ /* 0x000fcc00000010ff */
[----:B------:R-:W1:Y:S01]  /*7280*/  MUFU.EX2 R93, R93 ;  /* 0x0000005d005d7308 */ /* 0x000e620000000800 */
[----:B--2---:R-:W-:-:S07]  /*7290*/  FADD.FTZ R30, R212, R21 ;  /* 0x00000015d41e7221 */ /* 0x004fce0000010000 */
[----:B------:R2:W3:Y:S01]  /*72a0*/  MUFU.EX2 R24, R38 ;  /* 0x0000002600187308 */ /* 0x0004e20000000800 */
[----:B0-----:R-:W-:-:S07]  /*72b0*/  FADD.FTZ R15, R207, R14 ;  /* 0x0000000ecf0f7221 */ /* 0x001fce0000010000 */
[----:B------:R-:W0:Y:S01]  /*72c0*/  MUFU.EX2 R214, R214 ;  /* 0x000000d600d67308 */ /* 0x000e220000000800 */
[C---:B-1----:R-:W-:Y:S01]  /*72d0*/  FADD.FTZ R21, R93.reuse, R30 ;  /* 0x0000001e5d157221 */ /* 0x042fe20000010000 */
[----:B------:R-:W-:Y:S01]  /*72e0*/  F2FP.BF16.F32.PACK_AB R212, R93, R212 ;  /* 0x000000d45dd4723e */ /* 0x000fe200000010ff */
[----:B--2---:R-:W-:-:S05]  /*72f0*/  IMAD.MOV.U32 R38, RZ, RZ, R87 ;  /* 0x000000ffff267224 */ /* 0x004fca00078e0057 */
        /* <DEDUP_REMOVED lines=15> */
[----:B------:R-:W-:-:S05]  /*73f0*/  IMAD.MOV.U32 R28, RZ, RZ, R87 ;  /* 0x000000ffff1c7224 */ /* 0x000fca00078e0057 */
[----:B------:R-:W2:Y:S01]  /*7400*/  MUFU.EX2 R99, R99 ;  /* 0x0000006300637308 */ /* 0x000ea20000000800 */
[----:B-1----:R-:W-:-:S07]  /*7410*/  FADD.FTZ R36, R216, R21 ;  /* 0x00000015d8247221 */ /* 0x002fce0000010000 */
[----:B------:R-:W1:Y:S01]  /*7420*/  MUFU.EX2 R64, R64 ;  /* 0x0000004000407308 */ /* 0x000e620000000800 */
[----:B0-----:R-:W-:-:S07]  /*7430*/  FADD.FTZ R15, R211, R14 ;  /* 0x0000000ed30f7221 */ /* 0x001fce0000010000 */
[----:B------:R-:W0:Y:S01]  /*7440*/  MUFU.EX2 R11, R11 ;  /* 0x0000000b000b7308 */ /* 0x000e220000000800 */
[C---:B--2---:R-:W-:Y:S01]  /*7450*/  FADD.FTZ R21, R99.reuse, R36 ;  /* 0x0000002463157221 */ /* 0x044fe20000010000 */
[----:B------:R-:W-:-:S06]  /*7460*/  F2FP.BF16.F32.PACK_AB R216, R99, R216 ;  /* 0x000000d863d8723e */ /* 0x000fcc00000010ff */
[----:B------:R2:W3:Y:S01]  /*7470*/  MUFU.EX2 R26, R29 ;  /* 0x0000001d001a7308 */ /* 0x0004e20000000800 */
[C---:B-1----:R-:W-:Y:S01]  /*7480*/  FADD.FTZ R36, R64.reuse, R15 ;  /* 0x0000000f40247221 */ /* 0x042fe20000010000 */
[----:B------:R-:W-:Y:S01]  /*7490*/  F2FP.BF16.F32.PACK_AB R211, R64, R211 ;  /* 0x000000d340d3723e */ /* 0x000fe200000010ff */
[----:B------:R-:W-:-:S05]  /*74a0*/  IMAD.MOV.U32 R64, RZ, RZ, R87 ;  /* 0x000000ffff407224 */ /* 0x000fca00078e0057 */
[----:B------:R-:W1:Y:S01]  /*74b0*/  MUFU.EX2 R63, R63 ;  /* 0x0000003f003f7308 */ /* 0x000e620000000800 */
[----:B0-----:R-:W-:Y:S01]  /*74c0*/  FADD.FTZ R15, R11, R36 ;  /* 0x000000240b0f7221 */ /* 0x001fe20000010000 */
[--C-:B------:R-:W-:Y:S02]  /*74d0*/  IMAD.MOV.U32 R36, RZ, RZ, R87.reuse ;  /* 0x000000ffff247224 */ /* 0x100fe400078e0057 */
[----:B--2---:R-:W-:-:S04]  /*74e0*/  IMAD.MOV.U32 R29, RZ, RZ, R87 ;  /* 0x000000ffff1d7224 */ /* 0x004fc800078e0057 */
[----:B------:R-:W0:Y:S01]  /*74f0*/  MUFU.EX2 R30, R111 ;  /* 0x0000006f001e7308 */ /* 0x000e220000000800 */
[C---:B---3--:R-:W-:Y:S01]  /*7500*/  FADD.FTZ R12, R26.reuse, R15 ;  /* 0x0000000f1a0c7221 */ /* 0x048fe20000010000 */
[----:B------:R-:W-:Y:S01]  /*7510*/  F2FP.BF16.F32.PACK_AB R213, R26, R11 ;  /* 0x0000000b1ad5723e */ /* 0x000fe200000010ff */
[----:B------:R-:W-:-:S05]  /*7520*/  IMAD.MOV.U32 R26, RZ, RZ, R87 ;  /* 0x000000ffff1a7224 */ /* 0x000fca00078e0057 */
[----:B------:R-:W2:Y:S01]  /*7530*/  MUFU.EX2 R108, R108 ;  /* 0x0000006c006c7308 */ /* 0x000ea20000000800 */
[----:B-1----:R-:W-:-:S07]  /*7540*/  FADD.FTZ R15, R63, R12 ;  /* 0x0000000c3f0f7221 */ /* 0x002fce0000010000 */
[----:B------:R-:W1:Y:S01]  /*7550*/  MUFU.EX2 R109, R109 ;  /* 0x0000006d006d7308 */ /* 0x000e620000000800 */
[C---:B0-----:R-:W-:Y:S01]  /*7560*/  FADD.FTZ R15, R30.reuse, R15 ;  /* 0x0000000f1e0f7221 */ /* 0x041fe20000010000 */
[----:B------:R-:W-:Y:S01]  /*7570*/  F2FP.BF16.F32.PACK_AB R215, R30, R63 ;  /* 0x0000003f1ed7723e */ /* 0x000fe200000010ff */
[--C-:B------:R-:W-:Y:S02]  /*7580*/  IMAD.MOV.U32 R63, RZ, RZ, R87.reuse ;  /* 0x000000ffff3f7224 */ /* 0x100fe400078e0057 */
[----:B------:R-:W-:-:S03]  /*7590*/  IMAD.MOV.U32 R30, RZ, RZ, R87 ;  /* 0x000000ffff1e7224 */ /* 0x000fc600078e0057 */
[----:B------:R-:W0:Y:S01]  /*75a0*/  MUFU.EX2 R218, R218 ;  /* 0x000000da00da7308 */ /* 0x000e220000000800 */
[----:B--2---:R-:W-:-:S07]  /*75b0*/  FADD.FTZ R20, R108, R15 ;  /* 0x0000000f6c147221 */ /* 0x004fce0000010000 */
[----:B------:R-:W2:Y:S01]  /*75c0*/  MUFU.EX2 R219, R13 ;  /* 0x0000000d00db7308 */ /* 0x000ea20000000800 */
[C---:B-1----:R-:W-:Y:S01]  /*75d0*/  FADD.FTZ R20, R109.reuse, R20 ;  /* 0x000000146d147221 */ /* 0x042fe20000010000 */
[----:B------:R-:W-:-:S06]  /*75e0*/  F2FP.BF16.F32.PACK_AB R217, R109, R108 ;  /* 0x0000006c6dd9723e */ /* 0x000fcc00000010ff */
[----:B------:R-:W1:Y:S01]  /*75f0*/  MUFU.EX2 R101, R101 ;  /* 0x0000006500657308 */ /* 0x000e620000000800 */
[----:B0-----:R-:W-:-:S07]  /*7600*/  FADD.FTZ R14, R218, R21 ;  /* 0x00000015da0e7221 */ /* 0x001fce0000010000 */
[----:B------:R-:W0:Y:S01]  /*7610*/  MUFU.EX2 R12, R103 ;  /* 0x00000067000c7308 */ /* 0x000e220000000800 */
[----:B--2---:R-:W-:Y:S01]  /*7620*/  FADD.FTZ R13, R219, R20 ;  /* 0x00000014db0d7221 */ /* 0x004fe20000010000 */
[C---:B-1----:R-:W-:Y:S01]  /*7630*/  FADD.FTZ R14, R101.reuse, R14 ;  /* 0x0000000e650e7221 */ /* 0x042fe20000010000 */
[----:B------:R-:W-:Y:S02]  /*7640*/  F2FP.BF16.F32.PACK_AB R218, R101, R218 ;  /* 0x000000da65da723e */ /* 0x000fe400000010ff */
[C---:B0-----:R-:W-:Y:S01]  /*7650*/  FADD.FTZ R13, R12.reuse, R13 ;  /* 0x0000000d0c0d7221 */ /* 0x041fe20000010000 */
[----:B------:R-:W-:Y:S01]  /*7660*/  F2FP.BF16.F32.PACK_AB R219, R12, R219 ;  /* 0x000000db0cdb723e */ /* 0x000fe200000010ff */
[----:B------:R-:W-:Y:S06]  /*7670*/  @!P2 BRA `(.L_x_180) ;  /* 0x00000058004ca947 */ /* 0x000fec0003800000 */
[----:B------:R-:W-:Y:S01]  /*7680*/  R2UR UR61, R2 ;  /* 0x00000000023d72ca */ /* 0x000fe200000e0000 */
[----:B------:R-:W-:Y:S01]  /*7690*/  IMAD.U32 R12, RZ, RZ, UR53 ;  /* 0x00000035ff0c7e24 */ /* 0x000fe2000f8e00ff */
[----:B------:R-:W-:Y:S01]  /*76a0*/  CS2R R86, SRZ ;  /* 0x0000000000567805 */ /* 0x000fe2000001ff00 */
[----:B------:R-:W-:Y:S01]  /*76b0*/  IMAD.MOV.U32 R10, RZ, RZ, R89 ;  /* 0x000000ffff0a7224 */ /* 0x000fe200078e0059 */
[----:B------:R-:W-:Y:S01]  /*76c0*/  CS2R R84, SRZ ;  /* 0x0000000000547805 */ /* 0x000fe2000001ff00 */
[----:B------:R-:W-:Y:S01]  /*76d0*/  IMAD.MOV.U32 R11, RZ, RZ, R88 ;  /* 0x000000ffff0b7224 */ /* 0x000fe200078e0058 */
[----:B------:R-:W-:Y:S01]  /*76e0*/  CS2R R82, SRZ ;  /* 0x0000000000527805 */ /* 0x000fe2000001ff00 */
[----:B------:R-:W-:Y:S01]  /*76f0*/  IMAD.MOV.U32 R15, RZ, RZ, R16 ;  /* 0x000000ffff0f7224 */ /* 0x000fe200078e0010 */
        /* <DEDUP_REMOVED lines=28> */
[----:B------:R-:W-:Y:S01]  /*78c0*/  CS2R R24, SRZ ;  /* 0x0000000000187805 */ /* 0x000fe2000001ff00 */
[----:B------:R-:W-:-:S06]  /*78d0*/  ULDC UR60, c[0x0][0x9d8] ;  /* 0x00027600003c7ab9 */ /* 0x000fcc0000000800 */
.L_x_189:
[----:B------:R-:W-:Y:S01]  /*78e0*/  R2UR UR10, R19 ;  /* 0x00000000130a72ca */ /* 0x000fe200000e0000 */
[----:B------:R-:W-:-:S04]  /*78f0*/  UIADD3 UR6, UR61, 0x1, URZ ;  /* 0x000000013d067890 */ /* 0x000fc8000fffe03f */
[----:B------:R-:W-:-:S04]  /*7900*/  UISETP.NE.AND UP0, UPT, UR6, 0x2, UPT ;  /* 0x000000020600788c */ /* 0x000fc8000bf05270 */
[----:B------:R-:W-:Y:S02]  /*7910*/  USEL UR7, URZ, 0x1, UP0 ;  /* 0x000000013f077887 */ /* 0x000fe40008000000 */
[----:B------:R-:W-:Y:S02]  /*7920*/  USEL UR6, UR6, URZ, UP0 ;  /* 0x0000003f06067287 */ /* 0x000fe40008000000 */
[----:B------:R-:W-:Y:S02]  /*7930*/  ISETP.NE.AND P3, PT, RZ, UR10, PT ;  /* 0x0000000aff007c0c */ /* 0x000fe4000bf65270 */
[----:B------:R-:W-:Y:S02]  /*7940*/  LOP3.LUT R16, R15, UR7, RZ, 0x3c, !PT ;  /* 0x000000070f107c12 */ /* 0x000fe4000f8e3cff */
[----:B------:R-:W-:-:S09]  /*7950*/  IMAD.U32 R2, RZ, RZ, UR6 ;  /* 0x00000006ff027e24 */ /* 0x000fd2000f8e00ff */
[----:B------:R-:W-:Y:S05]  /*7960*/  @P3 BRA `(.L_x_181) ;  /* 0x0000000000343947 */ /* 0x000fea0003800000 */
[----:B------:R-:W-:Y:S05]  /*7970*/  @!P0 BRA `(.L_x_182) ;  /* 0x0000000000048947 */ /* 0x000fea0003800000 */
[----:B------:R-:W-:Y:S01]  /*7980*/  BPT.TRAP 0x1 ;  /* 0x000000040000795c */ /* 0x000fe20000300000 */
.L_x_182:
[----:B------:R-:W0:Y:S01]  /*7990*/  S2UR UR7, SR_CgaCtaId ;  /* 0x00000000000779c3 */ /* 0x000e220000008800 */
[----:B------:R-:W-:Y:S01]  /*79a0*/  UMOV UR6, 0x400 ;  /* 0x0000040000067882 */ /* 0x000fe20000000000 */
[----:B------:R-:W-:Y:S01]  /*79b0*/  SHF.L.U32 R21, R16, 0x1f, RZ ;  /* 0x0000001f10157819 */ /* 0x000fe200000006ff */
[----:B0-----:R-:W-:-:S06]  /*79c0*/  ULEA UR6, UR7, UR6, 0x18 ;  /* 0x0000000607067291 */ /* 0x001fcc000f8ec03f */
[----:B------:R-:W-:-:S04]  /*79d0*/  LEA R0, R2, UR6, 0x3 ;  /* 0x0000000602007c11 */ /* 0x000fc8000f8e18ff */
[----:B------:R0:W1:Y:S01]  /*79e0*/  SYNCS.PHASECHK.TRANS64.TRYWAIT P2, [R0+URZ+0x34830], R21 ;  /* 0x03483015000075a7 */ /* 0x000062000804017f */
[----:B------:R-:W-:Y:S05]  /*79f0*/  @!P0 BRA `(.L_x_183) ;  /* 0x0000000000048947 */ /* 0x000fea0003800000 */
[----:B------:R-:W-:Y:S01]  /*7a00*/  BPT.TRAP 0x1 ;  /* 0x000000040000795c */ /* 0x000fe20000300000 */
.L_x_183:
[----:B-1----:R-:W-:Y:S05]  /*7a10*/  @P2 BRA `(.L_x_181) ;  /* 0x0000000000082947 */ /* 0x002fea0003800000 */
[----:B------:R-:W1:Y:S02]  /*7a20*/  SYNCS.PHASECHK.TRANS64.TRYWAIT P2, [R0+URZ+0x34830], R21 ;  /* 0x03483015000075a7 */ /* 0x000e64000804017f */
[----:B-1----:R-:W-:Y:S05]  /*7a30*/  @!P2 BRA `(.L_x_184) ;  /* 0x000000f800f0a947 */ /* 0x002fea0003800000 */
.L_x_181:
[----:B------:R-:W2:Y:S01]  /*7a40*/  S2R R20, SR_TID.X ;  /* 0x0000000000147919 */ /* 0x000ea20000002100 */
[----:B------:R-:W-:Y:S01]  /*7a50*/  R2UR UR7, R3 ;  /* 0x00000000030772ca */ /* 0x000fe200000e0000 */
[----:B------:R-:W-:Y:S01]  /*7a60*/  UMOV UR24, UR4 ;  /* 0x0000000400187c82 */ /* 0x000fe20008000000 */
[----:B------:R-:W-:Y:S01]  /*7a70*/  R2UR UR6, R2 ;  /* 0x00000000020672ca */ /* 0x000fe200000e0000 */
[----:B------:R-:W-:Y:S01]  /*7a80*/  UMOV UR25, UR5 ;  /* 0x0000000500197c82 */ /* 0x000fe20008000000 */
[----:B------:R-:W-:Y:S01]  /*7a90*/  UMOV UR27, 0x40000040 ;  /* 0x40000040001b7882 */ /* 0x000fe20000000000 */
[----:B------:R-:W-:Y:S01]  /*7aa0*/  UMOV UR56, UR4 ;  /* 0x0000000400387c82 */ /* 0x000fe20008000000 */
        /* <DEDUP_REMOVED lines=9> */
[----:B------:R-:W-:Y:S01]  /*7b40*/  UIMAD UR6, UR6, 0xb00, UR7 ;  /* 0x00000b00060678a4 */ /* 0x000fe2000f8e0207 */
[----:B------:R-:W-:Y:S01]  /*7b50*/  R2UR UR10, R8 ;  /* 0x00000000080a72ca */ /* 0x000fe200000e0000 */
[----:B------:R-:W-:Y:S01]  /*7b60*/  UMOV UR37, UR5 ;  /* 0x0000000500257c82 */ /* 0x000fe20008000000 */
[----:B------:R-:W-:Y:S01]  /*7b70*/  UMOV UR7, 0x40000040 ;  /* 0x4000004000077882 */ /* 0x000fe20000000000 */
[----:B------:R-:W-:Y:S01]  /*7b80*/  UIADD3 UR26, UR6, 0x80, URZ ;  /* 0x00000080061a7890 */ /* 0x000fe2000fffe03f */
[----:B------:R-:W-:Y:S01]  /*7b90*/  R2UR UR11, R9 ;  /* 0x00000000090b72ca */ /* 0x000fe200000e0000 */
[----:B------:R-:W-:Y:S01]  /*7ba0*/  UIADD3 UR58, UR6, 0x100, URZ ;  /* 0x00000100063a7890 */ /* 0x000fe2000fffe03f */
[----:B------:R-:W-:Y:S01]  /*7bb0*/  R2UR UR14, R6 ;  /* 0x00000000060e72ca */ /* 0x000fe200000e0000 */
[----:B------:R-:W-:Y:S01]  /*7bc0*/  UIADD3 UR30, UR6, 0x180, URZ ;  /* 0x00000180061e7890 */ /* 0x000fe2000fffe03f */
[----:B------:R-:W-:Y:S01]  /*7bd0*/  R2UR UR15, R7 ;  /* 0x00000000070f72ca */ /* 0x000fe200000e0000 */
[----:B------:R-:W-:-:S02]  /*7be0*/  UIADD3 UR34, UR6, 0x200, URZ ;  /* 0x0000020006227890 */ /* 0x000fc4000fffe03f */
[----:B------:R-:W-:Y:S01]  /*7bf0*/  UIADD3 UR38, UR6, 0x280, URZ ;  /* 0x0000028006267890 */ /* 0x000fe2000fffe03f */
[----:B------:R-:W-:Y:S01]  /*7c00*/  UMOV UR39, 0x40000040 ;  /* 0x4000004000277882 */ /* 0x000fe20000000000 */
[----:B------:R-:W-:Y:S01]  /*7c10*/  UIADD3 UR42, UR6, 0x300, URZ ;  /* 0x00000300062a7890 */ /* 0x000fe2000fffe03f */
[----:B--2---:R-:W-:Y:S01]  /*7c20*/  SHF.R.U32.HI R20, RZ, 0x7, R20 ;  /* 0x00000007ff147819 */ /* 0x004fe20000011614 */
[----:B------:R-:W-:Y:S01]  /*7c30*/  UMOV UR40, UR4 ;  /* 0x0000000400287c82 */ /* 0x000fe20008000000 */
[----:B------:R-:W-:Y:S01]  /*7c40*/  UMOV UR41, UR5 ;  /* 0x0000000500297c82 */ /* 0x000fe20008000000 */
[----:B------:R-:W-:Y:S01]  /*7c50*/  UMOV UR43, 0x40000040 ;  /* 0x40000040002b7882 */ /* 0x000fe20000000000 */
[----:B------:R-:W-:Y:S01]  /*7c60*/  UIADD3 UR46, UR6, 0x380, URZ ;  /* 0x00000380062e7890 */ /* 0x000fe2000fffe03f */
[----:B01----:R-:W-:Y:S01]  /*7c70*/  VIADD R0, R20, 0x8 ;  /* 0x0000000814007836 */ /* 0x003fe20000000000 */
[----:B------:R-:W-:Y:S01]  /*7c80*/  UMOV UR44, UR4 ;  /* 0x00000004002c7c82 */ /* 0x000fe20008000000 */
[----:B------:R-:W-:Y:S01]  /*7c90*/  UMOV UR45, UR5 ;  /* 0x00000005002d7c82 */ /* 0x000fe20008000000 */
[----:B------:R-:W-:Y:S01]  /*7ca0*/  UMOV UR47, 0x40000040 ;  /* 0x40000040002f7882 */ /* 0x000fe20000000000 */
[----:B------:R-:W-:Y:S01]  /*7cb0*/  UIADD3 UR50, UR6, 0x480, URZ ;  /* 0x0000048006327890 */ /* 0x000fe2000fffe03f */
[----:B------:R0:W-:Y:S01]  /*7cc0*/  BAR.SYNC.DEFER_BLOCKING R0, 0x100 ;  /* 0x000400000000751d */ /* 0x0001e20000010000 */
[----:B------:R-:W-:-:S02]  /*7cd0*/  UIADD3 UR54, UR6, 0x500, URZ ;  /* 0x0000050006367890 */ /* 0x000fc4000fffe03f */
[----:B------:R-:W-:Y:S02]  /*7ce0*/  UIADD3 UR18, UR6, 0x584, URZ ;  /* 0x0000058406127890 */ /* 0x000fe4000fffe03f */
[----:B------:R-:W-:Y:S01]  /*7cf0*/  UIADD3 UR22, UR6, 0x586, URZ ;  /* 0x0000058606167890 */ /* 0x000fe2000fffe03f */
[----:B------:R-:W-:Y:S01]  /*7d00*/  UMOV UR48, UR4 ;  /* 0x0000000400307c82 */ /* 0x000fe20008000000 */
[----:B------:R-:W-:Y:S01]  /*7d10*/  UMOV UR49, UR5 ;  /* 0x0000000500317c82 */ /* 0x000fe20008000000 */
[----:B------:R-:W-:Y:S01]  /*7d20*/  UMOV UR51, 0x40000040 ;  /* 0x4000004000337882 */ /* 0x000fe20000000000 */
[----:B------:R-:W-:Y:S01]  /*7d30*/  UMOV UR52, UR4 ;  /* 0x0000000400347c82 */ /* 0x000fe20008000000 */
[----:B------:R-:W-:Y:S01]  /*7d40*/  UMOV UR53, UR5 ;  /* 0x0000000500357c82 */ /* 0x000fe20008000000 */
[----:B------:R-:W-:Y:S01]  /*7d50*/  UMOV UR55, 0x40000040 ;  /* 0x4000004000377882 */ /* 0x000fe20000000000 */
[----:B------:R-:W-:Y:S01]  /*7d60*/  UMOV UR19, 0x40000040 ;  /* 0x4000004000137882 */ /* 0x000fe20000000000 */
[----:B------:R-:W-:Y:S01]  /*7d70*/  UMOV UR23, 0x40000040 ;  /* 0x4000004000177882 */ /* 0x000fe20000000000 */
[----:B------:R-:W-:-:S06]  /*7d80*/  WARPGROUP.ARRIVE ;  /* 0x00000000000079c5 */ /* 0x000fcc0000000000 */
[----:B------:R-:W-:Y:S01]  /*7d90*/  HGMMA.64x16x16.F32.BF16 R168, gdesc[UR4], RZ, !UPT, gsb0 ;  /* 0x0020000004a879f0 */ /* 0x000fe2000c0018ff */
[----:B------:R-:W-:Y:S02]  /*7da0*/  UIADD3 UR7, UR6, 0x400, URZ ;  /* 0x0000040006077890 */ /* 0x000fe4000fffe03f */
        /* <DEDUP_REMOVED lines=143> */
[----:B------:R-:W-:Y:S02]  /*86a0*/  R2UR UR10, R4 ;  /* 0x00000000040a72ca */ /* 0x000fe400000e0000 */
[----:B------:R-:W-:Y:S01]  /*86b0*/  R2UR UR11, R5 ;  /* 0x00000000050b72ca */ /* 0x000fe200000e0000 */
        /* <DEDUP_REMOVED lines=77> */
[----:B------:R-:W-:Y:S02]  /*8b90*/  UIADD3 UR7, UR6, 0x506, URZ ;  /* 0x0000050606077890 */ /* 0x000fe4000fffe03f */
        /* <DEDUP_REMOVED lines=76> */
[----:B------:R-:W-:Y:S01]  /*9060*/  UMOV UR11, 0x40000040 ;  /* 0x40000040000b7882 */ /* 0x000fe20000000000 */
        /* <DEDUP_REMOVED lines=222> */
[----:B------:R-:W-:Y:S01]  /*9e50*/  UIADD3 UR6, UR6, 0xa86, URZ ;  /* 0x00000a8606067890 */ /* 0x000fe2000fffe03f */
        /* <DEDUP_REMOVED lines=36> */
.L_x_186:
[----:B------:R-:W0:Y:S01]  /*a0a0*/  S2UR UR7, SR_CgaCtaId ;  /* 0x00000000000779c3 */ /* 0x000e220000008800 */
[----:B------:R-:W-:Y:S01]  /*a0b0*/  UMOV UR6, 0x400 ;  /* 0x0000040000067882 */ /* 0x000fe20000000000 */
[----:B------:R-:W-:Y:S01]  /*a0c0*/  SHF.L.U32 R0, R15, 0x1f, RZ ;  /* 0x0000001f0f007819 */ /* 0x000fe200000006ff */
[----:B0-----:R-:W-:-:S04]  /*a0d0*/  ULEA UR6, UR7, UR6, 0x18 ;  /* 0x0000000607067291 */ /* 0x001fc8000f8ec03f */
[----:B------:R-:W-:-:S09]  /*a0e0*/  ULEA UR6, UR61, UR6, 0x3 ;  /* 0x000000063d067291 */ /* 0x000fd2000f8e183f */
[----:B------:R0:W1:Y:S01]  /*a0f0*/  SYNCS.PHASECHK.TRANS64.TRYWAIT P2, [UR6+0x34850], R0 ;  /* 0x03485000ff0075a7 */ /* 0x0000620008040146 */
[----:B------:R-:W-:Y:S05]  /*a100*/  @!P0 BRA `(.L_x_187) ;  /* 0x0000000000048947 */ /* 0x000fea0003800000 */
[----:B------:R-:W-:Y:S01]  /*a110*/  BPT.TRAP 0x1 ;  /* 0x000000040000795c */ /* 0x000fe20000300000 */
.L_x_187:
[----:B-1----:R-:W-:Y:S05]  /*a120*/  @P2 BRA `(.L_x_185) ;  /* 0x0000000000082947 */ /* 0x002fea0003800000 */
[----:B------:R-:W1:Y:S02]  /*a130*/  SYNCS.PHASECHK.TRANS64.TRYWAIT P2, [UR6+0x34850], R0 ;  /* 0x03485000ff0075a7 */ /* 0x000e640008040146 */
[----:B-1----:R-:W-:Y:S05]  /*a140*/  @!P2 BRA `(.L_x_188) ;  /* 0x000000d40040a947 */ /* 0x002fea0003800000 */
.L_x_185:
[----:B------:R-:W2:Y:S01]  /*a150*/  S2UR UR7, SR_CgaCtaId ;  /* 0x00000000000779c3 */ /* 0x000ea20000008800 */
[----:B------:R-:W-:Y:S01]  /*a160*/  UMOV UR6, 0x400 ;  /* 0x0000040000067882 */ /* 0x000fe20000000000 */
[----:B------:R-:W-:Y:S01]  /*a170*/  WARPGROUP.ARRIVE ;  /* 0x00000000000079c5 */ /* 0x000fe20000000000 */
[----:B-1----:R-:W-:Y:S01]  /*a180*/  FMUL.FTZ R15, R168, UR60 ;  /* 0x0000003ca80f7c20 */ /* 0x002fe20008410000 */
[----:B------:R-:W-:Y:S01]  /*a190*/  FMUL.FTZ R20, R169, UR60 ;  /* 0x0000003ca9147c20 */ /* 0x000fe20008410000 */
[----:B------:R-:W-:Y:S01]  /*a1a0*/  FMUL.FTZ R169, R172, UR60 ;  /* 0x0000003caca97c20 */ /* 0x000fe20008410000 */
[----:B------:R-:W-:Y:S01]  /*a1b0*/  FMUL.FTZ R21, R170, UR60 ;  /* 0x0000003caa157c20 */ /* 0x000fe20008410000 */
[----:B------:R-:W-:Y:S01]  /*a1c0*/  FMUL.FTZ R170, R173, UR60 ;  /* 0x0000003cadaa7c20 */ /* 0x000fe20008410000 */
[----:B------:R-:W-:Y:S01]  /*a1d0*/  FMUL.FTZ R160, R160, UR60 ;  /* 0x0000003ca0a07c20 */ /* 0x000fe20008410000 */
[----:B------:R-:W1:Y:S01]  /*a1e0*/  MUFU.TANH R15, R15 ;  /* 0x0000000f000f7308 */ /* 0x000e620000002400 */
[----:B------:R-:W-:Y:S01]  /*a1f0*/  FMUL.FTZ R161, R161, UR60 ;  /* 0x0000003ca1a17c20 */ /* 0x000fe20008410000 */
[----:B------:R-:W-:Y:S01]  /*a200*/  FMUL.FTZ R164, R164, UR60 ;  /* 0x0000003ca4a47c20 */ /* 0x000fe20008410000 */
[----:B------:R-:W-:Y:S01]  /*a210*/  FMUL.FTZ R165, R165, UR60 ;  /* 0x0000003ca5a57c20 */ /* 0x000fe20008410000 */
[----:B------:R-:W-:Y:S01]  /*a220*/  FMUL.FTZ R152, R152, UR60 ;  /* 0x0000003c98987c20 */ /* 0x000fe20008410000 */
[----:B------:R-:W-:Y:S01]  /*a230*/  FMUL.FTZ R153, R153, UR60 ;  /* 0x0000003c99997c20 */ /* 0x000fe20008410000 */
[----:B------:R-:W-:Y:S01]  /*a240*/  FMUL.FTZ R156, R156, UR60 ;  /* 0x0000003c9c9c7c20 */ /* 0x000fe20008410000 */
[----:B------:R-:W-:Y:S01]  /*a250*/  FMUL.FTZ R157, R157, UR60 ;  /* 0x0000003c9d9d7c20 */ /* 0x000fe20008410000 */
[----:B------:R-:W3:Y:S01]  /*a260*/  MUFU.TANH R20, R20 ;  /* 0x0000001400147308 */ /* 0x000ee20000002400 */
[----:B------:R-:W-:Y:S01]  /*a270*/  FMUL.FTZ R144, R144, UR60 ;  /* 0x0000003c90907c20 */ /* 0x000fe20008410000 */
[----:B------:R-:W-:Y:S01]  /*a280*/  FMUL.FTZ R145, R145, UR60 ;  /* 0x0000003c91917c20 */ /* 0x000fe20008410000 */
[----:B------:R-:W-:Y:S01]  /*a290*/  FMUL.FTZ R148, R148, UR60 ;  /* 0x0000003c94947c20 */ /* 0x000fe20008410000 */
[----:B------:R-:W-:Y:S01]  /*a2a0*/  FMUL.FTZ R149, R149, UR60 ;  /* 0x0000003c95957c20 */ /* 0x000fe20008410000 */
[----:B------:R-:W-:Y:S01]  /*a2b0*/  FMUL.FTZ R136, R136, UR60 ;  /* 0x0000003c88887c20 */ /* 0x000fe20008410000 */
[----:B------:R-:W-:Y:S01]  /*a2c0*/  FMUL.FTZ R137, R137, UR60 ;  /* 0x0000003c89897c20 */ /* 0x000fe20008410000 */
[----:B--2---:R-:W-:Y:S01]  /*a2d0*/  ULEA UR6, UR7, UR6, 0x18 ;  /* 0x0000000607067291 */ /* 0x004fe2000f8ec03f */
[----:B------:R-:W2:Y:S01]  /*a2e0*/  MUFU.TANH R169, R169 ;  /* 0x000000a900a97308 */ /* 0x000ea20000002400 */
[----:B-1----:R-:W-:Y:S01]  /*a2f0*/  FMNMX.FTZ R173, R15, R11, !PT ;  /* 0x0000000b0fad7209 */ /* 0x002fe20007810000 */
[----:B------:R-:W-:Y:S01]  /*a300*/  UMOV UR7, 0x40000040 ;  /* 0x4000004000077882 */ /* 0x000fe20000000000 */
[----:B------:R-:W-:Y:S01]  /*a310*/  FMUL.FTZ R140, R140, UR60 ;  /* 0x0000003c8c8c7c20 */ /* 0x000fe20008410000 */
[----:B------:R-:W-:Y:S01]  /*a320*/  FMUL.FTZ R141, R141, UR60 ;  /* 0x0000003c8d8d7c20 */ /* 0x000fe20008410000 */
[----:B0-----:R-:W-:-:S02]  /*a330*/  IMAD.U32 R0, RZ, RZ, UR6 ;  /* 0x00000006ff007e24 */ /* 0x001fc4000f8e00ff */
[----:B------:R-:W-:Y:S01]  /*a340*/  FMUL.FTZ R128, R128, UR60 ;  /* 0x0000003c80807c20 */ /* 0x000fe20008410000 */
[----:B------:R-:W-:Y:S01]  /*a350*/  FMUL.FTZ R129, R129, UR60 ;  /* 0x0000003c81817c20 */ /* 0x000fe20008410000 */
[----:B------:R-:W0:Y:S01]  /*a360*/  MUFU.TANH R170, R170 ;  /* 0x000000aa00aa7308 */ /* 0x000e220000002400 */
[----:B---3--:R-:W-:Y:S01]  /*a370*/  FMNMX.FTZ R173, R20, R173, !PT ;  /* 0x000000ad14ad7209 */ /* 0x008fe20007810000 */
[----:B------:R-:W-:Y:S01]  /*a380*/  FMUL.FTZ R132, R132, UR60 ;  /* 0x0000003c84847c20 */ /* 0x000fe20008410000 */
[----:B------:R-:W-:Y:S01]  /*a390*/  R2UR UR6, R0 ;  /* 0x00000000000672ca */ /* 0x000fe200000e0000 */
        /* <DEDUP_REMOVED lines=12> */
[----:B------:R-:W-:Y:S01]  /*a460*/  UIADD3 UR6, UR6, 0x400, URZ ;  /* 0x0000040006067890 */ /* 0x000fe2000fffe03f */
[----:B------:R-:W2:Y:S01]  /*a470*/  MUFU.TANH R161, R161 ;  /* 0x000000a100a17308 */ /* 0x000ea20000002400 */
[----:B0-----:R-:W-:Y:S01]  /*a480*/  FMNMX.FTZ R173, R170, R173, !PT ;  /* 0x000000adaaad7209 */ /* 0x001fe20007810000 */
[----:B------:R-:W-:Y:S01]  /*a490*/  FMUL.FTZ R105, R105, UR60 ;  /* 0x0000003c69697c20 */ /* 0x000fe20008410000 */
[----:B------:R-:W-:Y:S01]  /*a4a0*/  USHF.R.U32.HI UR6, URZ, 0x4, UR6 ;  /* 0x000000043f067899 */ /* 0x000fe20008011606 */
[----:B------:R-:W-:Y:S01]  /*a4b0*/  FMUL.FTZ R108, R108, UR60 ;  /* 0x0000003c6c6c7c20 */ /* 0x000fe20008410000 */
[----:B------:R-:W-:Y:S01]  /*a4c0*/  FMUL.FTZ R109, R109, UR60 ;  /* 0x0000003c6d6d7c20 */ /* 0x000fe20008410000 */
[----:B------:R-:W-:Y:S01]  /*a4d0*/  FMUL.FTZ R96, R96, UR60 ;  /* 0x0000003c60607c20 */ /* 0x000fe20008410000 */
[----:B------:R-:W-:Y:S01]  /*a4e0*/  ULOP3.LUT UR6, UR6, 0x3fff, URZ, 0xc0, !UPT ;  /* 0x00003fff06067892 */ /* 0x000fe2000f8ec03f */
[----:B------:R-:W0:Y:S01]  /*a4f0*/  MUFU.TANH R164, R164 ;  /* 0x000000a400a47308 */ /* 0x000e220000002400 */
[----:B-1----:R-:W-:Y:S01]  /*a500*/  FMNMX.FTZ R173, R160, R173, !PT ;  /* 0x000000ada0ad7209 */ /* 0x002fe20007810000 */
[----:B------:R-:W-:Y:S01]  /*a510*/  FMUL.FTZ R168, R171, UR60 ;  /* 0x0000003caba87c20 */ /* 0x000fe20008410000 */
[----:B------:R-:W-:Y:S01]  /*a520*/  ULOP3.LUT UR6, UR6, 0x5800000, URZ, 0xfc, !UPT ;  /* 0x0580000006067892 */ /* 0x000fe2000f8efc3f */
[----:B------:R-:W-:Y:S01]  /*a530*/  FMUL.FTZ R171, R174, UR60 ;  /* 0x0000003caeab7c20 */ /* 0x000fe20008410000 */
[----:B------:R-:W-:Y:S01]  /*a540*/  FMUL.FTZ R97, R97, UR60 ;  /* 0x0000003c61617c20 */ /* 0x000fe20008410000 */
[----:B------:R-:W-:Y:S01]  /*a550*/  FMUL.FTZ R100, R100, UR60 ;  /* 0x0000003c64647c20 */ /* 0x000fe20008410000 */
[----:B------:R-:W-:Y:S01]  /*a560*/  UIMAD UR10, UR61, 0xb00, UR6 ;  /* 0x00000b003d0a78a4 */ /* 0x000fe2000f8e0206 */
[----:B------:R-:W1:Y:S01]  /*a570*/  MUFU.TANH R165, R165 ;  /* 0x000000a500a57308 */ /* 0x000e620000002400 */
[----:B--2---:R-:W-:Y:S01]  /*a580*/  FMNMX.FTZ R173, R161, R173, !PT ;  /* 0x000000ada1ad7209 */ /* 0x004fe20007810000 */
[----:B------:R-:W-:Y:S01]  /*a590*/  FMUL.FTZ R101, R101, UR60 ;  /* 0x0000003c65657c20 */ /* 0x000fe20008410000 */
[----:B------:R-:W-:Y:S01]  /*a5a0*/  FMUL.FTZ R88, R88, UR60 ;  /* 0x0000003c58587c20 */ /* 0x000fe20008410000 */
[----:B------:R-:W-:Y:S01]  /*a5b0*/  FMUL.FTZ R89, R89, UR60 ;  /* 0x0000003c59597c20 */ /* 0x000fe20008410000 */
[----:B------:R-:W-:Y:S01]  /*a5c0*/  FMUL.FTZ R92, R92, UR60 ;  /* 0x0000003c5c5c7c20 */ /* 0x000fe20008410000 */
[----:B------:R-:W-:Y:S01]  /*a5d0*/  UMOV UR6, UR10 ;  /* 0x0000000a00067c82 */ /* 0x000fe20008000000 */
[----:B------:R-:W-:Y:S01]  /*a5e0*/  FMUL.FTZ R93, R93, UR60 ;  /* 0x0000003c5d5d7c20 */ /* 0x000fe20008410000 */
[----:B------:R-:W-:Y:S01]  /*a5f0*/  HGMMA.64x128x16.F32.BF16 R24, R176, gdesc[UR4].tnspB, R24, gsb0 ;  /* 0x41e00004b0187df0 */ /* 0x000fe20008001818 */
[----:B------:R-:W-:Y:S01]  /*a600*/  UIADD3 UR6, UR10, 0x80, URZ ;  /* 0x000000800a067890 */ /* 0x000fe2000fffe03f */
[----:B------:R-:W2:Y:S01]  /*a610*/  MUFU.TANH R152, R152 ;  /* 0x0000009800987308 */ /* 0x000ea20000002400 */
[----:B------:R-:W-:Y:S01]  /*a620*/  UMOV UR7, 0x40000040 ;  /* 0x4000004000077882 */ /* 0x000fe20000000000 */
[----:B0-----:R-:W-:Y:S01]  /*a630*/  FMNMX.FTZ R173, R164, R173, !PT ;  /* 0x000000ada4ad7209 */ /* 0x001fe20007810000 */
[----:B------:R-:W-:Y:S01]  /*a640*/  FMUL.FTZ R172, R175, UR60 ;  /* 0x0000003cafac7c20 */ /* 0x000fe20008410000 */
[----:B------:R-:W-:Y:S01]  /*a650*/  FMUL.FTZ R162, R162, UR60 ;  /* 0x0000003ca2a27c20 */ /* 0x000fe20008410000 */
[----:B------:R-:W-:Y:S01]  /*a660*/  ULDC UR11, c[0x0][0x988] ;  /* 0x00026200000b7ab9 */ /* 0x000fe20000000800 */
[----:B------:R-:W-:Y:S01]  /*a670*/  R2UR UR14, R12 ;  /* 0x000000000c0e72ca */ /* 0x000fe200000e0000 */
        /* <DEDUP_REMOVED lines=53> */
[----:B------:R-:W1:Y:S01]  /*a9d0*/  S2R R175, SR_TID.X ;  /* 0x0000000000af7919 */ /* 0x000e620000002100 */
[----:B------:R-:W-:-:S03]  /*a9e0*/  R2UR UR15, R18 ;  /* 0x00000000120f72ca */ /* 0x000fc600000e0000 */
[----:B------:R-:W3:Y:S01]  /*a9f0*/  MUFU.TANH R136, R136 ;  /* 0x0000008800887308 */ /* 0x000ee20000002400 */
[----:B--2---:R-:W-:-:S07]  /*aa00*/  FMNMX.FTZ R173, R148, R173, !PT ;  /* 0x000000ad94ad7209 */ /* 0x004fce0007810000 */
[----:B------:R-:W2:Y:S01]  /*aa10*/  MUFU.TANH R137, R137 ;  /* 0x0000008900897308 */ /* 0x000ea20000002400 */
[----:B0-----:R-:W-:Y:S01]  /*aa20*/  FMNMX.FTZ R173, R149, R173, !PT ;  /* 0x000000ad95ad7209 */ /* 0x001fe20007810000 */
[----:B------:R-:W-:-:S06]  /*aa30*/  UISETP.GT.AND UP0, UPT, UR14, UR15, UPT ;  /* 0x0000000f0e00728c */ /* 0x000fcc000bf04270 */
[----:B------:R-:W0:Y:S01]  /*aa40*/  MUFU.TANH R140, R140 ;  /* 0x0000008c008c7308 */ /* 0x000e220000002400 */
[----:B---3--:R-:W-:Y:S02]  /*aa50*/  FMNMX.FTZ R173, R136, R173, !PT ;  /* 0x000000ad88ad7209 */ /* 0x008fe40007810000 */
[----:B------:R-:W-:-:S05]  /*aa60*/  PLOP3.LUT P2, PT, PT, PT, UP0, 0x80, 0x0 ;  /* 0x000000000000781c */ /* 0x000fca0003f4f008 */
[----:B------:R-:W3:Y:S01]  /*aa70*/  MUFU.TANH R141, R141 ;  /* 0x0000008d008d7308 */ /* 0x000ee20000002400 */
[----:B--2---:R-:W-:Y:S02]  /*aa80*/  FMNMX.FTZ R173, R137, R173, !PT ;  /* 0x000000ad89ad7209 */ /* 0x004fe40007810000 */
[----:B-1----:R-:W-:-:S05]  /*aa90*/  SHF.R.U32.HI R175, RZ, 0x7, R175 ;  /* 0x00000007ffaf7819 */ /* 0x002fca00000116af */
[----:B------:R-:W1:Y:S01]  /*aaa0*/  MUFU.TANH R128, R128 ;  /* 0x0000008000807308 */ /* 0x000e620000002400 */
[----:B0-----:R-:W-:-:S07]  /*aab0*/  FMNMX.FTZ R173, R140, R173, !PT ;  /* 0x000000ad8cad7209 */ /* 0x001fce0007810000 */
[----:B------:R-:W0:Y:S01]  /*aac0*/  MUFU.TANH R129, R129 ;  /* 0x0000008100817308 */ /* 0x000e220000002400 */
[----:B---3--:R-:W-:-:S07]  /*aad0*/  FMNMX.FTZ R173, R141, R173, !PT ;  /* 0x000000ad8dad7209 */ /* 0x008fce0007810000 */
[----:B------:R-:W2:Y:S01]  /*aae0*/  MUFU.TANH R132, R132 ;  /* 0x0000008400847308 */ /* 0x000ea20000002400 */
[----:B-1----:R-:W-:-:S07]  /*aaf0*/  FMNMX.FTZ R173, R128, R173, !PT ;  /* 0x000000ad80ad7209 */ /* 0x002fce0007810000 */
[----:B------:R-:W1:Y:S01]  /*ab00*/  MUFU.TANH R133, R133 ;  /* 0x0000008500857308 */ /* 0x000e620000002400 */
[----:B0-----:R-:W-:-:S07]  /*ab10*/  FMNMX.FTZ R173, R129, R173, !PT ;  /* 0x000000ad81ad7209 */ /* 0x001fce0007810000 */
[----:B------:R-:W0:Y:S01]  /*ab20*/  MUFU.TANH R120, R120 ;  /* 0x0000007800787308 */ /* 0x000e220000002400 */
[----:B--2---:R-:W-:-:S07]  /*ab30*/  FMNMX.FTZ R173, R132, R173, !PT ;  /* 0x000000ad84ad7209 */ /* 0x004fce0007810000 */
[----:B------:R-:W2:Y:S01]  /*ab40*/  MUFU.TANH R121, R121 ;  /* 0x0000007900797308 */ /* 0x000ea20000002400 */
[----:B-1----:R-:W-:Y:S01]  /*ab50*/  FMNMX.FTZ R173, R133, R173, !PT ;  /* 0x000000ad85ad7209 */ /* 0x002fe20007810000 */
[----:B------:R-:W-:Y:S02]  /*ab60*/  WARPGROUP.DEPBAR.LE gsb0, 0x0 ;  /* 0x00008000000079c5 */ /* 0x000fe40000010000 */
[----:B------:R-:W-:-:S04]  /*ab70*/  WARPGROUP.ARRIVE ;  /* 0x00000000000079c5 */ /* 0x000fc80000000000 */
[----:B------:R-:W1:Y:S01]  /*ab80*/  MUFU.TANH R124, R124 ;  /* 0x0000007c007c7308 */ /* 0x000e620000002400 */
[----:B0-----:R-:W-:Y:S01]  /*ab90*/  FMNMX.FTZ R173, R120, R173, !PT ;  /* 0x000000ad78ad7209 */ /* 0x001fe20007810000 */
[----:B------:R-:W-:Y:S01]  /*aba0*/  HGMMA.64x128x16.F32.BF16 R24, R180, gdesc[UR4].tnspB, R24, gsb0 ;  /* 0x41e00004b4187df0 */ /* 0x000fe20008001818 */
[----:B------:R-:W-:Y:S01]  /*abb0*/  UIADD3 UR6, UR10, 0x100, URZ ;  /* 0x000001000a067890 */ /* 0x000fe2000fffe03f */
[----:B------:R-:W-:-:S04]  /*abc0*/  UMOV UR7, 0x40000040 ;  /* 0x4000004000077882 */ /* 0x000fc80000000000 */
[----:B------:R-:W0:Y:S01]  /*abd0*/  MUFU.TANH R125, R125 ;  /* 0x0000007d007d7308 */ /* 0x000e220000002400 */
[----:B--2---:R-:W-:-:S07]  /*abe0*/  FMNMX.FTZ R173, R121, R173, !PT ;  /* 0x000000ad79ad7209 */ /* 0x004fce0007810000 */
[----:B------:R-:W2:Y:S01]  /*abf0*/  MUFU.TANH R112, R112 ;  /* 0x0000007000707308 */ /* 0x000ea20000002400 */
[----:B-1----:R-:W-:-:S07]  /*ac00*/  FMNMX.FTZ R173, R124, R173, !PT ;  /* 0x000000ad7cad7209 */ /* 0x002fce0007810000 */
[----:B------:R-:W1:Y:S01]  /*ac10*/  MUFU.TANH R113, R113 ;  /* 0x0000007100717308 */ /* 0x000e620000002400 */
[----:B0-----:R-:W-:-:S07]  /*ac20*/  FMNMX.FTZ R173, R125, R173, !PT ;  /* 0x000000ad7dad7209 */ /* 0x001fce0007810000 */
        /* <DEDUP_REMOVED lines=29> */
[----:B0-----:R-:W-:Y:S01]  /*ae00*/  FMNMX.FTZ R88, R92, R174, !PT ;  /* 0x000000ae5c587209 */ /* 0x001fe20007810000 */
[----:B------:R-:W-:Y:S02]  /*ae10*/  WARPGROUP.DEPBAR.LE gsb0, 0x0 ;  /* 0x00008000000079c5 */ /* 0x000fe40000010000 */
[----:B------:R-:W-:-:S04]  /*ae20*/  WARPGROUP.ARRIVE ;  /* 0x00000000000079c5 */ /* 0x000fc80000000000 */
[----:B------:R-:W0:Y:S01]  /*ae30*/  MUFU.TANH R168, R168 ;  /* 0x000000a800a87308 */ /* 0x000e220000002400 */
[----:B--2---:R-:W-:Y:S01]  /*ae40*/  FMNMX.FTZ R88, R93, R88, !PT ;  /* 0x000000585d587209 */ /* 0x004fe20007810000 */
[----:B------:R-:W-:Y:S01]  /*ae50*/  HGMMA.64x128x16.F32.BF16 R24, R184, gdesc[UR4].tnspB, R24, gsb0 ;  /* 0x41e00004b8187df0 */ /* 0x000fe20008001818 */
[----:B------:R-:W-:Y:S01]  /*ae60*/  UIADD3 UR6, UR10, 0x180, URZ ;  /* 0x000001800a067890 */ /* 0x000fe2000fffe03f */
[----:B------:R-:W-:Y:S02]  /*ae70*/  UMOV UR7, 0x40000040 ;  /* 0x4000004000077882 */ /* 0x000fe40000000000 */
[----:B------:R-:W2:Y:S02]  /*ae80*/  SHFL.BFLY PT, R174, R88, 0x2, 0x1f ;  /* 0x0c401f0058ae7f89 */ /* 0x000ea400000e0000 */
[----:B------:R-:W3:Y:S08]  /*ae90*/  MUFU.TANH R171, R171 ;  /* 0x000000ab00ab7308 */ /* 0x000ef00000002400 */
[----:B------:R-:W4:Y:S08]  /*aea0*/  MUFU.TANH R172, R172 ;  /* 0x000000ac00ac7308 */ /* 0x000f300000002400 */
[----:B------:R-:W5:Y:S01]  /*aeb0*/  MUFU.TANH R162, R162 ;  /* 0x000000a200a27308 */ /* 0x000f620000002400 */
[----:B--2---:R-:W-:-:S07]  /*aec0*/  FMNMX.FTZ R88, R88, R174, !PT ;  /* 0x000000ae58587209 */ /* 0x004fce0007810000 */
[----:B------:R-:W2:Y:S01]  /*aed0*/  MUFU.TANH R163, R163 ;  /* 0x000000a300a37308 */ /* 0x000ea20000002400 */
[----:B------:R-:W1:Y:S07]  /*aee0*/  SHFL.BFLY PT, R174, R88, 0x1, 0x1f ;  /* 0x0c201f0058ae7f89 */ /* 0x000e6e00000e0000 */
[----:B------:R-:W2:Y:S08]  /*aef0*/  MUFU.TANH R166, R166 ;  /* 0x000000a600a67308 */ /* 0x000eb00000002400 */
[----:B------:R-:W2:Y:S08]  /*af00*/  MUFU.TANH R167, R167 ;  /* 0x000000a700a77308 */ /* 0x000eb00000002400 */
[----:B------:R-:W2:Y:S01]  /*af10*/  MUFU.TANH R154, R154 ;  /* 0x0000009a009a7308 */ /* 0x000ea20000002400 */
[----:B-1----:R-:W-:-:S05]  /*af20*/  FMNMX.FTZ R88, R88, R174, !PT ;  /* 0x000000ae58587209 */ /* 0x002fca0007810000 */
[C---:B------:R-:W-:Y:S02]  /*af30*/  FMUL.FTZ R12, R88.reuse, UR11 ;  /* 0x0000000b580c7c20 */ /* 0x040fe40008410000 */
[----:B------:R-:W1:Y:S01]  /*af40*/  MUFU.TANH R155, R155 ;  /* 0x0000009b009b7308 */ /* 0x000e620000002400 */
[----:B------:R-:W-:Y:S01]  /*af50*/  FADD.FTZ R11, -R88, R11 ;  /* 0x0000000b580b7221 */ /* 0x000fe20000010100 */
[--C-:B------:R-:W-:Y:S01]  /*af60*/  FFMA.FTZ R176, R15, UR11, -R12.reuse ;  /* 0x0000000b0fb07c23 */ /* 0x100fe2000801080c */
[--C-:B------:R-:W-:Y:S01]  /*af70*/  FFMA.FTZ R180, R160, UR11, -R12.reuse ;  /* 0x0000000ba0b47c23 */ /* 0x100fe2000801080c */
[--C-:B------:R-:W-:Y:S01]  /*af80*/  FFMA.FTZ R15, R20, UR11, -R12.reuse ;  /* 0x0000000b140f7c23 */ /* 0x100fe2000801080c */
[--C-:B------:R-:W-:Y:S01]  /*af90*/  FFMA.FTZ R160, R161, UR11, -R12.reuse ;  /* 0x0000000ba1a07c23 */ /* 0x100fe2000801080c */
[--C-:B------:R-:W-:Y:S02]  /*afa0*/  FFMA.FTZ R178, R169, UR11, -R12.reuse ;  /* 0x0000000ba9b27c23 */ /* 0x100fe4000801080c */
[----:B------:R-:W1:Y:S01]  /*afb0*/  MUFU.TANH R158, R158 ;  /* 0x0000009e009e7308 */ /* 0x000e620000002400 */
[--C-:B------:R-:W-:Y:S01]  /*afc0*/  FFMA.FTZ R20, R170, UR11, -R12.reuse ;  /* 0x0000000baa147c23 */ /* 0x100fe2000801080c */
[--C-:B------:R-:W-:Y:S01]  /*afd0*/  FFMA.FTZ R182, R164, UR11, -R12.reuse ;  /* 0x0000000ba4b67c23 */ /* 0x100fe2000801080c */
[--C-:B------:R-:W-:Y:S01]  /*afe0*/  FFMA.FTZ R161, R165, UR11, -R12.reuse ;  /* 0x0000000ba5a17c23 */ /* 0x100fe2000801080c */
[--C-:B------:R-:W-:Y:S01]  /*aff0*/  FFMA.FTZ R153, R153, UR11, -R12.reuse ;  /* 0x0000000b99997c23 */ /* 0x100fe2000801080c */
[--C-:B------:R-:W-:Y:S01]  /*b000*/  FFMA.FTZ R157, R157, UR11, -R12.reuse ;  /* 0x0000000b9d9d7c23 */ /* 0x100fe2000801080c */
[--C-:B------:R-:W-:Y:S01]  /*b010*/  FFMA.FTZ R129, R129, UR11, -R12.reuse ;  /* 0x0000000b81817c23 */ /* 0x100fe2000801080c */
[--C-:B------:R-:W-:Y:S01]  /*b020*/  FFMA.FTZ R96, R96, UR11, -R12.reuse ;  /* 0x0000000b60607c23 */ /* 0x100fe2000801080c */
[----:B------:R-:W1:Y:S01]  /*b030*/  MUFU.TANH R159, R159 ;  /* 0x0000009f009f7308 */ /* 0x000e620000002400 */
[--C-:B------:R-:W-:Y:S01]  /*b040*/  FFMA.FTZ R97, R97, UR11, -R12.reuse ;  /* 0x0000000b61617c23 */ /* 0x100fe2000801080c */
[--C-:B------:R-:W-:Y:S01]  /*b050*/  FFMA.FTZ R100, R100, UR11, -R12.reuse ;  /* 0x0000000b64647c23 */ /* 0x100fe2000801080c */
[--C-:B------:R-:W-:Y:S01]  /*b060*/  FFMA.FTZ R101, R101, UR11, -R12.reuse ;  /* 0x0000000b65657c23 */ /* 0x100fe2000801080c */
[----:B------:R-:W-:Y:S01]  /*b070*/  FFMA.FTZ R92, R92, UR11, -R12 ;  /* 0x0000000b5c5c7c23 */ /* 0x000fe2000801080c */
[----:B------:R-:W-:-:S03]  /*b080*/  FMUL.FTZ R11, R11, UR11 ;  /* 0x0000000b0b0b7c20 */ /* 0x000fc60008410000 */
[----:B------:R-:W1:Y:S08]  /*b090*/  MUFU.TANH R146, R146 ;  /* 0x0000009200927308 */ /* 0x000e700000002400 */
[----:B------:R-:W1:Y:S08]  /*b0a0*/  MUFU.TANH R147, R147 ;  /* 0x0000009300937308 */ /* 0x000e700000002400 */
[----:B------:R-:W1:Y:S08]  /*b0b0*/  MUFU.TANH R150, R150 ;  /* 0x0000009600967308 */ /* 0x000e700000002400 */
[----:B------:R-:W1:Y:S08]  /*b0c0*/  MUFU.TANH R151, R151 ;  /* 0x0000009700977308 */ /* 0x000e700000002400 */
[----:B------:R-:W1:Y:S08]  /*b0d0*/  MUFU.TANH R138, R138 ;  /* 0x0000008a008a7308 */ /* 0x000e700000002400 */
[----:B------:R-:W1:Y:S08]  /*b0e0*/  MUFU.TANH R139, R139 ;  /* 0x0000008b008b7308 */ /* 0x000e700000002400 */
[----:B------:R-:W1:Y:S01]  /*b0f0*/  MUFU.TANH R142, R142 ;  /* 0x0000008e008e7308 */ /* 0x000e620000002400 */
[----:B------:R-:W-:-:S02]  /*b100*/  WARPGROUP.DEPBAR.LE gsb0, 0x0 ;  /* 0x00008000000079c5 */ /* 0x000fc40000010000 */
[----:B------:R-:W-:Y:S01]  /*b110*/  WARPGROUP.ARRIVE ;  /* 0x00000000000079c5 */ /* 0x000fe20000000000 */
[--C-:B------:R-:W-:Y:S01]  /*b120*/  FFMA.FTZ R184, R152, UR11, -R12.reuse ;  /* 0x0000000b98b87c23 */ /* 0x100fe2000801080c */
[----:B------:R-:W-:Y:S01]  /*b130*/  FMNMX.FTZ R152, R21, R10, !PT ;  /* 0x0000000a15987209 */ /* 0x000fe20007810000 */
[----:B------:R-:W-:Y:S02]  /*b140*/  FFMA.FTZ R186, R156, UR11, -R12 ;  /* 0x0000000b9cba7c23 */ /* 0x000fe4000801080c */
[----:B------:R-:W1:Y:S01]  /*b150*/  MUFU.TANH R143, R143 ;  /* 0x0000008f008f7308 */ /* 0x000e620000002400 */
[----:B------:R-:W-:Y:S01]  /*b160*/  HGMMA.64x128x16.F32.BF16 R24, R188, gdesc[UR4].tnspB, R24, gsb0 ;  /* 0x41e00004bc187df0 */ /* 0x000fe20008001818 */
[----:B------:R-:W-:Y:S01]  /*b170*/  UIADD3 UR6, UR10, 0x200, URZ ;  /* 0x000002000a067890 */ /* 0x000fe2000fffe03f */
[----:B0-----:R-:W-:Y:S01]  /*b180*/  FMNMX.FTZ R152, R168, R152, !PT ;  /* 0x00000098a8987209 */ /* 0x001fe20007810000 */
[----:B------:R-:W-:-:S03]  /*b190*/  UMOV UR7, 0x40000040 ;  /* 0x4000004000077882 */ /* 0x000fc60000000000 */
[----:B---3--:R-:W-:Y:S01]  /*b1a0*/  FMNMX.FTZ R152, R171, R152, !PT ;  /* 0x00000098ab987209 */ /* 0x008fe20007810000 */
[----:B------:R-:W0:Y:S03]  /*b1b0*/  MUFU.TANH R130, R130 ;  /* 0x0000008200827308 */ /* 0x000e260000002400 */
[----:B----4-:R-:W-:-:S04]  /*b1c0*/  FMNMX.FTZ R156, R172, R152, !PT ;  /* 0x00000098ac9c7209 */ /* 0x010fc80007810000 */
[----:B-----5:R-:W-:Y:S01]  /*b1d0*/  FMNMX.FTZ R156, R162, R156, !PT ;  /* 0x0000009ca29c7209 */ /* 0x020fe20007810000 */
[----:B------:R-:W3:Y:S03]  /*b1e0*/  MUFU.TANH R131, R131 ;  /* 0x0000008300837308 */ /* 0x000ee60000002400 */
[----:B--2---:R-:W-:-:S04]  /*b1f0*/  FMNMX.FTZ R156, R163, R156, !PT ;  /* 0x0000009ca39c7209 */ /* 0x004fc80007810000 */
[----:B------:R-:W-:Y:S01]  /*b200*/  FMNMX.FTZ R156, R166, R156, !PT ;  /* 0x0000009ca69c7209 */ /* 0x000fe20007810000 */
[----:B------:R-:W2:Y:S03]  /*b210*/  MUFU.TANH R134, R134 ;  /* 0x0000008600867308 */ /* 0x000ea60000002400 */
[----:B------:R-:W-:-:S04]  /*b220*/  FMNMX.FTZ R156, R167, R156, !PT ;  /* 0x0000009ca79c7209 */ /* 0x000fc80007810000 */
[----:B------:R-:W-:Y:S01]  /*b230*/  FMNMX.FTZ R156, R154, R156, !PT ;  /* 0x0000009c9a9c7209 */ /* 0x000fe20007810000 */
[----:B------:R-:W4:Y:S03]  /*b240*/  MUFU.TANH R135, R135 ;  /* 0x0000008700877308 */ /* 0x000f260000002400 */
[----:B-1----:R-:W-:-:S04]  /*b250*/  FMNMX.FTZ R156, R155, R156, !PT ;  /* 0x0000009c9b9c7209 */ /* 0x002fc80007810000 */
[----:B------:R-:W-:Y:S01]  /*b260*/  FMNMX.FTZ R156, R158, R156, !PT ;  /* 0x0000009c9e9c7209 */ /* 0x000fe20007810000 */
[----:B------:R-:W1:Y:S03]  /*b270*/  MUFU.TANH R122, R122 ;  /* 0x0000007a007a7308 */ /* 0x000e660000002400 */
[----:B------:R-:W-:-:S04]  /*b280*/  FMNMX.FTZ R156, R159, R156, !PT ;  /* 0x0000009c9f9c7209 */ /* 0x000fc80007810000 */
[----:B------:R-:W-:Y:S01]  /*b290*/  FMNMX.FTZ R156, R146, R156, !PT ;  /* 0x0000009c929c7209 */ /* 0x000fe20007810000 */
[----:B------:R-:W5:Y:S03]  /*b2a0*/  MUFU.TANH R123, R123 ;  /* 0x0000007b007b7308 */ /* 0x000f660000002400 */
        /* <DEDUP_REMOVED lines=10> */
[----:B0-----:R-:W-:Y:S01]  /*b350*/  FMNMX.FTZ R156, R130, R156, !PT ;  /* 0x0000009c829c7209 */ /* 0x001fe20007810000 */
[----:B------:R-:W0:Y:S03]  /*b360*/  MUFU.TANH R115, R115 ;  /* 0x0000007300737308 */ /* 0x000e260000002400 */
[----:B---3--:R-:W-:-:S04]  /*b370*/  FMNMX.FTZ R156, R131, R156, !PT ;  /* 0x0000009c839c7209 */ /* 0x008fc80007810000 */
[----:B--2---:R-:W-:Y:S01]  /*b380*/  FMNMX.FTZ R156, R134, R156, !PT ;  /* 0x0000009c869c7209 */ /* 0x004fe20007810000 */
[----:B------:R-:W2:Y:S03]  /*b390*/  MUFU.TANH R118, R118 ;  /* 0x0000007600767308 */ /* 0x000ea60000002400 */
[----:B----4-:R-:W-:-:S04]  /*b3a0*/  FMNMX.FTZ R156, R135, R156, !PT ;  /* 0x0000009c879c7209 */ /* 0x010fc80007810000 */
[----:B-1----:R-:W-:Y:S01]  /*b3b0*/  FMNMX.FTZ R156, R122, R156, !PT ;  /* 0x0000009c7a9c7209 */ /* 0x002fe20007810000 */
[----:B------:R-:W1:Y:S03]  /*b3c0*/  MUFU.TANH R119, R119 ;  /* 0x0000007700777308 */ /* 0x000e660000002400 */
[----:B-----5:R-:W-:-:S04]  /*b3d0*/  FMNMX.FTZ R156, R123, R156, !PT ;  /* 0x0000009c7b9c7209 */ /* 0x020fc80007810000 */
[----:B------:R-:W-:Y:S01]  /*b3e0*/  FMNMX.FTZ R156, R126, R156, !PT ;  /* 0x0000009c7e9c7209 */ /* 0x000fe20007810000 */
[----:B------:R-:W3:Y:S03]  /*b3f0*/  MUFU.TANH R106, R106 ;  /* 0x0000006a006a7308 */ /* 0x000ee60000002400 */
[----:B------:R-:W-:-:S04]  /*b400*/  FMNMX.FTZ R156, R127, R156, !PT ;  /* 0x0000009c7f9c7209 */ /* 0x000fc80007810000 */
[----:B------:R-:W-:Y:S01]  /*b410*/  FMNMX.FTZ R156, R114, R156, !PT ;  /* 0x0000009c729c7209 */ /* 0x000fe20007810000 */
[----:B------:R-:W4:Y:S03]  /*b420*/  MUFU.TANH R107, R107 ;  /* 0x0000006b006b7308 */ /* 0x000f260000002400 */
[----:B0-----:R-:W-:-:S04]  /*b430*/  FMNMX.FTZ R156, R115, R156, !PT ;  /* 0x0000009c739c7209 */ /* 0x001fc80007810000 */
[----:B--2---:R-:W-:Y:S01]  /*b440*/  FMNMX.FTZ R156, R118, R156, !PT ;  /* 0x0000009c769c7209 */ /* 0x004fe20007810000 */
[----:B------:R-:W0:Y:S03]  /*b450*/  MUFU.TANH R110, R110 ;  /* 0x0000006e006e7308 */ /* 0x000e260000002400 */
[----:B-1----:R-:W-:-:S04]  /*b460*/  FMNMX.FTZ R156, R119, R156, !PT ;  /* 0x0000009c779c7209 */ /* 0x002fc80007810000 */
[----:B---3--:R-:W-:Y:S01]  /*b470*/  FMNMX.FTZ R156, R106, R156, !PT ;  /* 0x0000009c6a9c7209 */ /* 0x008fe20007810000 */
[----:B------:R-:W1:Y:S03]  /*b480*/  MUFU.TANH R111, R111 ;  /* 0x0000006f006f7308 */ /* 0x000e660000002400 */
[----:B----4-:R-:W-:-:S05]  /*b490*/  FMNMX.FTZ R156, R107, R156, !PT ;  /* 0x0000009c6b9c7209 */ /* 0x010fca0007810000 */
[----:B------:R-:W2:Y:S01]  /*b4a0*/  MUFU.TANH R98, R98 ;  /* 0x0000006200627308 */ /* 0x000ea20000002400 */
[----:B0-----:R-:W-:Y:S01]  /*b4b0*/  FMNMX.FTZ R156, R110, R156, !PT ;  /* 0x0000009c6e9c7209 */ /* 0x001fe20007810000 */
[----:B------:R-:W-:Y:S02]  /*b4c0*/  WARPGROUP.DEPBAR.LE gsb0, 0x0 ;  /* 0x00008000000079c5 */ /* 0x000fe40000010000 */
[----:B------:R-:W-:-:S04]  /*b4d0*/  WARPGROUP.ARRIVE ;  /* 0x00000000000079c5 */ /* 0x000fc80000000000 */
[----:B------:R-:W0:Y:S01]  /*b4e0*/  MUFU.TANH R99, R99 ;  /* 0x0000006300637308 */ /* 0x000e220000002400 */
[----:B-1----:R-:W-:Y:S01]  /*b4f0*/  FMNMX.FTZ R156, R111, R156, !PT ;  /* 0x0000009c6f9c7209 */ /* 0x002fe20007810000 */
[--C-:B------:R-:W-:Y:S01]  /*b500*/  FFMA.FTZ R188, R144, UR11, -R12.reuse ;  /* 0x0000000b90bc7c23 */ /* 0x100fe2000801080c */
[--C-:B------:R-:W-:Y:S01]  /*b510*/  FFMA.FTZ R144, R145, UR11, -R12.reuse ;  /* 0x0000000b91907c23 */ /* 0x100fe2000801080c */
[--C-:B------:R-:W-:Y:S01]  /*b520*/  FFMA.FTZ R190, R148, UR11, -R12.reuse ;  /* 0x0000000b94be7c23 */ /* 0x100fe2000801080c */
[----:B------:R-:W-:Y:S01]  /*b530*/  HGMMA.64x128x16.F32.BF16 R24, R192, gdesc[UR4].tnspB, R24, gsb0 ;  /* 0x41e00004c0187df0 */ /* 0x000fe20008001818 */
[----:B------:R-:W-:Y:S01]  /*b540*/  UIADD3 UR6, UR10, 0x280, URZ ;  /* 0x000002800a067890 */ /* 0x000fe2000fffe03f */
[----:B--2---:R-:W-:Y:S01]  /*b550*/  FMNMX.FTZ R156, R98, R156, !PT ;  /* 0x0000009c629c7209 */ /* 0x004fe20007810000 */
[----:B------:R-:W-:Y:S01]  /*b560*/  UMOV UR7, 0x40000040 ;  /* 0x4000004000077882 */ /* 0x000fe20000000000 */
[----:B------:R-:W1:Y:S01]  /*b570*/  MUFU.TANH R102, R102 ;  /* 0x0000006600667308 */ /* 0x000e620000002400 */
[----:B------:R-:W-:-:S07]  /*b580*/  FFMA.FTZ R145, R149, UR11, -R12 ;  /* 0x0000000b95917c23 */ /* 0x000fce000801080c */
[----:B------:R-:W2:Y:S01]  /*b590*/  MUFU.TANH R103, R103 ;  /* 0x0000006700677308 */ /* 0x000ea20000002400 */
[----:B0-----:R-:W-:-:S07]  /*b5a0*/  FMNMX.FTZ R156, R99, R156, !PT ;  /* 0x0000009c639c7209 */ /* 0x001fce0007810000 */
[----:B------:R-:W0:Y:S01]  /*b5b0*/  MUFU.TANH R90, R90 ;  /* 0x0000005a005a7308 */ /* 0x000e220000002400 */
[----:B-1----:R-:W-:-:S07]  /*b5c0*/  FMNMX.FTZ R156, R102, R156, !PT ;  /* 0x0000009c669c7209 */ /* 0x002fce0007810000 */
[----:B------:R-:W1:Y:S01]  /*b5d0*/  MUFU.TANH R91, R91 ;  /* 0x0000005b005b7308 */ /* 0x000e620000002400 */
[----:B--2---:R-:W-:-:S07]  /*b5e0*/  FMNMX.FTZ R156, R103, R156, !PT ;  /* 0x0000009c679c7209 */ /* 0x004fce0007810000 */
[----:B------:R-:W-:Y:S01]  /*b5f0*/  MUFU.TANH R94, R94 ;  /* 0x0000005e005e7308 */ /* 0x000fe20000002400 */
[----:B0-----:R-:W-:-:S07]  /*b600*/  FMNMX.FTZ R156, R90, R156, !PT ;  /* 0x0000009c5a9c7209 */ /* 0x001fce0007810000 */
[----:B------:R-:W-:Y:S01]  /*b610*/  MUFU.TANH R95, R95 ;  /* 0x0000005f005f7308 */ /* 0x000fe20000002400 */
[----:B-1----:R-:W-:-:S07]  /*b620*/  FMNMX.FTZ R156, R91, R156, !PT ;  /* 0x0000009c5b9c7209 */ /* 0x002fce0007810000 */
[----:B------:R-:W-:Y:S08]  /*b630*/  MUFU.EX2 R11, R11 ;  /* 0x0000000b000b7308 */ /* 0x000ff00000000800 */
[----:B------:R-:W0:Y:S08]  /*b640*/  MUFU.EX2 R176, R176 ;  /* 0x000000b000b07308 */ /* 0x000e300000000800 */
[----:B------:R-:W1:Y:S08]  /*b650*/  MUFU.EX2 R15, R15 ;  /* 0x0000000f000f7308 */ /* 0x000e700000000800 */
[----:B------:R-:W-:Y:S01]  /*b660*/  MUFU.EX2 R178, R178 ;  /* 0x000000b200b27308 */ /* 0x000fe20000000800 */
[----:B0-----:R-:W-:-:S07]  /*b670*/  FFMA.FTZ R14, R11, R14, R176 ;  /* 0x0000000e0b0e7223 */ /* 0x001fce00000100b0 */
[----:B------:R-:W-:Y:S01]  /*b680*/  MUFU.EX2 R20, R20 ;  /* 0x0000001400147308 */ /* 0x000fe20000000800 */
[----:B-1----:R-:W-:-:S07]  /*b690*/  F2FP.BF16.F32.PACK_AB R176, R15, R176 ;  /* 0x000000b00fb0723e */ /* 0x002fce00000010ff */
        /* <DEDUP_REMOVED lines=8> */
[----:B------:R-:W-:Y:S01]  /*b720*/  WARPGROUP.ARRIVE ;  /* 0x00000000000079c5 */ /* 0x000fe20000000000 */
[--C-:B------:R-:W-:Y:S01]  /*b730*/  FFMA.FTZ R192, R136, UR11, -R12.reuse ;  /* 0x0000000b88c07c23 */ /* 0x100fe2000801080c */
[--C-:B------:R-:W-:Y:S01]  /*b740*/  FFMA.FTZ R136, R137, UR11, -R12.reuse ;  /* 0x0000000b89887c23 */ /* 0x100fe2000801080c */
[--C-:B------:R-:W-:Y:S01]  /*b750*/  FFMA.FTZ R194, R140, UR11, -R12.reuse ;  /* 0x0000000b8cc27c23 */ /* 0x100fe2000801080c */
[----:B------:R-:W-:Y:S01]  /*b760*/  FFMA.FTZ R137, R141, UR11, -R12 ;  /* 0x0000000b8d897c23 */ /* 0x000fe2000801080c */
        /* <DEDUP_REMOVED lines=22> */
[----:B------:R-:W-:-:S03]  /*b8d0*/  FFMA.FTZ R128, R133, UR11, -R12 ;  /* 0x0000000b85807c23 */ /* 0x000fc6000801080c */
[----:B------:R-:W-:Y:S01]  /*b8e0*/  HGMMA.64x128x16.F32.BF16 R24, R200, gdesc[UR4].tnspB, R24, gsb0 ;  /* 0x41e00004c8187df0 */ /* 0x000fe20008001818 */
[----:B------:R-:W-:Y:S01]  /*b8f0*/  UIADD3 UR6, UR10, 0x380, URZ ;  /* 0x000003800a067890 */ /* 0x000fe2000fffe03f */
[----:B------:R-:W-:Y:S01]  /*b900*/  MUFU.EX2 R196, R196 ;  /* 0x000000c400c47308 */ /* 0x000fe20000000800 */
[----:B------:R-:W-:-:S07]  /*b910*/  UMOV UR7, 0x40000040 ;  /* 0x4000004000077882 */ /* 0x000fce0000000000 */
[----:B------:R-:W-:Y:S08]  /*b920*/  MUFU.EX2 R198, R198 ;  /* 0x000000c600c67308 */ /* 0x000ff00000000800 */
[----:B------:R-:W-:Y:S01]  /*b930*/  MUFU.EX2 R128, R128 ;  /* 0x0000008000807308 */ /* 0x000fe20000000800 */
[----:B------:R-:W-:Y:S02]  /*b940*/  WARPGROUP.DEPBAR.LE gsb0, 0x0 ;  /* 0x00008000000079c5 */ /* 0x000fe40000010000 */
[----:B------:R-:W-:Y:S01]  /*b950*/  WARPGROUP.ARRIVE ;  /* 0x00000000000079c5 */ /* 0x000fe20000000000 */
[--C-:B------:R-:W-:Y:S01]  /*b960*/  FFMA.FTZ R200, R120, UR11, -R12.reuse ;  /* 0x0000000b78c87c23 */ /* 0x100fe2000801080c */
[--C-:B------:R-:W-:Y:S01]  /*b970*/  FFMA.FTZ R120, R121, UR11, -R12.reuse ;  /* 0x0000000b79787c23 */ /* 0x100fe2000801080c */
[--C-:B------:R-:W-:Y:S01]  /*b980*/  FFMA.FTZ R202, R124, UR11, -R12.reuse ;  /* 0x0000000b7cca7c23 */ /* 0x100fe2000801080c */
[----:B------:R-:W-:-:S02]  /*b990*/  FFMA.FTZ R121, R125, UR11, -R12 ;  /* 0x0000000b7d797c23 */ /* 0x000fc4000801080c */
[----:B------:R-:W-:Y:S01]  /*b9a0*/  HGMMA.64x128x16.F32.BF16 R24, R204, gdesc[UR4].tnspB, R24, gsb0 ;  /* 0x41e00004cc187df0 */ /* 0x000fe20008001818 */
[----:B------:R-:W-:Y:S01]  /*b9b0*/  UIADD3 UR6, UR10, 0x400, URZ ;  /* 0x000004000a067890 */ /* 0x000fe2000fffe03f */
[----:B------:R-:W-:Y:S01]  /*b9c0*/  MUFU.EX2 R200, R200 ;  /* 0x000000c800c87308 */ /* 0x000fe20000000800 */
[----:B------:R-:W-:-:S07]  /*b9d0*/  UMOV UR7, 0x40000040 ;  /* 0x4000004000077882 */ /* 0x000fce0000000000 */
[----:B------:R-:W-:Y:S08]  /*b9e0*/  MUFU.EX2 R120, R120 ;  /* 0x0000007800787308 */ /* 0x000ff00000000800 */
[----:B------:R-:W-:Y:S08]  /*b9f0*/  MUFU.EX2 R202, R202 ;  /* 0x000000ca00ca7308 */ /* 0x000ff00000000800 */
[----:B------:R-:W-:Y:S01]  /*ba00*/  MUFU.EX2 R121, R121 ;  /* 0x0000007900797308 */ /* 0x000fe20000000800 */
[----:B------:R-:W-:-:S02]  /*ba10*/  WARPGROUP.DEPBAR.LE gsb0, 0x0 ;  /* 0x00008000000079c5 */ /* 0x000fc40000010000 */
[----:B------:R-:W-:Y:S01]  /*ba20*/  WARPGROUP.ARRIVE ;  /* 0x00000000000079c5 */ /* 0x000fe20000000000 */
[--C-:B------:R-:W-:Y:S01]  /*ba30*/  FFMA.FTZ R206, R116, UR11, -R12.reuse ;  /* 0x0000000b74ce7c23 */ /* 0x100fe2000801080c */
[----:B------:R-:W-:Y:S01]  /*ba40*/  FMNMX.FTZ R116, R94, R156, !PT ;  /* 0x0000009c5e747209 */ /* 0x000fe20007810000 */
[--C-:B------:R-:W-:Y:S01]  /*ba50*/  FFMA.FTZ R204, R112, UR11, -R12.reuse ;  /* 0x0000000b70cc7c23 */ /* 0x100fe2000801080c */
[--C-:B------:R-:W-:Y:S01]  /*ba60*/  FFMA.FTZ R112, R113, UR11, -R12.reuse ;  /* 0x0000000b71707c23 */ /* 0x100fe2000801080c */
[----:B------:R-:W-:Y:S01]  /*ba70*/  FFMA.FTZ R113, R117, UR11, -R12 ;  /* 0x0000000b75717c23 */ /* 0x000fe2000801080c */
[----:B------:R-:W-:Y:S01]  /*ba80*/  HGMMA.64x128x16.F32.BF16 R24, R208, gdesc[UR4].tnspB, R24, gsb0 ;  /* 0x41e00004d0187df0 */ /* 0x000fe20008001818 */
[----:B------:R-:W-:Y:S01]  /*ba90*/  UIADD3 UR6, UR10, 0x480, URZ ;  /* 0x000004800a067890 */ /* 0x000fe2000fffe03f */
[----:B------:R-:W-:Y:S01]  /*baa0*/  FMNMX.FTZ R116, R95, R116, !PT ;  /* 0x000000745f747209 */ /* 0x000fe20007810000 */
[----:B------:R-:W-:Y:S01]  /*bab0*/  UMOV UR7, 0x40000040 ;  /* 0x4000004000077882 */ /* 0x000fe20000000000 */
[----:B------:R-:W-:Y:S03]  /*bac0*/  MUFU.EX2 R204, R204 ;  /* 0x000000cc00cc7308 */ /* 0x000fe60000000800 */
[----:B------:R-:W0:Y:S05]  /*bad0*/  SHFL.BFLY PT, R117, R116, 0x2, 0x1f ;  /* 0x0c401f0074757f89 */ /* 0x000e2a00000e0000 */
[----:B------:R-:W-:Y:S08]  /*bae0*/  MUFU.EX2 R112, R112 ;  /* 0x0000007000707308 */ /* 0x000ff00000000800 */
[----:B------:R-:W-:Y:S08]  /*baf0*/  MUFU.EX2 R206, R206 ;  /* 0x000000ce00ce7308 */ /* 0x000ff00000000800 */
[----:B------:R-:W-:Y:S01]  /*bb00*/  MUFU.EX2 R113, R113 ;  /* 0x0000007100717308 */ /* 0x000fe20000000800 */
[----:B0-----:R-:W-:-:S05]  /*bb10*/  FMNMX.FTZ R116, R116, R117, !PT ;  /* 0x0000007574747209 */ /* 0x001fca0007810000 */
[----:B------:R-:W0:Y:S01]  /*bb20*/  SHFL.BFLY PT, R117, R116, 0x1, 0x1f ;  /* 0x0c201f0074757f89 */ /* 0x000e2200000e0000 */
[----:B------:R-:W-:Y:S02]  /*bb30*/  WARPGROUP.DEPBAR.LE gsb0, 0x0 ;  /* 0x00008000000079c5 */ /* 0x000fe40000010000 */
[----:B------:R-:W-:Y:S01]  /*bb40*/  WARPGROUP.ARRIVE ;  /* 0x00000000000079c5 */ /* 0x000fe20000000000 */
[--C-:B------:R-:W-:Y:S01]  /*bb50*/  FFMA.FTZ R208, R104, UR11, -R12.reuse ;  /* 0x0000000b68d07c23 */ /* 0x100fe2000801080c */
[--C-:B------:R-:W-:Y:S01]  /*bb60*/  FFMA.FTZ R104, R105, UR11, -R12.reuse ;  /* 0x0000000b69687c23 */ /* 0x100fe2000801080c */
[--C-:B------:R-:W-:Y:S01]  /*bb70*/  FFMA.FTZ R105, R109, UR11, -R12.reuse ;  /* 0x0000000b6d697c23 */ /* 0x100fe2000801080c */
[--C-:B------:R-:W-:Y:S01]  /*bb80*/  FFMA.FTZ R109, R89, UR11, -R12.reuse ;  /* 0x0000000b596d7c23 */ /* 0x100fe2000801080c */
[----:B0-----:R-:W-:Y:S01]  /*bb90*/  FMNMX.FTZ R89, R116, R117, !PT ;  /* 0x0000007574597209 */ /* 0x001fe20007810000 */
[----:B------:R-:W-:Y:S01]  /*bba0*/  HGMMA.64x128x16.F32.BF16 R24, R212, gdesc[UR4].tnspB, R24, gsb0 ;  /* 0x41e00004d4187df0 */ /* 0x000fe20008001818 */
[----:B------:R-:W-:Y:S01]  /*bbb0*/  UIADD3 UR6, UR10, 0x500, URZ ;  /* 0x000005000a067890 */ /* 0x000fe2000fffe03f */
[--C-:B------:R-:W-:Y:S01]  /*bbc0*/  FFMA.FTZ R210, R108, UR11, -R12.reuse ;  /* 0x0000000b6cd27c23 */ /* 0x100fe2000801080c */
[----:B------:R-:W-:Y:S01]  /*bbd0*/  UMOV UR7, 0x40000040 ;  /* 0x4000004000077882 */ /* 0x000fe20000000000 */
[--C-:B------:R-:W-:Y:S01]  /*bbe0*/  FFMA.FTZ R108, R173, UR11, -R12.reuse ;  /* 0x0000000bad6c7c23 */ /* 0x100fe2000801080c */
[----:B------:R-:W-:Y:S01]  /*bbf0*/  FFMA.FTZ R116, R93, UR11, -R12 ;  /* 0x0000000b5d747c23 */ /* 0x000fe2000801080c */
[C---:B------:R-:W-:Y:S01]  /*bc00*/  FADD.FTZ R12, -R89.reuse, R10 ;  /* 0x0000000a590c7221 */ /* 0x040fe20000010100 */
[----:B------:R-:W-:Y:S01]  /*bc10*/  FMUL.FTZ R93, R89, UR11 ;  /* 0x0000000b595d7c20 */ /* 0x000fe20008410000 */
[----:B------:R-:W-:Y:S02]  /*bc20*/  MUFU.EX2 R208, R208 ;  /* 0x000000d000d07308 */ /* 0x000fe40000000800 */
[----:B------:R-:W-:Y:S01]  /*bc30*/  FMUL.FTZ R12, R12, UR11 ;  /* 0x0000000b0c0c7c20 */ /* 0x000fe20008410000 */
[--C-:B------:R-:W-:Y:S01]  /*bc40*/  FFMA.FTZ R177, R21, UR11, -R93.reuse ;  /* 0x0000000b15b17c23 */ /* 0x100fe2000801085d */
[--C-:B------:R-:W-:Y:S01]  /*bc50*/  FFMA.FTZ R21, R168, UR11, -R93.reuse ;  /* 0x0000000ba8157c23 */ /* 0x100fe2000801085d */
[--C-:B------:R-:W-:Y:S01]  /*bc60*/  FFMA.FTZ R197, R130, UR11, -R93.reuse ;  /* 0x0000000b82c57c23 */ /* 0x100fe2000801085d */
[--C-:B------:R-:W-:Y:S01]  /*bc70*/  FFMA.FTZ R179, R171, UR11, -R93.reuse ;  /* 0x0000000babb37c23 */ /* 0x100fe2000801085d */
[----:B------:R-:W-:Y:S01]  /*bc80*/  FFMA.FTZ R130, R131, UR11, -R93 ;  /* 0x0000000b83827c23 */ /* 0x000fe2000801085d */
[----:B------:R-:W-:Y:S01]  /*bc90*/  MUFU.EX2 R12, R12 ;  /* 0x0000000c000c7308 */ /* 0x000fe20000000800 */
[----:B------:R-:W-:-:S02]  /*bca0*/  @!P1 IMAD R131, R2, 0x8, R0 ;  /* 0x0000000802839824 */ /* 0x000fc400078e0200 */
[--C-:B------:R-:W-:Y:S01]  /*bcb0*/  FFMA.FTZ R181, R162, UR11, -R93.reuse ;  /* 0x0000000ba2b57c23 */ /* 0x100fe2000801085d */
[--C-:B------:R-:W-:Y:S01]  /*bcc0*/  FFMA.FTZ R117, R163, UR11, -R93.reuse ;  /* 0x0000000ba3757c23 */ /* 0x100fe2000801085d */
[--C-:B------:R-:W-:Y:S01]  /*bcd0*/  FFMA.FTZ R201, R122, UR11, -R93.reuse ;  /* 0x0000000b7ac97c23 */ /* 0x100fe2000801085d */
[----:B------:R-:W-:Y:S02]  /*bce0*/  @!P1 VIADD R131, R131, 0x34840 ;  /* 0x0003484083839836 */ /* 0x000fe40000000000 */
[--C-:B------:R-:W-:Y:S01]  /*bcf0*/  FFMA.FTZ R183, R166, UR11, -R93.reuse ;  /* 0x0000000ba6b77c23 */ /* 0x100fe2000801085d */
[--C-:B------:R-:W-:Y:S01]  /*bd00*/  FFMA.FTZ R124, R167, UR11, -R93.reuse ;  /* 0x0000000ba77c7c23 */ /* 0x100fe2000801085d */
[----:B------:R-:W0:Y:S01]  /*bd10*/  MUFU.EX2 R177, R177 ;  /* 0x000000b100b17308 */ /* 0x000e220000000800 */
[----:B------:R-:W-:Y:S01]  /*bd20*/  FFMA.FTZ R199, R134, UR11, -R93 ;  /* 0x0000000b86c77c23 */ /* 0x000fe2000801085d */
[----:B------:R-:W-:Y:S01]  /*bd30*/  @!P1 PRMT R141, RZ, 0x654, R131 ;  /* 0x00000654ff8d9816 */ /* 0x000fe20000000083 */
[--C-:B------:R-:W-:Y:S01]  /*bd40*/  FFMA.FTZ R131, R135, UR11, -R93.reuse ;  /* 0x0000000b87837c23 */ /* 0x100fe2000801085d */
[----:B------:R-:W-:Y:S01]  /*bd50*/  IMAD.U32 R135, RZ, RZ, UR61 ;  /* 0x0000003dff877e24 */ /* 0x000fe2000f8e00ff */
[----:B------:R-:W-:Y:S01]  /*bd60*/  IADD3 R134, -R175, 0xb, RZ ;  /* 0x0000000baf867810 */ /* 0x000fe20007ffe1ff */
[--C-:B------:R-:W-:Y:S01]  /*bd70*/  FFMA.FTZ R185, R154, UR11, -R93.reuse ;  /* 0x0000000b9ab97c23 */ /* 0x100fe2000801085d */
[----:B------:R-:W-:Y:S01]  /*bd80*/  FFMA.FTZ R125, R155, UR11, -R93 ;  /* 0x0000000b9b7d7c23 */ /* 0x000fe2000801085d */
[----:B------:R-:W1:Y:S01]  /*bd90*/  MUFU.EX2 R21, R21 ;  /* 0x0000001500157308 */ /* 0x000e620000000800 */
[----:B------:R-:W-:-:S02]  /*bda0*/  @!P1 IMAD R135, R135, 0x8, R0 ;  /* 0x0000000887879824 */ /* 0x000fc400078e0200 */
[--C-:B------:R-:W-:Y:S01]  /*bdb0*/  FFMA.FTZ R187, R158, UR11, -R93.reuse ;  /* 0x0000000b9ebb7c23 */ /* 0x100fe2000801085d */
[--C-:B------:R-:W-:Y:S01]  /*bdc0*/  FFMA.FTZ R132, R159, UR11, -R93.reuse ;  /* 0x0000000b9f847c23 */ /* 0x100fe2000801085d */
[--C-:B------:R-:W-:Y:S01]  /*bdd0*/  FFMA.FTZ R205, R114, UR11, -R93.reuse ;  /* 0x0000000b72cd7c23 */ /* 0x100fe2000801085d */
[--C-:B------:R-:W-:Y:S01]  /*bde0*/  FFMA.FTZ R189, R146, UR11, -R93.reuse ;  /* 0x0000000b92bd7c23 */ /* 0x100fe2000801085d */
[--C-:B------:R-:W-:Y:S01]  /*bdf0*/  FFMA.FTZ R133, R147, UR11, -R93.reuse ;  /* 0x0000000b93857c23 */ /* 0x100fe2000801085d */
[----:B------:R-:W-:Y:S01]  /*be00*/  FFMA.FTZ R207, R118, UR11, -R93 ;  /* 0x0000000b76cf7c23 */ /* 0x000fe2000801085d */
[----:B------:R2:W-:Y:S01]  /*be10*/  MUFU.EX2 R10, R116 ;  /* 0x00000074000a7308 */ /* 0x0005e20000000800 */
[----:B0-----:R-:W-:Y:S01]  /*be20*/  FFMA.FTZ R122, R12, R13, R177 ;  /* 0x0000000d0c7a7223 */ /* 0x001fe200000100b1 */
[----:B------:R-:W-:Y:S01]  /*be30*/  FADD.FTZ R13, R15, R14 ;  /* 0x0000000e0f0d7221 */ /* 0x000fe20000010000 */
[----:B------:R-:W-:Y:S02]  /*be40*/  @!P1 VIADD R14, R135, 0x34860 ;  /* 0x00034860870e9836 */ /* 0x000fe40000000000 */
[--C-:B------:R-:W-:Y:S01]  /*be50*/  FFMA.FTZ R209, R106, UR11, -R93.reuse ;  /* 0x0000000b6ad17c23 */ /* 0x100fe2000801085d */
[----:B------:R-:W-:Y:S01]  /*be60*/  FFMA.FTZ R191, R150, UR11, -R93 ;  /* 0x0000000b96bf7c23 */ /* 0x000fe2000801085d */
[----:B------:R-:W-:Y:S01]  /*be70*/  FADD.FTZ R135, R178, R13 ;  /* 0x0000000db2877221 */ /* 0x000fe20000010000 */
[--C-:B------:R-:W-:Y:S01]  /*be80*/  FFMA.FTZ R13, R123, UR11, -R93.reuse ;  /* 0x0000000b7b0d7c23 */ /* 0x100fe2000801085d */
[----:B------:R-:W0:Y:S01]  /*be90*/  MUFU.EX2 R179, R179 ;  /* 0x000000b300b37308 */ /* 0x000e220000000800 */
[----:B--2---:R-:W-:Y:S01]  /*bea0*/  FFMA.FTZ R116, R172, UR11, -R93 ;  /* 0x0000000bac747c23 */ /* 0x004fe2000801085d */
[----:B-1----:R-:W-:Y:S01]  /*beb0*/  FADD.FTZ R122, R21, R122 ;  /* 0x0000007a157a7221 */ /* 0x002fe20000010000 */
[----:B------:R-:W-:Y:S01]  /*bec0*/  FADD.FTZ R135, R20, R135 ;  /* 0x0000008714877221 */ /* 0x000fe20000010000 */
[--C-:B------:R-:W-:Y:S01]  /*bed0*/  FFMA.FTZ R140, R151, UR11, -R93.reuse ;  /* 0x0000000b978c7c23 */ /* 0x100fe2000801085d */
[--C-:B------:R-:W-:Y:S01]  /*bee0*/  FFMA.FTZ R193, R138, UR11, -R93.reuse ;  /* 0x0000000b8ac17c23 */ /* 0x100fe2000801085d */
[----:B------:R-:W-:Y:S01]  /*bef0*/  FFMA.FTZ R211, R110, UR11, -R93 ;  /* 0x0000000b6ed37c23 */ /* 0x000fe2000801085d */
[----:B------:R-:W-:Y:S01]  /*bf00*/  FADD.FTZ R135, R180, R135 ;  /* 0x00000087b4877221 */ /* 0x000fe20000010000 */
[----:B------:R-:W1:Y:S01]  /*bf10*/  MUFU.EX2 R116, R116 ;  /* 0x0000007400747308 */ /* 0x000e620000000800 */
[--C-:B------:R-:W-:Y:S01]  /*bf20*/  FFMA.FTZ R138, R139, UR11, -R93.reuse ;  /* 0x0000000b8b8a7c23 */ /* 0x100fe2000801085d */
[----:B------:R-:W-:Y:S01]  /*bf30*/  FFMA.FTZ R195, R142, UR11, -R93 ;  /* 0x0000000b8ec37c23 */ /* 0x000fe2000801085d */
[----:B------:R-:W-:Y:S01]  /*bf40*/  FADD.FTZ R135, R160, R135 ;  /* 0x00000087a0877221 */ /* 0x000fe20000010000 */
[--C-:B------:R-:W-:Y:S01]  /*bf50*/  FFMA.FTZ R115, R115, UR11, -R93.reuse ;  /* 0x0000000b73737c23 */ /* 0x100fe2000801085d */
[----:B------:R-:W-:Y:S01]  /*bf60*/  FFMA.FTZ R139, R143, UR11, -R93 ;  /* 0x0000000b8f8b7c23 */ /* 0x000fe2000801085d */
[----:B------:R-:W-:Y:S01]  /*bf70*/  F2FP.BF16.F32.PACK_AB R178, R20, R178 ;  /* 0x000000b214b2723e */ /* 0x000fe200000010ff */
[----:B------:R-:W-:Y:S01]  /*bf80*/  FADD.FTZ R114, R182, R135 ;  /* 0x00000087b6727221 */ /* 0x000fe20000010000 */
[----:B------:R-:W2:Y:S01]  /*bf90*/  MUFU.EX2 R181, R181 ;  /* 0x000000b500b57308 */ /* 0x000ea20000000800 */
[----:B0-----:R-:W-:Y:S01]  /*bfa0*/  FADD.FTZ R123, R179, R122 ;  /* 0x0000007ab37b7221 */ /* 0x001fe20000010000 */
[----:B------:R-:W-:Y:S01]  /*bfb0*/  @!P1 PRMT R122, RZ, 0x654, R14 ;  /* 0x00000654ff7a9816 */ /* 0x000fe2000000000e */
[--C-:B------:R-:W-:Y:S01]  /*bfc0*/  FFMA.FTZ R203, R126, UR11, -R93.reuse ;  /* 0x0000000b7ecb7c23 */ /* 0x100fe2000801085d */
[----:B------:R-:W-:Y:S01]  /*bfd0*/  F2FP.BF16.F32.PACK_AB R177, R21, R177 ;  /* 0x000000b115b1723e */ /* 0x000fe200000010ff */
[--C-:B------:R-:W-:Y:S01]  /*bfe0*/  FFMA.FTZ R119, R119, UR11, -R93.reuse ;  /* 0x0000000b77777c23 */ /* 0x100fe2000801085d */
[--C-:B------:R-:W-:Y:S01]  /*bff0*/  FFMA.FTZ R111, R111, UR11, -R93.reuse ;  /* 0x0000000b6f6f7c23 */ /* 0x100fe2000801085d */
[----:B------:R-:W-:Y:S01]  /*c000*/  FFMA.FTZ R102, R102, UR11, -R93 ;  /* 0x0000000b66667c23 */ /* 0x000fe2000801085d */
[----:B------:R-:W0:Y:S01]  /*c010*/  MUFU.EX2 R117, R117 ;  /* 0x0000007500757308 */ /* 0x000e220000000800 */
[----:B-1----:R-:W-:Y:S01]  /*c020*/  FADD.FTZ R14, R116, R123 ;  /* 0x0000007b740e7221 */ /* 0x002fe20000010000 */
[--C-:B------:R-:W-:Y:S01]  /*c030*/  FFMA.FTZ R103, R103, UR11, -R93.reuse ;  /* 0x0000000b67677c23 */ /* 0x100fe2000801085d */
[--C-:B------:R-:W-:Y:S01]  /*c040*/  FFMA.FTZ R91, R91, UR11, -R93.reuse ;  /* 0x0000000b5b5b7c23 */ /* 0x100fe2000801085d */
[----:B------:R-:W-:Y:S01]  /*c050*/  FFMA.FTZ R94, R94, UR11, -R93 ;  /* 0x0000000b5e5e7c23 */ /* 0x000fe2000801085d */
[----:B------:R-:W-:-:S02]  /*c060*/  R2UR UR61, R2 ;  /* 0x00000000023d72ca */ /* 0x000fc400000e0000 */
[----:B------:R-:W-:Y:S01]  /*c070*/  F2FP.BF16.F32.PACK_AB R179, R116, R179 ;  /* 0x000000b374b3723e */ /* 0x000fe200000010ff */
[----:B------:R-:W1:Y:S01]  /*c080*/  MUFU.EX2 R183, R183 ;  /* 0x000000b700b77308 */ /* 0x000e620000000800 */
[----:B------:R-:W-:Y:S02]  /*c090*/  F2FP.BF16.F32.PACK_AB R180, R160, R180 ;  /* 0x000000b4a0b4723e */ /* 0x000fe400000010ff */
[----:B------:R-:W-:-:S05]  /*c0a0*/  F2FP.BF16.F32.PACK_AB R182, R161, R182 ;  /* 0x000000b6a1b6723e */ /* 0x000fca00000010ff */
[----:B------:R-:W3:Y:S08]  /*c0b0*/  MUFU.EX2 R124, R124 ;  /* 0x0000007c007c7308 */ /* 0x000ef00000000800 */
[----:B------:R-:W4:Y:S08]  /*c0c0*/  MUFU.EX2 R185, R185 ;  /* 0x000000b900b97308 */ /* 0x000f300000000800 */
[----:B------:R-:W5:Y:S08]  /*c0d0*/  MUFU.EX2 R125, R125 ;  /* 0x0000007d007d7308 */ /* 0x000f700000000800 */
[----:B------:R-:W5:Y:S08]  /*c0e0*/  MUFU.EX2 R187, R187 ;  /* 0x000000bb00bb7308 */ /* 0x000f700000000800 */
[----:B------:R-:W5:Y:S08]  /*c0f0*/  MUFU.EX2 R132, R132 ;  /* 0x0000008400847308 */ /* 0x000f700000000800 */
[----:B------:R-:W5:Y:S08]  /*c100*/  MUFU.EX2 R189, R189 ;  /* 0x000000bd00bd7308 */ /* 0x000f700000000800 */
[----:B------:R-:W5:Y:S01]  /*c110*/  MUFU.EX2 R133, R133 ;  /* 0x0000008500857308 */ /* 0x000f620000000800 */
[----:B------:R-:W-:-:S02]  /*c120*/  WARPGROUP.DEPBAR.LE gsb0, 0x0 ;  /* 0x00008000000079c5 */ /* 0x000fc40000010000 */
[----:B------:R-:W-:-:S05]  /*c130*/  WARPGROUP.ARRIVE ;  /* 0x00000000000079c5 */ /* 0x000fca0000000000 */
[----:B------:R-:W5:Y:S01]  /*c140*/  MUFU.EX2 R191, R191 ;  /* 0x000000bf00bf7308 */ /* 0x000f620000000800 */
[----:B------:R-:W-:Y:S02]  /*c150*/  F2FP.BF16.F32.PACK_AB R212, R97, R96 ;  /* 0x0000006061d4723e */ /* 0x000fe400000010ff */
[----:B------:R-:W-:Y:S01]  /*c160*/  F2FP.BF16.F32.PACK_AB R214, R101, R100 ;  /* 0x0000006465d6723e */ /* 0x000fe200000010ff */
[----:B------:R-:W-:Y:S01]  /*c170*/  HGMMA.64x128x16.F32.BF16 R24, R216, gdesc[UR4].tnspB, R24, gsb0 ;  /* 0x41e00004d8187df0 */ /* 0x000fe20008001818 */
[----:B------:R-:W-:-:S03]  /*c180*/  UIADD3 UR6, UR14, -0x1, URZ ;  /* 0xffffffff0e067890 */ /* 0x000fc6000fffe03f */
[----:B------:R-:W5:Y:S08]  /*c190*/  MUFU.EX2 R140, R140 ;  /* 0x0000008c008c7308 */ /* 0x000f700000000800 */
        /* <DEDUP_REMOVED lines=19> */
[----:B------:R-:W-:Y:S01]  /*c2d0*/  @!P1 SYNCS.ARRIVE.TRANS64.RED.A1T0 RZ, [R141+URZ], RZ ;  /* 0x000000ff8dff99a7 */ /* 0x000fe2000810043f */
[----:B------:R-:W-:Y:S01]  /*c2e0*/  MUFU.EX2 R105, R105 ;  /* 0x0000006900697308 */ /* 0x000fe20000000800 */
[-C--:B------:R-:W-:Y:S01]  /*c2f0*/  FMUL.FTZ R26, R26, R12.reuse ;  /* 0x0000000c1a1a7220 */ /* 0x080fe20000410000 */
[-C--:B------:R-:W-:Y:S01]  /*c300*/  FMUL.FTZ R27, R27, R12.reuse ;  /* 0x0000000c1b1b7220 */ /* 0x080fe20000410000 */
[-C--:B------:R-:W-:Y:S01]  /*c310*/  FMUL.FTZ R30, R30, R12.reuse ;  /* 0x0000000c1e1e7220 */ /* 0x080fe20000410000 */
[-C--:B------:R-:W-:Y:S01]  /*c320*/  FMUL.FTZ R31, R31, R12.reuse ;  /* 0x0000000c1f1f7220 */ /* 0x080fe20000410000 */
[-C--:B------:R-:W-:Y:S01]  /*c330*/  FMUL.FTZ R34, R34, R12.reuse ;  /* 0x0000000c22227220 */ /* 0x080fe20000410000 */
[-C--:B------:R-:W-:Y:S01]  /*c340*/  FMUL.FTZ R35, R35, R12.reuse ;  /* 0x0000000c23237220 */ /* 0x080fe20000410000 */
[----:B------:R2:W-:Y:S01]  /*c350*/  @!P1 SYNCS.ARRIVE.TRANS64.RED.A1T0 RZ, [R122+URZ], RZ ;  /* 0x000000ff7aff99a7 */ /* 0x0005e2000810043f */
[----:B------:R-:W-:Y:S01]  /*c360*/  MUFU.EX2 R102, R102 ;  /* 0x0000006600667308 */ /* 0x000fe20000000800 */
[-C--:B------:R-:W-:Y:S01]  /*c370*/  FMUL.FTZ R38, R38, R12.reuse ;  /* 0x0000000c26267220 */ /* 0x080fe20000410000 */
[-C--:B------:R-:W-:Y:S01]  /*c380*/  FMUL.FTZ R39, R39, R12.reuse ;  /* 0x0000000c27277220 */ /* 0x080fe20000410000 */
[-C--:B------:R-:W-:Y:S01]  /*c390*/  FMUL.FTZ R42, R42, R12.reuse ;  /* 0x0000000c2a2a7220 */ /* 0x080fe20000410000 */
[-C--:B------:R-:W-:Y:S01]  /*c3a0*/  FMUL.FTZ R43, R43, R12.reuse ;  /* 0x0000000c2b2b7220 */ /* 0x080fe20000410000 */
[-C--:B------:R-:W-:Y:S01]  /*c3b0*/  FMUL.FTZ R46, R46, R12.reuse ;  /* 0x0000000c2e2e7220 */ /* 0x080fe20000410000 */
[-C--:B------:R-:W-:Y:S01]  /*c3c0*/  FMUL.FTZ R47, R47, R12.reuse ;  /* 0x0000000c2f2f7220 */ /* 0x080fe20000410000 */
[----:B--2---:R-:W-:Y:S01]  /*c3d0*/  FADD.FTZ R122, R181, R14 ;  /* 0x0000000eb57a7221 */ /* 0x004fe20000010000 */
[----:B------:R-:W-:Y:S01]  /*c3e0*/  FFMA.FTZ R14, R127, UR11, -R93 ;  /* 0x0000000b7f0e7c23 */ /* 0x000fe2000801085d */
[----:B------:R-:W-:Y:S01]  /*c3f0*/  FADD.FTZ R127, R161, R114 ;  /* 0x00000072a17f7221 */ /* 0x000fe20000010000 */
[----:B------:R-:W-:Y:S01]  /*c400*/  MUFU.EX2 R103, R103 ;  /* 0x0000006700677308 */ /* 0x000fe20000000800 */
[----:B0-----:R-:W-:Y:S01]  /*c410*/  FADD.FTZ R122, R117, R122 ;  /* 0x0000007a757a7221 */ /* 0x001fe20000010000 */
[-C--:B------:R-:W-:Y:S01]  /*c420*/  FMUL.FTZ R50, R50, R12.reuse ;  /* 0x0000000c32327220 */ /* 0x080fe20000410000 */
[----:B------:R-:W-:Y:S01]  /*c430*/  FADD.FTZ R118, R184, R127 ;  /* 0x0000007fb8767221 */ /* 0x000fe20000010000 */
[-C--:B------:R-:W-:Y:S01]  /*c440*/  FMUL.FTZ R51, R51, R12.reuse ;  /* 0x0000000c33337220 */ /* 0x080fe20000410000 */
[----:B-1----:R-:W-:Y:S01]  /*c450*/  FADD.FTZ R123, R183, R122 ;  /* 0x0000007ab77b7221 */ /* 0x002fe20000010000 */
[-C--:B------:R-:W-:Y:S01]  /*c460*/  FMUL.FTZ R54, R54, R12.reuse ;  /* 0x0000000c36367220 */ /* 0x080fe20000410000 */
[-C--:B------:R-:W-:Y:S01]  /*c470*/  FMUL.FTZ R55, R55, R12.reuse ;  /* 0x0000000c37377220 */ /* 0x080fe20000410000 */
[----:B------:R-:W0:Y:S01]  /*c480*/  MUFU.EX2 R14, R14 ;  /* 0x0000000e000e7308 */ /* 0x000e220000000800 */
[----:B---3--:R-:W-:Y:S01]  /*c490*/  FADD.FTZ R114, R124, R123 ;  /* 0x0000007b7c727221 */ /* 0x008fe20000010000 */
[-C--:B------:R-:W-:Y:S01]  /*c4a0*/  FMUL.FTZ R58, R58, R12.reuse ;  /* 0x0000000c3a3a7220 */ /* 0x080fe20000410000 */
[-C--:B------:R-:W-:Y:S01]  /*c4b0*/  FMUL.FTZ R59, R59, R12.reuse ;  /* 0x0000000c3b3b7220 */ /* 0x080fe20000410000 */
[-C--:B------:R-:W-:Y:S01]  /*c4c0*/  FMUL.FTZ R62, R62, R12.reuse ;  /* 0x0000000c3e3e7220 */ /* 0x080fe20000410000 */
[----:B----4-:R-:W-:Y:S01]  /*c4d0*/  FADD.FTZ R106, R185, R114 ;  /* 0x00000072b96a7221 */ /* 0x010fe20000010000 */
[----:B------:R-:W-:Y:S01]  /*c4e0*/  FFMA.FTZ R114, R107, UR11, -R93 ;  /* 0x0000000b6b727c23 */ /* 0x000fe2000801085d */
[----:B------:R-:W-:Y:S01]  /*c4f0*/  FADD.FTZ R107, R153, R118 ;  /* 0x00000076996b7221 */ /* 0x000fe20000010000 */
[----:B------:R-:W-:Y:S01]  /*c500*/  MUFU.EX2 R108, R108 ;  /* 0x0000006c006c7308 */ /* 0x000fe20000000800 */
[----:B-----5:R-:W-:Y:S01]  /*c510*/  FADD.FTZ R106, R125, R106 ;  /* 0x0000006a7d6a7221 */ /* 0x020fe20000010000 */
[-C--:B------:R-:W-:Y:S01]  /*c520*/  FMUL.FTZ R63, R63, R12.reuse ;  /* 0x0000000c3f3f7220 */ /* 0x080fe20000410000 */
[----:B------:R-:W-:Y:S01]  /*c530*/  FADD.FTZ R123, R186, R107 ;  /* 0x0000006bba7b7221 */ /* 0x000fe20000010000 */
[--C-:B------:R-:W-:Y:S01]  /*c540*/  FFMA.FTZ R107, R98, UR11, -R93.reuse ;  /* 0x0000000b626b7c23 */ /* 0x100fe2000801085d */
[----:B------:R-:W-:Y:S01]  /*c550*/  FADD.FTZ R127, R187, R106 ;  /* 0x0000006abb7f7221 */ /* 0x000fe20000010000 */
[----:B------:R-:W-:Y:S01]  /*c560*/  FFMA.FTZ R106, R99, UR11, -R93 ;  /* 0x0000000b636a7c23 */ /* 0x000fe2000801085d */
[----:B------:R-:W-:Y:S01]  /*c570*/  FADD.FTZ R123, R152, R123 ;  /* 0x0000007b987b7221 */ /* 0x000fe20000010000 */
[----:B------:R-:W-:Y:S01]  /*c580*/  FFMA.FTZ R99, R90, UR11, -R93 ;  /* 0x0000000b5a637c23 */ /* 0x000fe2000801085d */
[----:B------:R-:W-:Y:S01]  /*c590*/  FADD.FTZ R110, R132, R127 ;  /* 0x0000007f846e7221 */ /* 0x000fe20000010000 */
[----:B------:R1:W2:Y:S01]  /*c5a0*/  MUFU.EX2 R98, R115 ;  /* 0x0000007300627308 */ /* 0x0002a20000000800 */
[----:B------:R-:W-:Y:S01]  /*c5b0*/  FADD.FTZ R123, R188, R123 ;  /* 0x0000007bbc7b7221 */ /* 0x000fe20000010000 */
[----:B------:R-:W-:Y:S01]  /*c5c0*/  FFMA.FTZ R93, R95, UR11, -R93 ;  /* 0x0000000b5f5d7c23 */ /* 0x000fe2000801085d */
[----:B------:R-:W-:Y:S01]  /*c5d0*/  FADD.FTZ R110, R189, R110 ;  /* 0x0000006ebd6e7221 */ /* 0x000fe20000010000 */
[-C--:B------:R-:W-:Y:S01]  /*c5e0*/  FMUL.FTZ R66, R66, R12.reuse ;  /* 0x0000000c42427220 */ /* 0x080fe20000410000 */
[----:B------:R-:W-:Y:S01]  /*c5f0*/  FADD.FTZ R123, R144, R123 ;  /* 0x0000007b907b7221 */ /* 0x000fe20000010000 */
[-C--:B------:R-:W-:Y:S01]  /*c600*/  FMUL.FTZ R67, R67, R12.reuse ;  /* 0x0000000c43437220 */ /* 0x080fe20000410000 */
[----:B------:R-:W-:Y:S01]  /*c610*/  FADD.FTZ R110, R133, R110 ;  /* 0x0000006e856e7221 */ /* 0x000fe20000010000 */
[----:B------:R-:W-:Y:S01]  /*c620*/  MUFU.EX2 R107, R107 ;  /* 0x0000006b006b7308 */ /* 0x000fe20000000800 */
[----:B------:R-:W-:Y:S01]  /*c630*/  FADD.FTZ R90, R190, R123 ;  /* 0x0000007bbe5a7221 */ /* 0x000fe20000010000 */
[-C--:B------:R-:W-:Y:S01]  /*c640*/  FMUL.FTZ R70, R70, R12.reuse ;  /* 0x0000000c46467220 */ /* 0x080fe20000410000 */
[----:B-1----:R-:W-:Y:S01]  /*c650*/  FADD.FTZ R115, R191, R110 ;  /* 0x0000006ebf737221 */ /* 0x002fe20000010000 */
[-C--:B------:R-:W-:Y:S01]  /*c660*/  FMUL.FTZ R71, R71, R12.reuse ;  /* 0x0000000c47477220 */ /* 0x080fe20000410000 */
[----:B------:R-:W-:Y:S01]  /*c670*/  FADD.FTZ R123, R145, R90 ;  /* 0x0000005a917b7221 */ /* 0x000fe20000010000 */
[-C--:B------:R-:W-:Y:S01]  /*c680*/  FMUL.FTZ R74, R74, R12.reuse ;  /* 0x0000000c4a4a7220 */ /* 0x080fe20000410000 */
[----:B------:R-:W-:Y:S01]  /*c690*/  FADD.FTZ R110, R140, R115 ;  /* 0x000000738c6e7221 */ /* 0x000fe20000010000 */
[----:B------:R-:W1:Y:S01]  /*c6a0*/  MUFU.EX2 R90, R119 ;  /* 0x00000077005a7308 */ /* 0x000e620000000800 */
[----:B------:R-:W-:Y:S01]  /*c6b0*/  FADD.FTZ R123, R192, R123 ;  /* 0x0000007bc07b7221 */ /* 0x000fe20000010000 */
[-C--:B------:R-:W-:Y:S01]  /*c6c0*/  FMUL.FTZ R75, R75, R12.reuse ;  /* 0x0000000c4b4b7220 */ /* 0x080fe20000410000 */
        /* <DEDUP_REMOVED lines=8> */
[----:B------:R-:W-:Y:S01]  /*c750*/  FADD.FTZ R20, R195, R20 ;  /* 0x00000014c3147221 */ /* 0x000fe20000010000 */
[-C--:B------:R-:W-:Y:S01]  /*c760*/  FMUL.FTZ R83, R83, R12.reuse ;  /* 0x0000000c53537220 */ /* 0x080fe20000410000 */
[----:B------:R-:W-:Y:S01]  /*c770*/  FADD.FTZ R21, R137, R110 ;  /* 0x0000006e89157221 */ /* 0x000fe20000010000 */
[-C--:B------:R-:W-:Y:S01]  /*c780*/  FMUL.FTZ R86, R86, R12.reuse ;  /* 0x0000000c56567220 */ /* 0x080fe20000410000 */
[----:B------:R-:W-:Y:S01]  /*c790*/  FADD.FTZ R20, R139, R20 ;  /* 0x000000148b147221 */ /* 0x000fe20000010000 */
[----:B------:R3:W4:Y:S01]  /*c7a0*/  MUFU.EX2 R15, R114 ;  /* 0x00000072000f7308 */ /* 0x0007220000000800 */
[----:B------:R-:W-:Y:S01]  /*c7b0*/  FADD.FTZ R110, R196, R21 ;  /* 0x00000015c46e7221 */ /* 0x000fe20000010000 */
[----:B------:R-:W-:Y:S01]  /*c7c0*/  FMUL.FTZ R87, R87, R12 ;  /* 0x0000000c57577220 */ /* 0x000fe20000410000 */
[----:B------:R-:W-:Y:S01]  /*c7d0*/  FADD.FTZ R21, R197, R20 ;  /* 0x00000014c5157221 */ /* 0x000fe20000010000 */
[----:B------:R-:W-:-:S02]  /*c7e0*/  IMAD.U32 R12, RZ, RZ, UR6 ;  /* 0x00000006ff0c7e24 */ /* 0x000fc4000f8e00ff */
[----:B------:R-:W-:Y:S01]  /*c7f0*/  FADD.FTZ R95, R129, R110 ;  /* 0x0000006e815f7221 */ /* 0x000fe20000010000 */
[----:B------:R-:W-:Y:S01]  /*c800*/  F2FP.BF16.F32.PACK_AB R218, R10, R92 ;  /* 0x0000005c0ada723e */ /* 0x000fe200000010ff */
        /* <DEDUP_REMOVED lines=9> */
[----:B------:R-:W5:Y:S01]  /*c8a0*/  MUFU.EX2 R20, R111 ;  /* 0x0000006f00147308 */ /* 0x000f620000000800 */
[----:B------:R-:W-:Y:S01]  /*c8b0*/  FADD.FTZ R95, R200, R95 ;  /* 0x0000005fc85f7221 */ /* 0x000fe20000010000 */
[----:B------:R-:W-:Y:S01]  /*c8c0*/  FMUL.FTZ R29, R29, R11 ;  /* 0x0000000b1d1d7220 */ /* 0x000fe20000410000 */
[----:B------:R-:W-:Y:S01]  /*c8d0*/  FADD.FTZ R110, R201, R110 ;  /* 0x0000006ec96e7221 */ /* 0x000fe20000010000 */
[C---:B------:R-:W-:Y:S01]  /*c8e0*/  F2FP.BF16.F32.PACK_AB R201, R13.reuse, R201 ;  /* 0x000000c90dc9723e */ /* 0x040fe200000010ff */
[----:B------:R-:W-:Y:S01]  /*c8f0*/  FADD.FTZ R95, R120, R95 ;  /* 0x0000005f785f7221 */ /* 0x000fe20000010000 */
[-C--:B------:R-:W-:Y:S01]  /*c900*/  FMUL.FTZ R32, R32, R11.reuse ;  /* 0x0000000b20207220 */ /* 0x080fe20000410000 */
[----:B------:R-:W-:Y:S01]  /*c910*/  FADD.FTZ R110, R13, R110 ;  /* 0x0000006e0d6e7221 */ /* 0x000fe20000010000 */
[----:B------:R-:W5:Y:S01]  /*c920*/  MUFU.EX2 R109, R109 ;  /* 0x0000006d006d7308 */ /* 0x000f620000000800 */
[----:B---3--:R-:W-:Y:S01]  /*c930*/  FADD.FTZ R114, R202, R95 ;  /* 0x0000005fca727221 */ /* 0x008fe20000010000 */
[----:B------:R-:W-:Y:S01]  /*c940*/  FMUL.FTZ R33, R33, R11 ;  /* 0x0000000b21217220 */ /* 0x000fe20000410000 */
[----:B------:R-:W-:Y:S01]  /*c950*/  FADD.FTZ R21, R203, R110 ;  /* 0x0000006ecb157221 */ /* 0x000fe20000010000 */
[----:B0-----:R-:W-:Y:S01]  /*c960*/  F2FP.BF16.F32.PACK_AB R203, R14, R203 ;  /* 0x000000cb0ecb723e */ /* 0x001fe200000010ff */
[----:B------:R-:W-:Y:S01]  /*c970*/  FADD.FTZ R95, R121, R114 ;  /* 0x00000072795f7221 */ /* 0x000fe20000010000 */
[-C--:B------:R-:W-:Y:S01]  /*c980*/  FMUL.FTZ R36, R36, R11.reuse ;  /* 0x0000000b24247220 */ /* 0x080fe20000410000 */
[----:B------:R-:W-:Y:S01]  /*c990*/  FADD.FTZ R110, R14, R21 ;  /* 0x000000150e6e7221 */ /* 0x000fe20000010000 */
[----:B------:R-:W0:Y:S01]  /*c9a0*/  MUFU.EX2 R91, R91 ;  /* 0x0000005b005b7308 */ /* 0x000e220000000800 */
[----:B------:R-:W-:Y:S01]  /*c9b0*/  FADD.FTZ R95, R204, R95 ;  /* 0x0000005fcc5f7221 */ /* 0x000fe20000010000 */
[----:B------:R-:W-:Y:S01]  /*c9c0*/  FMUL.FTZ R37, R37, R11 ;  /* 0x0000000b25257220 */ /* 0x000fe20000410000 */
[----:B------:R-:W-:Y:S01]  /*c9d0*/  FADD.FTZ R21, R205, R110 ;  /* 0x0000006ecd157221 */ /* 0x000fe20000010000 */
[----:B--2---:R-:W-:Y:S01]  /*c9e0*/  F2FP.BF16.F32.PACK_AB R205, R98, R205 ;  /* 0x000000cd62cd723e */ /* 0x004fe200000010ff */
[----:B------:R-:W-:Y:S01]  /*c9f0*/  FADD.FTZ R95, R112, R95 ;  /* 0x0000005f705f7221 */ /* 0x000fe20000010000 */
[-C--:B------:R-:W-:Y:S01]  /*ca00*/  FMUL.FTZ R40, R40, R11.reuse ;  /* 0x0000000b28287220 */ /* 0x080fe20000410000 */
[----:B------:R-:W-:Y:S01]  /*ca10*/  FADD.FTZ R110, R98, R21 ;  /* 0x00000015626e7221 */ /* 0x000fe20000010000 */
[----:B------:R-:W2:Y:S01]  /*ca20*/  MUFU.EX2 R219, R94 ;  /* 0x0000005e00db7308 */ /* 0x000ea20000000800 */
[----:B------:R-:W-:Y:S01]  /*ca30*/  FADD.FTZ R114, R206, R95 ;  /* 0x0000005fce727221 */ /* 0x000fe20000010000 */
[----:B------:R-:W-:Y:S01]  /*ca40*/  FMUL.FTZ R41, R41, R11 ;  /* 0x0000000b29297220 */ /* 0x000fe20000410000 */
[----:B------:R-:W-:Y:S01]  /*ca50*/  FADD.FTZ R21, R207, R110 ;  /* 0x0000006ecf157221 */ /* 0x000fe20000010000 */
[----:B-1----:R-:W-:Y:S01]  /*ca60*/  F2FP.BF16.F32.PACK_AB R207, R90, R207 ;  /* 0x000000cf5acf723e */ /* 0x002fe200000010ff */
[----:B------:R-:W-:Y:S01]  /*ca70*/  FADD.FTZ R95, R113, R114 ;  /* 0x00000072715f7221 */ /* 0x000fe20000010000 */
[-C--:B------:R-:W-:Y:S01]  /*ca80*/  FMUL.FTZ R44, R44, R11.reuse ;  /* 0x0000000b2c2c7220 */ /* 0x080fe20000410000 */
[----:B------:R-:W-:Y:S01]  /*ca90*/  FADD.FTZ R110, R90, R21 ;  /* 0x000000155a6e7221 */ /* 0x000fe20000010000 */
[----:B------:R-:W1:Y:S01]  /*caa0*/  MUFU.EX2 R93, R93 ;  /* 0x0000005d005d7308 */ /* 0x000e620000000800 */
[----:B------:R-:W-:Y:S01]  /*cab0*/  FADD.FTZ R95, R208, R95 ;  /* 0x0000005fd05f7221 */ /* 0x000fe20000010000 */
[----:B------:R-:W-:Y:S01]  /*cac0*/  FMUL.FTZ R45, R45, R11 ;  /* 0x0000000b2d2d7220 */ /* 0x000fe20000410000 */
[----:B------:R-:W-:Y:S01]  /*cad0*/  FADD.FTZ R110, R209, R110 ;  /* 0x0000006ed16e7221 */ /* 0x000fe20000010000 */
[C---:B----4-:R-:W-:Y:S01]  /*cae0*/  F2FP.BF16.F32.PACK_AB R209, R15.reuse, R209 ;  /* 0x000000d10fd1723e */ /* 0x050fe200000010ff */
[----:B------:R-:W-:Y:S01]  /*caf0*/  FADD.FTZ R95, R104, R95 ;  /* 0x0000005f685f7221 */ /* 0x000fe20000010000 */
[-C--:B------:R-:W-:Y:S01]  /*cb00*/  FMUL.FTZ R48, R48, R11.reuse ;  /* 0x0000000b30307220 */ /* 0x080fe20000410000 */
        /* <DEDUP_REMOVED lines=8> */
[----:B-----5:R-:W-:Y:S01]  /*cb90*/  FADD.FTZ R14, R20, R13 ;  /* 0x0000000d140e7221 */ /* 0x020fe20000010000 */
        /* <DEDUP_REMOVED lines=23> */
[----:B0-----:R-:W-:Y:S01]  /*cd10*/  FADD.FTZ R90, R91, R90 ;  /* 0x0000005a5b5a7221 */ /* 0x001fe20000010000 */
[-C--:B------:R-:W-:Y:S01]  /*cd20*/  FMUL.FTZ R81, R81, R11.reuse ;  /* 0x0000000b51517220 */ /* 0x080fe20000410000 */
[----:B------:R-:W-:Y:S01]  /*cd30*/  FADD.FTZ R13, R92, R13 ;  /* 0x0000000d5c0d7221 */ /* 0x000fe20000010000 */
[-C--:B------:R-:W-:Y:S01]  /*cd40*/  FMUL.FTZ R84, R84, R11.reuse ;  /* 0x0000000b54547220 */ /* 0x080fe20000410000 */
[----:B--2---:R-:W-:Y:S01]  /*cd50*/  FADD.FTZ R90, R219, R90 ;  /* 0x0000005adb5a7221 */ /* 0x004fe20000010000 */
[----:B------:R-:W-:Y:S01]  /*cd60*/  FMUL.FTZ R85, R85, R11 ;  /* 0x0000000b55557220 */ /* 0x000fe20000410000 */
[----:B------:R-:W-:Y:S01]  /*cd70*/  FADD.FTZ R14, R10, R13 ;  /* 0x0000000d0a0e7221 */ /* 0x000fe20000010000 */
[----:B------:R-:W-:Y:S01]  /*cd80*/  F2FP.BF16.F32.PACK_AB R181, R117, R181 ;  /* 0x000000b575b5723e */ /* 0x000fe200000010ff */
[----:B-1----:R-:W-:Y:S01]  /*cd90*/  FADD.FTZ R13, R93, R90 ;  /* 0x0000005a5d0d7221 */ /* 0x002fe20000010000 */
[----:B------:R-:W-:Y:S01]  /*cda0*/  F2FP.BF16.F32.PACK_AB R183, R124, R183 ;  /* 0x000000b77cb7723e */ /* 0x000fe200000010ff */
[----:B------:R-:W-:Y:S01]  /*cdb0*/  IMAD.MOV.U32 R15, RZ, RZ, R16 ;  /* 0x000000ffff0f7224 */ /* 0x000fe200078e0010 */
[----:B------:R-:W-:Y:S01]  /*cdc0*/  F2FP.BF16.F32.PACK_AB R184, R153, R184 ;  /* 0x000000b899b8723e */ /* 0x000fe200000010ff */
[----:B------:R-:W-:Y:S01]  /*cdd0*/  IMAD.MOV.U32 R10, RZ, RZ, R89 ;  /* 0x000000ffff0a7224 */ /* 0x000fe200078e0059 */
[----:B------:R-:W-:Y:S01]  /*cde0*/  F2FP.BF16.F32.PACK_AB R185, R125, R185 ;  /* 0x000000b97db9723e */ /* 0x000fe200000010ff */
[----:B------:R-:W-:Y:S01]  /*cdf0*/  IMAD.MOV.U32 R11, RZ, RZ, R88 ;  /* 0x000000ffff0b7224 */ /* 0x000fe200078e0058 */
[----:B------:R-:W-:-:S02]  /*ce00*/  F2FP.BF16.F32.PACK_AB R186, R152, R186 ;  /* 0x000000ba98ba723e */ /* 0x000fc400000010ff */
[----:B------:R-:W-:Y:S02]  /*ce10*/  F2FP.BF16.F32.PACK_AB R187, R132, R187 ;  /* 0x000000bb84bb723e */ /* 0x000fe400000010ff */
[----:B------:R-:W-:Y:S02]  /*ce20*/  F2FP.BF16.F32.PACK_AB R188, R144, R188 ;  /* 0x000000bc90bc723e */ /* 0x000fe400000010ff */
[----:B------:R-:W-:Y:S02]  /*ce30*/  F2FP.BF16.F32.PACK_AB R189, R133, R189 ;  /* 0x000000bd85bd723e */ /* 0x000fe400000010ff */
[----:B------:R-:W-:Y:S02]  /*ce40*/  F2FP.BF16.F32.PACK_AB R190, R145, R190 ;  /* 0x000000be91be723e */ /* 0x000fe400000010ff */
[----:B------:R-:W-:Y:S02]  /*ce50*/  F2FP.BF16.F32.PACK_AB R191, R140, R191 ;  /* 0x000000bf8cbf723e */ /* 0x000fe400000010ff */
        /* <DEDUP_REMOVED lines=19> */
[----:B------:R-:W-:Y:S01]  /*cf90*/  F2FP.BF16.F32.PACK_AB R219, R93, R219 ;  /* 0x000000db5ddb723e */ /* 0x000fe200000010ff */
[----:B------:R-:W-:Y:S06]  /*cfa0*/  @P2 BRA `(.L_x_189) ;  /* 0xffffffa8004c2947 */ /* 0x000fec000383ffff */
.L_x_180:
[----:B------:R-:W-:Y:S06]  /*cfb0*/  BAR.ARV 0x8, 0x180 ;  /* 0x0206000000007b1d */ /* 0x000fec0000002000 */
[----:B------:R-:W-:Y:S05]  /*cfc0*/  @!P0 BRA `(.L_x_190) ;  /* 0x0000000000048947 */ /* 0x000fea0003800000 */
[----:B------:R-:W-:Y:S01]  /*cfd0*/  BPT.TRAP 0x1 ;  /* 0x000000040000795c */ /* 0x000fe20000300000 */
.L_x_190:
[----:B------:R-:W-:Y:S01]  /*cfe0*/  IMAD R8, R2, 0x8, R0 ;  /* 0x0000000802087824 */ /* 0x000fe200078e0200 */
[----:B------:R-:W-:-:S04]  /*cff0*/  SHF.L.U32 R3, R16, 0x1f, RZ ;  /* 0x0000001f10037819 */ /* 0x000fc800000006ff */
[----:B------:R0:W1:Y:S01]  /*d000*/  SYNCS.PHASECHK.TRANS64.TRYWAIT P2, [R8+URZ+0x34850], R3 ;  /* 0x03485003080075a7 */ /* 0x000062000804017f */
[----:B------:R-:W-:Y:S05]  /*d010*/  @!P0 BRA `(.L_x_191) ;  /* 0x0000000000048947 */ /* 0x000fea0003800000 */
[----:B------:R-:W-:Y:S01]  /*d020*/  BPT.TRAP 0x1 ;  /* 0x000000040000795c */ /* 0x000fe20000300000 */
.L_x_191:
[----:B-1----:R-:W-:Y:S05]  /*d030*/  @P2 BRA `(.L_x_192) ;  /* 0x0000000000082947 */ /* 0x002fea0003800000 */
[----:B------:R-:W1:Y:S02]  /*d040*/  SYNCS.PHASECHK.TRANS64.TRYWAIT P0, [R8+URZ+0x34850], R3 ;  /* 0x03485003080075a7 */ /* 0x000e64000800017f */
[----:B-1----:R-:W-:Y:S05]  /*d050*/  @!P0 BRA `(.L_x_193) ;  /* 0x000000a400948947 */ /* 0x002fea0003800000 */
.L_x_192:
[----:B------:R-:W-:Y:S05]  /*d060*/  WARPSYNC.ALL ;  /* 0x0000000000007948 */ /* 0x000fea0003800000 */
[----:B------:R-:W-:Y:S01]  /*d070*/  VIADD R0, R0, 0x400 ;  /* 0x0000040000007836 */ /* 0x000fe20000000000 */
[----:B------:R-:W2:Y:S01]  /*d080*/  LDL.LU R15, [R1+0x10] ;  /* 0x00001000010f7983 */ /* 0x000ea20000300800 */
[----:B------:R-:W-:Y:S01]  /*d090*/  WARPGROUP.ARRIVE ;  /* 0x00000000000079c5 */ /* 0x000fe20000000000 */
[----:B------:R-:W-:Y:S02]  /*d0a0*/  IMAD.MOV.U32 R7, RZ, RZ, 0x40000040 ;  /* 0x40000040ff077424 */ /* 0x000fe400078e00ff */
[----:B------:R-:W-:Y:S01]  /*d0b0*/  SHF.R.U32.HI R0, RZ, 0x4, R0 ;  /* 0x00000004ff007819 */ /* 0x000fe20000011600 */
[----:B01----:R-:W0:Y:S01]  /*d0c0*/  SHFL.BFLY PT, R3, R14, 0x2, 0x1f ;  /* 0x0c401f000e037f89 */ /* 0x003e2200000e0000 */
[----:B------:R-:W-:-:S02]  /*d0d0*/  @!P1 VIADD R9, R8, 0x34860 ;  /* 0x0003486008099836 */ /* 0x000fc40000000000 */
[----:B------:R-:W-:Y:S01]  /*d0e0*/  LOP3.LUT R0, R0, 0x3fff, RZ, 0xc0, !PT ;  /* 0x00003fff00007812 */ /* 0x000fe200078ec0ff */
[----:B------:R-:W-:Y:S02]  /*d0f0*/  VIADD R10, R2, 0x1 ;  /* 0x00000001020a7836 */ /* 0x000fe40000000000 */
[----:B------:R-:W-:Y:S02]  /*d100*/  @!P1 PRMT R9, RZ, 0x654, R9 ;  /* 0x00000654ff099816 */ /* 0x000fe40000000009 */
[----:B------:R-:W-:Y:S02]  /*d110*/  LOP3.LUT R5, R0, 0x5800000, RZ, 0xfc, !PT ;  /* 0x0580000000057812 */ /* 0x000fe400078efcff */
[----:B------:R-:W1:Y:S01]  /*d120*/  SHFL.BFLY PT, R0, R13, 0x2, 0x1f ;  /* 0x0c401f000d007f89 */ /* 0x000e6200000e0000 */
[----:B------:R-:W-:Y:S02]  /*d130*/  ISETP.NE.AND P2, PT, R10, 0x2, PT ;  /* 0x000000020a00780c */ /* 0x000fe40003f45270 */
[----:B------:R-:W-:-:S02]  /*d140*/  IMAD R4, R2, 0xb00, R5 ;  /* 0x00000b0002047824 */ /* 0x000fc400078e0205 */
[----:B------:R-:W-:Y:S02]  /*d150*/  IMAD.MOV.U32 R5, RZ, RZ, 0x40000040 ;  /* 0x40000040ff057424 */ /* 0x000fe400078e00ff */
[C---:B------:R-:W-:Y:S01]  /*d160*/  VIADD R6, R4.reuse, 0x80 ;  /* 0x0000008004067836 */ /* 0x040fe20000000000 */
[----:B------:R-:W-:Y:S01]  /*d170*/  R2UR UR6, R4 ;  /* 0x00000000040672ca */ /* 0x000fe200000e0000 */
[----:B------:R-:W-:Y:S01]  /*d180*/  IMAD.MOV.U32 R2, RZ, RZ, RZ ;  /* 0x000000ffff027224 */ /* 0x000fe200078e00ff */
[----:B------:R-:W-:Y:S01]  /*d190*/  R2UR UR7, R5 ;  /* 0x00000000050772ca */ /* 0x000fe200000e0000 */
[----:B------:R-:W-:Y:S02]  /*d1a0*/  IMAD.MOV.U32 R5, RZ, RZ, 0x40000040 ;  /* 0x40000040ff057424 */ /* 0x000fe400078e00ff */
[----:B0-----:R-:W-:-:S10]  /*d1b0*/  FADD.FTZ R3, R3, R14 ;  /* 0x0000000e03037221 */ /* 0x001fd40000010000 */
[----:B------:R-:W-:Y:S01]  /*d1c0*/  HGMMA.64x128x16.F32.BF16 R24, R176, gdesc[UR4].tnspB, R24, gsb0 ;  /* 0x41e00004b0187df0 */ /* 0x000fe20008001818 */
[----:B------:R-:W-:Y:S01]  /*d1d0*/  R2UR UR6, R6 ;  /* 0x00000000060672ca */ /* 0x000fe200000e0000 */
[----:B------:R-:W-:Y:S01]  /*d1e0*/  VIADD R6, R4, 0x100 ;  /* 0x0000010004067836 */ /* 0x000fe20000000000 */
[----:B------:R-:W-:Y:S01]  /*d1f0*/  R2UR UR7, R7 ;  /* 0x00000000070772ca */ /* 0x000fe200000e0000 */
[----:B------:R-:W-:Y:S01]  /*d200*/  IMAD.MOV.U32 R7, RZ, RZ, 0x40000040 ;  /* 0x40000040ff077424 */ /* 0x000fe200078e00ff */
[----:B------:R-:W-:Y:S02]  /*d210*/  WARPGROUP.DEPBAR.LE gsb0, 0x0 ;  /* 0x00008000000079c5 */ /* 0x000fe40000010000 */
[----:B------:R-:W-:-:S09]  /*d220*/  WARPGROUP.ARRIVE ;  /* 0x00000000000079c5 */ /* 0x000fd20000000000 */
[----:B------:R-:W-:Y:S01]  /*d230*/  HGMMA.64x128x16.F32.BF16 R24, R180, gdesc[UR4].tnspB, R24, gsb0 ;  /* 0x41e00004b4187df0 */ /* 0x000fe20008001818 */
[----:B------:R-:W-:Y:S01]  /*d240*/  R2UR UR6, R6 ;  /* 0x00000000060672ca */ /* 0x000fe200000e0000 */
[----:B------:R-:W-:Y:S01]  /*d250*/  VIADD R6, R4, 0x180 ;  /* 0x0000018004067836 */ /* 0x000fe20000000000 */
[----:B------:R-:W-:Y:S01]  /*d260*/  R2UR UR7, R7 ;  /* 0x00000000070772ca */ /* 0x000fe200000e0000 */
[----:B------:R-:W-:Y:S02]  /*d270*/  IMAD.MOV.U32 R7, RZ, RZ, 0x40000040 ;  /* 0x40000040ff077424 */ /* 0x000fe400078e00ff */
[----:B--2---:R-:W-:-:S05]  /*d280*/  VIADD R15, R15, 0x1 ;  /* 0x000000010f0f7836 */ /* 0x004fca0000000000 */
[----:B------:R-:W-:Y:S01]  /*d290*/  STL [R1+0x10], R15 ;  /* 0x0000100f01007387 */ /* 0x000fe20000100800 */
[----:B------:R-:W-:Y:S02]  /*d2a0*/  WARPGROUP.DEPBAR.LE gsb0, 0x0 ;  /* 0x00008000000079c5 */ /* 0x000fe40000010000 */
[----:B------:R-:W-:-:S06]  /*d2b0*/  WARPGROUP.ARRIVE ;  /* 0x00000000000079c5 */ /* 0x000fcc0000000000 */
        /* <DEDUP_REMOVED lines=22> */
[----:B------:R-:W-:Y:S02]  /*d420*/  R2UR UR6, R6 ;  /* 0x00000000060672ca */ /* 0x000fe400000e0000 */
[----:B------:R-:W-:Y:S01]  /*d430*/  R2UR UR7, R7 ;  /* 0x00000000070772ca */ /* 0x000fe200000e0000 */
[----:B------:R-:W-:Y:S01]  /*d440*/  IMAD.MOV.U32 R7, RZ, RZ, 0x40000040 ;  /* 0x40000040ff077424 */ /* 0x000fe200078e00ff */
[----:B------:R-:W-:Y:S01]  /*d450*/  IADD3 R6, R4, 0x380, RZ ;  /* 0x0000038004067810 */ /* 0x000fe20007ffe0ff */
[----:B------:R-:W-:Y:S02]  /*d460*/  WARPGROUP.DEPBAR.LE gsb0, 0x0 ;  /* 0x00008000000079c5 */ /* 0x000fe40000010000 */
[----:B------:R-:W-:-:S08]  /*d470*/  WARPGROUP.ARRIVE ;  /* 0x00000000000079c5 */ /* 0x000fd00000000000 */
        /* <DEDUP_REMOVED lines=9> */
[C---:B------:R-:W-:Y:S01]  /*d510*/  VIADD R6, R4.reuse, 0x480 ;  /* 0x0000048004067836 */ /* 0x040fe20000000000 */
[----:B------:R-:W-:Y:S01]  /*d520*/  R2UR UR7, R7 ;  /* 0x00000000070772ca */ /* 0x000fe200000e0000 */
[----:B------:R-:W-:Y:S02]  /*d530*/  IMAD.MOV.U32 R7, RZ, RZ, 0x40000040 ;  /* 0x40000040ff077424 */ /* 0x000fe400078e00ff */
[----:B------:R-:W-:Y:S01]  /*d540*/  VIADD R4, R4, 0x500 ;  /* 0x0000050004047836 */ /* 0x000fe20000000000 */
[----:B------:R-:W-:Y:S02]  /*d550*/  WARPGROUP.DEPBAR.LE gsb0, 0x0 ;  /* 0x00008000000079c5 */ /* 0x000fe40000010000 */
[----:B------:R-:W-:-:S07]  /*d560*/  WARPGROUP.ARRIVE ;  /* 0x00000000000079c5 */ /* 0x000fce0000000000 */
[----:B------:R-:W-:Y:S01]  /*d570*/  HGMMA.64x128x16.F32.BF16 R24, R208, gdesc[UR4].tnspB, R24, gsb0 ;  /* 0x41e00004d0187df0 */ /* 0x000fe20008001818 */
[----:B------:R-:W-:Y:S02]  /*d580*/  R2UR UR6, R6 ;  /* 0x00000000060672ca */ /* 0x000fe400000e0000 */
[----:B------:R-:W-:Y:S01]  /*d590*/  R2UR UR7, R7 ;  /* 0x00000000070772ca */ /* 0x000fe200000e0000 */
[----:B------:R-:W-:Y:S02]  /*d5a0*/  WARPGROUP.DEPBAR.LE gsb0, 0x0 ;  /* 0x00008000000079c5 */ /* 0x000fe40000010000 */
[----:B------:R-:W-:-:S10]  /*d5b0*/  WARPGROUP.ARRIVE ;  /* 0x00000000000079c5 */ /* 0x000fd40000000000 */
[----:B------:R-:W-:Y:S01]  /*d5c0*/  HGMMA.64x128x16.F32.BF16 R24, R212, gdesc[UR4].tnspB, R24, gsb0 ;  /* 0x41e00004d4187df0 */ /* 0x000fe20008001818 */
[----:B------:R-:W-:Y:S01]  /*d5d0*/  R2UR UR6, R4 ;  /* 0x00000000040672ca */ /* 0x000fe200000e0000 */
[----:B-1----:R-:W-:Y:S01]  /*d5e0*/  FADD.FTZ R4, R0, R13 ;  /* 0x0000000d00047221 */ /* 0x002fe20000010000 */
[----:B------:R-:W-:Y:S01]  /*d5f0*/  R2UR UR7, R5 ;  /* 0x00000000050772ca */ /* 0x000fe200000e0000 */
[----:B------:R-:W0:Y:S01]  /*d600*/  SHFL.BFLY PT, R0, R3, 0x1, 0x1f ;  /* 0x0c201f0003007f89 */ /* 0x000e2200000e0000 */
[----:B------:R-:W-:-:S03]  /*d610*/  IMAD.U32 R13, RZ, RZ, UR11 ;  /* 0x0000000bff0d7e24 */ /* 0x000fc6000f8e00ff */
[----:B------:R-:W1:Y:S01]  /*d620*/  SHFL.BFLY PT, R5, R4, 0x1, 0x1f ;  /* 0x0c201f0004057f89 */ /* 0x000e6200000e0000 */
[----:B0-----:R-:W-:Y:S01]  /*d630*/  FADD.FTZ R11, R3, R0 ;  /* 0x00000000030b7221 */ /* 0x001fe20000010000 */
[----:B------:R-:W-:Y:S01]  /*d640*/  SEL R3, RZ, 0x1, P2 ;  /* 0x00000001ff037807 */ /* 0x000fe20001000000 */
[----:B------:R-:W-:Y:S02]  /*d650*/  IMAD.MOV.U32 R0, RZ, RZ, -0x800000 ;  /* 0xff800000ff007424 */ /* 0x000fe400078e00ff */
[----:B-1----:R-:W-:Y:S01]  /*d660*/  FADD.FTZ R12, R4, R5 ;  /* 0x00000005040c7221 */ /* 0x002fe20000010000 */
[----:B------:R-:W-:Y:S01]  /*d670*/  FSETP.NE.FTZ.AND P0, PT, R11, RZ, PT ;  /* 0x000000ff0b00720b */ /* 0x000fe20003f15000 */
[----:B------:R-:W-:Y:S01]  /*d680*/  IMAD.MOV.U32 R4, RZ, RZ, RZ ;  /* 0x000000ffff047224 */ /* 0x000fe200078e00ff */
[----:B------:R-:W-:Y:S01]  /*d690*/  LOP3.LUT R16, R16, R3, RZ, 0x3c, !PT ;  /* 0x0000000310107212 */ /* 0x000fe200078e3cff */
[----:B------:R-:W-:Y:S01]  /*d6a0*/  IMAD.U32 R5, RZ, RZ, UR11 ;  /* 0x0000000bff057e24 */ /* 0x000fe2000f8e00ff */
[----:B------:R-:W-:Y:S01]  /*d6b0*/  FSETP.NE.FTZ.AND P3, PT, R12, RZ, PT ;  /* 0x000000ff0c00720b */ /* 0x000fe20003f75000 */
[----:B------:R-:W-:-:S08]  /*d6c0*/  IMAD.MOV.U32 R3, RZ, RZ, -0x800000 ;  /* 0xff800000ff037424 */ /* 0x000fd000078e00ff */
[----:B------:R-:W0:Y:S01]  /*d6d0*/  @P0 MUFU.LG2 R6, R11 ;  /* 0x0000000b00060308 */ /* 0x000e220000000c00 */
[----:B------:R-:W-:-:S03]  /*d6e0*/  @P0 FMUL.FTZ R5, R5, 0.69314718246459960938 ;  /* 0x3f31721805050820 */ /* 0x000fc60000410000 */
[----:B------:R-:W-:-:S04]  /*d6f0*/  @P3 FMUL.FTZ R13, R13, 0.69314718246459960938 ;  /* 0x3f3172180d0d3820 */ /* 0x000fc80000410000 */
        /* <DEDUP_REMOVED lines=10> */
[----:B------:R-:W-:Y:S03]  /*d7a0*/  HGMMA.64x128x16.F32.BF16 R24, R216, gdesc[UR4].tnspB, R24, gsb0 ;  /* 0x41e00004d8187df0 */ /* 0x000fe60008001818 */
[----:B------:R-:W-:Y:S02]  /*d7b0*/  WARPGROUP.DEPBAR.LE gsb0, 0x0 ;  /* 0x00008000000079c5 */ /* 0x000fe40000010000 */
[----:B------:R1:W-:Y:S01]  /*d7c0*/  @!P1 SYNCS.ARRIVE.TRANS64.RED.A1T0 RZ, [R9+URZ], RZ ;  /* 0x000000ff09ff99a7 */ /* 0x0003e2000810043f */
        /* <DEDUP_REMOVED lines=64> */
[----:B-1----:R-:W-:-:S07]  /*dbd0*/  SEL R2, R10, RZ, P2 ;  /* 0x000000ff0a027207 */ /* 0x002fce0001000000 */
.L_x_172:
[----:B------:R-:W0:Y:S01]  /*dbe0*/  S2R R5, SR_CgaCtaId ;  /* 0x0000000000057919 */ /* 0x000e220000008800 */
[----:B------:R-:W-:Y:S01]  /*dbf0*/  MOV R18, 0x400 ;  /* 0x0000040000127802 */ /* 0x000fe20000000f00 */
[----:B------:R-:W-:Y:S01]  /*dc00*/  BSSY B0, `(.L_x_194) ;  /* 0x0000342000007945 */ /* 0x000fe20003800000 */
[----:B------:R-:W-:Y:S02]  /*dc10*/  BAR.SYNC.DEFER_BLOCKING 0x5, 0x180 ;  /* 0x0146000000007b1d */ /* 0x000fe40000010000 */
[----:B0-----:R-:W-:-:S05]  /*dc20*/  LEA R18, R5, R18, 0x18 ;  /* 0x0000001205127211 */ /* 0x001fca00078ec0ff */
[----:B------:R-:W0:Y:S02]  /*dc30*/  LDS.128 R4, [R18+0x348d0] ;  /* 0x0348d00012047984 */ /* 0x000e240000000c00 */
[----:B0-----:R-:W-:Y:S02]  /*dc40*/  R2UR UR6, R5 ;  /* 0x00000000050672ca */ /* 0x001fe400000e0000 */
[----:B------:R-:W-:Y:S01]  /*dc50*/  R2UR UR5, R6 ;  /* 0x00000000060572ca */ /* 0x000fe200000e0000 */
[----:B------:R-:W-:Y:S06]  /*dc60*/  BAR.ARV 0x4, 0x180 ;  /* 0x0106000000007b1d */ /* 0x000fec0000002000 */
[----:B------:R-:W-:Y:S08]  /*dc70*/  @P0 BRA `(.L_x_195) ;  /* 0x0000002400540947 */ /* 0x000ff00003800000 */
[----:B------:R-:W2:Y:S01]  /*dc80*/  LDL.LU R10, [R1+0xc] ;  /* 0x00000c00010a7983 */ /* 0x000ea20000300800 */
[----:B------:R-:W-:-:S03]  /*dc90*/  ULDC.64 UR10, c[0x0][0xc00] ;  /* 0x00030000000a7ab9 */ /* 0x000fc60000000a00 */
[----:B------:R-:W3:Y:S04]  /*dca0*/  LDL.LU R9, [R1+0x14] ;  /* 0x0000140001097983 */ /* 0x000ee80000300800 */
[----:B------:R-:W4:Y:S04]  /*dcb0*/  LDL R8, [R1+0x64] ;  /* 0x0000640001087983 */ /* 0x000f280000100800 */
[----:B------:R-:W4:Y:S01]  /*dcc0*/  LDL R104, [R1] ;  /* 0x0000000001687983 */ /* 0x000f220000100800 */
[----:B------:R-:W-:Y:S01]  /*dcd0*/  ULDC.64 UR20, c[0x0][0x208] ;  /* 0x0000820000147ab9 */ /* 0x000fe20000000a00 */
[----:B------:R-:W-:-:S02]  /*dce0*/  R2UR UR17, R220 ;  /* 0x00000000dc1172ca */ /* 0x000fc400000e0000 */
[----:B------:R-:W4:Y:S01]  /*dcf0*/  LDL R106, [R1+0x60] ;  /* 0x00006000016a7983 */ /* 0x000f220000100800 */
[----:B------:R-:W-:Y:S02]  /*dd00*/  R2UR UR15, R221 ;  /* 0x00000000dd0f72ca */ /* 0x000fe400000e0000 */
[----:B------:R-:W-:Y:S01]  /*dd10*/  R2UR UR19, R222 ;  /* 0x00000000de1372ca */ /* 0x000fe200000e0000 */
[----:B------:R-:W-:Y:S01]  /*dd20*/  BAR.SYNC.DEFER_BLOCKING 0x1, 0x100 ;  /* 0x0044000000007b1d */ /* 0x000fe20000010000 */
[----:B--2---:R-:W-:Y:S02]  /*dd30*/  R2UR UR14, R10 ;  /* 0x000000000a0e72ca */ /* 0x004fe400000e0000 */
[----:B---3--:R-:W-:-:S03]  /*dd40*/  R2UR UR13, R9 ;  /* 0x00000000090d72ca */ /* 0x008fc600000e0000 */
[----:B------:R-:W0:Y:S01]  /*dd50*/  S2R R9, SR_SWINHI ;  /* 0x0000000000097919 */ /* 0x000e220000002f00 */
[----:B------:R-:W-:Y:S01]  /*dd60*/  UMOV UR18, 0x9b8 ;  /* 0x000009b800127882 */ /* 0x000fe20000000000 */
[----:B----4-:R-:W-:Y:S02]  /*dd70*/  R2UR UR16, R104 ;  /* 0x00000000681072ca */ /* 0x010fe400000e0000 */
[----:B------:R-:W-:Y:S02]  /*dd80*/  MOV R4, R18 ;  /* 0x0000001200047202 */ /* 0x000fe40000000f00 */
[----:B0-----:R-:W-:-:S03]  /*dd90*/  MOV R5, R9 ;  /* 0x0000000900057202 */ /* 0x001fc60000000f00 */
[----:B------:R-:W-:-:S03]  /*dda0*/  IMAD.WIDE R8, R8, 0x2, R4 ;  /* 0x0000000208087825 */ /* 0x000fc600078e0204 */
[C---:B------:R-:W-:Y:S02]  /*ddb0*/  LOP3.LUT R11, R8.reuse, 0x380, RZ, 0xc0, !PT ;  /* 0x00000380080b7812 */ /* 0x040fe400078ec0ff */
[C---:B------:R-:W-:Y:S02]  /*ddc0*/  IADD3 R19, P6, R8.reuse, 0x20, RZ ;  /* 0x0000002008137810 */ /* 0x040fe40007fde0ff */
[----:B------:R-:W-:Y:S02]  /*ddd0*/  SHF.R.U64 R11, R11, 0x3, RZ ;  /* 0x000000030b0b7819 */ /* 0x000fe400000012ff */
[C---:B------:R-:W-:Y:S02]  /*dde0*/  IADD3 R12, P4, R8.reuse, 0x60, RZ ;  /* 0x00000060080c7810 */ /* 0x040fe40007f9e0ff */
[----:B------:R-:W-:Y:S02]  /*ddf0*/  LOP3.LUT R6, R19, 0x380, RZ, 0xc0, !PT ;  /* 0x0000038013067812 */ /* 0x000fe400078ec0ff */
[----:B------:R-:W-:-:S02]  /*de00*/  IADD3 R35, P5, R8, 0x40, RZ ;  /* 0x0000004008237810 */ /* 0x000fc40007fbe0ff */
[C---:B------:R-:W-:Y:S02]  /*de10*/  IADD3 R99, P3, R8.reuse, 0x4000, RZ ;  /* 0x0000400008637810 */ /* 0x040fe40007f7e0ff */
[C---:B------:R-:W-:Y:S02]  /*de20*/  IADD3 R101, P2, R8.reuse, 0x4020, RZ ;  /* 0x0000402008657810 */ /* 0x040fe40007f5e0ff */
[C---:B------:R-:W-:Y:S02]  /*de30*/  IADD3 R103, P1, R8.reuse, 0x4040, RZ ;  /* 0x0000404008677810 */ /* 0x040fe40007f3e0ff */
[----:B------:R-:W-:Y:S02]  /*de40*/  IADD3 R105, P0, R8, 0x4060, RZ ;  /* 0x0000406008697810 */ /* 0x000fe40007f1e0ff */
[----:B------:R-:W-:Y:S02]  /*de50*/  LOP3.LUT R8, R11, R8, RZ, 0x3c, !PT ;  /* 0x000000080b087212 */ /* 0x000fe400078e3cff */
[----:B------:R-:W-:-:S02]  /*de60*/  LOP3.LUT R11, R12, 0x380, RZ, 0xc0, !PT ;  /* 0x000003800c0b7812 */ /* 0x000fc400078ec0ff */
[----:B------:R-:W-:Y:S02]  /*de70*/  SHF.R.U64 R6, R6, 0x3, RZ ;  /* 0x0000000306067819 */ /* 0x000fe400000012ff */
[----:B------:R-:W-:Y:S02]  /*de80*/  SHF.R.U64 R11, R11, 0x3, RZ ;  /* 0x000000030b0b7819 */ /* 0x000fe400000012ff */
[----:B------:R-:W-:Y:S02]  /*de90*/  LOP3.LUT R32, R6, R19, RZ, 0x3c, !PT ;  /* 0x0000001306207212 */ /* 0x000fe400078e3cff */
[----:B------:R-:W-:Y:S02]  /*dea0*/  LOP3.LUT R14, R99, 0x380, RZ, 0xc0, !PT ;  /* 0x00000380630e7812 */ /* 0x000fe400078ec0ff */
[----:B------:R-:W-:Y:S02]  /*deb0*/  LOP3.LUT R6, R101, 0x380, RZ, 0xc0, !PT ;  /* 0x0000038065067812 */ /* 0x000fe400078ec0ff */
[----:B------:R-:W-:-:S02]  /*dec0*/  LOP3.LUT R10, R35, 0x380, RZ, 0xc0, !PT ;  /* 0x00000380230a7812 */ /* 0x000fc400078ec0ff */
[----:B------:R-:W-:Y:S02]  /*ded0*/  LOP3.LUT R28, R11, R12, RZ, 0x3c, !PT ;  /* 0x0000000c0b1c7212 */ /* 0x000fe400078e3cff */
[----:B------:R-:W-:Y:S02]  /*dee0*/  SHF.R.U64 R14, R14, 0x3, RZ ;  /* 0x000000030e0e7819 */ /* 0x000fe400000012ff */
[----:B------:R-:W-:Y:S02]  /*def0*/  LOP3.LUT R12, R103, 0x380, RZ, 0xc0, !PT ;  /* 0x00000380670c7812 */ /* 0x000fe400078ec0ff */
[----:B------:R-:W-:Y:S02]  /*df00*/  SHF.R.U64 R6, R6, 0x3, RZ ;  /* 0x0000000306067819 */ /* 0x000fe400000012ff */
[----:B------:R-:W-:Y:S02]  /*df10*/  SHF.R.U64 R10, R10, 0x3, RZ ;  /* 0x000000030a0a7819 */ /* 0x000fe400000012ff */
[----:B------:R-:W-:Y:S01]  /*df20*/  LOP3.LUT R34, R105, 0x380, RZ, 0xc0, !PT ;  /* 0x0000038069227812 */ /* 0x000fe200078ec0ff */
[--C-:B------:R-:W-:Y:S01]  /*df30*/  IMAD.X R27, RZ, RZ, R9.reuse, P3 ;  /* 0x000000ffff1b7224 */ /* 0x100fe200018e0609 */
[----:B------:R-:W-:Y:S01]  /*df40*/  LOP3.LUT R26, R14, R99, RZ, 0x3c, !PT ;  /* 0x000000630e1a7212 */ /* 0x000fe200078e3cff */
[--C-:B------:R-:W-:Y:S01]  /*df50*/  IMAD.X R25, RZ, RZ, R9.reuse, P2 ;  /* 0x000000ffff197224 */ /* 0x100fe200010e0609 */
[----:B------:R-:W-:Y:S01]  /*df60*/  SHF.R.U64 R12, R12, 0x3, RZ ;  /* 0x000000030c0c7819 */ /* 0x000fe200000012ff */
[--C-:B------:R-:W-:Y:S01]  /*df70*/  IMAD.X R33, RZ, RZ, R9.reuse, P6 ;  /* 0x000000ffff217224 */ /* 0x100fe200030e0609 */
[----:B------:R-:W-:Y:S01]  /*df80*/  LOP3.LUT R24, R6, R101, RZ, 0x3c, !PT ;  /* 0x0000006506187212 */ /* 0x000fe200078e3cff */
[--C-:B------:R-:W-:Y:S01]  /*df90*/  IMAD.X R31, RZ, RZ, R9.reuse, P5 ;  /* 0x000000ffff1f7224 */ /* 0x100fe200028e0609 */
[----:B------:R-:W-:Y:S01]  /*dfa0*/  LOP3.LUT R30, R10, R35, RZ, 0x3c, !PT ;  /* 0x000000230a1e7212 */ /* 0x000fe200078e3cff */
[--C-:B------:R-:W-:Y:S01]  /*dfb0*/  IMAD.X R29, RZ, RZ, R9.reuse, P4 ;  /* 0x000000ffff1d7224 */ /* 0x100fe200020e0609 */
[----:B------:R-:W-:Y:S01]  /*dfc0*/  SHF.R.U64 R34, R34, 0x3, RZ ;  /* 0x0000000322227819 */ /* 0x000fe200000012ff */
[--C-:B------:R-:W-:Y:S01]  /*dfd0*/  IMAD.X R15, RZ, RZ, R9.reuse, P1 ;  /* 0x000000ffff0f7224 */ /* 0x100fe200008e0609 */
[----:B------:R-:W-:Y:S01]  /*dfe0*/  MOV R19, R8 ;  /* 0x0000000800137202 */ /* 0x000fe20000000f00 */
[----:B------:R-:W-:Y:S01]  /*dff0*/  IMAD.X R13, RZ, RZ, R9, P0 ;  /* 0x000000ffff0d7224 */ /* 0x000fe200000e0609 */
[----:B------:R-:W-:-:S02]  /*e000*/  F2FP.BF16.F32.PACK_AB R8, R21, R20 ;  /* 0x000000141508723e */ /* 0x000fc400000010ff */
[----:B------:R-:W-:Y:S02]  /*e010*/  F2FP.BF16.F32.PACK_AB R9, R93, R92 ;  /* 0x0000005c5d09723e */ /* 0x000fe400000010ff */
[----:B------:R-:W-:Y:S02]  /*e020*/  F2FP.BF16.F32.PACK_AB R10, R89, R88 ;  /* 0x00000058590a723e */ /* 0x000fe400000010ff */
[----:B------:R-:W-:Y:S02]  /*e030*/  F2FP.BF16.F32.PACK_AB R11, R95, R94 ;  /* 0x0000005e5f0b723e */ /* 0x000fe400000010ff */
[----:B------:R-:W-:Y:S02]  /*e040*/  LOP3.LUT R14, R12, R103, RZ, 0x3c, !PT ;  /* 0x000000670c0e7212 */ /* 0x000fe400078e3cff */
[----:B------:R-:W-:Y:S02]  /*e050*/  MOV R99, R26 ;  /* 0x0000001a00637202 */ /* 0x000fe40000000f00 */
[----:B------:R-:W-:-:S02]  /*e060*/  MOV R98, R24 ;  /* 0x0000001800627202 */ /* 0x000fc40000000f00 */
[----:B------:R-:W-:Y:S02]  /*e070*/  LOP3.LUT R12, R34, R105, RZ, 0x3c, !PT ;  /* 0x00000069220c7212 */ /* 0x000fe400078e3cff */
[----:B------:R-:W-:Y:S02]  /*e080*/  MOV R102, R32 ;  /* 0x0000002000667202 */ /* 0x000fe40000000f00 */
[----:B------:R-:W-:Y:S02]  /*e090*/  MOV R101, R30 ;  /* 0x0000001e00657202 */ /* 0x000fe40000000f00 */
[----:B------:R-:W-:Y:S02]  /*e0a0*/  MOV R100, R28 ;  /* 0x0000001c00647202 */ /* 0x000fe40000000f00 */
[----:B------:R-:W-:Y:S02]  /*e0b0*/  F2FP.BF16.F32.PACK_AB R24, R91, R90 ;  /* 0x0000005a5b18723e */ /* 0x000fe400000010ff */
[----:B------:R-:W-:-:S02]  /*e0c0*/  F2FP.BF16.F32.PACK_AB R25, R97, R96 ;  /* 0x000000606119723e */ /* 0x000fc400000010ff */
[----:B------:R-:W-:Y:S02]  /*e0d0*/  F2FP.BF16.F32.PACK_AB R26, R37, R36 ;  /* 0x00000024251a723e */ /* 0x000fe400000010ff */
[----:B------:R-:W-:Y:S02]  /*e0e0*/  F2FP.BF16.F32.PACK_AB R27, R39, R38 ;  /* 0x00000026271b723e */ /* 0x000fe400000010ff */
[----:B------:R-:W-:Y:S02]  /*e0f0*/  F2FP.BF16.F32.PACK_AB R28, R41, R40 ;  /* 0x00000028291c723e */ /* 0x000fe400000010ff */
[----:B------:R-:W-:Y:S02]  /*e100*/  F2FP.BF16.F32.PACK_AB R29, R43, R42 ;  /* 0x0000002a2b1d723e */ /* 0x000fe400000010ff */
[----:B------:R-:W-:Y:S02]  /*e110*/  F2FP.BF16.F32.PACK_AB R30, R45, R44 ;  /* 0x0000002c2d1e723e */ /* 0x000fe400000010ff */
[----:B------:R-:W-:Y:S01]  /*e120*/  F2FP.BF16.F32.PACK_AB R31, R47, R46 ;  /* 0x0000002e2f1f723e */ /* 0x000fe200000010ff */
[----:B------:R0:W-:Y:S01]  /*e130*/  STSM.16.M88.4 [R19], R8 ;  /* 0x0000000813007844 */ /* 0x0001e20000000200 */
[----:B------:R-:W-:-:S02]  /*e140*/  F2FP.BF16.F32.PACK_AB R32, R49, R48 ;  /* 0x000000303120723e */ /* 0x000fc400000010ff */
[----:B------:R-:W-:Y:S02]  /*e150*/  F2FP.BF16.F32.PACK_AB R33, R51, R50 ;  /* 0x000000323321723e */ /* 0x000fe400000010ff */
[----:B------:R-:W-:Y:S02]  /*e160*/  F2FP.BF16.F32.PACK_AB R34, R53, R52 ;  /* 0x000000343522723e */ /* 0x000fe400000010ff */
[----:B------:R-:W-:Y:S01]  /*e170*/  F2FP.BF16.F32.PACK_AB R35, R55, R54 ;  /* 0x000000363723723e */ /* 0x000fe200000010ff */
[----:B------:R1:W-:Y:S01]  /*e180*/  STSM.16.M88.4 [R102], R24 ;  /* 0x0000001866007844 */ /* 0x0003e20000000200 */
[----:B------:R-:W-:Y:S02]  /*e190*/  MOV R6, R14 ;  /* 0x0000000e00067202 */ /* 0x000fe40000000f00 */
[----:B------:R-:W-:Y:S01]  /*e1a0*/  F2FP.BF16.F32.PACK_AB R14, R69, R68 ;  /* 0x00000044450e723e */ /* 0x000fe200000010ff */
[----:B------:R2:W-:Y:S01]  /*e1b0*/  STSM.16.M88.4 [R101], R28 ;  /* 0x0000001c65007844 */ /* 0x0005e20000000200 */
[----:B------:R-:W-:-:S02]  /*e1c0*/  F2FP.BF16.F32.PACK_AB R15, R71, R70 ;  /* 0x00000046470f723e */ /* 0x000fc400000010ff */
[----:B0-----:R-:W-:Y:S02]  /*e1d0*/  MOV R19, R12 ;  /* 0x0000000c00137202 */ /* 0x001fe40000000f00 */
[----:B------:R-:W-:Y:S02]  /*e1e0*/  F2FP.BF16.F32.PACK_AB R8, R57, R56 ;  /* 0x000000383908723e */ /* 0x000fe400000010ff */
[----:B------:R-:W-:Y:S02]  /*e1f0*/  F2FP.BF16.F32.PACK_AB R9, R59, R58 ;  /* 0x0000003a3b09723e */ /* 0x000fe400000010ff */
[----:B------:R-:W-:Y:S02]  /*e200*/  F2FP.BF16.F32.PACK_AB R10, R61, R60 ;  /* 0x0000003c3d0a723e */ /* 0x000fe400000010ff */
[----:B------:R-:W-:Y:S02]  /*e210*/  F2FP.BF16.F32.PACK_AB R11, R63, R62 ;  /* 0x0000003e3f0b723e */ /* 0x000fe400000010ff */
[----:B------:R-:W-:-:S02]  /*e220*/  F2FP.BF16.F32.PACK_AB R12, R65, R64 ;  /* 0x00000040410c723e */ /* 0x000fc400000010ff */
[----:B------:R-:W-:Y:S02]  /*e230*/  F2FP.BF16.F32.PACK_AB R13, R67, R66 ;  /* 0x00000042430d723e */ /* 0x000fe400000010ff */
[----:B-1----:R-:W-:Y:S02]  /*e240*/  F2FP.BF16.F32.PACK_AB R24, R73, R72 ;  /* 0x000000484918723e */ /* 0x002fe400000010ff */
[----:B------:R-:W-:Y:S02]  /*e250*/  F2FP.BF16.F32.PACK_AB R25, R75, R74 ;  /* 0x0000004a4b19723e */ /* 0x000fe400000010ff */
[----:B------:R-:W-:Y:S02]  /*e260*/  F2FP.BF16.F32.PACK_AB R26, R77, R76 ;  /* 0x0000004c4d1a723e */ /* 0x000fe400000010ff */
[----:B------:R-:W-:Y:S01]  /*e270*/  F2FP.BF16.F32.PACK_AB R27, R79, R78 ;  /* 0x0000004e4f1b723e */ /* 0x000fe200000010ff */
[----:B------:R0:W-:Y:S01]  /*e280*/  STSM.16.M88.4 [R100], R32 ;  /* 0x0000002064007844 */ /* 0x0001e20000000200 */
[----:B--2---:R-:W-:-:S02]  /*e290*/  F2FP.BF16.F32.PACK_AB R28, R81, R80 ;  /* 0x00000050511c723e */ /* 0x004fc400000010ff */
[----:B------:R-:W-:Y:S02]  /*e2a0*/  F2FP.BF16.F32.PACK_AB R29, R83, R82 ;  /* 0x00000052531d723e */ /* 0x000fe400000010ff */
[----:B------:R-:W-:Y:S02]  /*e2b0*/  F2FP.BF16.F32.PACK_AB R30, R85, R84 ;  /* 0x00000054551e723e */ /* 0x000fe400000010ff */
[----:B------:R-:W-:Y:S01]  /*e2c0*/  F2FP.BF16.F32.PACK_AB R31, R87, R86 ;  /* 0x00000056571f723e */ /* 0x000fe200000010ff */
[----:B------:R-:W-:Y:S04]  /*e2d0*/  STSM.16.M88.4 [R99], R8 ;  /* 0x0000000863007844 */ /* 0x000fe80000000200 */
[----:B------:R-:W-:Y:S04]  /*e2e0*/  STSM.16.M88.4 [R98], R12 ;  /* 0x0000000c62007844 */ /* 0x000fe80000000200 */
[----:B------:R-:W-:Y:S04]  /*e2f0*/  STSM.16.M88.4 [R6], R24 ;  /* 0x0000001806007844 */ /* 0x000fe80000000200 */
[----:B------:R1:W-:Y:S01]  /*e300*/  STSM.16.M88.4 [R19], R28 ;  /* 0x0000001c13007844 */ /* 0x0003e20000000200 */
[----:B------:R-:W-:Y:S01]  /*e310*/  USHF.L.U32 UR4, UR14, 0x2, URZ ;  /* 0x000000020e047899 */ /* 0x000fe2000800063f */
[----:B------:R-:W-:Y:S01]  /*e320*/  BAR.SYNC.DEFER_BLOCKING 0x1, 0x100 ;  /* 0x0044000000007b1d */ /* 0x000fe20000010000 */
[----:B------:R-:W-:Y:S01]  /*e330*/  ISETP.NE.U32.AND P0, PT, RZ, UR10, PT ;  /* 0x0000000aff007c0c */ /* 0x000fe2000bf05070 */
[----:B------:R-:W-:-:S02]  /*e340*/  USHF.L.U64.HI UR12, UR14, 0x2, UR13 ;  /* 0x000000020e0c7899 */ /* 0x000fc4000801020d */
[----:B------:R-:W-:Y:S01]  /*e350*/  UIADD3 UR7, UP0, UR4, UR10, URZ ;  /* 0x0000000a04077290 */ /* 0x000fe2000ff1e03f */
[----:B------:R-:W-:-:S03]  /*e360*/  ISETP.NE.AND.EX P0, PT, RZ, UR11, PT, P0 ;  /* 0x0000000bff007c0c */ /* 0x000fc6000bf05300 */
[----:B------:R-:W-:Y:S02]  /*e370*/  UIADD3.X UR8, UR12, UR11, URZ, UP0, !UPT ;  /* 0x0000000b0c087290 */ /* 0x000fe400087fe43f */
[----:B0-----:R-:W-:Y:S01]  /*e380*/  IMAD.U32 R32, RZ, RZ, UR7 ;  /* 0x00000007ff207e24 */ /* 0x001fe2000f8e00ff */
[----:B-1----:R-:W0:Y:S03]  /*e390*/  LDC R19, c[0x0][0xbe8] ;  /* 0x0002fa00ff137b82 */ /* 0x002e260000000800 */
[----:B------:R-:W-:Y:S01]  /*e3a0*/  IMAD.U32 R33, RZ, RZ, UR8 ;  /* 0x00000008ff217e24 */ /* 0x000fe2000f8e00ff */
[----:B------:R-:W-:-:S04]  /*e3b0*/  ULDC.64 UR8, c[0x0][0xc08] ;  /* 0x0003020000087ab9 */ /* 0x000fc80000000a00 */
[----:B------:R-:W2:Y:S01]  /*e3c0*/  @P0 LDG.E R34, desc[UR20][R32.64] ;  /* 0x0000001420220981 */ /* 0x000ea2000c1e1900 */
[----:B------:R-:W-:-:S04]  /*e3d0*/  UISETP.NE.U32.AND UP0, UPT, UR8, URZ, UPT ;  /* 0x0000003f0800728c */ /* 0x000fc8000bf05070 */
[----:B------:R-:W-:Y:S01]  /*e3e0*/  UISETP.NE.AND.EX UP0, UPT, UR9, URZ, UPT, UP0 ;  /* 0x0000003f0900728c */ /* 0x000fe2000bf05300 */
[----:B0-----:R-:W-:-:S10]  /*e3f0*/  ISETP.NE.AND P1, PT, R19, 0x1, PT ;  /* 0x000000011300780c */ /* 0x001fd40003f25270 */
[----:B------:R-:W-:Y:S01]  /*e400*/  @UP0 UIADD3 UR8, UP1, UR4, UR8, URZ ;  /* 0x0000000804080290 */ /* 0x000fe2000ff3e03f */
[----:B------:R-:W-:Y:S02]  /*e410*/  PLOP3.LUT P4, PT, PT, PT, UP0, 0x80, 0x0 ;  /* 0x000000000000781c */ /* 0x000fe40003f8f008 */
[----:B------:R-:W-:Y:S01]  /*e420*/  ULDC UR4, c[0x0][0xa88] ;  /* 0x0002a20000047ab9 */ /* 0x000fe20000000800 */
[----:B------:R-:W-:Y:S01]  /*e430*/  @UP0 UIADD3.X UR9, UR12, UR9, URZ, UP1, !UPT ;  /* 0x000000090c090290 */ /* 0x000fe20008ffe43f */
[----:B------:R-:W-:Y:S01]  /*e440*/  IMAD.U32 R6, RZ, RZ, UR4 ;  /* 0x00000004ff067e24 */ /* 0x000fe2000f8e00ff */
[----:B------:R-:W-:Y:S01]  /*e450*/  UISETP.NE.AND UP0, UPT, UR17, URZ, UPT ;  /* 0x0000003f1100728c */ /* 0x000fe2000bf05270 */
[----:B------:R-:W-:Y:S01]  /*e460*/  ULDC UR4, c[0x0][0xad4] ;  /* 0x0002b50000047ab9 */ /* 0x000fe20000000800 */
[----:B------:R-:W0:Y:S02]  /*e470*/  @P1 LDC R10, c[0x0][0xbec] ;  /* 0x0002fb00ff0a1b82 */ /* 0x000e240000000800 */
[----:B------:R-:W-:-:S04]  /*e480*/  USEL UR4, UR17, UR4, UP0 ;  /* 0x0000000411047287 */ /* 0x000fc80008000000 */
[----:B------:R-:W-:Y:S02]  /*e490*/  UISETP.GT.AND UP1, UPT, UR4, 0x1, UPT ;  /* 0x000000010400788c */ /* 0x000fe4000bf24270 */
[----:B------:R-:W1:Y:S02]  /*e4a0*/  @P1 LDC R13, c[0x0][0xbf0] ;  /* 0x0002fc00ff0d1b82 */ /* 0x000e640000000800 */
[----:B------:R-:W-:Y:S02]  /*e4b0*/  USEL UR18, UR18, 0x978, UP1 ;  /* 0x0000097812127887 */ /* 0x000fe40008800000 */
[----:B------:R-:W-:Y:S01]  /*e4c0*/  UISETP.NE.U32.AND UP0, UPT, UR10, URZ, UPT ;  /* 0x0000003f0a00728c */ /* 0x000fe2000bf05070 */
[----:B------:R-:W-:-:S03]  /*e4d0*/  IMAD.U32 R15, RZ, RZ, UR16 ;  /* 0x00000010ff0f7e24 */ /* 0x000fc6000f8e00ff */
[----:B------:R-:W-:Y:S01]  /*e4e0*/  UISETP.NE.AND.EX UP0, UPT, UR11, URZ, UPT, UP0 ;  /* 0x0000003f0b00728c */ /* 0x000fe2000bf05300 */
[----:B------:R-:W-:Y:S01]  /*e4f0*/  IMAD.U32 R8, RZ, RZ, UR8 ;  /* 0x00000008ff087e24 */ /* 0x000fe2000f8e00ff */
[----:B------:R-:W-:Y:S01]  /*e500*/  UMOV UR4, URZ ;  /* 0x0000003f00047c82 */ /* 0x000fe20008000000 */
[----:B------:R-:W-:Y:S01]  /*e510*/  IMAD.U32 R9, RZ, RZ, UR9 ;  /* 0x00000009ff097e24 */ /* 0x000fe2000f8e00ff */
[----:B------:R-:W-:Y:S01]  /*e520*/  USEL UR7, UR14, URZ, !UP0 ;  /* 0x0000003f0e077287 */ /* 0x000fe2000c000000 */
[----:B------:R-:W-:Y:S01]  /*e530*/  IMAD R15, R15, 0x80, R106 ;  /* 0x000000800f0f7824 */ /* 0x000fe200078e026a */
[----:B------:R-:W-:Y:S01]  /*e540*/  ULDC.64 UR10, c[0x0][UR18+0x220] ;  /* 0x00008800120a7abb */ /* 0x000fe20008000a00 */
[----:B------:R-:W-:Y:S01]  /*e550*/  USEL UR16, UR15, URZ, UP1 ;  /* 0x0000003f0f107287 */ /* 0x000fe20008800000 */
[----:B------:R0:W5:Y:S01]  /*e560*/  @P4 LDG.E R6, desc[UR20][R8.64] ;  /* 0x0000001408064981 */ /* 0x000162000c1e1900 */
[----:B------:R-:W-:Y:S01]  /*e570*/  USEL UR17, UR13, URZ, !UP0 ;  /* 0x0000003f0d117287 */ /* 0x000fe2000c000000 */
[----:B------:R-:W-:Y:S01]  /*e580*/  ULDC.64 UR8, c[0x0][UR18+0x218] ;  /* 0x0000860012087abb */ /* 0x000fe20008000a00 */
[----:B------:R-:W-:Y:S01]  /*e590*/  UIMAD UR11, UR11, UR7, URZ ;  /* 0x000000070b0b72a4 */ /* 0x000fe2000f8e023f */
[----:B------:R-:W-:Y:S01]  /*e5a0*/  ULDC.64 UR12, c[0x0][UR18+0x228] ;  /* 0x00008a00120c7abb */ /* 0x000fe20008000a00 */
[----:B------:R-:W-:Y:S01]  /*e5b0*/  UIMAD.WIDE.U32 UR14, UR8, UR19, URZ ;  /* 0x00000013080e72a5 */ /* 0x000fe2000f8e003f */
[----:B0-----:R-:W-:Y:S01]  /*e5c0*/  @P1 IMAD.HI.U32 R8, R15, R10, RZ ;  /* 0x0000000a0f081227 */ /* 0x001fe200078e00ff */
[----:B------:R-:W-:-:S02]  /*e5d0*/  UIMAD UR19, UR9, UR19, URZ ;  /* 0x00000013091372a4 */ /* 0x000fc4000f8e023f */
[----:B------:R-:W-:Y:S01]  /*e5e0*/  UIMAD.WIDE.U32 UR20, UR12, UR16, URZ ;  /* 0x000000100c1472a5 */ /* 0x000fe2000f8e003f */
[----:B------:R-:W-:Y:S01]  /*e5f0*/  IMAD.MOV.U32 R11, RZ, RZ, R15 ;  /* 0x000000ffff0b7224 */ /* 0x000fe200078e000f */
[----:B------:R-:W-:Y:S01]  /*e600*/  UIMAD.WIDE.U32 UR8, UR10, UR7, URZ ;  /* 0x000000070a0872a5 */ /* 0x000fe2000f8e003f */
[----:B-1----:R-:W-:Y:S01]  /*e610*/  @P1 SHF.R.U32.HI R11, RZ, R13, R8 ;  /* 0x0000000dff0b1219 */ /* 0x002fe20000011608 */
[----:B------:R-:W-:Y:S02]  /*e620*/  UIMAD UR12, UR13, UR16, URZ ;  /* 0x000000100d0c72a4 */ /* 0x000fe4000f8e023f */
[----:B------:R-:W-:Y:S02]  /*e630*/  UIMAD UR11, UR10, UR17, UR11 ;  /* 0x000000110a0b72a4 */ /* 0x000fe4000f8e020b */
[----:B------:R-:W-:Y:S02]  /*e640*/  UIADD3 UR12, UR21, UR12, URZ ;  /* 0x0000000c150c7290 */ /* 0x000fe4000fffe03f */
[----:B------:R-:W-:Y:S01]  /*e650*/  UIADD3 UR10, UR9, UR11, URZ ;  /* 0x0000000b090a7290 */ /* 0x000fe2000fffe03f */
[----:B------:R-:W-:Y:S01]  /*e660*/  IMAD.MOV R10, RZ, RZ, -R11 ;  /* 0x000000ffff0a7224 */ /* 0x000fe200078e0a0b */
[----:B------:R-:W-:Y:S01]  /*e670*/  UIADD3 UR19, UR15, UR19, URZ ;  /* 0x000000130f137290 */ /* 0x000fe2000fffe03f */
[----:B------:R-:W-:-:S02]  /*e680*/  IMAD.U32 R8, RZ, RZ, UR20 ;  /* 0x00000014ff087e24 */ /* 0x000fc4000f8e00ff */
[----:B------:R-:W-:Y:S01]  /*e690*/  IMAD.U32 R9, RZ, RZ, UR21 ;  /* 0x00000015ff097e24 */ /* 0x000fe2000f8e00ff */
[----:B------:R-:W-:Y:S01]  /*e6a0*/  SHF.R.S32.HI R9, RZ, 0x1f, R11 ;  /* 0x0000001fff097819 */ /* 0x000fe2000001140b */
[----:B------:R-:W-:Y:S02]  /*e6b0*/  IMAD R13, R19, R10, R15 ;  /* 0x0000000a130d7224 */ /* 0x000fe400078e020f */
[----:B------:R-:W-:Y:S01]  /*e6c0*/  IMAD.U32 R12, RZ, RZ, UR12 ;  /* 0x0000000cff0c7e24 */ /* 0x000fe2000f8e00ff */
[----:B------:R-:W-:Y:S01]  /*e6d0*/  ULDC.64 UR12, c[0x0][0xba8] ;  /* 0x0002ea00000c7ab9 */ /* 0x000fe20000000a00 */
[----:B------:R-:W-:Y:S01]  /*e6e0*/  @!UP1 ULDC UR12, c[0x0][0xb50] ;  /* 0x0002d400000c9ab9 */ /* 0x000fe20000000800 */
[----:B------:R-:W-:Y:S01]  /*e6f0*/  SHF.R.S32.HI R10, RZ, 0x1f, R13 ;  /* 0x0000001fff0a7819 */ /* 0x000fe2000001140d */
[----:B------:R-:W-:Y:S01]  /*e700*/  @!UP1 ULDC UR13, c[0x0][0xb54] ;  /* 0x0002d500000d9ab9 */ /* 0x000fe20000000800 */
[----:B--2---:R-:W-:-:S13]  /*e710*/  @P0 R2UR UR4, R34 ;  /* 0x00000000220402ca */ /* 0x004fda00000e0000 */
[----:B------:R-:W-:Y:S02]  /*e720*/  UIADD3 UR14, UP0, UP2, UR8, UR14, UR4 ;  /* 0x0000000e080e7290 */ /* 0x000fe4000fa1e004 */
[----:B------:R-:W-:-:S04]  /*e730*/  USHF.R.S32.HI UR11, URZ, 0x1f, UR4 ;  /* 0x0000001f3f0b7899 */ /* 0x000fc80008011404 */
[----:B------:R-:W-:Y:S01]  /*e740*/  UIADD3.X UR10, UR10, UR19, UR11, UP0, UP2 ;  /* 0x000000130a0a7290 */ /* 0x000fe200087e440b */
[----:B------:R-:W-:Y:S01]  /*e750*/  IADD3 R8, P2, P3, R11, UR14, R8 ;  /* 0x0000000e0b087c10 */ /* 0x000fe2000fb5e008 */
[----:B------:R-:W-:Y:S02]  /*e760*/  ULDC.64 UR8, c[0x0][UR18+0x210] ;  /* 0x0000840012087abb */ /* 0x000fe40008000a00 */
[----:B------:R-:W-:Y:S02]  /*e770*/  IMAD R11, R13, UR9, RZ ;  /* 0x000000090d0b7c24 */ /* 0x000fe4000f8e02ff */
[----:B------:R-:W-:Y:S02]  /*e780*/  IADD3.X R9, R9, UR10, R12, P2, P3 ;  /* 0x0000000a09097c10 */ /* 0x000fe400097e640c */
[----:B------:R-:W-:Y:S02]  /*e790*/  IMAD R11, R10, UR8, R11 ;  /* 0x000000080a0b7c24 */ /* 0x000fe4000f8e020b */
[----:B------:R-:W-:-:S04]  /*e7a0*/  IMAD.WIDE.U32 R8, R13, UR8, R8 ;  /* 0x000000080d087c25 */ /* 0x000fc8000f8e0008 */
[----:B------:R-:W-:Y:S01]  /*e7b0*/  IMAD.IADD R9, R9, 0x1, R11 ;  /* 0x0000000109097824 */ /* 0x000fe200078e020b */
[----:B------:R-:W-:-:S04]  /*e7c0*/  LEA R12, P2, R8, UR12, 0x2 ;  /* 0x0000000c080c7c11 */ /* 0x000fc8000f8410ff */
[----:B------:R-:W-:Y:S01]  /*e7d0*/  LEA.HI.X R13, R8, UR13, R9, 0x2, P2 ;  /* 0x0000000d080d7c11 */ /* 0x000fe200090f1409 */
[----:B------:R-:W-:Y:S08]  /*e7e0*/  @P4 BRA `(.L_x_196) ;  /* 0x0000000000144947 */ /* 0x000ff00003800000 */
[----:B------:R-:W-:Y:S05]  /*e7f0*/  @!P0 BRA `(.L_x_196) ;  /* 0x0000000000108947 */ /* 0x000fea0003800000 */
[----:B------:R-:W-:Y:S02]  /*e800*/  ULDC.64 UR8, c[0x0][0x208] ;  /* 0x0000820000087ab9 */ /* 0x000fe40000000a00 */
[----:B------:R-:W2:Y:S04]  /*e810*/  LDG.E R9, desc[UR8][R32.64] ;  /* 0x0000000820097981 */ /* 0x000ea8000c1e1900 */
[----:B-----5:R-:W2:Y:S02]  /*e820*/  LDG.E R6, desc[UR8][R32.64+0x4] ;  /* 0x0000040820067981 */ /* 0x020ea4000c1e1900 */
[----:B--2---:R-:W-:-:S07]  /*e830*/  IMAD.IADD R6, R6, 0x1, -R9 ;  /* 0x0000000106067824 */ /* 0x004fce00078e0a09 */
.L_x_196:
[----:B------:R-:W2:Y:S01]  /*e840*/  LDL R24, [R1+0x5c] ;  /* 0x00005c0001187983 */ /* 0x000ea20000100800 */
[----:B------:R-:W0:Y:S01]  /*e850*/  S2R R10, SR_TID.X ;  /* 0x00000000000a7919 */ /* 0x000e220000002100 */
[----:B------:R-:W-:Y:S02]  /*e860*/  R2UR UR8, R104 ;  /* 0x00000000680872ca */ /* 0x000fe400000e0000 */
[----:B------:R-:W-:Y:S04]  /*e870*/  SHFL.IDX PT, R8, R12, RZ, 0x1c1f ;  /* 0x001c1fff0c087589 */ /* 0x000fe800000e0000 */
[----:B------:R-:W1:Y:S01]  /*e880*/  SHFL.IDX PT, R9, R13, RZ, 0x1c1f ;  /* 0x001c1fff0d097589 */ /* 0x000e6200000e0000 */
[----:B0-----:R-:W-:-:S05]  /*e890*/  VIADD R25, R10, 0xffffff80 ;  /* 0xffffff800a197836 */ /* 0x001fca0000000000 */
[----:B------:R-:W-:-:S04]  /*e8a0*/  SHF.R.S32.HI R14, RZ, 0x1f, R25 ;  /* 0x0000001fff0e7819 */ /* 0x000fc80000011419 */
[----:B------:R-:W-:-:S04]  /*e8b0*/  LEA.HI R14, R14, R25, RZ, 0x7 ;  /* 0x000000190e0e7211 */ /* 0x000fc800078f38ff */
[----:B------:R-:W-:Y:S01]  /*e8c0*/  LOP3.LUT R14, R14, 0xffffff80, RZ, 0xc0, !PT ;  /* 0xffffff800e0e7812 */ /* 0x000fe200078ec0ff */
[----:B------:R-:W-:Y:S04]  /*e8d0*/  SHFL.IDX PT, R10, R12, 0x1, 0x1c1f ;  /* 0x003c1f000c0a7f89 */ /* 0x000fe800000e0000 */
[----:B------:R-:W-:Y:S02]  /*e8e0*/  IMAD.IADD R14, R25, 0x1, -R14 ;  /* 0x00000001190e7824 */ /* 0x000fe400078e0a0e */
[----:B------:R-:W-:Y:S01]  /*e8f0*/  IMAD.U32 R25, RZ, RZ, UR8 ;  /* 0x00000008ff197e24 */ /* 0x000fe2000f8e00ff */
[----:B------:R-:W0:Y:S01]  /*e900*/  SHFL.IDX PT, R11, R13, 0x1, 0x1c1f ;  /* 0x003c1f000d0b7f89 */ /* 0x000e2200000e0000 */
[----:B-----5:R-:W-:Y:S01]  /*e910*/  IMAD R6, R6, R19, RZ ;  /* 0x0000001306067224 */ /* 0x020fe200078e02ff */
[----:B------:R-:W-:Y:S01]  /*e920*/  LOP3.LUT P0, RZ, R14, 0x3, RZ, 0xc0, !PT ;  /* 0x000000030eff7812 */ /* 0x000fe2000780c0ff */
[----:B------:R-:W-:Y:S01]  /*e930*/  ULDC.64 UR8, c[0x0][0x208] ;  /* 0x0000820000087ab9 */ /* 0x000fe20000000a00 */
[----:B--2---:R-:W-:-:S04]  /*e940*/  IMAD R25, R25, 0x80, R24 ;  /* 0x0000008019197824 */ /* 0x004fc800078e0218 */
[C---:B------:R-:W-:Y:S01]  /*e950*/  VIADD R27, R25.reuse, 0x8 ;  /* 0x00000008191b7836 */ /* 0x040fe20000000000 */
[----:B------:R-:W-:-:S04]  /*e960*/  ISETP.GE.OR P2, PT, R25, R6, P0 ;  /* 0x000000061900720c */ /* 0x000fc80000746670 */
[----:B------:R-:W-:-:S09]  /*e970*/  ISETP.GE.OR P0, PT, R27, R6, P0 ;  /* 0x000000061b00720c */ /* 0x000fd20000706670 */
[----:B-1----:R1:W-:Y:S04]  /*e980*/  @!P2 ST.E desc[UR8][R8.64], R3 ;  /* 0x000000030800a985 */ /* 0x0023e8000c101908 */
[----:B0-----:R1:W-:Y:S01]  /*e990*/  @!P0 ST.E desc[UR8][R10.64], R0 ;  /* 0x000000000a008985 */ /* 0x0013e2000c101908 */
[----:B------:R-:W-:-:S13]  /*e9a0*/  PLOP3.LUT P0, PT, PT, PT, UP1, 0x80, 0x0 ;  /* 0x000000000000781c */ /* 0x000fda0003f0f018 */
[----:B-1----:R-:W-:Y:S05]  /*e9b0*/  @P0 BRA `(.L_x_197) ;  /* 0x0000000800cc0947 */ /* 0x002fea0003800000 */
[----:B------:R-:W0:Y:S01]  /*e9c0*/  S2R R14, SR_TID.X ;  /* 0x00000000000e7919 */ /* 0x000e220000002100 */
[----:B------:R-:W1:Y:S01]  /*e9d0*/  @P1 LDC R20, c[0x0][0xbec] ;  /* 0x0002fb00ff141b82 */ /* 0x000e620000000800 */
[----:B------:R-:W-:Y:S01]  /*e9e0*/  ULDC.64 UR8, c[0x0][0x208] ;  /* 0x0000820000087ab9 */ /* 0x000fe20000000a00 */
[----:B------:R-:W-:Y:S01]  /*e9f0*/  R2UR UR14, R104 ;  /* 0x00000000680e72ca */ /* 0x000fe200000e0000 */
[----:B------:R-:W-:Y:S01]  /*ea00*/  ULDC.64 UR12, c[0x0][0xaa0] ;  /* 0x0002a800000c7ab9 */ /* 0x000fe20000000a00 */
[----:B------:R-:W-:Y:S01]  /*ea10*/  R2UR UR15, R222 ;  /* 0x00000000de0f72ca */ /* 0x000fe200000e0000 */
[----:B0-----:R-:W-:-:S05]  /*ea20*/  VIADD R14, R14, 0xffffff80 ;  /* 0xffffff800e0e7836 */ /* 0x001fca0000000000 */
[----:B------:R-:W-:-:S04]  /*ea30*/  SHF.R.S32.HI R98, RZ, 0x1f, R14 ;  /* 0x0000001fff627819 */ /* 0x000fc8000001140e */
[----:B------:R-:W-:-:S04]  /*ea40*/  LEA.HI R98, R98, R14, RZ, 0x3 ;  /* 0x0000000e62627211 */ /* 0x000fc800078f18ff */
[----:B------:R-:W-:-:S05]  /*ea50*/  SHF.R.S32.HI R98, RZ, 0x3, R98 ;  /* 0x00000003ff627819 */ /* 0x000fca0000011462 */
[----:B------:R-:W-:-:S04]  /*ea60*/  IMAD R3, R98, 0x40, R17 ;  /* 0x0000004062037824 */ /* 0x000fc800078e0211 */
[----:B------:R-:W-:-:S03]  /*ea70*/  IMAD.WIDE R4, R3, 0x2, R4 ;  /* 0x0000000203047825 */ /* 0x000fc600078e0204 */
[C---:B------:R-:W-:Y:S02]  /*ea80*/  IADD3 R13, P6, R4.reuse, 0x1000, RZ ;  /* 0x00001000040d7810 */ /* 0x040fe40007fde0ff */
[C---:B------:R-:W-:Y:S02]  /*ea90*/  IADD3 R25, P5, R4.reuse, 0x2000, RZ ;  /* 0x0000200004197810 */ /* 0x040fe40007fbe0ff */
[----:B------:R-:W-:Y:S02]  /*eaa0*/  LOP3.LUT R12, R13, 0x380, RZ, 0xc0, !PT ;  /* 0x000003800d0c7812 */ /* 0x000fe400078ec0ff */
[----:B------:R-:W-:Y:S02]  /*eab0*/  IADD3 R29, P4, R4, 0x3000, RZ ;  /* 0x00003000041d7810 */ /* 0x000fe40007f9e0ff */
[----:B------:R-:W-:Y:S02]  /*eac0*/  SHF.R.U64 R12, R12, 0x3, RZ ;  /* 0x000000030c0c7819 */ /* 0x000fe400000012ff */
[----:B------:R-:W-:-:S02]  /*ead0*/  IADD3 R33, P3, R4, 0x4000, RZ ;  /* 0x0000400004217810 */ /* 0x000fc40007f7e0ff */
[C---:B------:R-:W-:Y:S02]  /*eae0*/  IADD3 R37, P2, R4.reuse, 0x5000, RZ ;  /* 0x0000500004257810 */ /* 0x040fe40007f5e0ff */
[C---:B------:R-:W-:Y:S02]  /*eaf0*/  IADD3 R41, P0, R4.reuse, 0x6000, RZ ;  /* 0x0000600004297810 */ /* 0x040fe40007f1e0ff */
[----:B------:R-:W-:Y:S02]  /*eb00*/  LOP3.LUT R9, R4, 0x380, RZ, 0xc0, !PT ;  /* 0x0000038004097812 */ /* 0x000fe400078ec0ff */
[----:B------:R-:W-:Y:S02]  /*eb10*/  LOP3.LUT R12, R12, R13, RZ, 0x3c, !PT ;  /* 0x0000000d0c0c7212 */ /* 0x000fe400078e3cff */
[----:B------:R-:W-:Y:S02]  /*eb20*/  IADD3.X R13, RZ, R5, RZ, P6, !PT ;  /* 0x00000005ff0d7210 */ /* 0x000fe400037fe4ff */
[----:B------:R-:W-:-:S02]  /*eb30*/  LOP3.LUT R24, R25, 0x380, RZ, 0xc0, !PT ;  /* 0x0000038019187812 */ /* 0x000fc400078ec0ff */
[----:B------:R-:W-:Y:S02]  /*eb40*/  LOP3.LUT R28, R29, 0x380, RZ, 0xc0, !PT ;  /* 0x000003801d1c7812 */ /* 0x000fe400078ec0ff */
[----:B------:R-:W-:Y:S01]  /*eb50*/  LOP3.LUT R32, R33, 0x380, RZ, 0xc0, !PT ;  /* 0x0000038021207812 */ /* 0x000fe200078ec0ff */
[----:B------:R-:W-:Y:S01]  /*eb60*/  UIMAD UR10, UR11, UR12, URZ ;  /* 0x0000000c0b0a72a4 */ /* 0x000fe2000f8e023f */
[----:B------:R-:W-:Y:S01]  /*eb70*/  LOP3.LUT R36, R37, 0x380, RZ, 0xc0, !PT ;  /* 0x0000038025247812 */ /* 0x000fe200078ec0ff */
[----:B------:R-:W5:Y:S01]  /*eb80*/  LD.E.128 R12, desc[UR8][R12.64] ;  /* 0x000000080c0c7980 */ /* 0x000f62000c101d00 */
[----:B------:R-:W-:Y:S02]  /*eb90*/  LOP3.LUT R40, R41, 0x380, RZ, 0xc0, !PT ;  /* 0x0000038029287812 */ /* 0x000fe400078ec0ff */
[----:B------:R-:W-:Y:S02]  /*eba0*/  IADD3 R3, P6, R4, 0x7000, RZ ;  /* 0x0000700004037810 */ /* 0x000fe40007fde0ff */
[----:B------:R-:W-:-:S02]  /*ebb0*/  SHF.R.U64 R9, R9, 0x3, RZ ;  /* 0x0000000309097819 */ /* 0x000fc400000012ff */
[----:B------:R-:W-:Y:S01]  /*ebc0*/  SHF.R.U64 R24, R24, 0x3, RZ ;  /* 0x0000000318187819 */ /* 0x000fe200000012ff */
[----:B------:R-:W-:Y:S01]  /*ebd0*/  IMAD.X R45, RZ, RZ, R5, P6 ;  /* 0x000000ffff2d7224 */ /* 0x000fe200030e0605 */
[----:B------:R-:W-:Y:S02]  /*ebe0*/  SHF.R.U64 R28, R28, 0x3, RZ ;  /* 0x000000031c1c7819 */ /* 0x000fe400000012ff */
[----:B------:R-:W-:Y:S02]  /*ebf0*/  SHF.R.U64 R32, R32, 0x3, RZ ;  /* 0x0000000320207819 */ /* 0x000fe400000012ff */
[----:B------:R-:W-:Y:S02]  /*ec00*/  SHF.R.U64 R36, R36, 0x3, RZ ;  /* 0x0000000324247819 */ /* 0x000fe400000012ff */
[----:B------:R-:W-:Y:S02]  /*ec10*/  SHF.R.U64 R40, R40, 0x3, RZ ;  /* 0x0000000328287819 */ /* 0x000fe400000012ff */
[----:B------:R-:W-:-:S02]  /*ec20*/  LOP3.LUT R0, R3, 0x380, RZ, 0xc0, !PT ;  /* 0x0000038003007812 */ /* 0x000fc400078ec0ff */
[----:B------:R-:W-:Y:S02]  /*ec30*/  LOP3.LUT R4, R9, R4, RZ, 0x3c, !PT ;  /* 0x0000000409047212 */ /* 0x000fe400078e3cff */
[----:B------:R-:W-:Y:S01]  /*ec40*/  LOP3.LUT R24, R24, R25, RZ, 0x3c, !PT ;  /* 0x0000001918187212 */ /* 0x000fe200078e3cff */
[--C-:B------:R-:W-:Y:S01]  /*ec50*/  IMAD.X R25, RZ, RZ, R5.reuse, P5 ;  /* 0x000000ffff197224 */ /* 0x100fe200028e0605 */
[----:B------:R-:W-:Y:S01]  /*ec60*/  LOP3.LUT R28, R28, R29, RZ, 0x3c, !PT ;  /* 0x0000001d1c1c7212 */ /* 0x000fe200078e3cff */
[--C-:B------:R-:W-:Y:S01]  /*ec70*/  IMAD.X R29, RZ, RZ, R5.reuse, P4 ;  /* 0x000000ffff1d7224 */ /* 0x100fe200020e0605 */
[----:B------:R-:W-:Y:S01]  /*ec80*/  LOP3.LUT R32, R32, R33, RZ, 0x3c, !PT ;  /* 0x0000002120207212 */ /* 0x000fe200078e3cff */
[--C-:B------:R-:W-:Y:S01]  /*ec90*/  IMAD.X R33, RZ, RZ, R5.reuse, P3 ;  /* 0x000000ffff217224 */ /* 0x100fe200018e0605 */
[----:B------:R-:W-:Y:S01]  /*eca0*/  LOP3.LUT R36, R36, R37, RZ, 0x3c, !PT ;  /* 0x0000002524247212 */ /* 0x000fe200078e3cff */
[--C-:B------:R-:W-:Y:S01]  /*ecb0*/  IMAD.X R37, RZ, RZ, R5.reuse, P2 ;  /* 0x000000ffff257224 */ /* 0x100fe200010e0605 */
[----:B------:R-:W-:Y:S01]  /*ecc0*/  LOP3.LUT R40, R40, R41, RZ, 0x3c, !PT ;  /* 0x0000002928287212 */ /* 0x000fe200078e3cff */
[----:B------:R-:W-:Y:S01]  /*ecd0*/  IMAD.X R41, RZ, RZ, R5, P0 ;  /* 0x000000ffff297224 */ /* 0x000fe200000e0605 */
[----:B------:R-:W-:Y:S01]  /*ece0*/  SHF.R.U64 R0, R0, 0x3, RZ ;  /* 0x0000000300007819 */ /* 0x000fe200000012ff */
[----:B------:R0:W5:Y:S03]  /*ecf0*/  LD.E.128 R8, desc[UR8][R4.64] ;  /* 0x0000000804087980 */ /* 0x000166000c101d00 */
[----:B------:R-:W-:Y:S01]  /*ed00*/  LOP3.LUT R44, R0, R3, RZ, 0x3c, !PT ;  /* 0x00000003002c7212 */ /* 0x000fe200078e3cff */
[----:B------:R-:W5:Y:S01]  /*ed10*/  LD.E.128 R24, desc[UR8][R24.64] ;  /* 0x0000000818187980 */ /* 0x000f62000c101d00 */
[----:B------:R-:W-:-:S03]  /*ed20*/  UIMAD UR10, UR4, UR13, UR10 ;  /* 0x0000000d040a72a4 */ /* 0x000fc6000f8e020a */
[----:B------:R-:W5:Y:S01]  /*ed30*/  LD.E.128 R28, desc[UR8][R28.64] ;  /* 0x000000081c1c7980 */ /* 0x000f62000c101d00 */
[----:B0-----:R-:W0:Y:S03]  /*ed40*/  @P1 LDC R5, c[0x0][0xbf0] ;  /* 0x0002fc00ff051b82 */ /* 0x001e260000000800 */
[----:B------:R-:W5:Y:S01]  /*ed50*/  LD.E.128 R32, desc[UR8][R32.64] ;  /* 0x0000000820207980 */ /* 0x000f62000c101d00 */
[----:B------:R-:W-:-:S03]  /*ed60*/  IMAD R0, R23, 0x20, R98 ;  /* 0x0000002017007824 */ /* 0x000fc600078e0262 */
[----:B------:R-:W5:Y:S01]  /*ed70*/  LD.E.128 R36, desc[UR8][R36.64] ;  /* 0x0000000824247980 */ /* 0x000f62000c101d00 */
[----:B------:R-:W-:-:S03]  /*ed80*/  IMAD.U32 R21, RZ, RZ, UR14 ;  /* 0x0000000eff157e24 */ /* 0x000fc6000f8e00ff */
[----:B------:R-:W5:Y:S04]  /*ed90*/  LD.E.128 R40, desc[UR8][R40.64] ;  /* 0x0000000828287980 */ /* 0x000f68000c101d00 */
[----:B------:R-:W5:Y:S01]  /*eda0*/  LD.E.128 R44, desc[UR8][R44.64] ;  /* 0x000000082c2c7980 */ /* 0x000f62000c101d00 */
[----:B------:R-:W-:Y:S01]  /*edb0*/  UIMAD.WIDE.U32 UR8, UR4, UR12, URZ ;  /* 0x0000000c040872a5 */ /* 0x000fe2000f8e003f */
[----:B------:R-:W-:Y:S01]  /*edc0*/  IMAD R21, R21, 0x80, R0 ;  /* 0x0000008015157824 */ /* 0x000fe200078e0200 */
[----:B------:R-:W-:Y:S01]  /*edd0*/  USHF.R.S32.HI UR4, URZ, 0x1f, UR7 ;  /* 0x0000001f3f047899 */ /* 0x000fe20008011407 */
[----:B------:R-:W-:Y:S01]  /*ede0*/  @!PT LDS RZ, [RZ] ;  /* 0x00000000fffff984 */ /* 0x000fe20000000800 */
[----:B------:R-:W-:Y:S01]  /*edf0*/  @!PT LDS RZ, [RZ] ;  /* 0x00000000fffff984 */ /* 0x000fe20000000800 */
[----:B------:R-:W-:Y:S01]  /*ee00*/  @!PT LDS RZ, [RZ] ;  /* 0x00000000fffff984 */ /* 0x000fe20000000800 */
[----:B------:R-:W-:Y:S01]  /*ee10*/  @!PT LDS RZ, [RZ] ;  /* 0x00000000fffff984 */ /* 0x000fe20000000800 */
[----:B------:R2:W-:Y:S06]  /*ee20*/  MEMBAR.ALL.CTA ;  /* 0x0000000000007992 */ /* 0x0005ec0000008000 */
[----:B--2---:R-:W2:Y:S01]  /*ee30*/  FENCE.VIEW.ASYNC.S ;  /* 0x00000000000073c6 */ /* 0x004ea20000000000 */
[----:B------:R-:W-:Y:S01]  /*ee40*/  UIADD3 UR9, UR9, UR10, URZ ;  /* 0x0000000a09097290 */ /* 0x000fe2000fffe03f */
[----:B------:R-:W-:-:S02]  /*ee50*/  ULDC.64 UR12, c[0x0][0xaf0] ;  /* 0x0002bc00000c7ab9 */ /* 0x000fc40000000a00 */
[----:B------:R-:W-:Y:S02]  /*ee60*/  ULDC.64 UR10, c[0x0][0xae8] ;  /* 0x0002ba00000a7ab9 */ /* 0x000fe40000000a00 */
[----:B------:R-:W-:Y:S01]  /*ee70*/  UIMAD.WIDE.U32 UR8, UR15, UR10, UR8 ;  /* 0x0000000a0f0872a5 */ /* 0x000fe2000f8e0008 */
[----:B-1----:R-:W-:Y:S01]  /*ee80*/  @P1 IMAD.HI.U32 R0, R21, R20, RZ ;  /* 0x0000001415001227 */ /* 0x002fe200078e00ff */
[----:B------:R-:W-:Y:S02]  /*ee90*/  UIMAD UR4, UR4, UR12, URZ ;  /* 0x0000000c040472a4 */ /* 0x000fe4000f8e023f */
[----:B------:R-:W-:Y:S01]  /*eea0*/  UIMAD UR9, UR15, UR11, UR9 ;  /* 0x0000000b0f0972a4 */ /* 0x000fe2000f8e0209 */
[----:B------:R-:W-:Y:S01]  /*eeb0*/  IMAD.MOV.U32 R3, RZ, RZ, R21 ;  /* 0x000000ffff037224 */ /* 0x000fe200078e0015 */
[----:B0-----:R-:W-:Y:S01]  /*eec0*/  @P1 SHF.R.U32.HI R3, RZ, R5, R0 ;  /* 0x00000005ff031219 */ /* 0x001fe20000011600 */
[----:B------:R-:W-:Y:S02]  /*eed0*/  UIMAD UR4, UR7, UR13, UR4 ;  /* 0x0000000d070472a4 */ /* 0x000fe4000f8e0204 */
[----:B------:R-:W-:Y:S01]  /*eee0*/  UIMAD.WIDE.U32 UR8, UR7, UR12, UR8 ;  /* 0x0000000c070872a5 */ /* 0x000fe2000f8e0008 */
[--C-:B------:R-:W-:Y:S01]  /*eef0*/  SHF.R.S32.HI R0, RZ, 0x1f, R3.reuse ;  /* 0x0000001fff007819 */ /* 0x100fe20000011403 */
[----:B------:R-:W-:Y:S01]  /*ef00*/  IMAD.MOV R20, RZ, RZ, -R3 ;  /* 0x000000ffff147224 */ /* 0x000fe200078e0a03 */
[----:B------:R-:W-:Y:S01]  /*ef10*/  ULDC.64 UR10, c[0x0][0xae0] ;  /* 0x0002b800000a7ab9 */ /* 0x000fe20000000a00 */
[----:B------:R-:W-:-:S02]  /*ef20*/  UIADD3 UR4, UR9, UR4, URZ ;  /* 0x0000000409047290 */ /* 0x000fc4000fffe03f */
[----:B------:R-:W-:Y:S02]  /*ef30*/  IMAD R0, R0, UR10, RZ ;  /* 0x0000000a00007c24 */ /* 0x000fe4000f8e02ff */
[----:B------:R-:W-:Y:S02]  /*ef40*/  IMAD R19, R19, R20, R21 ;  /* 0x0000001413137224 */ /* 0x000fe400078e0215 */
[----:B------:R-:W-:Y:S02]  /*ef50*/  IMAD.U32 R5, RZ, RZ, UR9 ;  /* 0x00000009ff057e24 */ /* 0x000fe4000f8e00ff */
[----:B------:R-:W-:Y:S01]  /*ef60*/  IMAD.U32 R4, RZ, RZ, UR8 ;  /* 0x00000008ff047e24 */ /* 0x000fe2000f8e00ff */
[----:B------:R-:W-:Y:S01]  /*ef70*/  ULDC.64 UR8, c[0x0][0xad8] ;  /* 0x0002b60000087ab9 */ /* 0x000fe20000000a00 */
[----:B------:R-:W-:Y:S02]  /*ef80*/  IMAD.U32 R5, RZ, RZ, UR4 ;  /* 0x00000004ff057e24 */ /* 0x000fe4000f8e00ff */
[C---:B------:R-:W-:Y:S01]  /*ef90*/  IMAD R21, R3.reuse, UR11, R0 ;  /* 0x0000000b03157c24 */ /* 0x040fe2000f8e0200 */
[----:B------:R-:W-:Y:S01]  /*efa0*/  SHF.R.S32.HI R0, RZ, 0x1f, R19 ;  /* 0x0000001fff007819 */ /* 0x000fe20000011413 */
[----:B------:R-:W-:-:S04]  /*efb0*/  IMAD.WIDE.U32 R4, R3, UR10, R4 ;  /* 0x0000000a03047c25 */ /* 0x000fc8000f8e0004 */
[----:B------:R-:W-:Y:S02]  /*efc0*/  IMAD.U32 R49, RZ, RZ, UR14 ;  /* 0x0000000eff317e24 */ /* 0x000fe4000f8e00ff */
[----:B------:R-:W-:Y:S02]  /*efd0*/  IMAD.IADD R5, R5, 0x1, R21 ;  /* 0x0000000105057824 */ /* 0x000fe400078e0215 */
[----:B------:R-:W-:Y:S02]  /*efe0*/  IMAD R0, R0, UR8, RZ ;  /* 0x0000000800007c24 */ /* 0x000fe4000f8e02ff */
[----:B------:R-:W-:Y:S02]  /*eff0*/  IMAD R49, R49, 0x80, R98 ;  /* 0x0000008031317824 */ /* 0x000fe400078e0262 */
[C---:B------:R-:W-:Y:S02]  /*f000*/  IMAD R21, R19.reuse, UR9, R0 ;  /* 0x0000000913157c24 */ /* 0x040fe4000f8e0200 */
[----:B------:R-:W-:Y:S01]  /*f010*/  IMAD.WIDE.U32 R4, R19, UR8, R4 ;  /* 0x0000000813047c25 */ /* 0x000fe2000f8e0004 */
[----:B------:R-:W-:Y:S01]  /*f020*/  ISETP.GE.AND P2, PT, R49, R6, PT ;  /* 0x000000063100720c */ /* 0x000fe20003f46270 */
[----:B------:R-:W-:-:S02]  /*f030*/  ULDC.64 UR8, c[0x0][0xa80] ;  /* 0x0002a00000087ab9 */ /* 0x000fc40000000a00 */
[----:B------:R-:W-:Y:S02]  /*f040*/  VIADD R3, R49, 0x20 ;  /* 0x0000002031037836 */ /* 0x000fe40000000000 */
[----:B------:R-:W-:Y:S01]  /*f050*/  VIADD R18, R18, 0x34820 ;  /* 0x0003482012127836 */ /* 0x000fe20000000000 */
[C---:B------:R-:W-:Y:S01]  /*f060*/  LEA R0, P3, R4.reuse, UR8, 0x1 ;  /* 0x0000000804007c11 */ /* 0x040fe2000f8608ff */
[----:B------:R-:W-:Y:S01]  /*f070*/  IMAD.IADD R5, R5, 0x1, R21 ;  /* 0x0000000105057824 */ /* 0x000fe200078e0215 */
[-C--:B------:R-:W-:Y:S01]  /*f080*/  ISETP.GE.AND P0, PT, R3, R6.reuse, PT ;  /* 0x000000060300720c */ /* 0x080fe20003f06270 */
[----:B------:R-:W-:Y:S01]  /*f090*/  VIADD R3, R49, 0x40 ;  /* 0x0000004031037836 */ /* 0x000fe20000000000 */
[----:B------:R-:W-:Y:S02]  /*f0a0*/  PRMT R18, RZ, 0x654, R18 ;  /* 0x00000654ff127816 */ /* 0x000fe40000000012 */
[----:B------:R-:W-:Y:S01]  /*f0b0*/  LEA.HI.X R20, R4, UR9, R5, 0x1, P3 ;  /* 0x0000000904147c11 */ /* 0x000fe200098f0c05 */
[----:B------:R-:W-:Y:S01]  /*f0c0*/  BSSY B1, `(.L_x_198) ;  /* 0x0000012000017945 */ /* 0x000fe20003800000 */
[----:B------:R-:W-:Y:S01]  /*f0d0*/  ISETP.GE.AND P1, PT, R3, R6, PT ;  /* 0x000000060300720c */ /* 0x000fe20003f26270 */
[----:B--2---:R0:W-:Y:S02]  /*f0e0*/  SYNCS.ARRIVE.TRANS64.RED.A1T0 RZ, [R18+URZ], RZ ;  /* 0x000000ff12ff79a7 */ /* 0x0041e4000810043f */
[----:B------:R1:W2:Y:S01]  /*f0f0*/  SHFL.IDX PT, R3, R20, RZ, 0x181f ;  /* 0x00181fff14037589 */ /* 0x0002a200000e0000 */
[----:B------:R-:W-:-:S02]  /*f100*/  SHF.R.S32.HI R48, RZ, 0x1f, R22 ;  /* 0x0000001fff307819 */ /* 0x000fc40000011416 */
[----:B------:R-:W-:Y:S01]  /*f110*/  SHF.R.S32.HI R50, RZ, 0x1f, R17 ;  /* 0x0000001fff327819 */ /* 0x000fe20000011411 */
[----:B0-----:R1:W0:Y:S01]  /*f120*/  SHFL.IDX PT, R18, R0, RZ, 0x181f ;  /* 0x00181fff00127589 */ /* 0x00122200000e0000 */
[----:B------:R-:W-:Y:S05]  /*f130*/  @P2 BRA `(.L_x_199) ;  /* 0x0000000000282947 */ /* 0x000fea0003800000 */
[----:B------:R-:W-:Y:S01]  /*f140*/  ULDC UR4, c[0x0][0xac8] ;  /* 0x0002b20000047ab9 */ /* 0x000fe20000000800 */
[----:B------:R-:W-:Y:S01]  /*f150*/  ULDC.64 UR8, c[0x0][0x208] ;  /* 0x0000820000087ab9 */ /* 0x000fe20000000a00 */
[----:B------:R-:W-:Y:S02]  /*f160*/  ISETP.GE.AND P2, PT, R17, UR4, PT ;  /* 0x0000000411007c0c */ /* 0x000fe4000bf46270 */
[----:B------:R-:W-:-:S11]  /*f170*/  ISETP.GE.AND P3, PT, R22, UR4, PT ;  /* 0x0000000416007c0c */ /* 0x000fd6000bf66270 */
[CC--:B0-----:R-:W-:Y:S02]  /*f180*/  @!P2 LEA R4, P4, R17.reuse, R18.reuse, 0x1 ;  /* 0x000000121104a211 */ /* 0x0c1fe400078808ff */
[C---:B------:R-:W-:Y:S02]  /*f190*/  @!P3 LEA R18, P5, R22.reuse, R18, 0x1 ;  /* 0x000000121612b211 */ /* 0x040fe400078a08ff */
[-C--:B--2---:R-:W-:Y:S02]  /*f1a0*/  @!P2 LEA.HI.X R5, R17, R3.reuse, R50, 0x1, P4 ;  /* 0x000000031105a211 */ /* 0x084fe400020f0c32 */
[----:B------:R-:W-:-:S03]  /*f1b0*/  @!P3 LEA.HI.X R19, R22, R3, R48, 0x1, P5 ;  /* 0x000000031613b211 */ /* 0x000fc600028f0c30 */
[----:B-----5:R3:W-:Y:S04]  /*f1c0*/  @!P2 ST.E.128 desc[UR8][R4.64], R8 ;  /* 0x000000080400a985 */ /* 0x0207e8000c101d08 */
[----:B------:R3:W-:Y:S02]  /*f1d0*/  @!P3 ST.E.128 desc[UR8][R18.64], R32 ;  /* 0x000000201200b985 */ /* 0x0007e4000c101d08 */
.L_x_199:
[----:B------:R-:W-:Y:S05]  /*f1e0*/  BSYNC B1 ;  /* 0x0000000000017941 */ /* 0x000fea0003800000 */
.L_x_198:
[----:B--2---:R2:W4:Y:S01]  /*f1f0*/  SHFL.IDX PT, R3, R20, 0x1, 0x181f ;  /* 0x00381f0014037f89 */ /* 0x00452200000e0000 */
[----:B------:R-:W-:Y:S03]  /*f200*/  BSSY B1, `(.L_x_200) ;  /* 0x000000d000017945 */ /* 0x000fe60003800000 */
[----:B---3-5:R2:W3:Y:S01]  /*f210*/  SHFL.IDX PT, R8, R0, 0x1, 0x181f ;  /* 0x00381f0000087f89 */ /* 0x0284e200000e0000 */
[----:B------:R-:W-:Y:S05]  /*f220*/  @P0 BRA `(.L_x_201) ;  /* 0x0000000000280947 */ /* 0x000fea0003800000 */
[----:B------:R-:W-:Y:S01]  /*f230*/  ULDC UR4, c[0x0][0xac8] ;  /* 0x0002b20000047ab9 */ /* 0x000fe20000000800 */
[----:B------:R-:W-:Y:S01]  /*f240*/  ULDC.64 UR8, c[0x0][0x208] ;  /* 0x0000820000087ab9 */ /* 0x000fe20000000a00 */
[----:B------:R-:W-:Y:S02]  /*f250*/  ISETP.GE.AND P3, PT, R17, UR4, PT ;  /* 0x0000000411007c0c */ /* 0x000fe4000bf66270 */
[----:B------:R-:W-:-:S11]  /*f260*/  ISETP.GE.AND P4, PT, R22, UR4, PT ;  /* 0x0000000416007c0c */ /* 0x000fd6000bf86270 */
[CC--:B---3--:R-:W-:Y:S02]  /*f270*/  @!P3 LEA R4, P0, R17.reuse, R8.reuse, 0x1 ;  /* 0x000000081104b211 */ /* 0x0c8fe400078008ff */
[C---:B------:R-:W-:Y:S02]  /*f280*/  @!P4 LEA R8, P2, R22.reuse, R8, 0x1 ;  /* 0x000000081608c211 */ /* 0x040fe400078408ff */
[-C--:B----4-:R-:W-:Y:S02]  /*f290*/  @!P3 LEA.HI.X R5, R17, R3.reuse, R50, 0x1, P0 ;  /* 0x000000031105b211 */ /* 0x090fe400000f0c32 */
[----:B------:R-:W-:-:S03]  /*f2a0*/  @!P4 LEA.HI.X R9, R22, R3, R48, 0x1, P2 ;  /* 0x000000031609c211 */ /* 0x000fc600010f0c30 */
[----:B------:R3:W-:Y:S04]  /*f2b0*/  @!P3 ST.E.128 desc[UR8][R4.64], R12 ;  /* 0x0000000c0400b985 */ /* 0x0007e8000c101d08 */
[----:B------:R3:W-:Y:S02]  /*f2c0*/  @!P4 ST.E.128 desc[UR8][R8.64], R36 ;  /* 0x000000240800c985 */ /* 0x0007e4000c101d08 */
.L_x_201:
[----:B------:R-:W-:Y:S05]  /*f2d0*/  BSYNC B1 ;  /* 0x0000000000017941 */ /* 0x000fea0003800000 */
.L_x_200:
[----:B----4-:R4:W0:Y:S01]  /*f2e0*/  SHFL.IDX PT, R3, R20, 0x2, 0x181f ;  /* 0x00581f0014037f89 */ /* 0x01082200000e0000 */
[----:B------:R-:W-:Y:S03]  /*f2f0*/  BSSY B1, `(.L_x_202) ;  /* 0x000000d000017945 */ /* 0x000fe60003800000 */
[----:B---3--:R4:W3:Y:S01]  /*f300*/  SHFL.IDX PT, R8, R0, 0x2, 0x181f ;  /* 0x00581f0000087f89 */ /* 0x0088e200000e0000 */
[----:B------:R-:W-:Y:S05]  /*f310*/  @P1 BRA `(.L_x_203) ;  /* 0x0000000000281947 */ /* 0x000fea0003800000 */
[----:B------:R-:W-:Y:S01]  /*f320*/  ULDC UR4, c[0x0][0xac8] ;  /* 0x0002b20000047ab9 */ /* 0x000fe20000000800 */
[----:B------:R-:W-:Y:S01]  /*f330*/  ULDC.64 UR8, c[0x0][0x208] ;  /* 0x0000820000087ab9 */ /* 0x000fe20000000a00 */
[----:B------:R-:W-:Y:S02]  /*f340*/  ISETP.GE.AND P2, PT, R17, UR4, PT ;  /* 0x0000000411007c0c */ /* 0x000fe4000bf46270 */
[----:B------:R-:W-:-:S11]  /*f350*/  ISETP.GE.AND P3, PT, R22, UR4, PT ;  /* 0x0000000416007c0c */ /* 0x000fd6000bf66270 */
[CC--:B---3--:R-:W-:Y:S02]  /*f360*/  @!P2 LEA R4, P0, R17.reuse, R8.reuse, 0x1 ;  /* 0x000000081104a211 */ /* 0x0c8fe400078008ff */
[C---:B------:R-:W-:Y:S02]  /*f370*/  @!P3 LEA R8, P1, R22.reuse, R8, 0x1 ;  /* 0x000000081608b211 */ /* 0x040fe400078208ff */
[-C--:B0-----:R-:W-:Y:S02]  /*f380*/  @!P2 LEA.HI.X R5, R17, R3.reuse, R50, 0x1, P0 ;  /* 0x000000031105a211 */ /* 0x081fe400000f0c32 */
[----:B------:R-:W-:-:S03]  /*f390*/  @!P3 LEA.HI.X R9, R22, R3, R48, 0x1, P1 ;  /* 0x000000031609b211 */ /* 0x000fc600008f0c30 */
[----:B------:R0:W-:Y:S04]  /*f3a0*/  @!P2 ST.E.128 desc[UR8][R4.64], R24 ;  /* 0x000000180400a985 */ /* 0x0001e8000c101d08 */
[----:B------:R0:W-:Y:S02]  /*f3b0*/  @!P3 ST.E.128 desc[UR8][R8.64], R40 ;  /* 0x000000280800b985 */ /* 0x0001e4000c101d08 */
.L_x_203:
[----:B------:R-:W-:Y:S05]  /*f3c0*/  BSYNC B1 ;  /* 0x0000000000017941 */ /* 0x000fea0003800000 */
.L_x_202:
[----:B0-----:R-:W-:Y:S01]  /*f3d0*/  VIADD R3, R49, 0x60 ;  /* 0x0000006031037836 */ /* 0x001fe20000000000 */
[----:B-12-4-:R-:W4:Y:S04]  /*f3e0*/  SHFL.IDX PT, R20, R20, 0x3, 0x181f ;  /* 0x00781f0014147f89 */ /* 0x016f2800000e0000 */
[----:B------:R-:W-:Y:S01]  /*f3f0*/  ISETP.GE.AND P0, PT, R3, R6, PT ;  /* 0x000000060300720c */ /* 0x000fe20003f06270 */
[----:B------:R-:W0:-:S12]  /*f400*/  SHFL.IDX PT, R0, R0, 0x3, 0x181f ;  /* 0x00781f0000007f89 */ /* 0x000e1800000e0000 */
[----:B------:R-:W-:Y:S05]  /*f410*/  @P0 BRA `(.L_x_204) ;  /* 0x0000001c00000947 */ /* 0x000fea0003800000 */
[----:B------:R-:W-:Y:S01]  /*f420*/  ULDC UR4, c[0x0][0xac8] ;  /* 0x0002b20000047ab9 */ /* 0x000fe20000000800 */
[----:B------:R-:W-:Y:S01]  /*f430*/  ULDC.64 UR8, c[0x0][0x208] ;  /* 0x0000820000087ab9 */ /* 0x000fe20000000a00 */
[----:B------:R-:W-:-:S13]  /*f440*/  ISETP.GE.AND P1, PT, R17, UR4, PT ;  /* 0x0000000411007c0c */ /* 0x000fda000bf26270 */
[----:B0-----:R-:W-:-:S04]  /*f450*/  @!P1 LEA R4, P0, R17, R0, 0x1 ;  /* 0x0000000011049211 */ /* 0x001fc800078008ff */
[----:B----4-:R-:W-:Y:S02]  /*f460*/  @!P1 LEA.HI.X R5, R17, R20, R50, 0x1, P0 ;  /* 0x0000001411059211 */ /* 0x010fe400000f0c32 */
[----:B------:R-:W-:-:S03]  /*f470*/  ISETP.GE.AND P0, PT, R22, UR4, PT ;  /* 0x0000000416007c0c */ /* 0x000fc6000bf06270 */
[----:B------:R0:W-:Y:S10]  /*f480*/  @!P1 ST.E.128 desc[UR8][R4.64], R28 ;  /* 0x0000001c04009985 */ /* 0x0001f4000c101d08 */
[----:B------:R-:W-:Y:S05]  /*f490*/  @P0 BRA `(.L_x_204) ;  /* 0x0000001800e00947 */ /* 0x000fea0003800000 */
[----:B0-----:R-:W-:Y:S01]  /*f4a0*/  LEA R4, P0, R22, R0, 0x1 ;  /* 0x0000000016047211 */ /* 0x001fe200078008ff */
[----:B------:R-:W-:-:S03]  /*f4b0*/  ULDC.64 UR8, c[0x0][0x208] ;  /* 0x0000820000087ab9 */ /* 0x000fc60000000a00 */
[----:B------:R-:W-:-:S05]  /*f4c0*/  LEA.HI.X R5, R22, R20, R48, 0x1, P0 ;  /* 0x0000001416057211 */ /* 0x000fca00000f0c30 */
[----:B------:R0:W-:Y:S01]  /*f4d0*/  ST.E.128 desc[UR8][R4.64], R44 ;  /* 0x0000002c04007985 */ /* 0x0001e2000c101d08 */
[----:B------:R-:W-:Y:S05]  /*f4e0*/  BRA `(.L_x_204) ;  /* 0x0000001800cc7947 */ /* 0x000fea0003800000 */
.L_x_197:
[----:B------:R0:W5:Y:S01]  /*f4f0*/  LDL R103, [R1+0x4] ;  /* 0x0000040001677983 */ /* 0x0001620000100800 */
[----:B------:R-:W-:Y:S01]  /*f500*/  ULDC.64 UR12, c[0x0][0xb08] ;  /* 0x0002c200000c7ab9 */ /* 0x000fe20000000a00 */
[----:B------:R-:W-:Y:S01]  /*f510*/  R2UR UR15, R222 ;  /* 0x00000000de0f72ca */ /* 0x000fe200000e0000 */
[----:B------:R-:W-:Y:S01]  /*f520*/  UIMAD UR10, UR11, UR12, URZ ;  /* 0x0000000c0b0a72a4 */ /* 0x000fe2000f8e023f */
[----:B------:R-:W1:Y:S01]  /*f530*/  @P1 LDC R0, c[0x0][0xbec] ;  /* 0x0002fb00ff001b82 */ /* 0x000e620000000800 */
[----:B------:R-:W-:Y:S01]  /*f540*/  UIMAD.WIDE.U32 UR8, UR4, UR12, URZ ;  /* 0x0000000c040872a5 */ /* 0x000fe2000f8e003f */
[----:B------:R-:W-:Y:S01]  /*f550*/  R2UR UR14, R221 ;  /* 0x00000000dd0e72ca */ /* 0x000fe200000e0000 */
[----:B------:R-:W-:Y:S01]  /*f560*/  UIMAD UR10, UR4, UR13, UR10 ;  /* 0x0000000d040a72a4 */ /* 0x000fe2000f8e020a */
[----:B------:R-:W-:Y:S01]  /*f570*/  IMAD.MOV.U32 R3, RZ, RZ, R15 ;  /* 0x000000ffff037224 */ /* 0x000fe200078e000f */
[----:B------:R-:W-:Y:S01]  /*f580*/  USHF.R.S32.HI UR4, URZ, 0x1f, UR7 ;  /* 0x0000001f3f047899 */ /* 0x000fe20008011407 */
[----:B------:R-:W-:Y:S01]  /*f590*/  ISETP.GE.AND P0, PT, R25, R6, PT ;  /* 0x000000061900720c */ /* 0x000fe20003f06270 */
[----:B------:R-:W-:Y:S01]  /*f5a0*/  UIADD3 UR9, UR9, UR10, URZ ;  /* 0x0000000a09097290 */ /* 0x000fe2000fffe03f */
[----:B------:R-:W2:Y:S01]  /*f5b0*/  @P1 LDC R5, c[0x0][0xbf0] ;  /* 0x0002fc00ff051b82 */ /* 0x000ea20000000800 */
[----:B------:R-:W-:Y:S01]  /*f5c0*/  VIADD R18, R18, 0x34820 ;  /* 0x0003482012127836 */ /* 0x000fe20000000000 */
[----:B------:R-:W-:Y:S01]  /*f5d0*/  ULDC.64 UR10, c[0x0][0xb38] ;  /* 0x0002ce00000a7ab9 */ /* 0x000fe20000000a00 */
[----:B------:R-:W-:Y:S01]  /*f5e0*/  BSSY B1, `(.L_x_205) ;  /* 0x0000076000017945 */ /* 0x000fe20003800000 */
[----:B------:R-:W-:Y:S01]  /*f5f0*/  UIMAD.WIDE.U32 UR8, UR15, UR10, UR8 ;  /* 0x0000000a0f0872a5 */ /* 0x000fe2000f8e0008 */
[----:B------:R-:W-:-:S02]  /*f600*/  SHF.R.S32.HI R24, RZ, 0x1f, R223 ;  /* 0x0000001fff187819 */ /* 0x000fc400000114df */
[----:B------:R-:W-:Y:S01]  /*f610*/  PRMT R18, RZ, 0x654, R18 ;  /* 0x00000654ff127816 */ /* 0x000fe20000000012 */
[----:B------:R-:W-:Y:S01]  /*f620*/  UIMAD UR9, UR15, UR11, UR9 ;  /* 0x0000000b0f0972a4 */ /* 0x000fe2000f8e0209 */
[----:B------:R-:W-:Y:S02]  /*f630*/  SHF.R.S32.HI R26, RZ, 0x1f, R224 ;  /* 0x0000001fff1a7819 */ /* 0x000fe400000114e0 */
[----:B------:R-:W-:Y:S01]  /*f640*/  ULDC.64 UR10, c[0x0][0xb40] ;  /* 0x0002d000000a7ab9 */ /* 0x000fe20000000a00 */
[----:B------:R0:W-:Y:S01]  /*f650*/  SYNCS.ARRIVE.TRANS64.RED.A1T0 RZ, [R18+URZ], RZ ;  /* 0x000000ff12ff79a7 */ /* 0x0001e2000810043f */
[----:B------:R-:W-:Y:S01]  /*f660*/  UIMAD UR4, UR4, UR10, URZ ;  /* 0x0000000a040472a4 */ /* 0x000fe2000f8e023f */
[----:B------:R-:W-:Y:S01]  /*f670*/  SHF.R.S32.HI R28, RZ, 0x1f, R225 ;  /* 0x0000001fff1c7819 */ /* 0x000fe200000114e1 */
[----:B------:R-:W-:Y:S01]  /*f680*/  UIMAD.WIDE.U32 UR8, UR7, UR10, UR8 ;  /* 0x0000000a070872a5 */ /* 0x000fe2000f8e0008 */
[----:B-1----:R-:W-:Y:S01]  /*f690*/  @P1 IMAD.HI.U32 R0, R15, R0, RZ ;  /* 0x000000000f001227 */ /* 0x002fe200078e00ff */
[----:B------:R-:W-:Y:S01]  /*f6a0*/  UIMAD UR4, UR7, UR11, UR4 ;  /* 0x0000000b070472a4 */ /* 0x000fe2000f8e0204 */
[----:B------:R-:W-:-:S02]  /*f6b0*/  SHF.R.S32.HI R29, RZ, 0x1f, R226 ;  /* 0x0000001fff1d7819 */ /* 0x000fc400000114e2 */
[----:B------:R-:W-:Y:S01]  /*f6c0*/  ULDC.64 UR10, c[0x0][0xb48] ;  /* 0x0002d200000a7ab9 */ /* 0x000fe20000000a00 */
[----:B------:R-:W-:Y:S01]  /*f6d0*/  UIADD3 UR9, UR9, UR4, URZ ;  /* 0x0000000409097290 */ /* 0x000fe2000fffe03f */
[----:B------:R-:W-:Y:S02]  /*f6e0*/  SHF.R.S32.HI R30, RZ, 0x1f, R227 ;  /* 0x0000001fff1e7819 */ /* 0x000fe400000114e3 */
[----:B--2---:R-:W-:Y:S01]  /*f6f0*/  @P1 SHF.R.U32.HI R3, RZ, R5, R0 ;  /* 0x00000005ff031219 */ /* 0x004fe20000011600 */
[----:B------:R-:W-:Y:S01]  /*f700*/  UIMAD.WIDE.U32 UR8, UR14, UR10, UR8 ;  /* 0x0000000a0e0872a5 */ /* 0x000fe2000f8e0008 */
[----:B------:R-:W-:Y:S02]  /*f710*/  SHF.R.S32.HI R31, RZ, 0x1f, R228 ;  /* 0x0000001fff1f7819 */ /* 0x000fe400000114e4 */
[--C-:B------:R-:W-:Y:S01]  /*f720*/  SHF.R.S32.HI R0, RZ, 0x1f, R3.reuse ;  /* 0x0000001fff007819 */ /* 0x100fe20000011403 */
[----:B------:R-:W-:Y:S01]  /*f730*/  IMAD.MOV R4, RZ, RZ, -R3 ;  /* 0x000000ffff047224 */ /* 0x000fe200078e0a03 */
[----:B------:R-:W-:-:S02]  /*f740*/  UIMAD UR4, UR14, UR11, UR9 ;  /* 0x0000000b0e0472a4 */ /* 0x000fc4000f8e0209 */
[----:B------:R-:W-:Y:S01]  /*f750*/  IMAD.U32 R5, RZ, RZ, UR9 ;  /* 0x00000009ff057e24 */ /* 0x000fe2000f8e00ff */
[----:B------:R-:W-:Y:S01]  /*f760*/  SHF.R.S32.HI R32, RZ, 0x1f, R229 ;  /* 0x0000001fff207819 */ /* 0x000fe200000114e5 */
[----:B------:R-:W-:Y:S01]  /*f770*/  ULDC.64 UR10, c[0x0][0xb30] ;  /* 0x0002cc00000a7ab9 */ /* 0x000fe20000000a00 */
[----:B------:R-:W-:Y:S01]  /*f780*/  IMAD R19, R19, R4, R15 ;  /* 0x0000000413137224 */ /* 0x000fe200078e020f */
[----:B------:R-:W-:Y:S01]  /*f790*/  SHF.R.S32.HI R33, RZ, 0x1f, R230 ;  /* 0x0000001fff217819 */ /* 0x000fe200000114e6 */
[----:B------:R-:W-:Y:S01]  /*f7a0*/  IMAD R0, R0, UR10, RZ ;  /* 0x0000000a00007c24 */ /* 0x000fe2000f8e02ff */
[----:B------:R-:W-:Y:S01]  /*f7b0*/  SHF.R.S32.HI R34, RZ, 0x1f, R231 ;  /* 0x0000001fff227819 */ /* 0x000fe200000114e7 */
[----:B------:R-:W-:Y:S01]  /*f7c0*/  IMAD.U32 R4, RZ, RZ, UR8 ;  /* 0x00000008ff047e24 */ /* 0x000fe2000f8e00ff */
[----:B------:R-:W-:Y:S01]  /*f7d0*/  ULDC.64 UR8, c[0x0][0xb28] ;  /* 0x0002ca0000087ab9 */ /* 0x000fe20000000a00 */
[----:B------:R-:W-:Y:S01]  /*f7e0*/  IMAD.U32 R5, RZ, RZ, UR4 ;  /* 0x00000004ff057e24 */ /* 0x000fe2000f8e00ff */
[----:B------:R-:W-:Y:S01]  /*f7f0*/  SHF.R.S32.HI R35, RZ, 0x1f, R232 ;  /* 0x0000001fff237819 */ /* 0x000fe200000114e8 */
[C---:B------:R-:W-:Y:S01]  /*f800*/  IMAD R9, R3.reuse, UR11, R0 ;  /* 0x0000000b03097c24 */ /* 0x040fe2000f8e0200 */
[----:B------:R-:W-:Y:S01]  /*f810*/  SHF.R.S32.HI R0, RZ, 0x1f, R19 ;  /* 0x0000001fff007819 */ /* 0x000fe20000011413 */
[----:B------:R-:W-:Y:S01]  /*f820*/  IMAD.WIDE.U32 R4, R3, UR10, R4 ;  /* 0x0000000a03047c25 */ /* 0x000fe2000f8e0004 */
[----:B------:R-:W-:-:S02]  /*f830*/  SHF.R.S32.HI R98, RZ, 0x1f, R233 ;  /* 0x0000001fff627819 */ /* 0x000fc400000114e9 */
[----:B------:R-:W-:Y:S01]  /*f840*/  SHF.R.S32.HI R99, RZ, 0x1f, R234 ;  /* 0x0000001fff637819 */ /* 0x000fe200000114ea */
[----:B------:R-:W-:Y:S01]  /*f850*/  IMAD R0, R0, UR8, RZ ;  /* 0x0000000800007c24 */ /* 0x000fe2000f8e02ff */
[----:B------:R-:W-:Y:S01]  /*f860*/  SHF.R.S32.HI R100, RZ, 0x1f, R235 ;  /* 0x0000001fff647819 */ /* 0x000fe200000114eb */
[----:B------:R-:W-:Y:S01]  /*f870*/  IMAD.IADD R5, R5, 0x1, R9 ;  /* 0x0000000105057824 */ /* 0x000fe200078e0209 */
[----:B------:R-:W-:Y:S01]  /*f880*/  SHF.R.S32.HI R101, RZ, 0x1f, R236 ;  /* 0x0000001fff657819 */ /* 0x000fe200000114ec */
[C---:B------:R-:W-:Y:S01]  /*f890*/  IMAD R3, R19.reuse, UR9, R0 ;  /* 0x0000000913037c24 */ /* 0x040fe2000f8e0200 */
[----:B------:R-:W-:Y:S01]  /*f8a0*/  SHF.R.S32.HI R102, RZ, 0x1f, R237 ;  /* 0x0000001fff667819 */ /* 0x000fe200000114ed */
[----:B------:R-:W-:Y:S01]  /*f8b0*/  IMAD.WIDE.U32 R4, R19, UR8, R4 ;  /* 0x0000000813047c25 */ /* 0x000fe2000f8e0004 */
[----:B------:R-:W-:-:S03]  /*f8c0*/  ULDC.64 UR8, c[0x0][0xb00] ;  /* 0x0002c00000087ab9 */ /* 0x000fc60000000a00 */
[----:B------:R-:W-:Y:S01]  /*f8d0*/  IMAD.IADD R3, R5, 0x1, R3 ;  /* 0x0000000105037824 */ /* 0x000fe200078e0203 */
[----:B------:R-:W-:-:S04]  /*f8e0*/  LEA R0, P1, R4, UR8, 0x2 ;  /* 0x0000000804007c11 */ /* 0x000fc8000f8210ff */
[----:B------:R-:W-:Y:S01]  /*f8f0*/  LEA.HI.X R3, R4, UR9, R3, 0x2, P1 ;  /* 0x0000000904037c11 */ /* 0x000fe200088f1403 */
[----:B------:R0:W1:Y:S04]  /*f900*/  SHFL.IDX PT, R8, R0, RZ, 0x1c1f ;  /* 0x001c1fff00087589 */ /* 0x00006800000e0000 */
[----:B------:R0:W2:Y:S01]  /*f910*/  SHFL.IDX PT, R9, R3, RZ, 0x1c1f ;  /* 0x001c1fff03097589 */ /* 0x0000a200000e0000 */
[----:B------:R-:W-:Y:S05]  /*f920*/  @P0 BRA `(.L_x_206) ;  /* 0x0000000400040947 */ /* 0x000fea0003800000 */
[----:B------:R-:W-:Y:S01]  /*f930*/  ULDC UR4, c[0x0][0xac8] ;  /* 0x0002b20000047ab9 */ /* 0x000fe20000000800 */
[----:B------:R-:W-:Y:S01]  /*f940*/  ULDC.64 UR8, c[0x0][0x208] ;  /* 0x0000820000087ab9 */ /* 0x000fe20000000a00 */
[----:B-----5:R-:W-:Y:S02]  /*f950*/  ISETP.GE.AND P3, PT, R103, UR4, PT ;  /* 0x0000000467007c0c */ /* 0x020fe4000bf66270 */
[----:B------:R-:W-:Y:S02]  /*f960*/  ISETP.GE.AND P2, PT, R237, UR4, PT ;  /* 0x00000004ed007c0c */ /* 0x000fe4000bf46270 */
[----:B------:R-:W-:Y:S02]  /*f970*/  ISETP.GE.AND P1, PT, R236, UR4, PT ;  /* 0x00000004ec007c0c */ /* 0x000fe4000bf26270 */
[----:B------:R-:W-:Y:S02]  /*f980*/  ISETP.GE.AND P0, PT, R235, UR4, PT ;  /* 0x00000004eb007c0c */ /* 0x000fe4000bf06270 */
[----:B------:R-:W-:-:S05]  /*f990*/  ISETP.GE.AND P4, PT, R233, UR4, PT ;  /* 0x00000004e9007c0c */ /* 0x000fca000bf86270 */
[----:B-12---:R-:W-:Y:S02]  /*f9a0*/  @!P3 IMAD.WIDE R4, R103, 0x4, R8 ;  /* 0x000000046704b825 */ /* 0x006fe400078e0208 */
[CC--:B------:R-:W-:Y:S02]  /*f9b0*/  @!P2 LEA R10, P6, R237.reuse, R8.reuse, 0x2 ;  /* 0x00000008ed0aa211 */ /* 0x0c0fe400078c10ff */
[-C--:B------:R-:W-:Y:S01]  /*f9c0*/  @!P1 LEA R12, P5, R236, R8.reuse, 0x2 ;  /* 0x00000008ec0c9211 */ /* 0x080fe200078a10ff */
[----:B------:R1:W-:Y:S01]  /*f9d0*/  @!P3 ST.E.64 desc[UR8][R4.64], R20 ;  /* 0x000000140400b985 */ /* 0x0003e2000c101b08 */
[----:B------:R-:W-:Y:S02]  /*f9e0*/  ISETP.GE.AND P3, PT, R234, UR4, PT ;  /* 0x00000004ea007c0c */ /* 0x000fe4000bf66270 */
[----:B------:R-:W-:Y:S02]  /*f9f0*/  @!P2 LEA.HI.X R11, R237, R9, R102, 0x2, P6 ;  /* 0x00000009ed0ba211 */ /* 0x000fe400030f1466 */
[----:B------:R-:W-:-:S02]  /*fa00*/  @!P0 LEA R14, P6, R235, R8, 0x2 ;  /* 0x00000008eb0e8211 */ /* 0x000fc400078c10ff */
[-C--:B------:R-:W-:Y:S01]  /*fa10*/  @!P1 LEA.HI.X R13, R236, R9.reuse, R101, 0x2, P5 ;  /* 0x00000009ec0d9211 */ /* 0x080fe200028f1465 */
[----:B------:R2:W-:Y:S01]  /*fa20*/  @!P2 ST.E.64 desc[UR8][R10.64], R88 ;  /* 0x000000580a00a985 */ /* 0x0005e2000c101b08 */
[----:B------:R-:W-:Y:S02]  /*fa30*/  ISETP.GE.AND P5, PT, R232, UR4, PT ;  /* 0x00000004e8007c0c */ /* 0x000fe4000bfa6270 */
[----:B------:R-:W-:Y:S01]  /*fa40*/  @!P0 LEA.HI.X R15, R235, R9, R100, 0x2, P6 ;  /* 0x00000009eb0f8211 */ /* 0x000fe200030f1464 */
[----:B------:R3:W-:Y:S01]  /*fa50*/  @!P1 ST.E.64 desc[UR8][R12.64], R90 ;  /* 0x0000005a0c009985 */ /* 0x0007e2000c101b08 */
[----:B------:R-:W-:Y:S02]  /*fa60*/  ISETP.GE.AND P2, PT, R231, UR4, PT ;  /* 0x00000004e7007c0c */ /* 0x000fe4000bf46270 */
[-C--:B-1----:R-:W-:Y:S01]  /*fa70*/  @!P3 LEA R4, P6, R234, R8.reuse, 0x2 ;  /* 0x00000008ea04b211 */ /* 0x082fe200078c10ff */
[----:B------:R1:W-:Y:S01]  /*fa80*/  @!P0 ST.E.64 desc[UR8][R14.64], R36 ;  /* 0x000000240e008985 */ /* 0x0003e2000c101b08 */
[----:B0-----:R-:W-:-:S02]  /*fa90*/  @!P4 LEA R18, P0, R233, R8, 0x2 ;  /* 0x00000008e912c211 */ /* 0x001fc400078010ff */
[----:B------:R-:W-:Y:S02]  /*faa0*/  ISETP.GE.AND P1, PT, R230, UR4, PT ;  /* 0x00000004e6007c0c */ /* 0x000fe4000bf26270 */
[-C--:B------:R-:W-:Y:S02]  /*fab0*/  @!P4 LEA.HI.X R19, R233, R9.reuse, R98, 0x2, P0 ;  /* 0x00000009e913c211 */ /* 0x080fe400000f1462 */
[----:B------:R-:W-:Y:S02]  /*fac0*/  @!P3 LEA.HI.X R5, R234, R9, R99, 0x2, P6 ;  /* 0x00000009ea05b211 */ /* 0x000fe400030f1463 */
[----:B------:R-:W-:Y:S02]  /*fad0*/  ISETP.GE.AND P0, PT, R229, UR4, PT ;  /* 0x00000004e5007c0c */ /* 0x000fe4000bf06270 */
[----:B------:R-:W-:Y:S01]  /*fae0*/  @!P5 LEA R20, P6, R232, R8, 0x2 ;  /* 0x00000008e814d211 */ /* 0x000fe200078c10ff */
[----:B------:R0:W-:Y:S01]  /*faf0*/  @!P3 ST.E.64 desc[UR8][R4.64], R40 ;  /* 0x000000280400b985 */ /* 0x0001e2000c101b08 */
[----:B------:R-:W-:-:S02]  /*fb00*/  ISETP.GE.AND P3, PT, R228, UR4, PT ;  /* 0x00000004e4007c0c */ /* 0x000fc4000bf66270 */
[----:B------:R-:W-:Y:S01]  /*fb10*/  @!P5 LEA.HI.X R21, R232, R9, R35, 0x2, P6 ;  /* 0x00000009e815d211 */ /* 0x000fe200030f1423 */
[----:B------:R4:W-:Y:S01]  /*fb20*/  @!P4 ST.E.64 desc[UR8][R18.64], R44 ;  /* 0x0000002c1200c985 */ /* 0x0009e2000c101b08 */
[----:B--2---:R-:W-:-:S03]  /*fb30*/  @!P2 LEA R10, P4, R231, R8, 0x2 ;  /* 0x00000008e70aa211 */ /* 0x004fc600078810ff */
[----:B------:R-:W-:Y:S01]  /*fb40*/  @!P5 ST.E.64 desc[UR8][R20.64], R48 ;  /* 0x000000301400d985 */ /* 0x000fe2000c101b08 */
[CC--:B---3--:R-:W-:Y:S02]  /*fb50*/  @!P1 LEA R12, P5, R230.reuse, R8.reuse, 0x2 ;  /* 0x00000008e60c9211 */ /* 0x0c8fe400078a10ff */
[-C--:B------:R-:W-:Y:S02]  /*fb60*/  @!P2 LEA.HI.X R11, R231, R9.reuse, R34, 0x2, P4 ;  /* 0x00000009e70ba211 */ /* 0x080fe400020f1422 */
[----:B-1----:R-:W-:Y:S02]  /*fb70*/  @!P0 LEA R14, P6, R229, R8, 0x2 ;  /* 0x00000008e50e8211 */ /* 0x002fe400078c10ff */
[----:B------:R-:W-:Y:S01]  /*fb80*/  ISETP.GE.AND P4, PT, R227, UR4, PT ;  /* 0x00000004e3007c0c */ /* 0x000fe2000bf86270 */
[----:B------:R1:W-:Y:S01]  /*fb90*/  @!P2 ST.E.64 desc[UR8][R10.64], R52 ;  /* 0x000000340a00a985 */ /* 0x0003e2000c101b08 */
[-C--:B------:R-:W-:Y:S02]  /*fba0*/  @!P1 LEA.HI.X R13, R230, R9.reuse, R33, 0x2, P5 ;  /* 0x00000009e60d9211 */ /* 0x080fe400028f1421 */
[----:B------:R-:W-:-:S02]  /*fbb0*/  @!P0 LEA.HI.X R15, R229, R9, R32, 0x2, P6 ;  /* 0x00000009e50f8211 */ /* 0x000fc400030f1420 */
[----:B------:R-:W-:Y:S01]  /*fbc0*/  ISETP.GE.AND P2, PT, R226, UR4, PT ;  /* 0x00000004e2007c0c */ /* 0x000fe2000bf46270 */
[----:B------:R2:W-:Y:S01]  /*fbd0*/  @!P1 ST.E.64 desc[UR8][R12.64], R56 ;  /* 0x000000380c009985 */ /* 0x0005e2000c101b08 */
[----:B0-----:R-:W-:Y:S02]  /*fbe0*/  @!P3 LEA R4, P5, R228, R8, 0x2 ;  /* 0x00000008e404b211 */ /* 0x001fe400078a10ff */
[----:B------:R-:W-:Y:S01]  /*fbf0*/  ISETP.GE.AND P1, PT, R225, UR4, PT ;  /* 0x00000004e1007c0c */ /* 0x000fe2000bf26270 */
[----:B------:R0:W-:Y:S01]  /*fc00*/  @!P0 ST.E.64 desc[UR8][R14.64], R60 ;  /* 0x0000003c0e008985 */ /* 0x0001e2000c101b08 */
[----:B------:R-:W-:Y:S02]  /*fc10*/  ISETP.GE.AND P0, PT, R224, UR4, PT ;  /* 0x00000004e0007c0c */ /* 0x000fe4000bf06270 */
[----:B------:R-:W-:Y:S02]  /*fc20*/  @!P3 LEA.HI.X R5, R228, R9, R31, 0x2, P5 ;  /* 0x00000009e405b211 */ /* 0x000fe400028f141f */
[----:B------:R-:W-:-:S02]  /*fc30*/  ISETP.GE.AND P5, PT, R223, UR4, PT ;  /* 0x00000004df007c0c */ /* 0x000fc4000bfa6270 */
[CC--:B----4-:R-:W-:Y:S01]  /*fc40*/  @!P4 LEA R18, P6, R227.reuse, R8.reuse, 0x2 ;  /* 0x00000008e312c211 */ /* 0x0d0fe200078c10ff */
[----:B------:R3:W-:Y:S01]  /*fc50*/  @!P3 ST.E.64 desc[UR8][R4.64], R64 ;  /* 0x000000400400b985 */ /* 0x0007e2000c101b08 */
[CC--:B-1----:R-:W-:Y:S02]  /*fc60*/  @!P2 LEA R10, P3, R226.reuse, R8.reuse, 0x2 ;  /* 0x00000008e20aa211 */ /* 0x0c2fe400078610ff */
[-C--:B------:R-:W-:Y:S02]  /*fc70*/  @!P4 LEA.HI.X R19, R227, R9.reuse, R30, 0x2, P6 ;  /* 0x00000009e313c211 */ /* 0x080fe400030f141e */
[-C--:B--2---:R-:W-:Y:S02]  /*fc80*/  @!P1 LEA R12, P6, R225, R8.reuse, 0x2 ;  /* 0x00000008e10c9211 */ /* 0x084fe400078c10ff */
[----:B------:R-:W-:Y:S01]  /*fc90*/  @!P2 LEA.HI.X R11, R226, R9, R29, 0x2, P3 ;  /* 0x00000009e20ba211 */ /* 0x000fe200018f141d */
[----:B------:R3:W-:Y:S01]  /*fca0*/  @!P4 ST.E.64 desc[UR8][R18.64], R68 ;  /* 0x000000441200c985 */ /* 0x0007e2000c101b08 */
[----:B0-----:R-:W-:-:S02]  /*fcb0*/  @!P0 LEA R14, P4, R224, R8, 0x2 ;  /* 0x00000008e00e8211 */ /* 0x001fc400078810ff */
[----:B------:R-:W-:Y:S01]  /*fcc0*/  @!P5 LEA R8, P3, R223, R8, 0x2 ;  /* 0x00000008df08d211 */ /* 0x000fe200078610ff */
[----:B------:R3:W-:Y:S01]  /*fcd0*/  @!P2 ST.E.64 desc[UR8][R10.64], R72 ;  /* 0x000000480a00a985 */ /* 0x0007e2000c101b08 */
[-C--:B------:R-:W-:Y:S02]  /*fce0*/  @!P1 LEA.HI.X R13, R225, R9.reuse, R28, 0x2, P6 ;  /* 0x00000009e10d9211 */ /* 0x080fe400030f141c */
[-C--:B------:R-:W-:Y:S02]  /*fcf0*/  @!P0 LEA.HI.X R15, R224, R9.reuse, R26, 0x2, P4 ;  /* 0x00000009e00f8211 */ /* 0x080fe400020f141a */
[----:B------:R-:W-:Y:S01]  /*fd00*/  @!P5 LEA.HI.X R9, R223, R9, R24, 0x2, P3 ;  /* 0x00000009df09d211 */ /* 0x000fe200018f1418 */
[----:B------:R3:W-:Y:S04]  /*fd10*/  @!P1 ST.E.64 desc[UR8][R12.64], R76 ;  /* 0x0000004c0c009985 */ /* 0x0007e8000c101b08 */
[----:B------:R3:W-:Y:S04]  /*fd20*/  @!P0 ST.E.64 desc[UR8][R14.64], R80 ;  /* 0x000000500e008985 */ /* 0x0007e8000c101b08 */
[----:B------:R3:W-:Y:S02]  /*fd30*/  @!P5 ST.E.64 desc[UR8][R8.64], R84 ;  /* 0x000000540800d985 */ /* 0x0007e4000c101b08 */
.L_x_206:
[----:B------:R-:W-:Y:S05]  /*fd40*/  BSYNC B1 ;  /* 0x0000000000017941 */ /* 0x000fea0003800000 */
.L_x_205:
[----:B------:R-:W-:Y:S01]  /*fd50*/  ISETP.GE.AND P0, PT, R27, R6, PT ;  /* 0x000000061b00720c */ /* 0x000fe20003f06270 */
[----:B--23--:R2:W3:Y:S04]  /*fd60*/  SHFL.IDX PT, R9, R3, 0x1, 0x1c1f ;  /* 0x003c1f0003097f89 */ /* 0x00c4e800000e0000 */
[----:B-1----:R2:W1:Y:S08]  /*fd70*/  SHFL.IDX PT, R8, R0, 0x1, 0x1c1f ;  /* 0x003c1f0000087f89 */ /* 0x00247000000e0000 */
[----:B--2---:R-:W-:Y:S05]  /*fd80*/  @P0 BRA `(.L_x_204) ;  /* 0x0000001000a40947 */ /* 0x004fea0003800000 */
[----:B------:R-:W-:Y:S01]  /*fd90*/  ULDC UR4, c[0x0][0xac8] ;  /* 0x0002b20000047ab9 */ /* 0x000fe20000000800 */
[----:B------:R-:W-:Y:S01]  /*fda0*/  ULDC.64 UR8, c[0x0][0x208] ;  /* 0x0000820000087ab9 */ /* 0x000fe20000000a00 */
[----:B------:R-:W-:Y:S02]  /*fdb0*/  ISETP.GE.AND P1, PT, R237, UR4, PT ;  /* 0x00000004ed007c0c */ /* 0x000fe4000bf26270 */
[----:B------:R-:W-:Y:S02]  /*fdc0*/  ISETP.GE.AND P0, PT, R236, UR4, PT ;  /* 0x00000004ec007c0c */ /* 0x000fe4000bf06270 */
[----:B-----5:R-:W-:Y:S02]  /*fdd0*/  ISETP.GE.AND P2, PT, R103, UR4, PT ;  /* 0x0000000467007c0c */ /* 0x020fe4000bf46270 */
[----:B------:R-:W-:Y:S02]  /*fde0*/  ISETP.GE.AND P4, PT, R234, UR4, PT ;  /* 0x00000004ea007c0c */ /* 0x000fe4000bf86270 */
[----:B------:R-:W-:-:S05]  /*fdf0*/  ISETP.GE.AND P3, PT, R235, UR4, PT ;  /* 0x00000004eb007c0c */ /* 0x000fca000bf66270 */
[CC--:B-1----:R-:W-:Y:S02]  /*fe00*/  @!P1 LEA R10, P5, R237.reuse, R8.reuse, 0x2 ;  /* 0x00000008ed0a9211 */ /* 0x0c2fe400078a10ff */
[CC--:B------:R-:W-:Y:S02]  /*fe10*/  @!P0 LEA R12, P6, R236.reuse, R8.reuse, 0x2 ;  /* 0x00000008ec0c8211 */ /* 0x0c0fe400078c10ff */
[-C--:B---3--:R-:W-:Y:S01]  /*fe20*/  @!P1 LEA.HI.X R11, R237, R9.reuse, R102, 0x2, P5 ;  /* 0x00000009ed0b9211 */ /* 0x088fe200028f1466 */
[----:B------:R-:W-:Y:S01]  /*fe30*/  @!P2 IMAD.WIDE R4, R103, 0x4, R8 ;  /* 0x000000046704a825 */ /* 0x000fe200078e0208 */
[----:B------:R-:W-:Y:S02]  /*fe40*/  ISETP.GE.AND P5, PT, R233, UR4, PT ;  /* 0x00000004e9007c0c */ /* 0x000fe4000bfa6270 */
[----:B------:R-:W-:Y:S02]  /*fe50*/  @!P0 LEA.HI.X R13, R236, R9, R101, 0x2, P6 ;  /* 0x00000009ec0d8211 */ /* 0x000fe400030f1465 */
[----:B------:R1:W-:Y:S01]  /*fe60*/  @!P2 ST.E.64 desc[UR8][R4.64], R92 ;  /* 0x0000005c0400a985 */ /* 0x0003e2000c101b08 */
[----:B0-----:R-:W-:-:S02]  /*fe70*/  @!P4 LEA R18, P2, R234, R8, 0x2 ;  /* 0x00000008ea12c211 */ /* 0x001fc400078410ff */
[----:B------:R-:W-:Y:S01]  /*fe80*/  @!P3 LEA R14, P6, R235, R8, 0x2 ;  /* 0x00000008eb0eb211 */ /* 0x000fe200078c10ff */
[----:B------:R-:W-:Y:S01]  /*fe90*/  @!P1 ST.E.64 desc[UR8][R10.64], R94 ;  /* 0x0000005e0a009985 */ /* 0x000fe2000c101b08 */
[----:B------:R-:W-:Y:S02]  /*fea0*/  ISETP.GE.AND P1, PT, R231, UR4, PT ;  /* 0x00000004e7007c0c */ /* 0x000fe4000bf26270 */
[-C--:B------:R-:W-:Y:S01]  /*feb0*/  @!P4 LEA.HI.X R19, R234, R9.reuse, R99, 0x2, P2 ;  /* 0x00000009ea13c211 */ /* 0x080fe200010f1463 */
[----:B------:R0:W-:Y:S01]  /*fec0*/  @!P0 ST.E.64 desc[UR8][R12.64], R96 ;  /* 0x000000600c008985 */ /* 0x0001e2000c101b08 */
[----:B------:R-:W-:Y:S02]  /*fed0*/  ISETP.GE.AND P0, PT, R232, UR4, PT ;  /* 0x00000004e8007c0c */ /* 0x000fe4000bf06270 */
[----:B------:R-:W-:Y:S02]  /*fee0*/  ISETP.GE.AND P2, PT, R230, UR4, PT ;  /* 0x00000004e6007c0c */ /* 0x000fe4000bf46270 */
[----:B------:R-:W-:-:S02]  /*fef0*/  @!P3 LEA.HI.X R15, R235, R9, R100, 0x2, P6 ;  /* 0x00000009eb0fb211 */ /* 0x000fc400030f1464 */
[----:B------:R-:W-:-:S03]  /*ff00*/  @!P5 LEA R20, P6, R233, R8, 0x2 ;  /* 0x00000008e914d211 */ /* 0x000fc600078c10ff */
[----:B------:R2:W-:Y:S01]  /*ff10*/  @!P3 ST.E.64 desc[UR8][R14.64], R38 ;  /* 0x000000260e00b985 */ /* 0x0005e2000c101b08 */
[-C--:B------:R-:W-:Y:S02]  /*ff20*/  @!P5 LEA.HI.X R21, R233, R9.reuse, R98, 0x2, P6 ;  /* 0x00000009e915d211 */ /* 0x080fe400030f1462 */
[----:B------:R-:W-:Y:S01]  /*ff30*/  ISETP.GE.AND P3, PT, R229, UR4, PT ;  /* 0x00000004e5007c0c */ /* 0x000fe2000bf66270 */
[----:B------:R3:W-:Y:S01]  /*ff40*/  @!P4 ST.E.64 desc[UR8][R18.64], R42 ;  /* 0x0000002a1200c985 */ /* 0x0007e2000c101b08 */
[-C--:B-1----:R-:W-:Y:S02]  /*ff50*/  @!P0 LEA R4, P4, R232, R8.reuse, 0x2 ;  /* 0x00000008e8048211 */ /* 0x082fe400078810ff */
[-C--:B0-----:R-:W-:Y:S01]  /*ff60*/  @!P2 LEA R12, P6, R230, R8.reuse, 0x2 ;  /* 0x00000008e60ca211 */ /* 0x081fe200078c10ff */
[----:B------:R-:W-:Y:S01]  /*ff70*/  @!P5 ST.E.64 desc[UR8][R20.64], R46 ;  /* 0x0000002e1400d985 */ /* 0x000fe2000c101b08 */
[----:B------:R-:W-:Y:S02]  /*ff80*/  @!P1 LEA R10, P5, R231, R8, 0x2 ;  /* 0x00000008e70a9211 */ /* 0x000fe400078a10ff */
[----:B------:R-:W-:-:S02]  /*ff90*/  @!P0 LEA.HI.X R5, R232, R9, R35, 0x2, P4 ;  /* 0x00000009e8058211 */ /* 0x000fc400020f1423 */
[----:B------:R-:W-:Y:S02]  /*ffa0*/  ISETP.GE.AND P4, PT, R228, UR4, PT ;  /* 0x00000004e4007c0c */ /* 0x000fe4000bf86270 */
[-C--:B------:R-:W-:Y:S01]  /*ffb0*/  @!P1 LEA.HI.X R11, R231, R9.reuse, R34, 0x2, P5 ;  /* 0x00000009e70b9211 */ /* 0x080fe200028f1422 */
[----:B------:R-:W-:Y:S01]  /*ffc0*/  @!P0 ST.E.64 desc[UR8][R4.64], R50 ;  /* 0x0000003204008985 */ /* 0x000fe2000c101b08 */
[----:B------:R-:W-:Y:S02]  /*ffd0*/  @!P2 LEA.HI.X R13, R230, R9, R33, 0x2, P6 ;  /* 0x00000009e60da211 */ /* 0x000fe400030f1421 */
[----:B------:R-:W-:Y:S01]  /*ffe0*/  ISETP.GE.AND P0, PT, R225, UR4, PT ;  /* 0x00000004e1007c0c */ /* 0x000fe2000bf06270 */
[----:B------:R0:W-:Y:S01]  /*fff0*/  @!P1 ST.E.64 desc[UR8][R10.64], R54 ;  /* 0x000000360a009985 */ /* 0x0001e2000c101b08 */
[----:B------:R-:W-:Y:S02]  /*10000*/  ISETP.GE.AND P1, PT, R226, UR4, PT ;  /* 0x00000004e2007c0c */ /* 0x000fe4000bf26270 */
[----:B--2---:R-:W-:Y:S01]  /*10010*/  @!P3 LEA R14, P5, R229, R8, 0x2 ;  /* 0x00000008e50eb211 */ /* 0x004fe200078a10ff */
[----:B------:R1:W-:Y:S01]  /*10020*/  @!P2 ST.E.64 desc[UR8][R12.64], R58 ;  /* 0x0000003a0c00a985 */ /* 0x0003e2000c101b08 */
[----:B------:R-:W-:-:S02]  /*10030*/  ISETP.GE.AND P2, PT, R227, UR4, PT ;  /* 0x00000004e3007c0c */ /* 0x000fc4000bf46270 */
[CC--:B---3--:R-:W-:Y:S02]  /*10040*/  @!P4 LEA R18, P6, R228.reuse, R8.reuse, 0x2 ;  /* 0x00000008e412c211 */ /* 0x0c8fe400078c10ff */
[-C--:B------:R-:W-:Y:S02]  /*10050*/  @!P3 LEA.HI.X R15, R229, R9.reuse, R32, 0x2, P5 ;  /* 0x00000009e50fb211 */ /* 0x080fe400028f1420 */
[----:B------:R-:W-:Y:S02]  /*10060*/  @!P4 LEA.HI.X R19, R228, R9, R31, 0x2, P6 ;  /* 0x00000009e413c211 */ /* 0x000fe400030f141f */
[----:B------:R-:W-:Y:S01]  /*10070*/  ISETP.GE.AND P5, PT, R224, UR4, PT ;  /* 0x00000004e0007c0c */ /* 0x000fe2000bfa6270 */
[----:B------:R2:W-:Y:S01]  /*10080*/  @!P3 ST.E.64 desc[UR8][R14.64], R62 ;  /* 0x0000003e0e00b985 */ /* 0x0005e2000c101b08 */
[----:B0-----:R-:W-:-:S03]  /*10090*/  @!P1 LEA R10, P6, R226, R8, 0x2 ;  /* 0x00000008e20a9211 */ /* 0x001fc600078c10ff */
[-C--:B------:R-:W-:Y:S01]  /*100a0*/  @!P2 LEA R4, P3, R227, R8.reuse, 0x2 ;  /* 0x00000008e304a211 */ /* 0x080fe200078610ff */
[----:B------:R2:W-:Y:S01]  /*100b0*/  @!P4 ST.E.64 desc[UR8][R18.64], R66 ;  /* 0x000000421200c985 */ /* 0x0005e2000c101b08 */
[-C--:B-1----:R-:W-:Y:S02]  /*100c0*/  @!P0 LEA R12, P4, R225, R8.reuse, 0x2 ;  /* 0x00000008e10c8211 */ /* 0x082fe400078810ff */
[-C--:B------:R-:W-:Y:S02]  /*100d0*/  @!P2 LEA.HI.X R5, R227, R9.reuse, R30, 0x2, P3 ;  /* 0x00000009e305a211 */ /* 0x080fe400018f141e */
[-C--:B------:R-:W-:Y:S02]  /*100e0*/  @!P1 LEA.HI.X R11, R226, R9.reuse, R29, 0x2, P6 ;  /* 0x00000009e20b9211 */ /* 0x080fe400030f141d */
[----:B------:R-:W-:Y:S01]  /*100f0*/  @!P0 LEA.HI.X R13, R225, R9, R28, 0x2, P4 ;  /* 0x00000009e10d8211 */ /* 0x000fe200020f141c */
[----:B------:R2:W-:Y:S01]  /*10100*/  @!P2 ST.E.64 desc[UR8][R4.64], R70 ;  /* 0x000000460400a985 */ /* 0x0005e2000c101b08 */
[----:B------:R-:W-:-:S03]  /*10110*/  @!P5 LEA R20, P3, R224, R8, 0x2 ;  /* 0x00000008e014d211 */ /* 0x000fc600078610ff */
[----:B------:R2:W-:Y:S01]  /*10120*/  @!P1 ST.E.64 desc[UR8][R10.64], R74 ;  /* 0x0000004a0a009985 */ /* 0x0005e2000c101b08 */
[----:B------:R-:W-:-:S03]  /*10130*/  @!P5 LEA.HI.X R21, R224, R9, R26, 0x2, P3 ;  /* 0x00000009e015d211 */ /* 0x000fc600018f141a */
[----:B------:R2:W-:Y:S01]  /*10140*/  @!P0 ST.E.64 desc[UR8][R12.64], R78 ;  /* 0x0000004e0c008985 */ /* 0x0005e2000c101b08 */
[----:B------:R-:W-:-:S03]  /*10150*/  ISETP.GE.AND P0, PT, R223, UR4, PT ;  /* 0x00000004df007c0c */ /* 0x000fc6000bf06270 */
[----:B------:R2:W-:Y:S10]  /*10160*/  @!P5 ST.E.64 desc[UR8][R20.64], R82 ;  /* 0x000000521400d985 */ /* 0x0005f4000c101b08 */
[----:B------:R-:W-:Y:S05]  /*10170*/  @P0 BRA `(.L_x_204) ;  /* 0x0000000c00a80947 */ /* 0x000fea0003800000 */
[----:B--2---:R-:W-:Y:S01]  /*10180*/  LEA R4, P0, R223, R8, 0x2 ;  /* 0x00000008df047211 */ /* 0x004fe200078010ff */
[----:B------:R-:W-:-:S03]  /*10190*/  ULDC.64 UR8, c[0x0][0x208] ;  /* 0x0000820000087ab9 */ /* 0x000fc60000000a00 */
[----:B------:R-:W-:-:S05]  /*101a0*/  LEA.HI.X R5, R223, R9, R24, 0x2, P0 ;  /* 0x00000009df057211 */ /* 0x000fca00000f1418 */
[----:B------:R0:W-:Y:S01]  /*101b0*/  ST.E.64 desc[UR8][R4.64], R86 ;  /* 0x0000005604007985 */ /* 0x0001e2000c101b08 */
[----:B------:R-:W-:Y:S05]  /*101c0*/  BRA `(.L_x_204) ;  /* 0x0000000c00947947 */ /* 0x000fea0003800000 */
.L_x_195:
[----:B------:R-:W2:Y:S01]  /*101d0*/  LDL R10, [R1+0xc] ;  /* 0x00000c00010a7983 */ /* 0x000ea20000100800 */
[----:B------:R-:W-:Y:S01]  /*101e0*/  ULDC.64 UR8, c[0x0][0xc00] ;  /* 0x0003000000087ab9 */ /* 0x000fe20000000a00 */
[----:B------:R-:W-:Y:S01]  /*101f0*/  ULDC.64 UR10, c[0x0][0x208] ;  /* 0x00008200000a7ab9 */ /* 0x000fe20000000a00 */
[----:B------:R-:W-:Y:S01]  /*10200*/  UISETP.NE.U32.AND UP0, UPT, UR8, URZ, UPT ;  /* 0x0000003f0800728c */ /* 0x000fe2000bf05070 */
[----:B------:R-:W-:-:S03]  /*10210*/  R2UR UR7, R220 ;  /* 0x00000000dc0772ca */ /* 0x000fc600000e0000 */
[----:B------:R-:W-:-:S03]  /*10220*/  UISETP.NE.AND.EX UP0, UPT, UR9, URZ, UPT, UP0 ;  /* 0x0000003f0900728c */ /* 0x000fc6000bf05300 */
[----:B------:R-:W-:-:S03]  /*10230*/  ULDC.64 UR8, c[0x0][0xc00] ;  /* 0x0003000000087ab9 */ /* 0x000fc60000000a00 */
[----:B------:R-:W-:Y:S02]  /*10240*/  PLOP3.LUT P1, PT, PT, PT, UP0, 0x80, 0x0 ;  /* 0x000000000000781c */ /* 0x000fe40003f2f008 */
[----:B--2---:R-:W-:-:S13]  /*10250*/  R2UR UR4, R10 ;  /* 0x000000000a0472ca */ /* 0x004fda00000e0000 */
[----:B------:R-:W-:-:S06]  /*10260*/  UIMAD.WIDE UR8, UR4, 0x4, UR8 ;  /* 0x00000004040878a5 */ /* 0x000fcc000f8e0208 */
[----:B------:R-:W-:Y:S02]  /*10270*/  IMAD.U32 R4, RZ, RZ, UR8 ;  /* 0x00000008ff047e24 */ /* 0x000fe4000f8e00ff */
[----:B------:R-:W-:Y:S01]  /*10280*/  IMAD.U32 R5, RZ, RZ, UR9 ;  /* 0x00000009ff057e24 */ /* 0x000fe2000f8e00ff */
[----:B------:R-:W-:-:S04]  /*10290*/  ULDC.64 UR8, c[0x0][0xc08] ;  /* 0x0003020000087ab9 */ /* 0x000fc80000000a00 */
[----:B------:R-:W2:Y:S01]  /*102a0*/  @P1 LDG.E R3, desc[UR10][R4.64] ;  /* 0x0000000a04031981 */ /* 0x000ea2000c1e1900 */
[----:B------:R-:W-:Y:S01]  /*102b0*/  UISETP.NE.U32.AND UP1, UPT, UR8, URZ, UPT ;  /* 0x0000003f0800728c */ /* 0x000fe2000bf25070 */
[----:B------:R-:W0:Y:S03]  /*102c0*/  S2R R6, SR_TID.X ;  /* 0x0000000000067919 */ /* 0x000e260000002100 */
[----:B------:R-:W-:-:S06]  /*102d0*/  UISETP.NE.AND.EX UP1, UPT, UR9, URZ, UPT, UP1 ;  /* 0x0000003f0900728c */ /* 0x000fcc000bf25310 */
[----:B------:R-:W-:-:S05]  /*102e0*/  PLOP3.LUT P2, PT, PT, PT, UP1, 0x80, 0x0 ;  /* 0x000000000000781c */ /* 0x000fca0003f4f018 */
[----:B------:R-:W-:Y:S02]  /*102f0*/  @UP1 ULDC.64 UR8, c[0x0][0xc08] ;  /* 0x0003020000081ab9 */ /* 0x000fe40000000a00 */
[----:B------:R-:W-:-:S03]  /*10300*/  @UP1 UIMAD.WIDE UR8, UR4, 0x4, UR8 ;  /* 0x00000004040818a5 */ /* 0x000fc6000f8e0208 */
[----:B------:R-:W-:Y:S02]  /*10310*/  ULDC UR4, c[0x0][0xa88] ;  /* 0x0002a20000047ab9 */ /* 0x000fe40000000800 */
[----:B------:R-:W-:Y:S01]  /*10320*/  IMAD.U32 R0, RZ, RZ, UR4 ;  /* 0x00000004ff007e24 */ /* 0x000fe2000f8e00ff */
[----:B------:R-:W-:Y:S01]  /*10330*/  UMOV UR4, URZ ;  /* 0x0000003f00047c82 */ /* 0x000fe20008000000 */
[----:B------:R-:W-:Y:S01]  /*10340*/  UISETP.NE.AND UP1, UPT, UR7, URZ, UPT ;  /* 0x0000003f0700728c */ /* 0x000fe2000bf25270 */
[----:B------:R-:W-:Y:S02]  /*10350*/  IMAD.U32 R8, RZ, RZ, UR8 ;  /* 0x00000008ff087e24 */ /* 0x000fe4000f8e00ff */
[----:B------:R-:W-:-:S05]  /*10360*/  IMAD.U32 R9, RZ, RZ, UR9 ;  /* 0x00000009ff097e24 */ /* 0x000fca000f8e00ff */
[----:B------:R1:W5:Y:S01]  /*10370*/  @P2 LDG.E R0, desc[UR10][R8.64] ;  /* 0x0000000a08002981 */ /* 0x000362000c1e1900 */
[----:B0-----:R-:W-:Y:S02]  /*10380*/  VIADD R12, R6, 0xffffff80 ;  /* 0xffffff80060c7836 */ /* 0x001fe40000000000 */
[----:B------:R-:W-:Y:S02]  /*10390*/  @!UP1 ULDC UR7, c[0x0][0xad4] ;  /* 0x0002b50000079ab9 */ /* 0x000fe40000000800 */
[----:B------:R-:W-:Y:S01]  /*103a0*/  IMAD.U32 R220, RZ, RZ, UR7 ;  /* 0x00000007ffdc7e24 */ /* 0x000fe2000f8e00ff */
[----:B------:R-:W-:Y:S02]  /*103b0*/  ISETP.GT.AND P0, PT, R12, 0x7f, PT ;  /* 0x0000007f0c00780c */ /* 0x000fe40003f04270 */
[----:B--2---:R-:W-:-:S13]  /*103c0*/  @P1 R2UR UR4, R3 ;  /* 0x00000000030412ca */ /* 0x004fda00000e0000 */
[----:B------:R-:W-:Y:S01]  /*103d0*/  USHF.R.S32.HI UR19, URZ, 0x1f, UR4 ;  /* 0x0000001f3f137899 */ /* 0x000fe20008011404 */
[----:B-1----:R-:W-:Y:S11]  /*103e0*/  @P2 BRA `(.L_x_207) ;  /* 0x0000000000142947 */ /* 0x002ff60003800000 */
[----:B------:R-:W-:Y:S05]  /*103f0*/  @!P1 BRA `(.L_x_207) ;  /* 0x0000000000109947 */ /* 0x000fea0003800000 */
[----:B------:R-:W-:Y:S02]  /*10400*/  ULDC.64 UR8, c[0x0][0x208] ;  /* 0x0000820000087ab9 */ /* 0x000fe40000000a00 */
[----:B------:R-:W2:Y:S04]  /*10410*/  LDG.E R3, desc[UR8][R4.64] ;  /* 0x0000000804037981 */ /* 0x000ea8000c1e1900 */
[----:B-----5:R-:W2:Y:S02]  /*10420*/  LDG.E R0, desc[UR8][R4.64+0x4] ;  /* 0x0000040804007981 */ /* 0x020ea4000c1e1900 */
[----:B--2---:R-:W-:-:S07]  /*10430*/  IMAD.IADD R0, R0, 0x1, -R3 ;  /* 0x0000000100007824 */ /* 0x004fce00078e0a03 */
.L_x_207:
[----:B------:R-:W2:Y:S01]  /*10440*/  LDL.LU R3, [R1+0x14] ;  /* 0x0000140001037983 */ /* 0x000ea20000300800 */
[----:B------:R-:W-:Y:S01]  /*10450*/  R2UR UR7, R10 ;  /* 0x000000000a0772ca */ /* 0x000fe200000e0000 */
[----:B------:R-:W-:-:S12]  /*10460*/  BSSY B1, `(.L_x_208) ;  /* 0x0000040000017945 */ /* 0x000fd80003800000 */
[----:B------:R-:W-:Y:S01]  /*10470*/  USEL UR7, UR7, URZ, !UP0 ;  /* 0x0000003f07077287 */ /* 0x000fe2000c000000 */
[----:B--2---:R-:W-:-:S13]  /*10480*/  R2UR UR8, R3 ;  /* 0x00000000030872ca */ /* 0x004fda00000e0000 */
[----:B------:R-:W-:Y:S01]  /*10490*/  USEL UR20, UR8, URZ, !UP0 ;  /* 0x0000003f08147287 */ /* 0x000fe2000c000000 */
[----:B------:R-:W-:Y:S11]  /*104a0*/  @P0 BRA `(.L_x_209) ;  /* 0x0000000000ec0947 */ /* 0x000ff60003800000 */
[----:B------:R-:W2:Y:S01]  /*104b0*/  LDL R3, [R1] ;  /* 0x0000000001037983 */ /* 0x000ea20000100800 */
[----:B------:R-:W0:Y:S02]  /*104c0*/  LDC R11, c[0x0][0xbe8] ;  /* 0x0002fa00ff0b7b82 */ /* 0x000e240000000800 */
[----:B0----5:R-:W-:Y:S01]  /*104d0*/  IMAD R4, R0, R11, RZ ;  /* 0x0000000b00047224 */ /* 0x021fe200078e02ff */
[----:B--2---:R-:W-:-:S13]  /*104e0*/  R2UR UR8, R3 ;  /* 0x00000000030872ca */ /* 0x004fda00000e0000 */
[----:B------:R-:W-:-:S04]  /*104f0*/  IMAD.U32 R3, RZ, RZ, UR8 ;  /* 0x00000008ff037e24 */ /* 0x000fc8000f8e00ff */
[----:B------:R-:W-:-:S04]  /*10500*/  IMAD R3, R3, 0x80, R6 ;  /* 0x0000008003037824 */ /* 0x000fc800078e0206 */
[----:B------:R-:W-:-:S05]  /*10510*/  VIADD R6, R3, 0xffffff80 ;  /* 0xffffff8003067836 */ /* 0x000fca0000000000 */
[----:B------:R-:W-:-:S13]  /*10520*/  ISETP.GE.AND P0, PT, R6, R4, PT ;  /* 0x000000040600720c */ /* 0x000fda0003f06270 */
[----:B------:R-:W-:Y:S05]  /*10530*/  @P0 BRA `(.L_x_209) ;  /* 0x0000000000c80947 */ /* 0x000fea0003800000 */
[----:B------:R-:W-:Y:S01]  /*10540*/  ISETP.NE.AND P0, PT, R11, 0x1, PT ;  /* 0x000000010b00780c */ /* 0x000fe20003f05270 */
[----:B------:R-:W-:Y:S01]  /*10550*/  UMOV UR17, 0x9b8 ;  /* 0x000009b800117882 */ /* 0x000fe20000000000 */
[----:B------:R-:W-:Y:S01]  /*10560*/  R2UR UR9, R220 ;  /* 0x00000000dc0972ca */ /* 0x000fe200000e0000 */
[----:B------:R-:W-:Y:S01]  /*10570*/  ULDC.64 UR24, c[0x0][0x208] ;  /* 0x0000820000187ab9 */ /* 0x000fe20000000a00 */
[----:B------:R-:W-:Y:S02]  /*10580*/  R2UR UR8, R221 ;  /* 0x00000000dd0872ca */ /* 0x000fe400000e0000 */
[----:B------:R-:W-:-:S07]  /*10590*/  R2UR UR18, R222 ;  /* 0x00000000de1272ca */ /* 0x000fce00000e0000 */
[----:B------:R-:W0:Y:S02]  /*105a0*/  @P0 LDC R3, c[0x0][0xbec] ;  /* 0x0002fb00ff030b82 */ /* 0x000e240000000800 */
[----:B------:R-:W-:-:S04]  /*105b0*/  UISETP.GT.AND UP0, UPT, UR9, 0x1, UPT ;  /* 0x000000010900788c */ /* 0x000fc8000bf04270 */
[----:B------:R-:W-:Y:S02]  /*105c0*/  USEL UR17, UR17, 0x978, UP0 ;  /* 0x0000097811117887 */ /* 0x000fe40008000000 */
[----:B------:R-:W1:Y:S01]  /*105d0*/  @P0 LDC R5, c[0x0][0xbf0] ;  /* 0x0002fc00ff050b82 */ /* 0x000e620000000800 */
[----:B------:R-:W-:-:S09]  /*105e0*/  USEL UR16, UR8, URZ, UP0 ;  /* 0x0000003f08107287 */ /* 0x000fd20008000000 */
[----:B------:R-:W-:Y:S01]  /*105f0*/  ULDC.64 UR10, c[0x0][UR17+0x220] ;  /* 0x00008800110a7abb */ /* 0x000fe20008000a00 */
[----:B------:R-:W-:Y:S01]  /*10600*/  ULDC.64 UR8, c[0x0][UR17+0x218] ;  /* 0x0000860011087abb */ /* 0x000fe20008000a00 */
[----:B------:R-:W-:Y:S01]  /*10610*/  ULDC.64 UR12, c[0x0][UR17+0x228] ;  /* 0x00008a00110c7abb */ /* 0x000fe20008000a00 */
[----:B------:R-:W-:Y:S02]  /*10620*/  UIMAD UR11, UR11, UR7, URZ ;  /* 0x000000070b0b72a4 */ /* 0x000fe4000f8e023f */
[----:B------:R-:W-:Y:S01]  /*10630*/  UIMAD.WIDE.U32 UR14, UR8, UR18, URZ ;  /* 0x00000012080e72a5 */ /* 0x000fe2000f8e003f */
[----:B0-----:R-:W-:Y:S01]  /*10640*/  @P0 IMAD.HI.U32 R4, R6, R3, RZ ;  /* 0x0000000306040227 */ /* 0x001fe200078e00ff */
[----:B------:R-:W-:Y:S02]  /*10650*/  UIMAD.WIDE.U32 UR22, UR12, UR16, URZ ;  /* 0x000000100c1672a5 */ /* 0x000fe4000f8e003f */
[----:B------:R-:W-:Y:S01]  /*10660*/  UIMAD UR18, UR9, UR18, URZ ;  /* 0x00000012091272a4 */ /* 0x000fe2000f8e023f */
[----:B------:R-:W-:Y:S01]  /*10670*/  IMAD.MOV.U32 R3, RZ, RZ, R6 ;  /* 0x000000ffff037224 */ /* 0x000fe200078e0006 */
[----:B------:R-:W-:-:S02]  /*10680*/  UIMAD UR12, UR13, UR16, URZ ;  /* 0x000000100d0c72a4 */ /* 0x000fc4000f8e023f */
[----:B------:R-:W-:Y:S01]  /*10690*/  UIMAD.WIDE.U32 UR8, UR10, UR7, URZ ;  /* 0x000000070a0872a5 */ /* 0x000fe2000f8e003f */
[----:B-1----:R-:W-:Y:S01]  /*106a0*/  @P0 SHF.R.U32.HI R3, RZ, R5, R4 ;  /* 0x00000005ff030219 */ /* 0x002fe20000011604 */
[----:B------:R-:W-:Y:S01]  /*106b0*/  UIMAD UR11, UR10, UR20, UR11 ;  /* 0x000000140a0b72a4 */ /* 0x000fe2000f8e020b */
[----:B------:R-:W-:Y:S01]  /*106c0*/  IMAD.U32 R4, RZ, RZ, UR22 ;  /* 0x00000016ff047e24 */ /* 0x000fe2000f8e00ff */
[----:B------:R-:W-:Y:S02]  /*106d0*/  UIADD3 UR12, UR23, UR12, URZ ;  /* 0x0000000c170c7290 */ /* 0x000fe4000fffe03f */
[----:B------:R-:W-:Y:S01]  /*106e0*/  MOV R5, UR23 ;  /* 0x0000001700057c02 */ /* 0x000fe20008000f00 */
[----:B------:R-:W-:Y:S01]  /*106f0*/  UIADD3 UR18, UR15, UR18, URZ ;  /* 0x000000120f127290 */ /* 0x000fe2000fffe03f */
[--C-:B------:R-:W-:Y:S01]  /*10700*/  IMAD.MOV R9, RZ, RZ, -R3.reuse ;  /* 0x000000ffff097224 */ /* 0x100fe200078e0a03 */
[----:B------:R-:W-:Y:S01]  /*10710*/  UIADD3 UR14, UP1, UP2, UR8, UR14, UR4 ;  /* 0x0000000e080e7290 */ /* 0x000fe2000fa3e004 */
[----:B------:R-:W-:Y:S01]  /*10720*/  SHF.R.S32.HI R5, RZ, 0x1f, R3 ;  /* 0x0000001fff057819 */ /* 0x000fe20000011403 */
[----:B------:R-:W-:Y:S01]  /*10730*/  UIADD3 UR10, UR9, UR11, URZ ;  /* 0x0000000b090a7290 */ /* 0x000fe2000fffe03f */
[----:B------:R-:W-:-:S02]  /*10740*/  IMAD R9, R11, R9, R6 ;  /* 0x000000090b097224 */ /* 0x000fc400078e0206 */
[----:B------:R-:W-:Y:S01]  /*10750*/  IMAD.U32 R8, RZ, RZ, UR12 ;  /* 0x0000000cff087e24 */ /* 0x000fe2000f8e00ff */
[----:B------:R-:W-:Y:S01]  /*10760*/  UIADD3.X UR10, UR10, UR18, UR19, UP1, UP2 ;  /* 0x000000120a0a7290 */ /* 0x000fe20008fe4413 */
[----:B------:R-:W-:Y:S01]  /*10770*/  IADD3 R4, P0, P1, R3, UR14, R4 ;  /* 0x0000000e03047c10 */ /* 0x000fe2000f91e004 */
[----:B------:R-:W-:Y:S01]  /*10780*/  ULDC.64 UR8, c[0x0][UR17+0x210] ;  /* 0x0000840011087abb */ /* 0x000fe20008000a00 */
[----:B------:R-:W-:Y:S01]  /*10790*/  SHF.R.S32.HI R3, RZ, 0x1f, R9 ;  /* 0x0000001fff037819 */ /* 0x000fe20000011409 */
[----:B------:R-:W-:Y:S02]  /*107a0*/  IMAD R6, R9, UR9, RZ ;  /* 0x0000000909067c24 */ /* 0x000fe4000f8e02ff */
[----:B------:R-:W-:Y:S01]  /*107b0*/  IADD3.X R5, R5, UR10, R8, P0, P1 ;  /* 0x0000000a05057c10 */ /* 0x000fe200087e2408 */
[----:B------:R-:W-:Y:S01]  /*107c0*/  ULDC.64 UR10, c[0x0][0xba8] ;  /* 0x0002ea00000a7ab9 */ /* 0x000fe20000000a00 */
[----:B------:R-:W-:Y:S01]  /*107d0*/  IMAD R3, R3, UR8, R6 ;  /* 0x0000000803037c24 */ /* 0x000fe2000f8e0206 */
[----:B------:R-:W-:Y:S01]  /*107e0*/  @!UP0 ULDC UR10, c[0x0][0xb50] ;  /* 0x0002d400000a8ab9 */ /* 0x000fe20000000800 */
[----:B------:R-:W-:Y:S01]  /*107f0*/  @!UP0 ULDC UR11, c[0x0][0xb54] ;  /* 0x0002d500000b8ab9 */ /* 0x000fe20000000800 */
[----:B------:R-:W-:-:S04]  /*10800*/  IMAD.WIDE.U32 R4, R9, UR8, R4 ;  /* 0x0000000809047c25 */ /* 0x000fc8000f8e0004 */
[----:B------:R-:W-:Y:S01]  /*10810*/  IMAD.IADD R3, R5, 0x1, R3 ;  /* 0x0000000105037824 */ /* 0x000fe200078e0203 */
[----:B------:R-:W-:-:S04]  /*10820*/  LEA R8, P0, R4, UR10, 0x2 ;  /* 0x0000000a04087c11 */ /* 0x000fc8000f8010ff */
[----:B------:R-:W-:Y:S01]  /*10830*/  LEA.HI.X R9, R4, UR11, R3, 0x2, P0 ;  /* 0x0000000b04097c11 */ /* 0x000fe200080f1403 */
[----:B------:R-:W-:-:S05]  /*10840*/  IMAD.MOV.U32 R3, RZ, RZ, -0x800000 ;  /* 0xff800000ff037424 */ /* 0x000fca00078e00ff */
[----:B------:R0:W-:Y:S03]  /*10850*/  STG.E desc[UR24][R8.64], R3 ;  /* 0x0000000308007986 */ /* 0x0001e6000c101918 */
.L_x_209:
[----:B------:R-:W-:Y:S05]  /*10860*/  BSYNC B1 ;  /* 0x0000000000017941 */ /* 0x000fea0003800000 */
.L_x_208:
[----:B------:R-:W-:-:S13]  /*10870*/  R2UR UR8, R220 ;  /* 0x00000000dc0872ca */ /* 0x000fda00000e0000 */
[----:B------:R-:W-:-:S06]  /*10880*/  UISETP.GT.AND UP0, UPT, UR8, 0x1, UPT ;  /* 0x000000010800788c */ /* 0x000fcc000bf04270 */
[----:B------:R-:W-:-:S13]  /*10890*/  PLOP3.LUT P0, PT, PT, PT, UP0, 0x80, 0x0 ;  /* 0x000000000000781c */ /* 0x000fda0003f0f008 */
[----:B------:R-:W-:Y:S05]  /*108a0*/  @P0 BRA `(.L_x_204) ;  /* 0x0000000400dc0947 */ /* 0x000fea0003800000 */
[----:B0-----:R-:W2:Y:S01]  /*108b0*/  LDL.LU R3, [R1] ;  /* 0x0000000001037983 */ /* 0x001ea20000300800 */
[----:B------:R-:W0:Y:S01]  /*108c0*/  LDC R13, c[0x0][0xbe8] ;  /* 0x0002fa00ff0d7b82 */ /* 0x000e220000000800 */
[----:B------:R-:W-:Y:S01]  /*108d0*/  ULDC.64 UR12, c[0x0][0xaa0] ;  /* 0x0002a800000c7ab9 */ /* 0x000fe20000000a00 */
[----:B------:R-:W-:Y:S01]  /*108e0*/  SHF.R.S32.HI R10, RZ, 0x1f, R12 ;  /* 0x0000001fff0a7819 */ /* 0x000fe2000001140c */
[----:B------:R-:W-:Y:S01]  /*108f0*/  UIMAD UR10, UR19, UR12, URZ ;  /* 0x0000000c130a72a4 */ /* 0x000fe2000f8e023f */
[----:B------:R-:W-:Y:S01]  /*10900*/  R2UR UR15, R222 ;  /* 0x00000000de0f72ca */ /* 0x000fe200000e0000 */
[----:B------:R-:W-:Y:S01]  /*10910*/  UIMAD.WIDE.U32 UR8, UR4, UR12, URZ ;  /* 0x0000000c040872a5 */ /* 0x000fe2000f8e003f */
[----:B------:R-:W-:Y:S01]  /*10920*/  LEA.HI R10, R10, R12, RZ, 0x3 ;  /* 0x0000000c0a0a7211 */ /* 0x000fe200078f18ff */
[----:B------:R-:W-:Y:S01]  /*10930*/  UIMAD UR10, UR4, UR13, UR10 ;  /* 0x0000000d040a72a4 */ /* 0x000fe2000f8e020a */
[----:B------:R-:W-:Y:S01]  /*10940*/  BSSY B1, `(.L_x_210) ;  /* 0x0000040000017945 */ /* 0x000fe20003800000 */
[----:B------:R-:W-:-:S02]  /*10950*/  SHF.R.S32.HI R12, RZ, 0x1f, R22 ;  /* 0x0000001fff0c7819 */ /* 0x000fc40000011416 */
[----:B------:R-:W-:Y:S01]  /*10960*/  SHF.R.S32.HI R10, RZ, 0x3, R10 ;  /* 0x00000003ff0a7819 */ /* 0x000fe2000001140a */
[----:B------:R-:W-:Y:S01]  /*10970*/  UIADD3 UR9, UR9, UR10, URZ ;  /* 0x0000000a09097290 */ /* 0x000fe2000fffe03f */
[----:B------:R-:W-:Y:S02]  /*10980*/  SHF.R.S32.HI R14, RZ, 0x1f, R17 ;  /* 0x0000001fff0e7819 */ /* 0x000fe40000011411 */
[----:B------:R-:W-:Y:S02]  /*10990*/  ULDC.64 UR10, c[0x0][0xae8] ;  /* 0x0002ba00000a7ab9 */ /* 0x000fe40000000a00 */
[----:B------:R-:W-:-:S04]  /*109a0*/  UIMAD.WIDE.U32 UR8, UR15, UR10, UR8 ;  /* 0x0000000a0f0872a5 */ /* 0x000fc8000f8e0008 */
[----:B------:R-:W-:Y:S01]  /*109b0*/  UIMAD UR9, UR15, UR11, UR9 ;  /* 0x0000000b0f0972a4 */ /* 0x000fe2000f8e0209 */
[----:B0-----:R-:W-:Y:S02]  /*109c0*/  ISETP.NE.AND P0, PT, R13, 0x1, PT ;  /* 0x000000010d00780c */ /* 0x001fe40003f05270 */
[----:B------:R-:W-:Y:S02]  /*109d0*/  ULDC.64 UR10, c[0x0][0xaf0] ;  /* 0x0002bc00000a7ab9 */ /* 0x000fe40000000a00 */
[----:B------:R-:W-:Y:S02]  /*109e0*/  UIMAD UR4, UR20, UR10, URZ ;  /* 0x0000000a140472a4 */ /* 0x000fe4000f8e023f */
[----:B------:R-:W-:Y:S02]  /*109f0*/  UIMAD.WIDE.U32 UR8, UR7, UR10, UR8 ;  /* 0x0000000a070872a5 */ /* 0x000fe4000f8e0008 */
[----:B------:R-:W-:-:S03]  /*10a00*/  UIMAD UR4, UR7, UR11, UR4 ;  /* 0x0000000b070472a4 */ /* 0x000fc6000f8e0204 */
[----:B------:R-:W-:Y:S01]  /*10a10*/  ULDC.64 UR10, c[0x0][0xae0] ;  /* 0x0002b800000a7ab9 */ /* 0x000fe20000000a00 */
[----:B------:R-:W-:Y:S01]  /*10a20*/  UIADD3 UR4, UR9, UR4, URZ ;  /* 0x0000000409047290 */ /* 0x000fe2000fffe03f */
[----:B------:R-:W0:Y:S08]  /*10a30*/  @P0 LDC R5, c[0x0][0xbec] ;  /* 0x0002fb00ff050b82 */ /* 0x000e300000000800 */
[----:B------:R-:W1:Y:S01]  /*10a40*/  @P0 LDC R9, c[0x0][0xbf0] ;  /* 0x0002fc00ff090b82 */ /* 0x000e620000000800 */
[----:B--2---:R-:W-:Y:S01]  /*10a50*/  R2UR UR14, R3 ;  /* 0x00000000030e72ca */ /* 0x004fe200000e0000 */
[----:B------:R-:W-:-:S12]  /*10a60*/  IMAD R3, R23, 0x20, R10 ;  /* 0x0000002017037824 */ /* 0x000fd800078e020a */
[----:B------:R-:W-:-:S04]  /*10a70*/  IMAD.U32 R8, RZ, RZ, UR14 ;  /* 0x0000000eff087e24 */ /* 0x000fc8000f8e00ff */
[----:B------:R-:W-:-:S04]  /*10a80*/  IMAD R8, R8, 0x80, R3 ;  /* 0x0000008008087824 */ /* 0x000fc800078e0203 */
[----:B0-----:R-:W-:-:S04]  /*10a90*/  @P0 IMAD.HI.U32 R4, R8, R5, RZ ;  /* 0x0000000508040227 */ /* 0x001fc800078e00ff */
[----:B------:R-:W-:Y:S01]  /*10aa0*/  IMAD.MOV.U32 R3, RZ, RZ, R8 ;  /* 0x000000ffff037224 */ /* 0x000fe200078e0008 */
[----:B-1----:R-:W-:Y:S01]  /*10ab0*/  @P0 SHF.R.U32.HI R3, RZ, R9, R4 ;  /* 0x00000009ff030219 */ /* 0x002fe20000011604 */
[----:B------:R-:W-:Y:S02]  /*10ac0*/  IMAD.U32 R5, RZ, RZ, UR9 ;  /* 0x00000009ff057e24 */ /* 0x000fe4000f8e00ff */
[----:B------:R-:W-:Y:S01]  /*10ad0*/  IMAD.U32 R5, RZ, RZ, UR4 ;  /* 0x00000004ff057e24 */ /* 0x000fe2000f8e00ff */
[--C-:B------:R-:W-:Y:S01]  /*10ae0*/  SHF.R.S32.HI R4, RZ, 0x1f, R3.reuse ;  /* 0x0000001fff047819 */ /* 0x100fe20000011403 */
[----:B------:R-:W-:-:S04]  /*10af0*/  IMAD.MOV R9, RZ, RZ, -R3 ;  /* 0x000000ffff097224 */ /* 0x000fc800078e0a03 */
[----:B------:R-:W-:Y:S02]  /*10b00*/  IMAD R6, R4, UR10, RZ ;  /* 0x0000000a04067c24 */ /* 0x000fe4000f8e02ff */
[----:B------:R-:W-:Y:S01]  /*10b10*/  IMAD.U32 R4, RZ, RZ, UR8 ;  /* 0x00000008ff047e24 */ /* 0x000fe2000f8e00ff */
[----:B------:R-:W-:Y:S01]  /*10b20*/  ULDC.64 UR8, c[0x0][0xad8] ;  /* 0x0002b60000087ab9 */ /* 0x000fe20000000a00 */
[----:B------:R-:W-:Y:S02]  /*10b30*/  IMAD R9, R13, R9, R8 ;  /* 0x000000090d097224 */ /* 0x000fe400078e0208 */
[C---:B------:R-:W-:Y:S02]  /*10b40*/  IMAD R11, R3.reuse, UR11, R6 ;  /* 0x0000000b030b7c24 */ /* 0x040fe4000f8e0206 */
[----:B------:R-:W-:Y:S01]  /*10b50*/  IMAD.WIDE.U32 R4, R3, UR10, R4 ;  /* 0x0000000a03047c25 */ /* 0x000fe2000f8e0004 */
[----:B------:R-:W-:-:S03]  /*10b60*/  SHF.R.S32.HI R3, RZ, 0x1f, R9 ;  /* 0x0000001fff037819 */ /* 0x000fc60000011409 */
[----:B------:R-:W-:Y:S02]  /*10b70*/  IMAD.U32 R8, RZ, RZ, UR14 ;  /* 0x0000000eff087e24 */ /* 0x000fe4000f8e00ff */
[----:B------:R-:W-:Y:S02]  /*10b80*/  IMAD.IADD R5, R5, 0x1, R11 ;  /* 0x0000000105057824 */ /* 0x000fe400078e020b */
[----:B------:R-:W-:Y:S02]  /*10b90*/  IMAD R6, R3, UR8, RZ ;  /* 0x0000000803067c24 */ /* 0x000fe4000f8e02ff */
[----:B------:R-:W-:Y:S02]  /*10ba0*/  IMAD R8, R8, 0x80, R10 ;  /* 0x0000008008087824 */ /* 0x000fe400078e020a */
[----:B-----5:R-:W-:Y:S02]  /*10bb0*/  IMAD R13, R0, R13, RZ ;  /* 0x0000000d000d7224 */ /* 0x020fe400078e02ff */
[----:B------:R-:W-:-:S02]  /*10bc0*/  IMAD R3, R9, UR9, R6 ;  /* 0x0000000909037c24 */ /* 0x000fc4000f8e0206 */
[----:B------:R-:W-:Y:S01]  /*10bd0*/  IMAD.WIDE.U32 R4, R9, UR8, R4 ;  /* 0x0000000809047c25 */ /* 0x000fe2000f8e0004 */
[C---:B------:R-:W-:Y:S01]  /*10be0*/  ISETP.GE.AND P2, PT, R8.reuse, R13, PT ;  /* 0x0000000d0800720c */ /* 0x040fe20003f46270 */
[----:B------:R-:W-:Y:S02]  /*10bf0*/  ULDC.64 UR8, c[0x0][0xa80] ;  /* 0x0002a00000087ab9 */ /* 0x000fe40000000a00 */
[----:B------:R-:W-:Y:S01]  /*10c00*/  VIADD R0, R8, 0x20 ;  /* 0x0000002008007836 */ /* 0x000fe20000000000 */
[----:B------:R-:W-:Y:S01]  /*10c10*/  LEA R6, P3, R4, UR8, 0x1 ;  /* 0x0000000804067c11 */ /* 0x000fe2000f8608ff */
[----:B------:R-:W-:-:S03]  /*10c20*/  IMAD.IADD R3, R5, 0x1, R3 ;  /* 0x0000000105037824 */ /* 0x000fc600078e0203 */
[-C--:B------:R-:W-:Y:S01]  /*10c30*/  ISETP.GE.AND P1, PT, R0, R13.reuse, PT ;  /* 0x0000000d0000720c */ /* 0x080fe20003f26270 */
[----:B------:R-:W-:Y:S01]  /*10c40*/  VIADD R0, R8, 0x40 ;  /* 0x0000004008007836 */ /* 0x000fe20000000000 */
[----:B------:R-:W-:Y:S02]  /*10c50*/  LEA.HI.X R3, R4, UR9, R3, 0x1, P3 ;  /* 0x0000000904037c11 */ /* 0x000fe400098f0c03 */
[----:B------:R0:W1:Y:S02]  /*10c60*/  SHFL.IDX PT, R4, R6, RZ, 0x181f ;  /* 0x00181fff06047589 */ /* 0x00006400000e0000 */
[----:B------:R-:W-:Y:S02]  /*10c70*/  ISETP.GE.AND P0, PT, R0, R13, PT ;  /* 0x0000000d0000720c */ /* 0x000fe40003f06270 */
[----:B------:R0:W2:Y:S01]  /*10c80*/  SHFL.IDX PT, R0, R3, RZ, 0x181f ;  /* 0x00181fff03007589 */ /* 0x0000a200000e0000 */
[----:B------:R-:W-:Y:S10]  /*10c90*/  @P2 BRA `(.L_x_211) ;  /* 0x0000000000282947 */ /* 0x000ff40003800000 */
[----:B------:R-:W-:Y:S01]  /*10ca0*/  ULDC UR4, c[0x0][0xac8] ;  /* 0x0002b20000047ab9 */ /* 0x000fe20000000800 */
[----:B------:R-:W-:Y:S01]  /*10cb0*/  ULDC.64 UR8, c[0x0][0x208] ;  /* 0x0000820000087ab9 */ /* 0x000fe20000000a00 */
[----:B------:R-:W-:Y:S02]  /*10cc0*/  ISETP.GE.AND P4, PT, R17, UR4, PT ;  /* 0x0000000411007c0c */ /* 0x000fe4000bf86270 */
[----:B------:R-:W-:-:S11]  /*10cd0*/  ISETP.GE.AND P5, PT, R22, UR4, PT ;  /* 0x0000000416007c0c */ /* 0x000fd6000bfa6270 */
[CC--:B-1----:R-:W-:Y:S02]  /*10ce0*/  @!P4 LEA R10, P2, R17.reuse, R4.reuse, 0x1 ;  /* 0x00000004110ac211 */ /* 0x0c2fe400078408ff */
[C---:B------:R-:W-:Y:S02]  /*10cf0*/  @!P5 LEA R4, P3, R22.reuse, R4, 0x1 ;  /* 0x000000041604d211 */ /* 0x040fe400078608ff */
[-C--:B--2---:R-:W-:Y:S02]  /*10d00*/  @!P4 LEA.HI.X R11, R17, R0.reuse, R14, 0x1, P2 ;  /* 0x00000000110bc211 */ /* 0x084fe400010f0c0e */
[----:B------:R-:W-:-:S03]  /*10d10*/  @!P5 LEA.HI.X R5, R22, R0, R12, 0x1, P3 ;  /* 0x000000001605d211 */ /* 0x000fc600018f0c0c */
[----:B------:R3:W-:Y:S04]  /*10d20*/  @!P4 ST.E.128 desc[UR8][R10.64], RZ ;  /* 0x000000ff0a00c985 */ /* 0x0007e8000c101d08 */
[----:B------:R3:W-:Y:S02]  /*10d30*/  @!P5 ST.E.128 desc[UR8][R4.64], RZ ;  /* 0x000000ff0400d985 */ /* 0x0007e4000c101d08 */
.L_x_211:
[----:B------:R-:W-:Y:S05]  /*10d40*/  BSYNC B1 ;  /* 0x0000000000017941 */ /* 0x000fea0003800000 */
.L_x_210:
[----:B--2---:R2:W4:Y:S01]  /*10d50*/  SHFL.IDX PT, R0, R3, 0x1, 0x181f ;  /* 0x00381f0003007f89 */ /* 0x00452200000e0000 */
[----:B------:R-:W-:Y:S03]  /*10d60*/  BSSY B1, `(.L_x_212) ;  /* 0x000000d000017945 */ /* 0x000fe60003800000 */
[----:B-1-3--:R2:W1:Y:S01]  /*10d70*/  SHFL.IDX PT, R4, R6, 0x1, 0x181f ;  /* 0x00381f0006047f89 */ /* 0x00a46200000e0000 */
[----:B------:R-:W-:Y:S05]  /*10d80*/  @P1 BRA `(.L_x_213) ;  /* 0x0000000000281947 */ /* 0x000fea0003800000 */
[----:B------:R-:W-:Y:S01]  /*10d90*/  ULDC UR4, c[0x0][0xac8] ;  /* 0x0002b20000047ab9 */ /* 0x000fe20000000800 */
[----:B------:R-:W-:Y:S01]  /*10da0*/  ULDC.64 UR8, c[0x0][0x208] ;  /* 0x0000820000087ab9 */ /* 0x000fe20000000a00 */
[----:B------:R-:W-:Y:S02]  /*10db0*/  ISETP.GE.AND P3, PT, R17, UR4, PT ;  /* 0x0000000411007c0c */ /* 0x000fe4000bf66270 */
[----:B------:R-:W-:-:S11]  /*10dc0*/  ISETP.GE.AND P4, PT, R22, UR4, PT ;  /* 0x0000000416007c0c */ /* 0x000fd6000bf86270 */
[CC--:B-1----:R-:W-:Y:S02]  /*10dd0*/  @!P3 LEA R10, P1, R17.reuse, R4.reuse, 0x1 ;  /* 0x00000004110ab211 */ /* 0x0c2fe400078208ff */
[C---:B------:R-:W-:Y:S02]  /*10de0*/  @!P4 LEA R4, P2, R22.reuse, R4, 0x1 ;  /* 0x000000041604c211 */ /* 0x040fe400078408ff */
[-C--:B----4-:R-:W-:Y:S02]  /*10df0*/  @!P3 LEA.HI.X R11, R17, R0.reuse, R14, 0x1, P1 ;  /* 0x00000000110bb211 */ /* 0x090fe400008f0c0e */
[----:B------:R-:W-:-:S03]  /*10e00*/  @!P4 LEA.HI.X R5, R22, R0, R12, 0x1, P2 ;  /* 0x000000001605c211 */ /* 0x000fc600010f0c0c */
[----:B------:R3:W-:Y:S04]  /*10e10*/  @!P3 ST.E.128 desc[UR8][R10.64], RZ ;  /* 0x000000ff0a00b985 */ /* 0x0007e8000c101d08 */
[----:B------:R3:W-:Y:S02]  /*10e20*/  @!P4 ST.E.128 desc[UR8][R4.64], RZ ;  /* 0x000000ff0400c985 */ /* 0x0007e4000c101d08 */
.L_x_213:
[----:B------:R-:W-:Y:S05]  /*10e30*/  BSYNC B1 ;  /* 0x0000000000017941 */ /* 0x000fea0003800000 */
.L_x_212:
[----:B----4-:R4:W0:Y:S01]  /*10e40*/  SHFL.IDX PT, R0, R3, 0x2, 0x181f ;  /* 0x00581f0003007f89 */ /* 0x01082200000e0000 */
        /* <DEDUP_REMOVED lines=9> */
[-C--:B0-----:R-:W-:Y:S02]  /*10ee0*/  @!P2 LEA.HI.X R11, R17, R0.reuse, R14, 0x1, P0 ;  /* 0x00000000110ba211 */ /* 0x081fe400000f0c0e */
[----:B------:R-:W-:-:S03]  /*10ef0*/  @!P3 LEA.HI.X R5, R22, R0, R12, 0x1, P1 ;  /* 0x000000001605b211 */ /* 0x000fc600008f0c0c */
[----:B------:R3:W-:Y:S04]  /*10f00*/  @!P2 ST.E.128 desc[UR8][R10.64], RZ ;  /* 0x000000ff0a00a985 */ /* 0x0007e8000c101d08 */
[----:B------:R3:W-:Y:S02]  /*10f10*/  @!P3 ST.E.128 desc[UR8][R4.64], RZ ;  /* 0x000000ff0400b985 */ /* 0x0007e4000c101d08 */
.L_x_215:
[----:B------:R-:W-:Y:S05]  /*10f20*/  BSYNC B1 ;  /* 0x0000000000017941 */ /* 0x000fea0003800000 */
.L_x_214:
[----:B0-----:R-:W-:Y:S01]  /*10f30*/  VIADD R0, R8, 0x60 ;  /* 0x0000006008007836 */ /* 0x001fe20000000000 */
[----:B--2-4-:R-:W2:Y:S04]  /*10f40*/  SHFL.IDX PT, R3, R3, 0x3, 0x181f ;  /* 0x00781f0003037f89 */ /* 0x014ea800000e0000 */
[----:B------:R-:W-:Y:S01]  /*10f50*/  ISETP.GE.AND P0, PT, R0, R13, PT ;  /* 0x0000000d0000720c */ /* 0x000fe20003f06270 */
[----:B-1-3--:R1:W3:-:S12]  /*10f60*/  SHFL.IDX PT, R4, R6, 0x3, 0x181f ;  /* 0x00781f0006047f89 */ /* 0x00a2d800000e0000 */
[----:B-1----:R-:W-:Y:S05]  /*10f70*/  @P0 BRA `(.L_x_204) ;  /* 0x0000000000280947 */ /* 0x002fea0003800000 */
[----:B------:R-:W-:Y:S01]  /*10f80*/  ULDC UR4, c[0x0][0xac8] ;  /* 0x0002b20000047ab9 */ /* 0x000fe20000000800 */
[----:B------:R-:W-:Y:S01]  /*10f90*/  ULDC.64 UR8, c[0x0][0x208] ;  /* 0x0000820000087ab9 */ /* 0x000fe20000000a00 */
[----:B------:R-:W-:Y:S02]  /*10fa0*/  ISETP.GE.AND P2, PT, R17, UR4, PT ;  /* 0x0000000411007c0c */ /* 0x000fe4000bf46270 */
[----:B------:R-:W-:-:S11]  /*10fb0*/  ISETP.GE.AND P3, PT, R22, UR4, PT ;  /* 0x0000000416007c0c */ /* 0x000fd6000bf66270 */
[CC--:B---3--:R-:W-:Y:S02]  /*10fc0*/  @!P2 LEA R8, P0, R17.reuse, R4.reuse, 0x1 ;  /* 0x000000041108a211 */ /* 0x0c8fe400078008ff */
[C---:B------:R-:W-:Y:S02]  /*10fd0*/  @!P3 LEA R4, P1, R22.reuse, R4, 0x1 ;  /* 0x000000041604b211 */ /* 0x040fe400078208ff */
[-C--:B--2---:R-:W-:Y:S02]  /*10fe0*/  @!P2 LEA.HI.X R9, R17, R3.reuse, R14, 0x1, P0 ;  /* 0x000000031109a211 */ /* 0x084fe400000f0c0e */
[----:B------:R-:W-:-:S03]  /*10ff0*/  @!P3 LEA.HI.X R5, R22, R3, R12, 0x1, P1 ;  /* 0x000000031605b211 */ /* 0x000fc600008f0c0c */
[----:B------:R1:W-:Y:S04]  /*11000*/  @!P2 ST.E.128 desc[UR8][R8.64], RZ ;  /* 0x000000ff0800a985 */ /* 0x0003e8000c101d08 */
[----:B------:R1:W-:Y:S02]  /*11010*/  @!P3 ST.E.128 desc[UR8][R4.64], RZ ;  /* 0x000000ff0400b985 */ /* 0x0003e4000c101d08 */
.L_x_204:
[----:B------:R-:W-:Y:S05]  /*11020*/  BSYNC B0 ;  /* 0x0000000000007941 */ /* 0x000fea0003800000 */
.L_x_194:
[----:B------:R-:W-:Y:S02]  /*11030*/  ULDC UR4, c[0x0][0xc3c] ;  /* 0x00030f0000047ab9 */ /* 0x000fe40000000800 */
[----:B------:R-:W-:-:S13]  /*11040*/  ISETP.GE.AND P0, PT, R7, UR4, PT ;  /* 0x0000000407007c0c */ /* 0x000fda000bf06270 */
[----:B------:R-:W-:Y:S05]  /*11050*/  @!P0 BRA `(.L_x_216) ;  /* 0xffffff00000c8947 */ /* 0x000fea000383ffff */
[----:B------:R-:W-:Y:S05]  /*11060*/  EXIT ;  /* 0x000000000000794d */ /* 0x000fea0003800000 */
.L_x_168:
[----:B------:R-:W-:-:S08]  /*11070*/  NOP ;  /* 0x0000000000007918 */ /* 0x000fd00000000000 */
[----:B0-----:R-:W0:-:S00]  /*11080*/  USETMAXREG.DEALLOC.CTAPOOL 0x18 ;  /* 0x00000018000079c8 */ /* 0x001e0000080e0500 */
[----:B0-----:R-:W-:Y:S01]  /*11090*/  LOP3.LUT R0, R0, 0x3, RZ, 0xc0, !PT ;  /* 0x0000000300007812 */ /* 0x001fe200078ec0ff */
[----:B------:R-:W-:-:S05]  /*110a0*/  IMAD.MOV.U32 R6, RZ, RZ, RZ ;  /* 0x000000ffff067224 */ /* 0x000fca00078e00ff */
[----:B------:R-:W0:Y:S02]  /*110b0*/  SHFL.IDX PT, R0, R0, RZ, 0x1f ;  /* 0x00001fff00007589 */ /* 0x000e2400000e0000 */
[----:B0-----:R-:W-:-:S04]  /*110c0*/  ISETP.NE.AND P0, PT, R0, RZ, PT ;  /* 0x000000ff0000720c */ /* 0x001fc80003f05270 */
[----:B------:R-:W-:-:S05]  /*110d0*/  P2R R0, PR, RZ, 0x1 ;  /* 0x00000001ff007803 */ /* 0x000fca0000000000 */
[----:B------:R0:W-:Y:S04]  /*110e0*/  STL [R1+0x64], R0 ;  /* 0x0000640001007387 */ /* 0x0001e80000100800 */
[----:B------:R-:W-:Y:S05]  /*110f0*/  @!P0 BRA `(.L_x_217) ;  /* 0x0000000000248947 */ /* 0x000fea0003800000 */
[----:B------:R-:W1:Y:S08]  /*11100*/  S2UR UR5, SR_CgaCtaId ;  /* 0x00000000000579c3 */ /* 0x000e700000008800 */
[----:B------:R-:W-:Y:S06]  /*11110*/  BAR.SYNC.DEFER_BLOCKING 0x5, 0x180 ;  /* 0x0146000000007b1d */ /* 0x000fec0000010000 */
[----:B------:R-:W-:-:S02]  /*11120*/  UMOV UR4, 0x400 ;  /* 0x0000040000047882 */ /* 0x000fc40000000000 */
[----:B-1----:R-:W-:-:S09]  /*11130*/  ULEA UR4, UR5, UR4, 0x18 ;  /* 0x0000000405047291 */ /* 0x002fd2000f8ec03f */
[----:B------:R-:W1:Y:S04]  /*11140*/  LDS.128 R4, [UR4+0x348d0] ;  /* 0x0348d004ff047984 */ /* 0x000e680008000c00 */
[----:B-1----:R2:W-:Y:S04]  /*11150*/  STL.64 [R1], R4 ;  /* 0x0000000401007387 */ /* 0x0025e80000100a00 */
[----:B------:R2:W-:Y:S01]  /*11160*/  STL.64 [R1+0x8], R6 ;  /* 0x0000080601007387 */ /* 0x0005e20000100a00 */
[----:B------:R-:W-:Y:S06]  /*11170*/  BAR.ARV 0x4, 0x180 ;  /* 0x0106000000007b1d */ /* 0x000fec0000002000 */
[----:B------:R-:W-:Y:S05]  /*11180*/  BRA `(.L_x_218) ;  /* 0x0000000800b07947 */ /* 0x000fea0003800000 */
.L_x_217:
[----:B0-----:R-:W0:Y:S01]  /*11190*/  S2R R0, SR_TID.X ;  /* 0x0000000000007919 */ /* 0x001e220000002100 */
[----:B------:R-:W-:Y:S01]  /*111a0*/  ULDC UR4, c[0x0][0xc3c] ;  /* 0x00030f0000047ab9 */ /* 0x000fe20000000800 */
[----:B------:R-:W-:Y:S01]  /*111b0*/  ULDC.64 UR6, c[0x0][0x208] ;  /* 0x0000820000067ab9 */ /* 0x000fe20000000a00 */
[----:B------:R-:W-:Y:S01]  /*111c0*/  IMAD.MOV.U32 R9, RZ, RZ, RZ ;  /* 0x000000ffff097224 */ /* 0x000fe200078e00ff */
[----:B------:R-:W-:Y:S01]  /*111d0*/  ULDC UR5, c[0x0][0xc38] ;  /* 0x00030e0000057ab9 */ /* 0x000fe20000000800 */
[----:B0-----:R-:W-:-:S04]  /*111e0*/  LOP3.LUT R0, R0, 0x1f, RZ, 0xc0, !PT ;  /* 0x0000001f00007812 */ /* 0x001fc800078ec0ff */
[----:B------:R-:W-:-:S04]  /*111f0*/  ISETP.NE.AND P0, PT, R0, 0x1f, PT ;  /* 0x0000001f0000780c */ /* 0x000fc80003f05270 */
[----:B------:R-:W-:-:S13]  /*11200*/  ISETP.GE.OR P1, PT, R0, UR4, !P0 ;  /* 0x0000000400007c0c */ /* 0x000fda000c726670 */
[----:B------:R-:W0:Y:S08]  /*11210*/  @!P1 LDC.64 R2, c[0x0][0xc80] ;  /* 0x00032000ff029b82 */ /* 0x000e300000000a00 */
[----:B------:R-:W1:Y:S01]  /*11220*/  @!P1 LDC.64 R4, c[0x0][0xc78] ;  /* 0x00031e00ff049b82 */ /* 0x000e620000000a00 */
[----:B0-----:R-:W-:-:S05]  /*11230*/  @!P1 IMAD.WIDE.U32 R2, R0, 0x4, R2 ;  /* 0x0000000400029825 */ /* 0x001fca00078e0002 */
[----:B------:R1:W2:Y:S02]  /*11240*/  @!P1 LDG.E R6, desc[UR6][R2.64] ;  /* 0x0000000602069981 */ /* 0x0002a4000c1e1900 */
[----:B-1----:R-:W-:-:S05]  /*11250*/  @!P1 IMAD.WIDE.U32 R2, R0, 0x4, R4 ;  /* 0x0000000400029825 */ /* 0x002fca00078e0004 */
[----:B------:R-:W2:Y:S01]  /*11260*/  @!P1 LDG.E R9, desc[UR6][R2.64] ;  /* 0x0000000602099981 */ /* 0x000ea2000c1e1900 */
[C---:B------:R-:W-:Y:S01]  /*11270*/  ISETP.NE.AND P1, PT, R0.reuse, RZ, PT ;  /* 0x000000ff0000720c */ /* 0x040fe20003f25270 */
[----:B------:R-:W0:Y:S01]  /*11280*/  S2UR UR6, SR_CTAID.X ;  /* 0x00000000000679c3 */ /* 0x000e220000002500 */
[C---:B------:R-:W-:Y:S01]  /*11290*/  ISETP.GE.U32.AND P2, PT, R0.reuse, 0x2, PT ;  /* 0x000000020000780c */ /* 0x040fe20003f46070 */
[----:B------:R-:W-:Y:S01]  /*112a0*/  UMOV UR4, URZ ;  /* 0x0000003f00047c82 */ /* 0x000fe20008000000 */
[C---:B------:R-:W-:Y:S02]  /*112b0*/  ISETP.GE.U32.AND P3, PT, R0.reuse, 0x4, PT ;  /* 0x000000040000780c */ /* 0x040fe40003f66070 */
[C---:B------:R-:W-:Y:S02]  /*112c0*/  ISETP.GE.U32.AND P4, PT, R0.reuse, 0x8, PT ;  /* 0x000000080000780c */ /* 0x040fe40003f86070 */
[----:B------:R-:W-:Y:S01]  /*112d0*/  ISETP.GE.U32.AND P5, PT, R0, 0x10, PT ;  /* 0x000000100000780c */ /* 0x000fe20003fa6070 */
[----:B--2---:R-:W-:-:S05]  /*112e0*/  IMAD R4, R6, R9, RZ ;  /* 0x0000000906047224 */ /* 0x004fca00078e02ff */
[----:B------:R-:W1:Y:S02]  /*112f0*/  SHFL.UP PT, R5, R4, 0x1, RZ ;  /* 0x0420000004057989 */ /* 0x000e6400000e00ff */
[----:B-1----:R-:W-:-:S05]  /*11300*/  SEL R5, R5, RZ, P1 ;  /* 0x000000ff05057207 */ /* 0x002fca0000800000 */
[----:B------:R-:W-:-:S05]  /*11310*/  IMAD.IADD R5, R4, 0x1, R5 ;  /* 0x0000000104057824 */ /* 0x000fca00078e0205 */
        /* <DEDUP_REMOVED lines=12> */
[----:B------:R-:W1:Y:S02]  /*113e0*/  SHFL.IDX PT, R4, R2, 0x1f, 0x1f ;  /* 0x03e01f0002047f89 */ /* 0x000e6400000e0000 */
[----:B-1----:R-:W-:-:S04]  /*113f0*/  IMAD R7, R4, UR5, RZ ;  /* 0x0000000504077c24 */ /* 0x002fc8000f8e02ff */
[----:B------:R-:W-:Y:S01]  /*11400*/  IMAD.MOV.U32 R4, RZ, RZ, R7 ;  /* 0x000000ffff047224 */ /* 0x000fe200078e0007 */
[----:B0-----:R-:W-:-:S13]  /*11410*/  ISETP.GT.AND P6, PT, R7, UR6, PT ;  /* 0x0000000607007c0c */ /* 0x001fda000bfc4270 */
[----:B------:R-:W-:Y:S05]  /*11420*/  @P6 BRA `(.L_x_219) ;  /* 0x0000000000a86947 */ /* 0x000fea0003800000 */
[----:B------:R-:W-:Y:S01]  /*11430*/  IMAD.MOV.U32 R7, RZ, RZ, R4 ;  /* 0x000000ffff077224 */ /* 0x000fe200078e0004 */
[----:B------:R-:W-:Y:S01]  /*11440*/  UMOV UR4, URZ ;  /* 0x0000003f00047c82 */ /* 0x000fe20008000000 */
[----:B------:R-:W-:-:S05]  /*11450*/  ULDC UR5, c[0x0][0xc38] ;  /* 0x00030e0000057ab9 */ /* 0x000fca0000000800 */
.L_x_221:
[----:B------:R-:W0:Y:S01]  /*11460*/  LDC R2, c[0x0][0xc3c] ;  /* 0x00030f00ff027b82 */ /* 0x000e220000000800 */
[----:B------:R-:W-:Y:S01]  /*11470*/  ULDC UR7, c[0x0][0xc3c] ;  /* 0x00030f0000077ab9 */ /* 0x000fe20000000800 */
[----:B------:R-:W-:Y:S01]  /*11480*/  UIADD3 UR4, UR4, 0x1f, URZ ;  /* 0x0000001f04047890 */ /* 0x000fe2000fffe03f */
[----:B------:R-:W-:-:S05]  /*11490*/  IMAD.U32 R3, RZ, RZ, UR7 ;  /* 0x00000007ff037e24 */ /* 0x000fca000f8e00ff */
[----:B------:R1:W-:Y:S01]  /*114a0*/  STL [R1+0xc], R3 ;  /* 0x00000c0301007387 */ /* 0x0003e20000100800 */
[----:B0-----:R-:W-:-:S13]  /*114b0*/  ISETP.LE.AND P6, PT, R2, UR4, PT ;  /* 0x0000000402007c0c */ /* 0x001fda000bfc3270 */
[----:B-1----:R-:W-:Y:S05]  /*114c0*/  @P6 BRA `(.L_x_220) ;  /* 0x0000000400a86947 */ /* 0x002fea0003800000 */
[----:B------:R-:W-:Y:S01]  /*114d0*/  VIADD R9, R0, UR4 ;  /* 0x0000000400097c36 */ /* 0x000fe20008000000 */
[----:B------:R-:W-:Y:S01]  /*114e0*/  ULDC.64 UR8, c[0x0][0x208] ;  /* 0x0000820000087ab9 */ /* 0x000fe20000000a00 */
[----:B------:R-:W-:-:S03]  /*114f0*/  IMAD.MOV.U32 R6, RZ, RZ, RZ ;  /* 0x000000ffff067224 */ /* 0x000fc600078e00ff */
[----:B------:R-:W-:-:S13]  /*11500*/  ISETP.GE.OR P6, PT, R9, R2, !P0 ;  /* 0x000000020900720c */ /* 0x000fda00047c6670 */
[----:B------:R-:W0:Y:S08]  /*11510*/  @!P6 LDC.64 R2, c[0x0][0xc80] ;  /* 0x00032000ff02eb82 */ /* 0x000e300000000a00 */
[----:B------:R-:W1:Y:S01]  /*11520*/  @!P6 LDC.64 R4, c[0x0][0xc78] ;  /* 0x00031e00ff04eb82 */ /* 0x000e620000000a00 */
[----:B0-----:R-:W-:-:S05]  /*11530*/  @!P6 IMAD.WIDE R2, R9, 0x4, R2 ;  /* 0x000000040902e825 */ /* 0x001fca00078e0202 */
[----:B------:R1:W2:Y:S02]  /*11540*/  @!P6 LDG.E R6, desc[UR8][R2.64] ;  /* 0x000000080206e981 */ /* 0x0002a4000c1e1900 */
[----:B-1----:R-:W-:-:S04]  /*11550*/  @!P6 IMAD.WIDE R2, R9, 0x4, R4 ;  /* 0x000000040902e825 */ /* 0x002fc800078e0204 */
[----:B------:R-:W-:-:S06]  /*11560*/  IMAD.MOV.U32 R9, RZ, RZ, RZ ;  /* 0x000000ffff097224 */ /* 0x000fcc00078e00ff */
[----:B------:R-:W2:Y:S02]  /*11570*/  @!P6 LDG.E R9, desc[UR8][R2.64] ;  /* 0x000000080209e981 */ /* 0x000ea4000c1e1900 */
[----:B--2---:R-:W-:-:S05]  /*11580*/  IMAD R11, R6, R9, RZ ;  /* 0x00000009060b7224 */ /* 0x004fca00078e02ff */
[----:B------:R-:W0:Y:S02]  /*11590*/  SHFL.UP PT, R4, R11, 0x1, RZ ;  /* 0x042000000b047989 */ /* 0x000e2400000e00ff */
[----:B0-----:R-:W-:-:S05]  /*115a0*/  SEL R4, R4, RZ, P1 ;  /* 0x000000ff04047207 */ /* 0x001fca0000800000 */
[----:B------:R-:W-:-:S05]  /*115b0*/  IMAD.IADD R4, R11, 0x1, R4 ;  /* 0x000000010b047824 */ /* 0x000fca00078e0204 */
        /* <DEDUP_REMOVED lines=12> */
[----:B------:R-:W0:Y:S02]  /*11680*/  SHFL.IDX PT, R4, R2, 0x1f, 0x1f ;  /* 0x03e01f0002047f89 */ /* 0x000e2400000e0000 */
[----:B0-----:R-:W-:-:S04]  /*11690*/  IMAD R4, R4, UR5, RZ ;  /* 0x0000000504047c24 */ /* 0x001fc8000f8e02ff */
[----:B------:R-:W-:-:S05]  /*116a0*/  IMAD.IADD R7, R4, 0x1, R7 ;  /* 0x0000000104077824 */ /* 0x000fca00078e0207 */
[----:B------:R-:W-:-:S13]  /*116b0*/  ISETP.GT.AND P6, PT, R7, UR6, PT ;  /* 0x0000000607007c0c */ /* 0x000fda000bfc4270 */
[----:B------:R-:W-:Y:S05]  /*116c0*/  @!P6 BRA `(.L_x_221) ;  /* 0xfffffffc0064e947 */ /* 0x000fea000383ffff */
.L_x_219:
[----:B------:R-:W-:Y:S02]  /*116d0*/  IMAD.IADD R11, R7, 0x1, -R4 ;  /* 0x00000001070b7824 */ /* 0x000fe400078e0a04 */
[----:B------:R-:W-:Y:S02]  /*116e0*/  IMAD.MOV.U32 R12, RZ, RZ, RZ ;  /* 0x000000ffff0c7224 */ /* 0x000fe400078e00ff */
[----:B------:R-:W-:-:S05]  /*116f0*/  IMAD R3, R2, UR5, R11 ;  /* 0x0000000502037c24 */ /* 0x000fca000f8e020b */
[----:B------:R-:W-:-:S13]  /*11700*/  ISETP.GT.AND P0, PT, R3, UR6, PT ;  /* 0x0000000603007c0c */ /* 0x000fda000bf04270 */
[----:B------:R-:W-:-:S04]  /*11710*/  VOTE.ANY R10, PT, !P0 ;  /* 0x00000000000a7806 */ /* 0x000fc800040e0100 */
[----:B------:R-:W0:Y:S01]  /*11720*/  POPC R5, R10 ;  /* 0x0000000a00057309 */ /* 0x000e220000000000 */
[----:B------:R-:W-:Y:S01]  /*11730*/  ISETP.NE.AND P0, PT, R10, RZ, PT ;  /* 0x000000ff0a00720c */ /* 0x000fe20003f05270 */
[----:B0-----:R-:W0:Y:S04]  /*11740*/  SHFL.IDX PT, R6, R6, R5, 0x1f ;  /* 0x00001f0506067589 */ /* 0x001e2800000e0000 */
[----:B------:R-:W1:Y:S01]  /*11750*/  SHFL.IDX PT, R8, R9, R5, 0x1f ;  /* 0x00001f0509087589 */ /* 0x000e6200000e0000 */
[----:B0-----:R-:W-:-:S04]  /*11760*/  IABS R4, R6 ;  /* 0x0000000600047213 */ /* 0x001fc80000000000 */
[----:B------:R-:W0:Y:S01]  /*11770*/  I2F.RP R13, R4 ;  /* 0x00000004000d7306 */ /* 0x000e220000209400 */
[----:B-1----:R-:W-:-:S07]  /*11780*/  IABS R7, R8 ;  /* 0x0000000800077213 */ /* 0x002fce0000000000 */
[----:B------:R-:W-:Y:S08]  /*11790*/  I2F.RP R10, R7 ;  /* 0x00000007000a7306 */ /* 0x000ff00000209400 */
[----:B0-----:R-:W0:Y:S02]  /*117a0*/  MUFU.RCP R13, R13 ;  /* 0x0000000d000d7308 */ /* 0x001e240000001000 */
[----:B0-----:R-:W-:-:S06]  /*117b0*/  VIADD R3, R13, 0xffffffe ;  /* 0x0ffffffe0d037836 */ /* 0x001fcc0000000000 */
[----:B------:R-:W0:Y:S02]  /*117c0*/  F2I.FTZ.U32.TRUNC.NTZ R3, R3 ;  /* 0x0000000300037305 */ /* 0x000e24000021f000 */
[----:B0-----:R-:W-:Y:S01]  /*117d0*/  IMAD.MOV R15, RZ, RZ, -R3 ;  /* 0x000000ffff0f7224 */ /* 0x001fe200078e0a03 */
[----:B------:R-:W-:Y:S06]  /*117e0*/  @!P0 BRA `(.L_x_222) ;  /* 0x0000000000088947 */ /* 0x000fec0003800000 */
[----:B------:R-:W-:-:S05]  /*117f0*/  VIADD R9, R5, 0xffffffff ;  /* 0xffffffff05097836 */ /* 0x000fca0000000000 */
[----:B------:R0:W1:Y:S02]  /*11800*/  SHFL.IDX PT, R12, R2, R9, 0x1f ;  /* 0x00001f09020c7589 */ /* 0x00006400000e0000 */
.L_x_222:
[----:B-1----:R-:W-:Y:S01]  /*11810*/  IMAD R11, R12, UR5, R11 ;  /* 0x000000050c0b7c24 */ /* 0x002fe2000f8e020b */
[----:B------:R-:W1:Y:S01]  /*11820*/  MUFU.RCP R10, R10 ;  /* 0x0000000a000a7308 */ /* 0x000e620000001000 */
[----:B0-----:R-:W-:Y:S02]  /*11830*/  IMAD R9, R15, R4, RZ ;  /* 0x000000040f097224 */ /* 0x001fe400078e02ff */
[----:B------:R-:W-:Y:S01]  /*11840*/  IMAD.MOV.U32 R2, RZ, RZ, RZ ;  /* 0x000000ffff027224 */ /* 0x000fe200078e00ff */
[----:B------:R0:W-:Y:S03]  /*11850*/  STL [R1], R11 ;  /* 0x0000000b01007387 */ /* 0x0001e60000100800 */
[----:B------:R-:W-:Y:S01]  /*11860*/  IMAD.HI.U32 R2, R3, R9, R2 ;  /* 0x0000000903027227 */ /* 0x000fe200078e0002 */
[----:B------:R-:W-:Y:S02]  /*11870*/  IADD3 R9, -R11, UR6, RZ ;  /* 0x000000060b097c10 */ /* 0x000fe4000fffe1ff */
[----:B------:R-:W-:-:S02]  /*11880*/  IABS R3, R6 ;  /* 0x0000000600037213 */ /* 0x000fc40000000000 */
[----:B------:R-:W-:-:S03]  /*11890*/  IABS R13, R9 ;  /* 0x00000009000d7213 */ /* 0x000fc60000000000 */
[----:B------:R-:W-:Y:S02]  /*118a0*/  IMAD.MOV R12, RZ, RZ, -R3 ;  /* 0x000000ffff0c7224 */ /* 0x000fe400078e0a03 */
[----:B0-----:R-:W-:Y:S01]  /*118b0*/  IMAD.HI.U32 R11, R2, R13, RZ ;  /* 0x0000000d020b7227 */ /* 0x001fe200078e00ff */
[----:B-1----:R-:W-:-:S03]  /*118c0*/  IADD3 R3, R10, 0xffffffe, RZ ;  /* 0x0ffffffe0a037810 */ /* 0x002fc60007ffe0ff */
[----:B------:R-:W-:-:S03]  /*118d0*/  IMAD R13, R11, R12, R13 ;  /* 0x0000000c0b0d7224 */ /* 0x000fc600078e020d */
[----:B------:R-:W0:Y:S02]  /*118e0*/  F2I.FTZ.U32.TRUNC.NTZ R3, R3 ;  /* 0x0000000300037305 */ /* 0x000e24000021f000 */
[----:B------:R-:W-:-:S13]  /*118f0*/  ISETP.GT.U32.AND P1, PT, R4, R13, PT ;  /* 0x0000000d0400720c */ /* 0x000fda0003f24070 */
[----:B------:R-:W-:Y:S02]  /*11900*/  @!P1 IMAD.IADD R13, R13, 0x1, -R4 ;  /* 0x000000010d0d9824 */ /* 0x000fe400078e0a04 */
[----:B0-----:R-:W-:Y:S02]  /*11910*/  IMAD.MOV R2, RZ, RZ, -R3 ;  /* 0x000000ffff027224 */ /* 0x001fe400078e0a03 */
[----:B------:R-:W-:Y:S01]  /*11920*/  @!P1 VIADD R11, R11, 0x1 ;  /* 0x000000010b0b9836 */ /* 0x000fe20000000000 */
[----:B------:R-:W-:Y:S01]  /*11930*/  ISETP.GE.U32.AND P0, PT, R13, R4, PT ;  /* 0x000000040d00720c */ /* 0x000fe20003f06070 */
[----:B------:R-:W-:Y:S01]  /*11940*/  IMAD R13, R2, R7, RZ ;  /* 0x00000007020d7224 */ /* 0x000fe200078e02ff */
[----:B------:R-:W-:Y:S01]  /*11950*/  ISETP.NE.AND P1, PT, R6, RZ, PT ;  /* 0x000000ff0600720c */ /* 0x000fe20003f25270 */
[----:B------:R-:W-:-:S04]  /*11960*/  IMAD.MOV.U32 R2, RZ, RZ, RZ ;  /* 0x000000ffff027224 */ /* 0x000fc800078e00ff */
[----:B------:R-:W-:Y:S01]  /*11970*/  IMAD.HI.U32 R4, R3, R13, R2 ;  /* 0x0000000d03047227 */ /* 0x000fe200078e0002 */
[----:B------:R-:W-:-:S04]  /*11980*/  LOP3.LUT R2, R9, R6, RZ, 0x3c, !PT ;  /* 0x0000000609027212 */ /* 0x000fc800078e3cff */
[----:B------:R-:W-:Y:S01]  /*11990*/  ISETP.GE.AND P2, PT, R2, RZ, PT ;  /* 0x000000ff0200720c */ /* 0x000fe20003f46270 */
[----:B------:R-:W-:Y:S01]  /*119a0*/  @P0 VIADD R11, R11, 0x1 ;  /* 0x000000010b0b0836 */ /* 0x000fe20000000000 */
[----:B------:R-:W-:-:S05]  /*119b0*/  IABS R2, R8 ;  /* 0x0000000800027213 */ /* 0x000fca0000000000 */
[----:B------:R-:W-:-:S06]  /*119c0*/  IMAD.MOV R2, RZ, RZ, -R2 ;  /* 0x000000ffff027224 */ /* 0x000fcc00078e0a02 */
[----:B------:R-:W-:Y:S01]  /*119d0*/  @!P2 IMAD.MOV R11, RZ, RZ, -R11 ;  /* 0x000000ffff0ba224 */ /* 0x000fe200078e0a0b */
[----:B------:R-:W-:-:S04]  /*119e0*/  @!P1 LOP3.LUT R11, RZ, R6, RZ, 0x33, !PT ;  /* 0x00000006ff0b9212 */ /* 0x000fc800078e33ff */
[-C--:B------:R-:W-:Y:S01]  /*119f0*/  IABS R3, R11.reuse ;  /* 0x0000000b00037213 */ /* 0x080fe20000000000 */
[----:B------:R-:W-:-:S04]  /*11a00*/  IMAD R6, R6, R11, RZ ;  /* 0x0000000b06067224 */ /* 0x000fc800078e02ff */
[----:B------:R-:W-:-:S04]  /*11a10*/  IMAD.HI.U32 R4, R4, R3, RZ ;  /* 0x0000000304047227 */ /* 0x000fc800078e00ff */
[----:B------:R-:W-:Y:S02]  /*11a20*/  IMAD R2, R4, R2, R3 ;  /* 0x0000000204027224 */ /* 0x000fe400078e0203 */
[----:B------:R-:W-:-:S03]  /*11a30*/  IMAD.IADD R6, R9, 0x1, -R6 ;  /* 0x0000000109067824 */ /* 0x000fc600078e0a06 */
[----:B------:R-:W-:Y:S02]  /*11a40*/  ISETP.GT.U32.AND P1, PT, R7, R2, PT ;  /* 0x000000020700720c */ /* 0x000fe40003f24070 */
[----:B------:R1:W-:Y:S11]  /*11a50*/  STL [R1+0x4], R6 ;  /* 0x0000040601007387 */ /* 0x0003f60000100800 */
[----:B------:R-:W-:-:S02]  /*11a60*/  @!P1 IMAD.IADD R2, R2, 0x1, -R7 ;  /* 0x0000000102029824 */ /* 0x000fc400078e0a07 */
[----:B------:R-:W-:Y:S01]  /*11a70*/  @!P1 VIADD R4, R4, 0x1 ;  /* 0x0000000104049836 */ /* 0x000fe20000000000 */
[----:B------:R-:W-:Y:S02]  /*11a80*/  ISETP.NE.AND P1, PT, R8, RZ, PT ;  /* 0x000000ff0800720c */ /* 0x000fe40003f25270 */
[----:B------:R-:W-:Y:S02]  /*11a90*/  ISETP.GE.U32.AND P0, PT, R2, R7, PT ;  /* 0x000000070200720c */ /* 0x000fe40003f06070 */
[----:B------:R-:W-:-:S04]  /*11aa0*/  LOP3.LUT R2, R11, R8, RZ, 0x3c, !PT ;  /* 0x000000080b027212 */ /* 0x000fc800078e3cff */
[----:B------:R-:W-:-:S07]  /*11ab0*/  ISETP.GE.AND P2, PT, R2, RZ, PT ;  /* 0x000000ff0200720c */ /* 0x000fce0003f46270 */
[----:B------:R-:W-:-:S06]  /*11ac0*/  @P0 VIADD R4, R4, 0x1 ;  /* 0x0000000104040836 */ /* 0x000fcc0000000000 */
[----:B------:R-:W-:Y:S01]  /*11ad0*/  @!P2 IMAD.MOV R4, RZ, RZ, -R4 ;  /* 0x000000ffff04a224 */ /* 0x000fe200078e0a04 */
[----:B------:R-:W-:-:S05]  /*11ae0*/  @!P1 LOP3.LUT R4, RZ, R8, RZ, 0x33, !PT ;  /* 0x00000008ff049212 */ /* 0x000fca00078e33ff */
[--C-:B------:R-:W-:Y:S02]  /*11af0*/  IMAD.MOV R2, RZ, RZ, -R4.reuse ;  /* 0x000000ffff027224 */ /* 0x100fe400078e0a04 */
[C---:B------:R-:W-:Y:S02]  /*11b00*/  IMAD R4, R8.reuse, 0x1000000, R4 ;  /* 0x0100000008047824 */ /* 0x040fe400078e0204 */
[----:B------:R-:W-:Y:S02]  /*11b10*/  IMAD R11, R8, R2, R11 ;  /* 0x00000002080b7224 */ /* 0x000fe400078e020b */
[----:B------:R-:W-:Y:S02]  /*11b20*/  VIADD R2, R5, UR4 ;  /* 0x0000000405027c36 */ /* 0x000fe40008000000 */
[----:B------:R-:W-:-:S03]  /*11b30*/  IMAD R3, R11, 0x10000, R4 ;  /* 0x000100000b037824 */ /* 0x000fc600078e0204 */
[----:B------:R1:W-:Y:S04]  /*11b40*/  STL [R1+0xc], R2 ;  /* 0x00000c0201007387 */ /* 0x0003e80000100800 */
[----:B------:R1:W-:Y:S01]  /*11b50*/  STL [R1+0x8], R3 ;  /* 0x0000080301007387 */ /* 0x0003e20000100800 */
[----:B------:R-:W-:Y:S05]  /*11b60*/  BRA `(.L_x_223) ;  /* 0x0000000000107947 */ /* 0x000fea0003800000 */
.L_x_220:
[----:B------:R-:W-:Y:S01]  /*11b70*/  IMAD.U32 R2, RZ, RZ, UR6 ;  /* 0x00000006ff027e24 */ /* 0x000fe2000f8e00ff */
[----:B------:R0:W-:Y:S04]  /*11b80*/  STL [R1+0x4], RZ ;  /* 0x000004ff01007387 */ /* 0x0001e80000100800 */
[----:B------:R0:W-:Y:S04]  /*11b90*/  STL [R1+0x8], RZ ;  /* 0x000008ff01007387 */ /* 0x0001e80000100800 */
[----:B------:R0:W-:Y:S02]  /*11ba0*/  STL [R1], R2 ;  /* 0x0000000201007387 */ /* 0x0001e40000100800 */
.L_x_223:
[----:B------:R-:W2:Y:S04]  /*11bb0*/  LDL R4, [R1] ;  /* 0x0000000001047983 */ /* 0x000ea80000100800 */
[----:B------:R-:W2:Y:S04]  /*11bc0*/  LDL R5, [R1+0x4] ;  /* 0x0000040001057983 */ /* 0x000ea80000100800 */
[----:B-1----:R-:W2:Y:S04]  /*11bd0*/  LDL R6, [R1+0x8] ;  /* 0x0000080001067983 */ /* 0x002ea80000100800 */
[----:B------:R-:W2:Y:S01]  /*11be0*/  LDL R7, [R1+0xc] ;  /* 0x00000c0001077983 */ /* 0x000ea20000100800 */
[----:B------:R-:W-:-:S13]  /*11bf0*/  ISETP.NE.AND P0, PT, R0, RZ, PT ;  /* 0x000000ff0000720c */ /* 0x000fda0003f05270 */
[----:B------:R-:W1:Y:S01]  /*11c00*/  @!P0 S2R R3, SR_CgaCtaId ;  /* 0x0000000000038919 */ /* 0x000e620000008800 */
[----:B------:R-:W-:-:S04]  /*11c10*/  @!P0 MOV R0, 0x400 ;  /* 0x0000040000008802 */ /* 0x000fc80000000f00 */
[----:B-1----:R-:W-:-:S05]  /*11c20*/  @!P0 LEA R0, R3, R0, 0x18 ;  /* 0x0000000003008211 */ /* 0x002fca00078ec0ff */
[----:B--2---:R1:W-:Y:S01]  /*11c30*/  @!P0 STS.128 [R0+0x348d0], R4 ;  /* 0x0348d00400008388 */ /* 0x0043e20000000c00 */
[----:B------:R-:W-:Y:S06]  /*11c40*/  BAR.ARV 0x5, 0x180 ;  /* 0x0146000000007b1d */ /* 0x000fec0000002000 */
.L_x_218:
[----:B01----:R-:W3:Y:S01]  /*11c50*/  LDL R0, [R1+0xc] ;  /* 0x00000c0001007983 */ /* 0x003ee20000100800 */
[----:B------:R-:W-:Y:S01]  /*11c60*/  ULDC UR4, c[0x0][0xc3c] ;  /* 0x00030f0000047ab9 */ /* 0x000fe20000000800 */
[----:B------:R-:W-:Y:S02]  /*11c70*/  IMAD.MOV.U32 R19, RZ, RZ, RZ ;  /* 0x000000ffff137224 */ /* 0x000fe400078e00ff */
[----:B------:R0:W-:Y:S01]  /*11c80*/  STL [R1+0x48], RZ ;  /* 0x000048ff01007387 */ /* 0x0001e20000100800 */
[----:B---3--:R-:W-:Y:S01]  /*11c90*/  ISETP.GE.AND P0, PT, R0, UR4, PT ;  /* 0x0000000400007c0c */ /* 0x008fe2000bf06270 */
[----:B------:R-:W-:-:S05]  /*11ca0*/  IMAD.MOV.U32 R0, RZ, RZ, 0x1 ;  /* 0x00000001ff007424 */ /* 0x000fca00078e00ff */
[----:B------:R0:W-:Y:S07]  /*11cb0*/  STL [R1+0x14], R0 ;  /* 0x0000140001007387 */ /* 0x0001ee0000100800 */
[----:B------:R-:W-:Y:S05]  /*11cc0*/  @P0 BRA `(.L_x_224) ;  /* 0x0000005400300947 */ /* 0x000fea0003800000 */
[----:B--2---:R-:W1:Y:S01]  /*11cd0*/  S2R R5, SR_TID.X ;  /* 0x0000000000057919 */ /* 0x004e620000002100 */
[----:B------:R-:W2:Y:S01]  /*11ce0*/  S2UR UR5, SR_CgaCtaId ;  /* 0x00000000000579c3 */ /* 0x000ea20000008800 */
[----:B------:R-:W-:Y:S01]  /*11cf0*/  UMOV UR4, 0x400 ;  /* 0x0000040000047882 */ /* 0x000fe20000000000 */
[----:B------:R-:W-:Y:S01]  /*11d00*/  BSSY B8, `(.L_x_224) ;  /* 0x0000548000087945 */ /* 0x000fe20003800000 */
[----:B------:R-:W-:Y:S01]  /*11d10*/  IMAD.MOV.U32 R19, RZ, RZ, RZ ;  /* 0x000000ffff137224 */ /* 0x000fe200078e00ff */
[----:B------:R-:W-:Y:S01]  /*11d20*/  ULDC UR38, c[0x0][0xc] ;  /* 0x0000030000267ab9 */ /* 0x000fe20000000800 */
[----:B------:R-:W-:Y:S01]  /*11d30*/  ULDC.64 UR36, c[0x0][0x198] ;  /* 0x0000660000247ab9 */ /* 0x000fe20000000a00 */
[----:B--2---:R-:W-:-:S06]  /*11d40*/  ULEA UR4, UR5, UR4, 0x18 ;  /* 0x0000000405047291 */ /* 0x004fcc000f8ec03f */
[----:B------:R-:W-:Y:S01]  /*11d50*/  IMAD.U32 R18, RZ, RZ, UR4 ;  /* 0x00000004ff127e24 */ /* 0x000fe2000f8e00ff */
[C---:B-1----:R-:W-:Y:S01]  /*11d60*/  LOP3.LUT R4, R5.reuse, 0x7f, RZ, 0xc0, !PT ;  /* 0x0000007f05047812 */ /* 0x042fe200078ec0ff */
[----:B0-----:R-:W-:-:S05]  /*11d70*/  IMAD.SHL.U32 R0, R5, 0x8, RZ ;  /* 0x0000000805007824 */ /* 0x001fca00078e00ff */
[C---:B------:R-:W-:Y:S02]  /*11d80*/  LOP3.LUT R2, R0.reuse, 0x1f8, RZ, 0xc0, !PT ;  /* 0x000001f800027812 */ /* 0x040fe400078ec0ff */
[----:B------:R-:W-:Y:S02]  /*11d90*/  LOP3.LUT R0, R0, 0x38, RZ, 0xc0, !PT ;  /* 0x0000003800007812 */ /* 0x000fe400078ec0ff */
[----:B------:R-:W-:Y:S01]  /*11da0*/  LOP3.LUT R3, R2, 0x38, R5, 0x78, !PT ;  /* 0x0000003802037812 */ /* 0x000fe200078e7805 */
[----:B------:R-:W-:Y:S01]  /*11db0*/  IMAD.SHL.U32 R2, R4, 0x8, RZ ;  /* 0x0000000804027824 */ /* 0x000fe200078e00ff */
[----:B------:R-:W-:Y:S02]  /*11dc0*/  SHF.R.U32.HI R4, RZ, 0x3, R4 ;  /* 0x00000003ff047819 */ /* 0x000fe40000011604 */
[----:B------:R-:W-:Y:S02]  /*11dd0*/  LOP3.LUT R0, R0, 0x40, RZ, 0xfc, !PT ;  /* 0x0000004000007812 */ /* 0x000fe400078efcff */
[----:B------:R-:W-:Y:S01]  /*11de0*/  LOP3.LUT R3, R3, 0x200, R2, 0xf8, !PT ;  /* 0x0000020003037812 */ /* 0x000fe200078ef802 */
[----:B------:R-:W-:-:S04]  /*11df0*/  IMAD.SHL.U32 R2, R5, 0x10, RZ ;  /* 0x0000001005027824 */ /* 0x000fc800078e00ff */
[----:B------:R-:W-:Y:S01]  /*11e00*/  IMAD R3, R3, 0x2, R18 ;  /* 0x0000000203037824 */ /* 0x000fe200078e0212 */
[----:B------:R-:W-:Y:S01]  /*11e10*/  LOP3.LUT R4, R4, 0x70, R2, 0xf8, !PT ;  /* 0x0000007004047812 */ /* 0x000fe200078ef802 */
[----:B------:R-:W-:-:S03]  /*11e20*/  IMAD.MOV.U32 R2, RZ, RZ, 0x1 ;  /* 0x00000001ff027424 */ /* 0x000fc600078e00ff */
[----:B------:R0:W-:Y:S04]  /*11e30*/  STL [R1+0x28], R3 ;  /* 0x0000280301007387 */ /* 0x0001e80000100800 */
[----:B------:R0:W-:Y:S04]  /*11e40*/  STL [R1+0x14], R2 ;  /* 0x0000140201007387 */ /* 0x0001e80000100800 */
[----:B------:R0:W-:Y:S02]  /*11e50*/  STL [R1+0x48], RZ ;  /* 0x000048ff01007387 */ /* 0x0001e40000100800 */
.L_x_323:
[----:B--2---:R-:W2:Y:S01]  /*11e60*/  LDL R0, [R1+0xc] ;  /* 0x00000c0001007983 */ /* 0x004ea20000100800 */
[----:B0-----:R-:W2:Y:S01]  /*11e70*/  LDC.64 R2, c[0x0][0xc88] ;  /* 0x00032200ff027b82 */ /* 0x001ea20000000a00 */
[----:B------:R-:W-:Y:S01]  /*11e80*/  ULDC.64 UR4, c[0x0][0x208] ;  /* 0x0000820000047ab9 */ /* 0x000fe20000000a00 */
[----:B--2---:R-:W-:-:S05]  /*11e90*/  IMAD.WIDE R2, R0, 0x4, R2 ;  /* 0x0000000400027825 */ /* 0x004fca00078e0202 */
[----:B------:R-:W2:Y:S01]  /*11ea0*/  LDG.E R10, desc[UR4][R2.64] ;  /* 0x00000004020a7981 */ /* 0x000ea2000c1e1900 */
[----:B------:R-:W-:Y:S05]  /*11eb0*/  YIELD ;  /* 0x0000000000007946 */ /* 0x000fea0003800000 */
[----:B------:R-:W-:Y:S01]  /*11ec0*/  ULDC.64 UR4, c[0x0][0xa28] ;  /* 0x00028a0000047ab9 */ /* 0x000fe20000000a00 */
[----:B------:R-:W-:Y:S01]  /*11ed0*/  IMAD.MOV.U32 R0, RZ, RZ, RZ ;  /* 0x000000ffff007224 */ /* 0x000fe200078e00ff */
[----:B------:R-:W-:Y:S01]  /*11ee0*/  ISETP.NE.U32.AND P0, PT, RZ, UR4, PT ;  /* 0x00000004ff007c0c */ /* 0x000fe2000bf05070 */
[----:B------:R-:W-:Y:S01]  /*11ef0*/  ULDC.64 UR10, c[0x0][0x208] ;  /* 0x00008200000a7ab9 */ /* 0x000fe20000000a00 */
[----:B-1----:R-:W-:Y:S01]  /*11f00*/  IMAD.MOV.U32 R6, RZ, RZ, RZ ;  /* 0x000000ffff067224 */ /* 0x002fe200078e00ff */
[----:B------:R-:W-:Y:S01]  /*11f10*/  ULDC.64 UR6, c[0x0][0xa18] ;  /* 0x0002860000067ab9 */ /* 0x000fe20000000a00 */
[----:B------:R-:W-:Y:S01]  /*11f20*/  ISETP.NE.AND.EX P0, PT, RZ, UR5, PT, P0 ;  /* 0x00000005ff007c0c */ /* 0x000fe2000bf05300 */
[----:B------:R-:W-:Y:S01]  /*11f30*/  ULDC.64 UR8, c[0x0][0xa08] ;  /* 0x0002820000087ab9 */ /* 0x000fe20000000a00 */
[----:B--2---:R-:W-:Y:S01]  /*11f40*/  SHF.R.S32.HI R4, RZ, 0x1f, R10 ;  /* 0x0000001fff047819 */ /* 0x004fe2000001140a */
[----:B------:R-:W-:-:S10]  /*11f50*/  IMAD.SHL.U32 R17, R10, 0x4, RZ ;  /* 0x000000040a117824 */ /* 0x000fd400078e00ff */
[C---:B------:R-:W-:Y:S01]  /*11f60*/  @P0 LEA R2, P1, R10.reuse, UR4, 0x2 ;  /* 0x000000040a020c11 */ /* 0x040fe2000f8210ff */
[----:B------:R-:W-:Y:S03]  /*11f70*/  STL [R1+0x2c], R10 ;  /* 0x00002c0a01007387 */ /* 0x000fe60000100800 */
[C-C-:B------:R-:W-:Y:S01]  /*11f80*/  @P0 LEA.HI.X R3, R10.reuse, UR5, R4.reuse, 0x2, P1 ;  /* 0x000000050a030c11 */ /* 0x140fe200088f1404 */
[----:B------:R-:W-:Y:S01]  /*11f90*/  ULDC.64 UR4, c[0x0][0xa00] ;  /* 0x0002800000047ab9 */ /* 0x000fe20000000a00 */
[----:B------:R-:W-:Y:S01]  /*11fa0*/  SHF.L.U64.HI R9, R10, 0x2, R4 ;  /* 0x000000020a097819 */ /* 0x000fe20000010204 */
[----:B------:R0:W-:Y:S01]  /*11fb0*/  STL [R1+0x3c], R4 ;  /* 0x00003c0401007387 */ /* 0x0001e20000100800 */
[----:B------:R-:W-:-:S03]  /*11fc0*/  ISETP.NE.U32.AND P1, PT, RZ, UR4, PT ;  /* 0x00000004ff007c0c */ /* 0x000fc6000bf25070 */
[----:B------:R1:W5:Y:S01]  /*11fd0*/  @P0 LDG.E R0, desc[UR10][R2.64] ;  /* 0x0000000a02000981 */ /* 0x000362000c1e1900 */
[----:B------:R-:W-:Y:S01]  /*11fe0*/  ISETP.NE.AND.EX P1, PT, RZ, UR5, PT, P1 ;  /* 0x00000005ff007c0c */ /* 0x000fe2000bf25310 */
[----:B------:R-:W-:Y:S01]  /*11ff0*/  IMAD.MOV.U32 R8, RZ, RZ, RZ ;  /* 0x000000ffff087224 */ /* 0x000fe200078e00ff */
[----:B------:R-:W-:Y:S01]  /*12000*/  ISETP.NE.U32.AND P2, PT, RZ, UR6, PT ;  /* 0x00000006ff007c0c */ /* 0x000fe2000bf45070 */
[----:B------:R-:W-:Y:S01]  /*12010*/  STL [R1+0x1c], R9 ;  /* 0x00001c0901007387 */ /* 0x000fe20000100800 */
[----:B------:R-:W-:Y:S02]  /*12020*/  ISETP.NE.U32.AND P0, PT, RZ, UR8, PT ;  /* 0x00000008ff007c0c */ /* 0x000fe4000bf05070 */
[C---:B0-----:R-:W-:Y:S02]  /*12030*/  IADD3 R4, P4, R17.reuse, UR8, RZ ;  /* 0x0000000811047c10 */ /* 0x041fe4000ff9e0ff */
[----:B-1----:R-:W-:Y:S02]  /*12040*/  IADD3 R2, P3, R17, UR4, RZ ;  /* 0x0000000411027c10 */ /* 0x002fe4000ff7e0ff */
[----:B------:R-:W-:-:S02]  /*12050*/  ISETP.NE.AND.EX P2, PT, RZ, UR7, PT, P2 ;  /* 0x00000007ff007c0c */ /* 0x000fc4000bf45320 */
[C---:B------:R-:W-:Y:S02]  /*12060*/  IADD3.X R3, R9.reuse, UR5, RZ, P3, !PT ;  /* 0x0000000509037c10 */ /* 0x040fe40009ffe4ff */
[----:B------:R-:W-:Y:S02]  /*12070*/  ISETP.NE.AND.EX P0, PT, RZ, UR9, PT, P0 ;  /* 0x00000009ff007c0c */ /* 0x000fe4000bf05300 */
[----:B------:R-:W-:Y:S01]  /*12080*/  IADD3.X R5, R9, UR9, RZ, P4, !PT ;  /* 0x0000000909057c10 */ /* 0x000fe2000a7fe4ff */
[----:B------:R-:W2:Y:S01]  /*12090*/  @P1 LDG.E R6, desc[UR10][R2.64] ;  /* 0x0000000a02061981 */ /* 0x000ea2000c1e1900 */
[----:B------:R-:W-:Y:S02]  /*120a0*/  ULDC UR4, c[0x0][0x288] ;  /* 0x0000a20000047ab9 */ /* 0x000fe40000000800 */
[----:B------:R-:W-:Y:S01]  /*120b0*/  IMAD.U32 R11, RZ, RZ, UR4 ;  /* 0x00000004ff0b7e24 */ /* 0x000fe2000f8e00ff */
[----:B------:R-:W-:-:S06]  /*120c0*/  ULDC.64 UR4, c[0x0][0x418] ;  /* 0x0001060000047ab9 */ /* 0x000fcc0000000a00 */
[----:B------:R-:W5:Y:S04]  /*120d0*/  @P0 LDG.E R8, desc[UR10][R4.64] ;  /* 0x0000000a04080981 */ /* 0x000f68000c1e1900 */
[----:B--2---:R0:W-:Y:S02]  /*120e0*/  STL [R1+0x34], R6 ;  /* 0x0000340601007387 */ /* 0x0041e40000100800 */
[----:B0-----:R-:W-:-:S04]  /*120f0*/  @P2 IADD3 R6, P3, R17, UR6, RZ ;  /* 0x0000000611062c10 */ /* 0x001fc8000ff7e0ff */
[----:B------:R-:W-:-:S05]  /*12100*/  @P2 IADD3.X R7, R9, UR7, RZ, P3, !PT ;  /* 0x0000000709072c10 */ /* 0x000fca0009ffe4ff */
[----:B------:R0:W2:Y:S01]  /*12110*/  @P2 LDG.E R11, desc[UR10][R6.64] ;  /* 0x0000000a060b2981 */ /* 0x0000a2000c1e1900 */
[----:B------:R-:W-:-:S03]  /*12120*/  UISETP.NE.U32.AND UP0, UPT, UR4, URZ, UPT ;  /* 0x0000003f0400728c */ /* 0x000fc6000bf05070 */
[----:B------:R-:W-:Y:S01]  /*12130*/  ULDC UR4, c[0x0][0x424] ;  /* 0x0001090000047ab9 */ /* 0x000fe20000000800 */
[----:B------:R-:W-:-:S03]  /*12140*/  UISETP.NE.AND.EX UP0, UPT, UR5, URZ, UPT, UP0 ;  /* 0x0000003f0500728c */ /* 0x000fc6000bf05300 */
[----:B------:R-:W-:Y:S01]  /*12150*/  ULDC UR5, c[0x0][0x2f0] ;  /* 0x0000bc0000057ab9 */ /* 0x000fe20000000800 */
[----:B------:R-:W-:-:S04]  /*12160*/  USEL UR4, UR4, 0x1, UP0 ;  /* 0x0000000104047887 */ /* 0x000fc80008000000 */
[----:B------:R-:W-:-:S06]  /*12170*/  UIMAD UR4, UR4, UR5, URZ ;  /* 0x00000005040472a4 */ /* 0x000fcc000f8e023f */
[----:B0-----:R-:W-:Y:S01]  /*12180*/  IMAD.U32 R6, RZ, RZ, UR4 ;  /* 0x00000004ff067e24 */ /* 0x001fe2000f8e00ff */
[----:B--2---:R0:W-:Y:S01]  /*12190*/  STL [R1+0x44], R11 ;  /* 0x0000440b01007387 */ /* 0x0041e20000100800 */
[----:B------:R-:W-:Y:S05]  /*121a0*/  @P2 BRA `(.L_x_225) ;  /* 0x0000000000182947 */ /* 0x000fea0003800000 */
[----:B------:R-:W-:Y:S05]  /*121b0*/  @!P1 BRA `(.L_x_225) ;  /* 0x0000000000149947 */ /* 0x000fea0003800000 */
[----:B------:R-:W-:Y:S02]  /*121c0*/  ULDC.64 UR4, c[0x0][0x208] ;  /* 0x0000820000047ab9 */ /* 0x000fe40000000a00 */
[----:B------:R-:W2:Y:S04]  /*121d0*/  LDG.E R7, desc[UR4][R2.64] ;  /* 0x0000000402077981 */ /* 0x000ea8000c1e1900 */
[----:B------:R-:W2:Y:S02]  /*121e0*/  LDG.E R2, desc[UR4][R2.64+0x4] ;  /* 0x0000040402027981 */ /* 0x000ea4000c1e1900 */
[----:B--2---:R-:W-:-:S05]  /*121f0*/  IMAD.IADD R2, R2, 0x1, -R7 ;  /* 0x0000000102027824 */ /* 0x004fca00078e0a07 */
[----:B------:R1:W-:Y:S02]  /*12200*/  STL [R1+0x44], R2 ;  /* 0x0000440201007387 */ /* 0x0003e40000100800 */
.L_x_225:
[----:B------:R-:W1:Y:S01]  /*12210*/  LDL.LU R7, [R1+0x8] ;  /* 0x0000080001077983 */ /* 0x000e620000300800 */
[----:B------:R-:W-:Y:S02]  /*12220*/  ULDC.64 UR4, c[0x0][0xa20] ;  /* 0x0002880000047ab9 */ /* 0x000fe40000000a00 */
[----:B------:R-:W-:-:S04]  /*12230*/  ISETP.NE.U32.AND P1, PT, RZ, UR4, PT ;  /* 0x00000004ff007c0c */ /* 0x000fc8000bf25070 */
[----:B------:R-:W-:Y:S02]  /*12240*/  ISETP.NE.AND.EX P1, PT, RZ, UR5, PT, P1 ;  /* 0x00000005ff007c0c */ /* 0x000fe4000bf25310 */
[C---:B-1----:R-:W-:Y:S02]  /*12250*/  LOP3.LUT R2, R7.reuse, 0xff000000, RZ, 0xc0, !PT ;  /* 0xff00000007027812 */ /* 0x042fe400078ec0ff */
[C---:B------:R-:W-:Y:S02]  /*12260*/  LOP3.LUT R3, R7.reuse, 0xff0000, RZ, 0xc0, !PT ;  /* 0x00ff000007037812 */ /* 0x040fe400078ec0ff */
[----:B------:R-:W-:Y:S02]  /*12270*/  SHF.R.U32.HI R2, RZ, 0x8, R2 ;  /* 0x00000008ff027819 */ /* 0x000fe40000011602 */
[----:B------:R-:W-:Y:S01]  /*12280*/  LOP3.LUT R16, R7, 0xffff, RZ, 0xc0, !PT ;  /* 0x0000ffff07107812 */ /* 0x000fe200078ec0ff */
[----:B-----5:R-:W-:Y:S01]  /*12290*/  IMAD.IADD R7, R8, 0x1, R0 ;  /* 0x0000000108077824 */ /* 0x020fe200078e0200 */
[----:B------:R-:W-:Y:S01]  /*122a0*/  LEA.HI R2, R3, R2, RZ, 0x10 ;  /* 0x0000000203027211 */ /* 0x000fe200078f80ff */
[----:B------:R-:W-:-:S05]  /*122b0*/  IMAD.MOV.U32 R3, RZ, RZ, R10 ;  /* 0x000000ffff037224 */ /* 0x000fca00078e000a */
[----:B------:R1:W-:Y:S04]  /*122c0*/  STL [R1+0x10], R3 ;  /* 0x0000100301007387 */ /* 0x0003e80000100800 */
[----:B------:R1:W-:Y:S01]  /*122d0*/  STL [R1+0x18], R7 ;  /* 0x0000180701007387 */ /* 0x0003e20000100800 */
[----:B------:R-:W-:Y:S05]  /*122e0*/  @!P1 BRA `(.L_x_226) ;  /* 0x0000000000149947 */ /* 0x000fea0003800000 */
[----:B------:R-:W-:Y:S01]  /*122f0*/  IADD3 R6, P0, R17, UR4, RZ ;  /* 0x0000000411067c10 */ /* 0x000fe2000ff1e0ff */
[----:B------:R-:W-:-:S03]  /*12300*/  ULDC.64 UR6, c[0x0][0x208] ;  /* 0x0000820000067ab9 */ /* 0x000fc60000000a00 */
[----:B-1----:R-:W-:-:S05]  /*12310*/  IADD3.X R7, R9, UR5, RZ, P0, !PT ;  /* 0x0000000509077c10 */ /* 0x002fca00087fe4ff */
[----:B------:R2:W5:Y:S01]  /*12320*/  LDG.E R6, desc[UR6][R6.64] ;  /* 0x0000000606067981 */ /* 0x000562000c1e1900 */
[----:B------:R-:W-:Y:S05]  /*12330*/  BRA `(.L_x_227) ;  /* 0x0000000000147947 */ /* 0x000fea0003800000 */
.L_x_226:
[----:B------:R-:W-:Y:S05]  /*12340*/  @!P0 BRA `(.L_x_227) ;  /* 0x0000000000108947 */ /* 0x000fea0003800000 */
[----:B------:R-:W-:Y:S02]  /*12350*/  ULDC.64 UR4, c[0x0][0x208] ;  /* 0x0000820000047ab9 */ /* 0x000fe40000000a00 */
[----:B------:R-:W2:Y:S04]  /*12360*/  LDG.E R6, desc[UR4][R4.64] ;  /* 0x0000000404067981 */ /* 0x000ea8000c1e1900 */
[----:B------:R-:W2:Y:S02]  /*12370*/  LDG.E R4, desc[UR4][R4.64+0x4] ;  /* 0x0000040404047981 */ /* 0x000ea4000c1e1900 */
[----:B--2---:R-:W-:-:S07]  /*12380*/  IMAD.IADD R6, R4, 0x1, -R6 ;  /* 0x0000000104067824 */ /* 0x004fce00078e0a06 */
.L_x_227:
[----:B-----5:R-:W-:Y:S01]  /*12390*/  IMAD.IADD R6, R6, 0x1, -R0 ;  /* 0x0000000106067824 */ /* 0x020fe200078e0a00 */
[----:B------:R-:W-:Y:S01]  /*123a0*/  LOP3.LUT R9, R2, 0xff, RZ, 0xc0, !PT ;  /* 0x000000ff02097812 */ /* 0x000fe200078ec0ff */
[----:B------:R-:W-:Y:S01]  /*123b0*/  IMAD.MOV.U32 R4, RZ, RZ, RZ ;  /* 0x000000ffff047224 */ /* 0x000fe200078e00ff */
[----:B------:R-:W-:Y:S01]  /*123c0*/  BSSY B0, `(.L_x_228) ;  /* 0x000002a000007945 */ /* 0x000fe20003800000 */
[C---:B------:R-:W-:Y:S01]  /*123d0*/  VIADD R0, R6.reuse, 0xaf ;  /* 0x000000af06007836 */ /* 0x040fe20000000000 */
[----:B------:R-:W-:Y:S01]  /*123e0*/  ISETP.GE.AND P0, PT, R6, 0x1, PT ;  /* 0x000000010600780c */ /* 0x000fe20003f06270 */
[----:B------:R-:W-:Y:S01]  /*123f0*/  IMAD.MOV.U32 R10, RZ, RZ, R4 ;  /* 0x000000ffff0a7224 */ /* 0x000fe200078e0004 */
[----:B------:R3:W-:Y:S01]  /*12400*/  STL [R1+0x38], R4 ;  /* 0x0000380401007387 */ /* 0x0007e20000100800 */
[----:B------:R-:W-:-:S05]  /*12410*/  IMAD.HI R0, R0, 0x2e8ba2e9, RZ ;  /* 0x2e8ba2e900007827 */ /* 0x000fca00078e02ff */
[----:B-1----:R-:W-:-:S04]  /*12420*/  SHF.R.U32.HI R3, RZ, 0x1f, R0 ;  /* 0x0000001fff037819 */ /* 0x002fc80000011600 */
[----:B------:R-:W-:-:S05]  /*12430*/  LEA.HI.SX32 R8, R0, R3, 0x1b ;  /* 0x0000000300087211 */ /* 0x000fca00078fdaff */
[----:B------:R3:W-:Y:S04]  /*12440*/  STL [R1+0x40], R8 ;  /* 0x0000400801007387 */ /* 0x0007e80000100800 */
[----:B------:R3:W-:Y:S01]  /*12450*/  STL [R1+0x58], R9 ;  /* 0x0000580901007387 */ /* 0x0007e20000100800 */
[----:B------:R-:W-:Y:S05]  /*12460*/  @!P0 BRA `(.L_x_229) ;  /* 0x00000000007c8947 */ /* 0x000fea0003800000 */
[----:B------:R-:W-:-:S04]  /*12470*/  SHF.R.U32.HI R0, RZ, 0x10, R2 ;  /* 0x00000010ff007819 */ /* 0x000fc80000011602 */
[----:B------:R-:W-:-:S13]  /*12480*/  ISETP.NE.AND P0, PT, R0, RZ, PT ;  /* 0x000000ff0000720c */ /* 0x000fda0003f05270 */
[----:B------:R-:W3:Y:S02]  /*12490*/  @!P0 LDC R0, c[0x0][0x9f0] ;  /* 0x00027c00ff008b82 */ /* 0x000ee40000000800 */
[----:B---3--:R-:W-:-:S04]  /*124a0*/  IABS R4, R0 ;  /* 0x0000000000047213 */ /* 0x008fc80000000000 */
[----:B------:R-:W1:Y:S08]  /*124b0*/  I2F.RP R2, R4 ;  /* 0x0000000400027306 */ /* 0x000e700000209400 */
[----:B-1----:R-:W1:Y:S02]  /*124c0*/  MUFU.RCP R2, R2 ;  /* 0x0000000200027308 */ /* 0x002e640000001000 */
[----:B-1----:R-:W-:-:S06]  /*124d0*/  VIADD R2, R2, 0xffffffe ;  /* 0x0ffffffe02027836 */ /* 0x002fcc0000000000 */
[----:B------:R-:W1:Y:S02]  /*124e0*/  F2I.FTZ.U32.TRUNC.NTZ R3, R2 ;  /* 0x0000000200037305 */ /* 0x000e64000021f000 */
[----:B-1----:R-:W-:-:S04]  /*124f0*/  IMAD.MOV R2, RZ, RZ, -R3 ;  /* 0x000000ffff027224 */ /* 0x002fc800078e0a03 */
[----:B------:R-:W-:Y:S02]  /*12500*/  IMAD R5, R2, R4, RZ ;  /* 0x0000000402057224 */ /* 0x000fe400078e02ff */
[----:B------:R-:W-:-:S04]  /*12510*/  IMAD.MOV.U32 R2, RZ, RZ, RZ ;  /* 0x000000ffff027224 */ /* 0x000fc800078e00ff */
[----:B--2---:R-:W-:Y:S01]  /*12520*/  IMAD.HI.U32 R7, R3, R5, R2 ;  /* 0x0000000503077227 */ /* 0x004fe200078e0002 */
[----:B------:R-:W-:Y:S02]  /*12530*/  IABS R2, R0 ;  /* 0x0000000000027213 */ /* 0x000fe40000000000 */
[----:B------:R-:W-:-:S03]  /*12540*/  IADD3 R3, R0, -0x1, R8 ;  /* 0xffffffff00037810 */ /* 0x000fc60007ffe008 */
[----:B------:R-:W-:Y:S01]  /*12550*/  IMAD.MOV R2, RZ, RZ, -R2 ;  /* 0x000000ffff027224 */ /* 0x000fe200078e0a02 */
[----:B------:R-:W-:Y:S02]  /*12560*/  IABS R5, R3 ;  /* 0x0000000300057213 */ /* 0x000fe40000000000 */
[----:B------:R-:W-:Y:S02]  /*12570*/  LOP3.LUT R3, R3, R0, RZ, 0x3c, !PT ;  /* 0x0000000003037212 */ /* 0x000fe400078e3cff */
[----:B------:R-:W-:Y:S01]  /*12580*/  MOV R6, R2 ;  /* 0x0000000200067202 */ /* 0x000fe20000000f00 */
[----:B------:R-:W-:Y:S01]  /*12590*/  IMAD.HI.U32 R2, R7, R5, RZ ;  /* 0x0000000507027227 */ /* 0x000fe200078e00ff */
[----:B------:R-:W-:-:S03]  /*125a0*/  ISETP.GE.AND P2, PT, R3, RZ, PT ;  /* 0x000000ff0300720c */ /* 0x000fc60003f46270 */
[----:B------:R-:W-:-:S05]  /*125b0*/  IMAD R5, R2, R6, R5 ;  /* 0x0000000602057224 */ /* 0x000fca00078e0205 */
[----:B------:R-:W-:-:S13]  /*125c0*/  ISETP.GT.U32.AND P1, PT, R4, R5, PT ;  /* 0x000000050400720c */ /* 0x000fda0003f24070 */
[----:B------:R-:W-:Y:S02]  /*125d0*/  @!P1 IMAD.IADD R5, R5, 0x1, -R4 ;  /* 0x0000000105059824 */ /* 0x000fe400078e0a04 */
[----:B------:R-:W-:Y:S01]  /*125e0*/  @!P1 VIADD R2, R2, 0x1 ;  /* 0x0000000102029836 */ /* 0x000fe20000000000 */
[----:B------:R-:W-:Y:S02]  /*125f0*/  ISETP.NE.AND P1, PT, R0, RZ, PT ;  /* 0x000000ff0000720c */ /* 0x000fe40003f25270 */
[----:B------:R-:W-:-:S13]  /*12600*/  ISETP.GE.U32.AND P0, PT, R5, R4, PT ;  /* 0x000000040500720c */ /* 0x000fda0003f06070 */
[----:B------:R-:W-:-:S04]  /*12610*/  @P0 VIADD R2, R2, 0x1 ;  /* 0x0000000102020836 */ /* 0x000fc80000000000 */
[----:B------:R-:W-:Y:S01]  /*12620*/  @!P2 IMAD.MOV R2, RZ, RZ, -R2 ;  /* 0x000000ffff02a224 */ /* 0x000fe200078e0a02 */
[----:B------:R-:W-:-:S05]  /*12630*/  @!P1 LOP3.LUT R2, RZ, R0, RZ, 0x33, !PT ;  /* 0x00000000ff029212 */ /* 0x000fca00078e33ff */
[----:B------:R-:W-:-:S05]  /*12640*/  IMAD.MOV.U32 R10, RZ, RZ, R2 ;  /* 0x000000ffff0a7224 */ /* 0x000fca00078e0002 */
[----:B------:R1:W-:Y:S02]  /*12650*/  STL [R1+0x38], R10 ;  /* 0x0000380a01007387 */ /* 0x0003e40000100800 */
.L_x_229:
[----:B------:R-:W-:Y:S05]  /*12660*/  BSYNC B0 ;  /* 0x0000000000007941 */ /* 0x000fea0003800000 */
.L_x_228:
[----:B------:R-:W-:Y:S01]  /*12670*/  IMAD.MOV.U32 R0, RZ, RZ, R10 ;  /* 0x000000ffff007224 */ /* 0x000fe200078e000a */
[----:B------:R-:W-:Y:S03]  /*12680*/  BSSY B7, `(.L_x_230) ;  /* 0x00003d3000077945 */ /* 0x000fe60003800000 */
[----:B------:R-:W-:-:S05]  /*12690*/  IMAD R2, R9, R0, RZ ;  /* 0x0000000009027224 */ /* 0x000fca00078e02ff */
[----:B------:R-:W-:Y:S01]  /*126a0*/  VIADDMNMX R0, R2, R0, R8, PT ;  /* 0x0000000002007246 */ /* 0x000fe20003800108 */
[----:B------:R4:W-:Y:S03]  /*126b0*/  STL [R1+0x24], R2 ;  /* 0x0000240201007387 */ /* 0x0009e60000100800 */
[----:B------:R-:W-:Y:S01]  /*126c0*/  ISETP.GT.AND P0, PT, R0, R2, PT ;  /* 0x000000020000720c */ /* 0x000fe20003f04270 */
[----:B------:R4:W-:-:S12]  /*126d0*/  STL [R1+0x30], R0 ;  /* 0x0000300001007387 */ /* 0x0009d80000100800 */
[----:B----4-:R-:W-:Y:S05]  /*126e0*/  @P0 BRA `(.L_x_231) ;  /* 0x00000000004c0947 */ /* 0x010fea0003800000 */
[----:B------:R-:W4:Y:S02]  /*126f0*/  S2R R0, SR_TID.X ;  /* 0x0000000000007919 */ /* 0x000f240000002100 */
[----:B----4-:R-:W-:-:S04]  /*12700*/  LOP3.LUT R0, R0, 0x7f, RZ, 0xc0, !PT ;  /* 0x0000007f00007812 */ /* 0x010fc800078ec0ff */
[----:B------:R-:W-:-:S13]  /*12710*/  ISETP.NE.AND P0, PT, R0, RZ, PT ;  /* 0x000000ff0000720c */ /* 0x000fda0003f05270 */
[----:B------:R-:W-:Y:S05]  /*12720*/  @P0 BRA `(.L_x_232) ;  /* 0x0000003c00200947 */ /* 0x000fea0003800000 */
[----:B------:R-:W4:Y:S01]  /*12730*/  S2R R5, SR_LANEID ;  /* 0x0000000000057919 */ /* 0x000f220000000000 */
[----:B------:R-:W-:Y:S01]  /*12740*/  VOTEU.ANY UR4, UPT, PT ;  /* 0x0000000000047886 */ /* 0x000fe200038e0100 */
[----:B------:R-:W5:Y:S01]  /*12750*/  LDC.64 R2, c[0x0][0xc60] ;  /* 0x00031800ff027b82 */ /* 0x000f620000000a00 */
[----:B------:R-:W4:Y:S01]  /*12760*/  FLO.U32 R0, UR4 ;  /* 0x0000000400007d00 */ /* 0x000f2200080e0000 */
[----:B------:R-:W-:Y:S01]  /*12770*/  ULDC.64 UR6, c[0x0][0x208] ;  /* 0x0000820000067ab9 */ /* 0x000fe20000000a00 */
[----:B----4-:R-:W-:-:S06]  /*12780*/  ISETP.EQ.U32.AND P0, PT, R0, R5, PT ;  /* 0x000000050000720c */ /* 0x010fcc0003f02070 */
[----:B------:R-:W5:Y:S07]  /*12790*/  POPC R5, UR4 ;  /* 0x0000000400057d09 */ /* 0x000f6e0008000000 */
[----:B-----5:R-:W4:Y:S01]  /*127a0*/  @P0 ATOMG.E.ADD.STRONG.GPU PT, R3, desc[UR6][R2.64], R5 ;  /* 0x00000005020309a8 */ /* 0x020f2200081ee1c6 */
[----:B---3--:R-:W3:Y:S02]  /*127b0*/  S2R R4, SR_LTMASK ;  /* 0x0000000000047919 */ /* 0x008ee40000003900 */
[----:B---3--:R-:W-:-:S04]  /*127c0*/  LOP3.LUT R4, R4, UR4, RZ, 0xc0, !PT ;  /* 0x0000000404047c12 */ /* 0x008fc8000f8ec0ff */
[----:B--2---:R-:W2:Y:S01]  /*127d0*/  POPC R7, R4 ;  /* 0x0000000400077309 */ /* 0x004ea20000000000 */
[----:B----4-:R-:W2:Y:S02]  /*127e0*/  SHFL.IDX PT, R0, R3, R0, 0x1f ;  /* 0x00001f0003007589 */ /* 0x010ea400000e0000 */
[----:B--2---:R-:W-:-:S05]  /*127f0*/  IADD3 R0, R0, UR38, R7 ;  /* 0x0000002600007c10 */ /* 0x004fca000fffe007 */
[----:B------:R4:W-:Y:S01]  /*12800*/  STL [R1], R0 ;  /* 0x0000000001007387 */ /* 0x0009e20000100800 */
[----:B------:R-:W-:Y:S05]  /*12810*/  BRA `(.L_x_232) ;  /* 0x0000003800e47947 */ /* 0x000fea0003800000 */
.L_x_231:
[----:B------:R-:W-:Y:S01]  /*12820*/  VIADD R0, R18, 0x1e400 ;  /* 0x0001e40012007836 */ /* 0x000fe20000000000 */
[----:B------:R-:W-:Y:S04]  /*12830*/  BSSY B6, `(.L_x_233) ;  /* 0x0000013000067945 */ /* 0x000fe80003800000 */
[----:B------:R-:W-:-:S13]  /*12840*/  LOP3.LUT P0, RZ, R0, 0x3ff, RZ, 0xc0, !PT ;  /* 0x000003ff00ff7812 */ /* 0x000fda000780c0ff */
[----:B------:R-:W-:Y:S05]  /*12850*/  @!P0 BRA `(.L_x_234) ;  /* 0x0000000000408947 */ /* 0x000fea0003800000 */
[----:B------:R-:W-:Y:S01]  /*12860*/  MOV R2, 0x0 ;  /* 0x0000000000027802 */ /* 0x000fe20000000f00 */
[----:B------:R-:W-:Y:S01]  /*12870*/  ULDC.64 UR6, c[0x4][0xa0] ;  /* 0x0100280000067ab9 */ /* 0x000fe20000000a00 */
[----:B------:R-:W-:Y:S01]  /*12880*/  ULDC.64 UR8, c[0x4][0xa8] ;  /* 0x01002a0000087ab9 */ /* 0x000fe20000000a00 */
[----:B------:R-:W-:Y:S01]  /*12890*/  ULDC.64 UR4, c[0x4][0x28] ;  /* 0x01000a0000047ab9 */ /* 0x000fe20000000a00 */
[----:B---3--:R-:W-:Y:S02]  /*128a0*/  IMAD.U32 R4, RZ, RZ, UR6 ;  /* 0x00000006ff047e24 */ /* 0x008fe4000f8e00ff */
[----:B------:R-:W3:Y:S01]  /*128b0*/  LDC.64 R2, c[0x4][R2] ;  /* 0x0100000002027b82 */ /* 0x000ee20000000a00 */
[----:B------:R-:W-:Y:S02]  /*128c0*/  IMAD.U32 R5, RZ, RZ, UR7 ;  /* 0x00000007ff057e24 */ /* 0x000fe4000f8e00ff */
[----:B------:R-:W-:Y:S02]  /*128d0*/  IMAD.U32 R6, RZ, RZ, UR8 ;  /* 0x00000008ff067e24 */ /* 0x000fe4000f8e00ff */
[----:B--2---:R-:W-:-:S02]  /*128e0*/  IMAD.U32 R7, RZ, RZ, UR9 ;  /* 0x00000009ff077e24 */ /* 0x004fc4000f8e00ff */
[----:B-1----:R-:W-:Y:S02]  /*128f0*/  IMAD.U32 R10, RZ, RZ, UR4 ;  /* 0x00000004ff0a7e24 */ /* 0x002fe4000f8e00ff */
[----:B0-----:R-:W-:Y:S02]  /*12900*/  IMAD.U32 R11, RZ, RZ, UR5 ;  /* 0x00000005ff0b7e24 */ /* 0x001fe4000f8e00ff */
[----:B------:R-:W-:Y:S02]  /*12910*/  IMAD.MOV.U32 R8, RZ, RZ, 0x70 ;  /* 0x00000070ff087424 */ /* 0x000fe400078e00ff */
[----:B------:R-:W-:Y:S02]  /*12920*/  IMAD.MOV.U32 R12, RZ, RZ, 0x1 ;  /* 0x00000001ff0c7424 */ /* 0x000fe400078e00ff */
[----:B------:R-:W-:-:S07]  /*12930*/  IMAD.MOV.U32 R13, RZ, RZ, RZ ;  /* 0x000000ffff0d7224 */ /* 0x000fce00078e00ff */
[----:B------:R-:W-:-:S07]  /*12940*/  LEPC R20, `(.L_x_234) ;  /* 0x000000001014794e */ /* 0x000fce0000000000 */
[----:B---3--:R-:W-:Y:S05]  /*12950*/  CALL.ABS.NOINC R2 ;  /* 0x0000000002007343 */ /* 0x008fea0003c00000 */
.L_x_234:
[----:B------:R-:W-:Y:S05]  /*12960*/  BSYNC B6 ;  /* 0x0000000000067941 */ /* 0x000fea0003800000 */
.L_x_233:
        /* <DEDUP_REMOVED lines=8> */
[----:B------:R4:W4:Y:S01]  /*129f0*/  LDC.64 R2, c[0x4][R0] ;  /* 0x0100000000027b82 */ /* 0x0009220000000a00 */
[----:B---3--:R-:W-:Y:S02]  /*12a00*/  IMAD.U32 R4, RZ, RZ, UR6 ;  /* 0x00000006ff047e24 */ /* 0x008fe4000f8e00ff */
        /* <DEDUP_REMOVED lines=9> */
[----:B----4-:R-:W-:Y:S05]  /*12aa0*/  CALL.ABS.NOINC R2 ;  /* 0x0000000002007343 */ /* 0x010fea0003c00000 */
.L_x_237:
[----:B------:R-:W-:Y:S01]  /*12ab0*/  MOV R2, 0x0 ;  /* 0x0000000000027802 */ /* 0x000fe20000000f00 */
[----:B------:R-:W-:Y:S01]  /*12ac0*/  ULDC.64 UR6, c[0x4][0xa0] ;  /* 0x0100280000067ab9 */ /* 0x000fe20000000a00 */
[----:B------:R-:W-:Y:S01]  /*12ad0*/  ULDC.64 UR8, c[0x4][0xa8] ;  /* 0x01002a0000087ab9 */ /* 0x000fe20000000a00 */
[----:B------:R-:W-:Y:S01]  /*12ae0*/  ULDC.64 UR4, c[0x4][0x38] ;  /* 0x01000e0000047ab9 */ /* 0x000fe20000000a00 */
[----:B------:R-:W-:Y:S02]  /*12af0*/  IMAD.U32 R4, RZ, RZ, UR6 ;  /* 0x00000006ff047e24 */ /* 0x000fe4000f8e00ff */
[----:B------:R-:W0:Y:S01]  /*12b00*/  LDC.64 R2, c[0x4][R2] ;  /* 0x0100000002027b82 */ /* 0x000e220000000a00 */
[----:B------:R-:W-:Y:S02]  /*12b10*/  IMAD.U32 R5, RZ, RZ, UR7 ;  /* 0x00000007ff057e24 */ /* 0x000fe4000f8e00ff */
[----:B------:R-:W-:Y:S02]  /*12b20*/  IMAD.U32 R6, RZ, RZ, UR8 ;  /* 0x00000008ff067e24 */ /* 0x000fe4000f8e00ff */
[----:B------:R-:W-:-:S02]  /*12b30*/  IMAD.U32 R7, RZ, RZ, UR9 ;  /* 0x00000009ff077e24 */ /* 0x000fc4000f8e00ff */
[----:B------:R-:W-:Y:S02]  /*12b40*/  IMAD.U32 R10, RZ, RZ, UR4 ;  /* 0x00000004ff0a7e24 */ /* 0x000fe4000f8e00ff */
[----:B------:R-:W-:Y:S02]  /*12b50*/  IMAD.U32 R11, RZ, RZ, UR5 ;  /* 0x00000005ff0b7e24 */ /* 0x000fe4000f8e00ff */
[----:B------:R-:W-:Y:S02]  /*12b60*/  IMAD.MOV.U32 R8, RZ, RZ, 0x70 ;  /* 0x00000070ff087424 */ /* 0x000fe400078e00ff */
[----:B------:R-:W-:Y:S02]  /*12b70*/  IMAD.MOV.U32 R12, RZ, RZ, 0x1 ;  /* 0x00000001ff0c7424 */ /* 0x000fe400078e00ff */
[----:B------:R-:W-:-:S07]  /*12b80*/  IMAD.MOV.U32 R13, RZ, RZ, RZ ;  /* 0x000000ffff0d7224 */ /* 0x000fce00078e00ff */
[----:B------:R-:W-:-:S07]  /*12b90*/  LEPC R20, `(.L_x_236) ;  /* 0x000000001014794e */ /* 0x000fce0000000000 */
[----:B0-----:R-:W-:Y:S05]  /*12ba0*/  CALL.ABS.NOINC R2 ;  /* 0x0000000002007343 */ /* 0x001fea0003c00000 */
.L_x_236:
[----:B------:R-:W-:Y:S05]  /*12bb0*/  BSYNC B6 ;  /* 0x0000000000067941 */ /* 0x000fea0003800000 */
.L_x_235:
[----:B---3--:R-:W3:Y:S01]  /*12bc0*/  LDL.LU R4, [R1+0x1c] ;  /* 0x00001c0001047983 */ /* 0x008ee20000300800 */
[----:B------:R-:W-:-:S03]  /*12bd0*/  ULDC.64 UR4, c[0x0][0x9f8] ;  /* 0x00027e0000047ab9 */ /* 0x000fc60000000a00 */
[----:B--2---:R-:W2:Y:S01]  /*12be0*/  LDL R7, [R1+0x10] ;  /* 0x0000100001077983 */ /* 0x004ea20000100800 */
[----:B------:R-:W-:Y:S01]  /*12bf0*/  ISETP.NE.U32.AND P0, PT, RZ, UR4, PT ;  /* 0x00000004ff007c0c */ /* 0x000fe2000bf05070 */
[----:B------:R-:W-:Y:S02]  /*12c00*/  ULDC.64 UR6, c[0x0][0x208] ;  /* 0x0000820000067ab9 */ /* 0x000fe40000000a00 */
[----:B------:R-:W4:Y:S01]  /*12c10*/  LDL R0, [R1+0x30] ;  /* 0x0000300001007983 */ /* 0x000f220000100800 */
[----:B------:R-:W-:-:S13]  /*12c20*/  ISETP.NE.AND.EX P0, PT, RZ, UR5, PT, P0 ;  /* 0x00000005ff007c0c */ /* 0x000fda000bf05300 */
[----:B------:R-:W-:-:S04]  /*12c30*/  @P0 IADD3 R2, P1, R17, UR4, RZ ;  /* 0x0000000411020c10 */ /* 0x000fc8000ff3e0ff */
[----:B---3--:R-:W-:Y:S01]  /*12c40*/  @P0 IADD3.X R3, R4, UR5, RZ, P1, !PT ;  /* 0x0000000504030c10 */ /* 0x008fe20008ffe4ff */
[----:B------:R-:W-:-:S04]  /*12c50*/  ULDC.64 UR4, c[0x0][0xa08] ;  /* 0x0002820000047ab9 */ /* 0x000fc80000000a00 */
[----:B--2---:R2:W3:Y:S02]  /*12c60*/  @P0 LDG.E R7, desc[UR6][R2.64] ;  /* 0x0000000602070981 */ /* 0x0044e4000c1e1900 */
[----:B--2---:R-:W2:Y:S01]  /*12c70*/  LDC.64 R2, c[0x0][0x418] ;  /* 0x00010600ff027b82 */ /* 0x004ea20000000a00 */
[----:B----4-:R-:W-:Y:S01]  /*12c80*/  VIADD R0, R0, 0xffffffff ;  /* 0xffffffff00007836 */ /* 0x010fe20000000000 */
[----:B---3--:R-:W-:Y:S01]  /*12c90*/  SHF.R.S32.HI R8, RZ, 0x1f, R7 ;  /* 0x0000001fff087819 */ /* 0x008fe20000011407 */
[----:B------:R3:W-:Y:S04]  /*12ca0*/  @P0 STL [R1+0x10], R7 ;  /* 0x0000100701000387 */ /* 0x0007e80000100800 */
[----:B------:R3:W-:Y:S01]  /*12cb0*/  STL [R1+0x1c], R8 ;  /* 0x00001c0801007387 */ /* 0x0007e20000100800 */
[----:B--2---:R-:W-:Y:S01]  /*12cc0*/  LOP3.LUT P0, RZ, R2, UR4, RZ, 0xfc, !PT ;  /* 0x0000000402ff7c12 */ /* 0x004fe2000f80fcff */
[----:B------:R-:W-:-:S03]  /*12cd0*/  UMOV UR4, 0xffffffff ;  /* 0xffffffff00047882 */ /* 0x000fc60000000000 */
[----:B------:R-:W-:-:S04]  /*12ce0*/  LOP3.LUT P0, RZ, R3, UR5, RZ, 0xfc, P0 ;  /* 0x0000000503ff7c12 */ /* 0x000fc8000800fcff */
[----:B------:R-:W-:Y:S01]  /*12cf0*/  SEL R17, R7, RZ, !P0 ;  /* 0x000000ff07117207 */ /* 0x000fe20004000000 */
[----:B---3--:R-:W-:Y:S08]  /*12d00*/  BRA.DIV UR4, `(.L_x_238) ;  /* 0x0000004a047c7947 */ /* 0x008ff0000b800000 */
[----:B------:R-:W2:Y:S02]  /*12d10*/  S2R R4, SR_TID.X ;  /* 0x0000000000047919 */ /* 0x000ea40000002100 */
[----:B--2---:R-:W-:-:S04]  /*12d20*/  SHF.R.U32.HI R4, RZ, 0x5, R4 ;  /* 0x00000005ff047819 */ /* 0x004fc80000011604 */
[----:B------:R-:W-:-:S05]  /*12d30*/  LOP3.LUT R4, R4, 0x3, RZ, 0xc0, !PT ;  /* 0x0000000304047812 */ /* 0x000fca00078ec0ff */
[----:B------:R2:W3:Y:S02]  /*12d40*/  SHFL.IDX PT, R14, R4, RZ, 0x1f ;  /* 0x00001fff040e7589 */ /* 0x0004e400000e0000 */
.L_x_339:
[----:B------:R-:W-:Y:S01]  /*12d50*/  PLOP3.LUT P1, PT, PT, PT, PT, 0x8, 0x0 ;  /* 0x000000000000781c */ /* 0x000fe20003f2e170 */
[----:B------:R4:W-:Y:S01]  /*12d60*/  STL [R1+0x8], R0 ;  /* 0x0000080001007387 */ /* 0x0009e20000100800 */
[----:B---3--:R-:W-:Y:S02]  /*12d70*/  ISETP.NE.AND P0, PT, R14, RZ, PT ;  /* 0x000000ff0e00720c */ /* 0x008fe40003f05270 */
[----:B--2---:R-:W-:-:S05]  /*12d80*/  P2R R4, PR, RZ, 0x2 ;  /* 0x00000002ff047803 */ /* 0x004fca0000000000 */
[----:B------:R4:W-:Y:S06]  /*12d90*/  STL [R1+0x20], R4 ;  /* 0x0000200401007387 */ /* 0x0009ec0000100800 */
[----:B------:R-:W-:Y:S05]  /*12da0*/  @P0 BRA `(.L_x_239) ;  /* 0x00000004001c0947 */ /* 0x000fea0003800000 */
[----:B------:R-:W-:-:S03]  /*12db0*/  UMOV UR4, 0xffffffff ;  /* 0xffffffff00047882 */ /* 0x000fc60000000000 */
[----:B------:R-:W-:Y:S05]  /*12dc0*/  BRA.DIV UR4, `(.L_x_240) ;  /* 0x0000004a04807947 */ /* 0x000fea000b800000 */
[----:B------:R-:W-:-:S13]  /*12dd0*/  ELECT P6, URZ, PT ;  /* 0x00000000003f782f */ /* 0x000fda00038c0000 */
.L_x_342:
[----:B------:R-:W-:Y:S05]  /*12de0*/  @!P6 BRA `(.L_x_239) ;  /* 0x00000004000ce947 */ /* 0x000fea0003800000 */
[----:B------:R-:W-:-:S04]  /*12df0*/  ISETP.NE.U32.AND P0, PT, R2, RZ, PT ;  /* 0x000000ff0200720c */ /* 0x000fc80003f05070 */
[----:B------:R-:W-:-:S13]  /*12e00*/  ISETP.NE.AND.EX P0, PT, R3, RZ, PT, P0 ;  /* 0x000000ff0300720c */ /* 0x000fda0003f05300 */
[----:B------:R-:W-:Y:S05]  /*12e10*/  @!P0 BRA `(.L_x_241) ;  /* 0x0000000000548947 */ /* 0x000fea0003800000 */
[----:B------:R-:W2:Y:S01]  /*12e20*/  LDC R6, c[0x0][0x43c] ;  /* 0x00010f00ff067b82 */ /* 0x000ea20000000800 */
[----:B------:R-:W-:Y:S01]  /*12e30*/  IMAD.MOV.U32 R9, RZ, RZ, R0 ;  /* 0x000000ffff097224 */ /* 0x000fe200078e0000 */
[----:B------:R-:W-:Y:S01]  /*12e40*/  ULDC.64 UR4, c[0x0][0x428] ;  /* 0x00010a0000047ab9 */ /* 0x000fe20000000a00 */
[----:B------:R-:W-:Y:S02]  /*12e50*/  ULDC.64 UR6, c[0x0][0x208] ;  /* 0x0000820000067ab9 */ /* 0x000fe40000000a00 */
[----:B----4-:R-:W-:Y:S01]  /*12e60*/  IMAD.MOV.U32 R0, RZ, RZ, R9 ;  /* 0x000000ffff007224 */ /* 0x010fe200078e0009 */
[----:B--2---:R-:W-:-:S13]  /*12e70*/  ISETP.NE.AND P0, PT, R6, 0x1, PT ;  /* 0x000000010600780c */ /* 0x004fda0003f05270 */
[----:B------:R-:W2:Y:S02]  /*12e80*/  @P0 LDC.64 R4, c[0x0][0x440] ;  /* 0x00011000ff040b82 */ /* 0x000ea40000000a00 */
[----:B--2---:R-:W-:-:S05]  /*12e90*/  @P0 IMAD.HI.U32 R4, R9, R4, RZ ;  /* 0x0000000409040227 */ /* 0x004fca00078e00ff */
[----:B------:R-:W-:-:S04]  /*12ea0*/  @P0 SHF.R.U32.HI R0, RZ, R5, R4 ;  /* 0x00000005ff000219 */ /* 0x000fc80000011604 */
[--C-:B------:R-:W-:Y:S01]  /*12eb0*/  SHF.R.S32.HI R5, RZ, 0x1f, R0.reuse ;  /* 0x0000001fff057819 */ /* 0x100fe20000011400 */
[----:B------:R-:W-:-:S04]  /*12ec0*/  IMAD.MOV R4, RZ, RZ, -R0 ;  /* 0x000000ffff047224 */ /* 0x000fc800078e0a00 */
[----:B------:R-:W-:Y:S02]  /*12ed0*/  IMAD R9, R6, R4, R9 ;  /* 0x0000000406097224 */ /* 0x000fe400078e0209 */
[----:B------:R-:W-:Y:S02]  /*12ee0*/  IMAD R6, R8, UR4, RZ ;  /* 0x0000000408067c24 */ /* 0x000fe4000f8e02ff */
[----:B------:R-:W-:Y:S01]  /*12ef0*/  IMAD.MOV.U32 R4, RZ, RZ, R0 ;  /* 0x000000ffff047224 */ /* 0x000fe200078e0000 */
[----:B------:R2:W-:Y:S01]  /*12f00*/  STL [R1+0x8], R9 ;  /* 0x0000080901007387 */ /* 0x0005e20000100800 */
[C---:B------:R-:W-:Y:S02]  /*12f10*/  IMAD R0, R7.reuse, UR5, R6 ;  /* 0x0000000507007c24 */ /* 0x040fe4000f8e0206 */
[----:B------:R-:W-:-:S04]  /*12f20*/  IMAD.WIDE.U32 R4, R7, UR4, R4 ;  /* 0x0000000407047c25 */ /* 0x000fc8000f8e0004 */
[----:B------:R-:W-:Y:S01]  /*12f30*/  IMAD.IADD R0, R5, 0x1, R0 ;  /* 0x0000000105007824 */ /* 0x000fe200078e0200 */
[----:B------:R-:W-:-:S04]  /*12f40*/  LEA R2, P0, R4, R2, 0x2 ;  /* 0x0000000204027211 */ /* 0x000fc800078010ff */
[----:B------:R-:W-:-:S05]  /*12f50*/  LEA.HI.X R3, R4, R3, R0, 0x2, P0 ;  /* 0x0000000304037211 */ /* 0x000fca00000f1400 */
[----:B------:R2:W5:Y:S04]  /*12f60*/  LDG.E R17, desc[UR6][R2.64] ;  /* 0x0000000602117981 */ /* 0x000568000c1e1900 */
.L_x_241:
[----:B--2---:R-:W2:Y:S01]  /*12f70*/  LDL R2, [R1+0x14] ;  /* 0x0000140001027983 */ /* 0x004ea20000100800 */
[----:B----4-:R-:W-:Y:S01]  /*12f80*/  IMAD R0, R19, 0x8, R18 ;  /* 0x0000000813007824 */ /* 0x010fe200078e0212 */
[----:B--2---:R-:W-:-:S04]  /*12f90*/  SHF.L.U32 R2, R2, 0x1f, RZ ;  /* 0x0000001f02027819 */ /* 0x004fc800000006ff */
[----:B------:R-:W2:Y:S02]  /*12fa0*/  SYNCS.PHASECHK.TRANS64.TRYWAIT P0, [R0+URZ+0x34840], R2 ;  /* 0x03484002000075a7 */ /* 0x000ea4000800017f */
[----:B--2---:R-:W-:Y:S05]  /*12fb0*/  @!P0 BRA `(.L_x_242) ;  /* 0x0000004800248947 */ /* 0x004fea0003800000 */
.L_x_343:
[----:B------:R-:W3:Y:S02]  /*12fc0*/  S2R R3, SR_TID.X ;  /* 0x0000000000037919 */ /* 0x000ee40000002100 */
[----:B---3--:R-:W-:-:S04]  /*12fd0*/  LOP3.LUT R3, R3, 0x7f, RZ, 0xc0, !PT ;  /* 0x0000007f03037812 */ /* 0x008fc800078ec0ff */
[----:B------:R-:W-:-:S13]  /*12fe0*/  ISETP.NE.AND P0, PT, R3, RZ, PT ;  /* 0x000000ff0300720c */ /* 0x000fda0003f05270 */
[----:B------:R-:W-:Y:S05]  /*12ff0*/  @P0 BRA `(.L_x_243) ;  /* 0x00000000001c0947 */ /* 0x000fea0003800000 */
[----:B------:R-:W3:Y:S01]  /*13000*/  S2R R3, SR_TID.X ;  /* 0x0000000000037919 */ /* 0x000ee20000002100 */
[----:B--2---:R-:W-:-:S04]  /*13010*/  IMAD.MOV.U32 R2, RZ, RZ, 0xb000 ;  /* 0x0000b000ff027424 */ /* 0x004fc800078e00ff */
[----:B------:R4:W-:Y:S01]  /*13020*/  SYNCS.ARRIVE.TRANS64 RZ, [R0+URZ+0x34830], R2 ;  /* 0x0348300200ff79a7 */ /* 0x0009e2000800003f */
[----:B---3--:R-:W-:-:S04]  /*13030*/  LOP3.LUT R3, R3, 0x1f, RZ, 0xc0, !PT ;  /* 0x0000001f03037812 */ /* 0x008fc800078ec0ff */
[----:B------:R-:W-:-:S13]  /*13040*/  ISETP.NE.AND P0, PT, R3, RZ, PT ;  /* 0x000000ff0300720c */ /* 0x000fda0003f05270 */
[----:B----4-:R-:W-:Y:S05]  /*13050*/  @!P0 BRA `(.L_x_243) ;  /* 0x0000000000048947 */ /* 0x010fea0003800000 */
[----:B------:R-:W-:Y:S01]  /*13060*/  BPT.TRAP 0x1 ;  /* 0x000000040000795c */ /* 0x000fe20000300000 */
.L_x_243:
[----:B------:R-:W3:Y:S04]  /*13070*/  LDL R3, [R1+0x8] ;  /* 0x0000080001037983 */ /* 0x000ee80000100800 */
[----:B--2---:R-:W2:Y:S01]  /*13080*/  LDL R2, [R1+0x18] ;  /* 0x0000180001027983 */ /* 0x004ea20000100800 */
[----:B------:R-:W-:Y:S01]  /*13090*/  R2UR UR9, R0 ;  /* 0x00000000000972ca */ /* 0x000fe200000e0000 */
[----:B------:R-:W-:Y:S01]  /*130a0*/  IMAD R0, R19, 0xb000, R18 ;  /* 0x0000b00013007824 */ /* 0x000fe200078e0212 */
[----:B------:R-:W-:Y:S01]  /*130b0*/  UIADD3 UR4, UP0, UR36, 0x370, URZ ;  /* 0x0000037024047890 */ /* 0x000fe2000ff1e03f */
[----:B------:R-:W-:Y:S01]  /*130c0*/  R2UR UR12, R16 ;  /* 0x00000000100c72ca */ /* 0x000fe200000e0000 */
[----:B------:R-:W-:Y:S01]  /*130d0*/  UMOV UR10, URZ ;  /* 0x0000003f000a7c82 */ /* 0x000fe20008000000 */
[----:B-----5:R-:W-:Y:S01]  /*130e0*/  R2UR UR13, R17 ;  /* 0x00000000110d72ca */ /* 0x020fe200000e0000 */
[----:B------:R-:W-:Y:S01]  /*130f0*/  UMOV UR7, 0x14f00000 ;  /* 0x14f0000000077882 */ /* 0x000fe20000000000 */
[----:B------:R-:W-:Y:S01]  /*13100*/  R2UR UR6, R0 ;  /* 0x00000000000672ca */ /* 0x000fe200000e0000 */
[----:B------:R-:W-:Y:S01]  /*13110*/  UMOV UR15, 0x40 ;  /* 0x00000040000f7882 */ /* 0x000fe20000000000 */
[----:B------:R-:W-:-:S04]  /*13120*/  PLOP3.LUT P0, PT, PT, PT, PT, 0x80, 0x0 ;  /* 0x000000000000781c */ /* 0x000fc80003f0f070 */
[----:B------:R-:W-:Y:S01]  /*13130*/  UIADD3 UR9, UR9, 0x34830, URZ ;  /* 0x0003483009097890 */ /* 0x000fe2000fffe03f */
[----:B------:R-:W-:-:S05]  /*13140*/  P2R R0, PR, RZ, 0x1 ;  /* 0x00000001ff007803 */ /* 0x000fca0000000000 */
[----:B------:R4:W-:Y:S01]  /*13150*/  STL [R1+0x20], R0 ;  /* 0x0000200001007387 */ /* 0x0009e20000100800 */
[----:B------:R-:W-:Y:S02]  /*13160*/  UIADD3 UR8, UR6, 0x1e400, URZ ;  /* 0x0001e40006087890 */ /* 0x000fe4000fffe03f */
[----:B------:R-:W-:-:S03]  /*13170*/  UIADD3 UR14, UR6, 0x23c00, URZ ;  /* 0x00023c00060e7890 */ /* 0x000fc6000fffe03f */
[----:B------:R-:W-:Y:S01]  /*13180*/  UMOV UR6, 0x0 ;  /* 0x0000000000067882 */ /* 0x000fe20000000000 */
[----:B---3--:R-:W-:Y:S02]  /*13190*/  R2UR UR11, R3 ;  /* 0x00000000030b72ca */ /* 0x008fe400000e0000 */
[----:B--2---:R-:W-:-:S13]  /*131a0*/  R2UR UR5, R2 ;  /* 0x00000000020572ca */ /* 0x004fda00000e0000 */
[----:B------:R-:W-:Y:S02]  /*131b0*/  UIMAD UR11, UR11, 0xb0, UR5 ;  /* 0x000000b00b0b78a4 */ /* 0x000fe4000f8e0205 */
[----:B------:R-:W-:-:S09]  /*131c0*/  UIADD3.X UR5, URZ, UR37, URZ, UP0, !UPT ;  /* 0x000000253f057290 */ /* 0x000fd200087fe43f */
[----:B------:R2:W-:Y:S02]  /*131d0*/  UTMALDG.4D [UR8], [UR4], desc[UR6] ;  /* 0x00000608040075b4 */ /* 0x0005e40008019000 */
[----:B--2---:R-:W-:Y:S01]  /*131e0*/  UMOV UR8, UR14 ;  /* 0x0000000e00087c82 */ /* 0x004fe20008000000 */
[----:B------:R-:W-:Y:S02]  /*131f0*/  UMOV UR10, UR15 ;  /* 0x0000000f000a7c82 */ /* 0x000fe40008000000 */
[----:B------:R4:W-:Y:S02]  /*13200*/  UTMALDG.4D [UR8], [UR4], desc[UR6] ;  /* 0x00000608040075b4 */ /* 0x0009e40008019000 */
[----:B----4-:R-:W-:Y:S01]  /*13210*/  NOP ;  /* 0x0000000000007918 */ /* 0x010fe20000000000 */
.L_x_239:
[----:B------:R-:W2:Y:S04]  /*13220*/  LDL.LU R3, [R1+0x34] ;  /* 0x0000340001037983 */ /* 0x000ea80000300800 */
[----:B------:R-:W3:Y:S04]  /*13230*/  LDL.LU R5, [R1+0x2c] ;  /* 0x00002c0001057983 */ /* 0x000ee80000300800 */
[----:B----4-:R-:W4:Y:S01]  /*13240*/  LDL.LU R4, [R1+0x3c] ;  /* 0x00003c0001047983 */ /* 0x010f220000300800 */
[----:B------:R-:W-:Y:S05]  /*13250*/  WARPSYNC.ALL ;  /* 0x0000000000007948 */ /* 0x000fea0003800000 */
[----:B------:R-:W-:Y:S01]  /*13260*/  ULDC.64 UR4, c[0x0][0x298] ;  /* 0x0000a60000047ab9 */ /* 0x000fe20000000a00 */
[----:B------:R-:W-:Y:S01]  /*13270*/  ULDC.64 UR6, c[0x0][0xa00] ;  /* 0x0002800000067ab9 */ /* 0x000fe20000000a00 */
[----:B------:R-:W-:Y:S01]  /*13280*/  VIADD R2, R18, 0x16400 ;  /* 0x0001640012027836 */ /* 0x000fe20000000000 */
[----:B------:R-:W-:Y:S01]  /*13290*/  BAR.SYNC.DEFER_BLOCKING 0x8, 0x180 ;  /* 0x0206000000007b1d */ /* 0x000fe20000010000 */
[----:B------:R-:W-:-:S03]  /*132a0*/  ISETP.NE.U32.AND P0, PT, RZ, UR6, PT ;  /* 0x00000006ff007c0c */ /* 0x000fc6000bf05070 */
[----:B------:R-:W-:Y:S02]  /*132b0*/  LOP3.LUT P1, RZ, R2, 0x3ff, RZ, 0xc0, !PT ;  /* 0x000003ff02ff7812 */ /* 0x000fe4000782c0ff */
[----:B------:R-:W-:Y:S01]  /*132c0*/  ISETP.NE.AND.EX P0, PT, RZ, UR7, PT, P0 ;  /* 0x00000007ff007c0c */ /* 0x000fe2000bf05300 */
[----:B------:R-:W-:Y:S01]  /*132d0*/  BSSY B6, `(.L_x_244) ;  /* 0x000001d000067945 */ /* 0x000fe20003800000 */
[----:B--2---:R-:W-:Y:S02]  /*132e0*/  SHF.R.S32.HI R0, RZ, 0x1f, R3 ;  /* 0x0000001fff007819 */ /* 0x004fe40000011403 */
[----:B---3--:R-:W-:-:S03]  /*132f0*/  SEL R5, R5, RZ, !P0 ;  /* 0x000000ff05057207 */ /* 0x008fc60004000000 */
[----:B------:R-:W-:Y:S01]  /*13300*/  IMAD R0, R0, UR4, RZ ;  /* 0x0000000400007c24 */ /* 0x000fe2000f8e02ff */
[----:B----4-:R-:W-:-:S03]  /*13310*/  SEL R4, R4, RZ, !P0 ;  /* 0x000000ff04047207 */ /* 0x010fc60004000000 */
[C---:B------:R-:W-:Y:S02]  /*13320*/  IMAD R0, R3.reuse, UR5, R0 ;  /* 0x0000000503007c24 */ /* 0x040fe4000f8e0200 */
[----:B------:R-:W-:-:S05]  /*13330*/  IMAD.WIDE.U32 R2, R3, UR4, RZ ;  /* 0x0000000403027c25 */ /* 0x000fca000f8e00ff */
[----:B------:R-:W-:Y:S01]  /*13340*/  IADD3 R0, R3, R0, RZ ;  /* 0x0000000003007210 */ /* 0x000fe20007ffe0ff */
[----:B------:R2:W-:Y:S04]  /*13350*/  STL.64 [R1+0x50], R2 ;  /* 0x0000500201007387 */ /* 0x0005e80000100a00 */
[----:B------:R2:W-:Y:S04]  /*13360*/  STL [R1+0x2c], R5 ;  /* 0x00002c0501007387 */ /* 0x0005e80000100800 */
[----:B------:R2:W-:Y:S04]  /*13370*/  STL [R1+0x3c], R4 ;  /* 0x00003c0401007387 */ /* 0x0005e80000100800 */
[----:B------:R2:W-:Y:S01]  /*13380*/  STL [R1+0x34], R0 ;  /* 0x0000340001007387 */ /* 0x0005e20000100800 */
[----:B------:R-:W-:Y:S05]  /*13390*/  @!P1 BRA `(.L_x_245) ;  /* 0x0000000000409947 */ /* 0x000fea0003800000 */
[----:B--2---:R-:W-:Y:S01]  /*133a0*/  MOV R2, 0x0 ;  /* 0x0000000000027802 */ /* 0x004fe20000000f00 */
[----:B------:R-:W-:Y:S01]  /*133b0*/  ULDC.64 UR6, c[0x4][0xa0] ;  /* 0x0100280000067ab9 */ /* 0x000fe20000000a00 */
[----:B------:R-:W-:Y:S01]  /*133c0*/  ULDC.64 UR8, c[0x4][0xa8] ;  /* 0x01002a0000087ab9 */ /* 0x000fe20000000a00 */
[----:B------:R-:W-:Y:S01]  /*133d0*/  ULDC.64 UR4, c[0x4][0x20] ;  /* 0x0100080000047ab9 */ /* 0x000fe20000000a00 */
[----:B------:R-:W-:Y:S02]  /*133e0*/  IMAD.U32 R4, RZ, RZ, UR6 ;  /* 0x00000006ff047e24 */ /* 0x000fe4000f8e00ff */
[----:B------:R-:W2:Y:S01]  /*133f0*/  LDC.64 R2, c[0x4][R2] ;  /* 0x0100000002027b82 */ /* 0x000ea20000000a00 */
[----:B------:R-:W-:Y:S02]  /*13400*/  IMAD.U32 R5, RZ, RZ, UR7 ;  /* 0x00000007ff057e24 */ /* 0x000fe4000f8e00ff */
[----:B------:R-:W-:Y:S02]  /*13410*/  IMAD.U32 R6, RZ, RZ, UR8 ;  /* 0x00000008ff067e24 */ /* 0x000fe4000f8e00ff */
[----:B------:R-:W-:-:S02]  /*13420*/  IMAD.U32 R7, RZ, RZ, UR9 ;  /* 0x00000009ff077e24 */ /* 0x000fc4000f8e00ff */
[----:B-1----:R-:W-:Y:S02]  /*13430*/  IMAD.U32 R10, RZ, RZ, UR4 ;  /* 0x00000004ff0a7e24 */ /* 0x002fe4000f8e00ff */
[----:B0-----:R-:W-:Y:S02]  /*13440*/  IMAD.U32 R11, RZ, RZ, UR5 ;  /* 0x00000005ff0b7e24 */ /* 0x001fe4000f8e00ff */
[----:B------:R-:W-:Y:S02]  /*13450*/  IMAD.MOV.U32 R8, RZ, RZ, 0x70 ;  /* 0x00000070ff087424 */ /* 0x000fe400078e00ff */
[----:B------:R-:W-:Y:S02]  /*13460*/  IMAD.MOV.U32 R12, RZ, RZ, 0x1 ;  /* 0x00000001ff0c7424 */ /* 0x000fe400078e00ff */
[----:B------:R-:W-:-:S07]  /*13470*/  IMAD.MOV.U32 R13, RZ, RZ, RZ ;  /* 0x000000ffff0d7224 */ /* 0x000fce00078e00ff */
[----:B------:R-:W-:-:S07]  /*13480*/  LEPC R20, `(.L_x_245) ;  /* 0x000000001014794e */ /* 0x000fce0000000000 */
[----:B--2---:R-:W-:Y:S05]  /*13490*/  CALL.ABS.NOINC R2 ;  /* 0x0000000002007343 */ /* 0x004fea0003c00000 */
.L_x_245:
[----:B------:R-:W-:Y:S05]  /*134a0*/  BSYNC B6 ;  /* 0x0000000000067941 */ /* 0x000fea0003800000 */
.L_x_244:
[----:B--2---:R-:W2:Y:S01]  /*134b0*/  LDL.LU R0, [R1+0x3c] ;  /* 0x00003c0001007983 */ /* 0x004ea20000300800 */
[----:B------:R-:W3:Y:S01]  /*134c0*/  LDC R8, c[0x0][0x448] ;  /* 0x00011200ff087b82 */ /* 0x000ee20000000800 */
[----:B------:R-:W-:Y:S01]  /*134d0*/  ULDC.64 UR4, c[0x0][0x2d8] ;  /* 0x0000b60000047ab9 */ /* 0x000fe20000000a00 */
[----:B------:R-:W-:Y:S01]  /*134e0*/  ULDC.64 UR6, c[0x0][0x280] ;  /* 0x0000a00000067ab9 */ /* 0x000fe20000000a00 */
[----:B------:R-:W4:Y:S04]  /*134f0*/  LDL.LU R4, [R1+0x34] ;  /* 0x0000340001047983 */ /* 0x000f280000300800 */
[----:B------:R-:W4:Y:S04]  /*13500*/  LDL.LU.64 R2, [R1+0x50] ;  /* 0x0000500001027983 */ /* 0x000f280000300a00 */
[----:B------:R-:W2:Y:S04]  /*13510*/  LDL.LU R6, [R1+0x2c] ;  /* 0x00002c0001067983 */ /* 0x000ea80000300800 */
[----:B------:R-:W2:Y:S01]  /*13520*/  LDL.LU R5, [R1+0x4] ;  /* 0x0000040001057983 */ /* 0x000ea20000300800 */
[----:B---3--:R-:W-:Y:S01]  /*13530*/  ISETP.NE.AND P0, PT, R8, 0x1, PT ;  /* 0x000000010800780c */ /* 0x008fe20003f05270 */
[----:B------:R-:W3:-:S12]  /*13540*/  S2R R9, SR_TID.X ;  /* 0x0000000000097919 */ /* 0x000ed80000002100 */
[----:B------:R-:W0:Y:S01]  /*13550*/  @P0 LDC R7, c[0x0][0x450] ;  /* 0x00011400ff070b82 */ /* 0x000e220000000800 */
[----:B---3--:R-:W-:-:S05]  /*13560*/  IMAD.SHL.U32 R9, R9, 0x8, RZ ;  /* 0x0000000809097824 */ /* 0x008fca00078e00ff */
[----:B------:R-:W-:-:S04]  /*13570*/  LOP3.LUT R9, R9, 0x38, RZ, 0xc0, !PT ;  /* 0x0000003809097812 */ /* 0x000fc800078ec0ff */
[----:B------:R-:W-:Y:S01]  /*13580*/  LOP3.LUT R9, R9, 0x40, RZ, 0xfc, !PT ;  /* 0x0000004009097812 */ /* 0x000fe200078efcff */
[----:B----4-:R-:W-:Y:S02]  /*13590*/  IMAD.MOV.U32 R3, RZ, RZ, R4 ;  /* 0x000000ffff037224 */ /* 0x010fe400078e0004 */
[----:B------:R-:W3:Y:S01]  /*135a0*/  S2R R4, SR_TID.X ;  /* 0x0000000000047919 */ /* 0x000ee20000002100 */
[----:B------:R-:W-:-:S04]  /*135b0*/  IMAD.WIDE.U32 R2, R16, UR4, R2 ;  /* 0x0000000410027c25 */ /* 0x000fc8000f8e0002 */
[----:B------:R-:W-:Y:S01]  /*135c0*/  IMAD R3, R16, UR5, R3 ;  /* 0x0000000510037c24 */ /* 0x000fe2000f8e0203 */
[----:B------:R-:W-:Y:S02]  /*135d0*/  ULDC.64 UR4, c[0x0][0x2e0] ;  /* 0x0000b80000047ab9 */ /* 0x000fe40000000a00 */
[----:B--2---:R-:W-:Y:S02]  /*135e0*/  IMAD R0, R0, UR4, RZ ;  /* 0x0000000400007c24 */ /* 0x004fe4000f8e02ff */
[----:B------:R-:W-:-:S04]  /*135f0*/  IMAD.WIDE.U32 R2, R6, UR4, R2 ;  /* 0x0000000406027c25 */ /* 0x000fc8000f8e0002 */
[----:B------:R-:W-:Y:S01]  /*13600*/  IMAD R0, R6, UR5, R0 ;  /* 0x0000000506007c24 */ /* 0x000fe2000f8e0200 */
[----:B------:R-:W-:Y:S01]  /*13610*/  ULDC.64 UR4, c[0x0][0x2d0] ;  /* 0x0000b40000047ab9 */ /* 0x000fe20000000a00 */
[C---:B---3--:R-:W-:Y:S01]  /*13620*/  LOP3.LUT R6, R4.reuse, 0x7f, RZ, 0xc0, !PT ;  /* 0x0000007f04067812 */ /* 0x048fe200078ec0ff */
[----:B------:R-:W-:-:S03]  /*13630*/  IMAD.SHL.U32 R4, R4, 0x10, RZ ;  /* 0x0000001004047824 */ /* 0x000fc600078e00ff */
[----:B------:R-:W-:-:S04]  /*13640*/  SHF.R.U32.HI R6, RZ, 0x3, R6 ;  /* 0x00000003ff067819 */ /* 0x000fc80000011606 */
[----:B------:R-:W-:Y:S02]  /*13650*/  LOP3.LUT R4, R6, 0x70, R4, 0xf8, !PT ;  /* 0x0000007006047812 */ /* 0x000fe400078ef804 */
[----:B------:R-:W2:Y:S01]  /*13660*/  @P0 LDC R6, c[0x0][0x44c] ;  /* 0x00011300ff060b82 */ /* 0x000ea20000000800 */
[----:B------:R-:W-:Y:S02]  /*13670*/  IMAD.SHL.U32 R5, R5, 0x80, RZ ;  /* 0x0000008005057824 */ /* 0x000fe400078e00ff */
[----:B------:R-:W-:-:S03]  /*13680*/  IMAD.IADD R3, R3, 0x1, R0 ;  /* 0x0000000103037824 */ /* 0x000fc600078e0200 */
[----:B------:R-:W-:-:S05]  /*13690*/  LOP3.LUT R0, R4, R5, RZ, 0xfc, !PT ;  /* 0x0000000504007212 */ /* 0x000fca00078efcff */
[----:B------:R-:W-:Y:S02]  /*136a0*/  IMAD.MOV.U32 R4, RZ, RZ, R0 ;  /* 0x000000ffff047224 */ /* 0x000fe400078e0000 */
[----:B--2---:R-:W-:-:S05]  /*136b0*/  @P0 IMAD.HI.U32 R6, R0, R6, RZ ;  /* 0x0000000600060227 */ /* 0x004fca00078e00ff */
[----:B0-----:R-:W-:-:S05]  /*136c0*/  @P0 SHF.R.U32.HI R4, RZ, R7, R6 ;  /* 0x00000007ff040219 */ /* 0x001fca0000011606 */
[----:B------:R-:W-:-:S04]  /*136d0*/  IMAD.MOV R6, RZ, RZ, -R4 ;  /* 0x000000ffff067224 */ /* 0x000fc800078e0a04 */
[----:B------:R-:W-:Y:S01]  /*136e0*/  IMAD R0, R8, R6, R0 ;  /* 0x0000000608007224 */ /* 0x000fe200078e0200 */
[----:B------:R-:W-:Y:S01]  /*136f0*/  SHF.R.S32.HI R6, RZ, 0x1f, R4 ;  /* 0x0000001fff067819 */ /* 0x000fe20000011404 */
[----:B------:R-:W-:-:S04]  /*13700*/  IMAD.WIDE.U32 R2, R4, UR4, R2 ;  /* 0x0000000404027c25 */ /* 0x000fc8000f8e0002 */
[----:B------:R-:W-:-:S04]  /*13710*/  IMAD R6, R6, UR4, RZ ;  /* 0x0000000406067c24 */ /* 0x000fc8000f8e02ff */
[----:B------:R-:W-:Y:S01]  /*13720*/  IMAD R4, R4, UR5, R6 ;  /* 0x0000000504047c24 */ /* 0x000fe2000f8e0206 */
[----:B------:R-:W-:-:S03]  /*13730*/  ULDC.64 UR4, c[0x0][0x2c8] ;  /* 0x0000b20000047ab9 */ /* 0x000fc60000000a00 */
[----:B------:R-:W-:Y:S01]  /*13740*/  IMAD.IADD R3, R3, 0x1, R4 ;  /* 0x0000000103037824 */ /* 0x000fe200078e0204 */
[----:B------:R-:W-:Y:S01]  /*13750*/  SHF.R.S32.HI R4, RZ, 0x1f, R0 ;  /* 0x0000001fff047819 */ /* 0x000fe20000011400 */
[----:B------:R-:W-:-:S04]  /*13760*/  IMAD.WIDE.U32 R2, R0, UR4, R2 ;  /* 0x0000000400027c25 */ /* 0x000fc8000f8e0002 */
[----:B------:R-:W-:Y:S01]  /*13770*/  IMAD R4, R4, UR4, RZ ;  /* 0x0000000404047c24 */ /* 0x000fe2000f8e02ff */
[----:B------:R-:W-:Y:S02]  /*13780*/  ULDC UR4, c[0x0][0x2b8] ;  /* 0x0000ae0000047ab9 */ /* 0x000fe40000000800 */
[----:B------:R-:W-:Y:S02]  /*13790*/  ISETP.GE.AND P1, PT, R9, UR4, PT ;  /* 0x0000000409007c0c */ /* 0x000fe4000bf26270 */
[----:B------:R0:W5:Y:S01]  /*137a0*/  LDL R9, [R1+0x28] ;  /* 0x0000280001097983 */ /* 0x0001620000100800 */
[----:B------:R-:W1:Y:S01]  /*137b0*/  S2R R7, SR_TID.X ;  /* 0x0000000000077919 */ /* 0x000e620000002100 */
[----:B------:R-:W-:Y:S01]  /*137c0*/  IMAD R0, R0, UR5, R4 ;  /* 0x0000000500007c24 */ /* 0x000fe2000f8e0204 */
[----:B------:R-:W-:-:S03]  /*137d0*/  LEA R4, P2, R2, UR6, 0x1 ;  /* 0x0000000602047c11 */ /* 0x000fc6000f8408ff */
[----:B------:R-:W-:-:S05]  /*137e0*/  IMAD.IADD R0, R3, 0x1, R0 ;  /* 0x0000000103007824 */ /* 0x000fca00078e0200 */
[----:B------:R-:W-:Y:S01]  /*137f0*/  LEA.HI.X R3, R2, UR7, R0, 0x1, P2 ;  /* 0x0000000702037c11 */ /* 0x000fe200090f0c00 */
[----:B-1----:R-:W-:-:S05]  /*13800*/  IMAD.SHL.U32 R10, R7, 0x8, RZ ;  /* 0x00000008070a7824 */ /* 0x002fca00078e00ff */
[----:B------:R-:W-:-:S04]  /*13810*/  LOP3.LUT R10, R10, 0x38, RZ, 0xc0, !PT ;  /* 0x000000380a0a7812 */ /* 0x000fc800078ec0ff */
[----:B------:R-:W-:Y:S01]  /*13820*/  ISETP.GE.AND P0, PT, R10, UR4, PT ;  /* 0x000000040a007c0c */ /* 0x000fe2000bf06270 */
[----:B------:R-:W-:-:S03]  /*13830*/  UMOV UR4, 0xffffffff ;  /* 0xffffffff00047882 */ /* 0x000fc60000000000 */
[----:B0-----:R-:W-:Y:S09]  /*13840*/  BRA.DIV UR4, `(.L_x_246) ;  /* 0x0000004204147947 */ /* 0x001ff2000b800000 */
[----:B------:R-:W0:Y:S02]  /*13850*/  S2R R6, SR_TID.X ;  /* 0x0000000000067919 */ /* 0x000e240000002100 */
[----:B0-----:R-:W-:-:S04]  /*13860*/  LOP3.LUT R6, R6, 0x7f, RZ, 0xc0, !PT ;  /* 0x0000007f06067812 */ /* 0x001fc800078ec0ff */
[----:B------:R-:W-:Y:S02]  /*13870*/  SHF.R.U32.HI R7, RZ, 0x3, R6 ;  /* 0x00000003ff077819 */ /* 0x000fe40000011606 */
[----:B------:R-:W2:Y:S01]  /*13880*/  LDL.LU R6, [R1+0x44] ;  /* 0x0000440001067983 */ /* 0x000ea20000300800 */
[----:B------:R-:W-:Y:S02]  /*13890*/  ULDC.64 UR4, c[0x0][0x208] ;  /* 0x0000820000047ab9 */ /* 0x000fe40000000a00 */
[----:B------:R-:W-:Y:S02]  /*138a0*/  IMAD.IADD R0, R7, 0x1, R5 ;  /* 0x0000000107007824 */ /* 0x000fe400078e0205 */
[----:B------:R-:W0:Y:S02]  /*138b0*/  SHFL.IDX PT, R7, R4, RZ, 0x181f ;  /* 0x00181fff04077589 */ /* 0x000e2400000e0000 */
[----:B------:R-:W-:Y:S02]  /*138c0*/  VIADD R5, R0, 0x10 ;  /* 0x0000001000057836 */ /* 0x000fe40000000000 */
[----:B--2---:R-:W-:-:S02]  /*138d0*/  IMAD R2, R6, R8, RZ ;  /* 0x0000000806027224 */ /* 0x004fc400078e02ff */
[----:B------:R-:W1:Y:S03]  /*138e0*/  SHFL.IDX PT, R6, R3, RZ, 0x181f ;  /* 0x00181fff03067589 */ /* 0x000e6600000e0000 */
[-C--:B------:R-:W-:Y:S01]  /*138f0*/  ISETP.GE.AND P4, PT, R0, R2.reuse, PT ;  /* 0x000000020000720c */ /* 0x080fe20003f86270 */
[----:B------:R-:W-:Y:S01]  /*13900*/  SHFL.IDX PT, R8, R3, 0x1, 0x181f ;  /* 0x00381f0003087f89 */ /* 0x000fe200000e0000 */
[----:B------:R-:W-:-:S03]  /*13910*/  ISETP.GE.AND P2, PT, R5, R2, PT ;  /* 0x000000020500720c */ /* 0x000fc60003f46270 */
[----:B------:R-:W2:Y:S08]  /*13920*/  SHFL.IDX PT, R5, R4, 0x1, 0x181f ;  /* 0x00381f0004057f89 */ /* 0x000eb000000e0000 */
[----:B0-----:R-:W-:-:S05]  /*13930*/  @!P4 LEA R7, P3, R10, R7, 0x1 ;  /* 0x000000070a07c211 */ /* 0x001fca00078608ff */
[----:B-1----:R-:W-:-:S05]  /*13940*/  @!P4 IMAD.X R6, RZ, RZ, R6, P3 ;  /* 0x000000ffff06c224 */ /* 0x002fca00018e0606 */
[----:B------:R-:W-:-:S04]  /*13950*/  @!P4 LOP3.LUT R7, R7, R6, RZ, 0x3c, !PT ;  /* 0x000000060707c212 */ /* 0x000fc800078e3cff */
[----:B------:R-:W-:-:S04]  /*13960*/  @!P4 LOP3.LUT R6, R7, R6, RZ, 0x3c, !PT ;  /* 0x000000060706c212 */ /* 0x000fc800078e3cff */
[----:B------:R-:W-:-:S05]  /*13970*/  @!P4 LOP3.LUT R7, R7, R6, RZ, 0x3c, !PT ;  /* 0x000000060707c212 */ /* 0x000fca00078e3cff */
[----:B-----5:R-:W-:Y:S04]  /*13980*/  @!P4 LDGSTS.E.BYPASS.LTC128B.128 [R9+0x16400], desc[UR4][R6.64], !P0 ;  /* 0x164000000609cfae */ /* 0x020fe8000c101d44 */
[----:B------:R2:W-:Y:S02]  /*13990*/  @!P4 LDGSTS.E.BYPASS.LTC128B.128 [R9+0x1a400], desc[UR4][R6.64+0x80], !P1 ;  /* 0x1a4000800609cfae */ /* 0x0005e4000c901d44 */
[----:B--2---:R-:W-:Y:S01]  /*139a0*/  @!P2 LEA R7, P3, R10, R5, 0x1 ;  /* 0x000000050a07a211 */ /* 0x004fe200078608ff */
[----:B------:R-:W-:-:S04]  /*139b0*/  VIADD R5, R0, 0x20 ;  /* 0x0000002000057836 */ /* 0x000fc80000000000 */
[----:B------:R-:W-:-:S05]  /*139c0*/  @!P2 IMAD.X R6, RZ, RZ, R8, P3 ;  /* 0x000000ffff06a224 */ /* 0x000fca00018e0608 */
[----:B------:R-:W-:-:S04]  /*139d0*/  @!P2 LOP3.LUT R7, R7, R6, RZ, 0x3c, !PT ;  /* 0x000000060707a212 */ /* 0x000fc800078e3cff */
[----:B------:R-:W-:-:S04]  /*139e0*/  @!P2 LOP3.LUT R6, R7, R6, RZ, 0x3c, !PT ;  /* 0x000000060706a212 */ /* 0x000fc800078e3cff */
[----:B------:R-:W-:-:S05]  /*139f0*/  @!P2 LOP3.LUT R7, R7, R6, RZ, 0x3c, !PT ;  /* 0x000000060707a212 */ /* 0x000fca00078e3cff */
[----:B------:R-:W-:Y:S04]  /*13a00*/  @!P2 LDGSTS.E.BYPASS.LTC128B.128 [R9+0x16c00], desc[UR4][R6.64], !P0 ;  /* 0x16c000000609afae */ /* 0x000fe8000c101d44 */
[----:B------:R0:W-:Y:S01]  /*13a10*/  @!P2 LDGSTS.E.BYPASS.LTC128B.128 [R9+0x1ac00], desc[UR4][R6.64+0x80], !P1 ;  /* 0x1ac000800609afae */ /* 0x0001e2000c901d44 */
[----:B------:R-:W-:-:S03]  /*13a20*/  ISETP.GE.AND P2, PT, R5, R2, PT ;  /* 0x000000020500720c */ /* 0x000fc60003f46270 */
[----:B------:R-:W1:Y:S04]  /*13a30*/  SHFL.IDX PT, R5, R4, 0x2, 0x181f ;  /* 0x00581f0004057f89 */ /* 0x000e6800000e0000 */
[----:B0-----:R-:W0:Y:S06]  /*13a40*/  SHFL.IDX PT, R6, R3, 0x2, 0x181f ;  /* 0x00581f0003067f89 */ /* 0x001e2c00000e0000 */
[----:B-1----:R-:W-:-:S05]  /*13a50*/  @!P2 LEA R5, P3, R10, R5, 0x1 ;  /* 0x000000050a05a211 */ /* 0x002fca00078608ff */
[----:B0-----:R-:W-:-:S04]  /*13a60*/  @!P2 IMAD.X R6, RZ, RZ, R6, P3 ;  /* 0x000000ffff06a224 */ /* 0x001fc800018e0606 */
[----:B------:R-:W-:Y:S02]  /*13a70*/  @!P2 IMAD.MOV.U32 R7, RZ, RZ, R6 ;  /* 0x000000ffff07a224 */ /* 0x000fe400078e0006 */
[----:B------:R-:W-:Y:S02]  /*13a80*/  @!P2 IMAD.MOV.U32 R6, RZ, RZ, R5 ;  /* 0x000000ffff06a224 */ /* 0x000fe400078e0005 */
[----:B------:R-:W-:-:S03]  /*13a90*/  VIADD R5, R0, 0x30 ;  /* 0x0000003000057836 */ /* 0x000fc60000000000 */
        /* <DEDUP_REMOVED lines=39> */
[----:B------:R0:W1:Y:S04]  /*13d10*/  SHFL.IDX PT, R5, R3, 0x7, 0x181f ;  /* 0x00f81f0003057f89 */ /* 0x00006800000e0000 */
[----:B------:R0:W-:Y:S04]  /*13d20*/  @!P2 LDGSTS.E.BYPASS.LTC128B.128 [R9+0x19400], desc[UR4][R6.64], !P0 ;  /* 0x194000000609afae */ /* 0x0001e8000c101d44 */
[----:B------:R0:W-:Y:S04]  /*13d30*/  @!P2 LDGSTS.E.BYPASS.LTC128B.128 [R9+0x1d400], desc[UR4][R6.64+0x80], !P1 ;  /* 0x1d4000800609afae */ /* 0x0001e8000c901d44 */
[----:B------:R0:W2:Y:S02]  /*13d40*/  SHFL.IDX PT, R3, R4, 0x7, 0x181f ;  /* 0x00f81f0004037f89 */ /* 0x0000a400000e0000 */
.L_x_360:
[----:B------:R-:W-:Y:S01]  /*13d50*/  VIADD R0, R0, 0x70 ;  /* 0x0000007000007836 */ /* 0x000fe20000000000 */
[----:B------:R-:W-:Y:S04]  /*13d60*/  BSSY B0, `(.L_x_247) ;  /* 0x000000b000007945 */ /* 0x000fe80003800000 */
[----:B------:R-:W-:-:S13]  /*13d70*/  ISETP.GE.AND P2, PT, R0, R2, PT ;  /* 0x000000020000720c */ /* 0x000fda0003f46270 */
[----:B------:R-:W-:Y:S05]  /*13d80*/  @P2 BRA `(.L_x_248) ;  /* 0x0000000000202947 */ /* 0x000fea0003800000 */
[----:B--2---:R-:W-:Y:S01]  /*13d90*/  LEA R2, P2, R10, R3, 0x1 ;  /* 0x000000030a027211 */ /* 0x004fe200078408ff */
[----:B------:R-:W-:-:S03]  /*13da0*/  ULDC.64 UR4, c[0x0][0x208] ;  /* 0x0000820000047ab9 */ /* 0x000fc60000000a00 */
[----:B01----:R-:W-:-:S05]  /*13db0*/  IADD3.X R3, RZ, R5, RZ, P2, !PT ;  /* 0x00000005ff037210 */ /* 0x003fca00017fe4ff */
[----:B------:R-:W-:Y:S01]  /*13dc0*/  @!PT LDS RZ, [RZ] ;  /* 0x00000000fffff984 */ /* 0x000fe20000000800 */
[----:B------:R-:W-:Y:S01]  /*13dd0*/  @!PT LDS RZ, [RZ] ;  /* 0x00000000fffff984 */ /* 0x000fe20000000800 */
[----:B------:R-:W-:Y:S01]  /*13de0*/  @!PT LDS RZ, [RZ] ;  /* 0x00000000fffff984 */ /* 0x000fe20000000800 */
[----:B------:R3:W-:Y:S04]  /*13df0*/  LDGSTS.E.BYPASS.LTC128B.128 [R9+0x19c00], desc[UR4][R2.64], !P0 ;  /* 0x19c0000002097fae */ /* 0x0007e8000c101d44 */
[----:B------:R3:W-:Y:S02]  /*13e00*/  LDGSTS.E.BYPASS.LTC128B.128 [R9+0x1dc00], desc[UR4][R2.64+0x80], !P1 ;  /* 0x1dc0008002097fae */ /* 0x0007e4000c901d44 */
.L_x_248:
[----:B------:R-:W-:Y:S05]  /*13e10*/  BSYNC B0 ;  /* 0x0000000000007941 */ /* 0x000fea0003800000 */
.L_x_247:
[----:B------:R-:W-:Y:S01]  /*13e20*/  NOP ;  /* 0x0000000000007918 */ /* 0x000fe20000000000 */
[----:B------:R-:W-:Y:S01]  /*13e30*/  PLOP3.LUT P0, PT, PT, PT, PT, 0x80, 0x0 ;  /* 0x000000000000781c */ /* 0x000fe20003f0f070 */
[----:B0-----:R-:W-:-:S12]  /*13e40*/  VIADD R6, R18, 0x34800 ;  /* 0x0003480012067836 */ /* 0x001fd80000000000 */
.L_x_249:
[----:B------:R-:W-:Y:S02]  /*13e50*/  PLOP3.LUT P1, PT, P1, P0, PT, 0xa2, 0x0 ;  /* 0x000000000000781c */ /* 0x000fe40000f21472 */
[----:B------:R-:W-:-:S08]  /*13e60*/  @P0 R2UR P1, UR4, R18 ;  /* 0x00000000120402ca */ /* 0x000fd00000020000 */
[----:B------:R-:W-:-:S05]  /*13e70*/  @P0 PLOP3.LUT P0, PT, P1, PT, PT, 0x80, 0x0 ;  /* 0x000000000000081c */ /* 0x000fca0000f0f070 */
[----:B------:R-:W-:Y:S01]  /*13e80*/  @!P1 SYNCS.ARRIVE.TRANS64.RED.A0T1 RZ, [UR4+0x34800], RZ ;  /* 0x034800ffffff99a7 */ /* 0x000fe20008200404 */
[----:B------:R-:W-:Y:S07]  /*13e90*/  @!P1 ARRIVES.LDGSTSBAR.64.TRANSCNT [UR4+0x34800] ;  /* 0x03480000ff0099b0 */ /* 0x000fee0008000a84 */
[----:B------:R-:W-:Y:S05]  /*13ea0*/  @P0 BRA.U.ANY `(.L_x_249) ;  /* 0xfffffffd00e80947 */ /* 0x000fea000393ffff */
[----:B---3--:R-:W3:Y:S02]  /*13eb0*/  LDL.LU R2, [R1+0x48] ;  /* 0x0000480001027983 */ /* 0x008ee40000300800 */
[----:B---3--:R-:W-:-:S05]  /*13ec0*/  VIADD R2, R2, 0x1 ;  /* 0x0000000102027836 */ /* 0x008fca0000000000 */
[----:B------:R0:W-:Y:S01]  /*13ed0*/  STL [R1+0x48], R2 ;  /* 0x0000480201007387 */ /* 0x0001e20000100800 */
[----:B------:R-:W-:-:S04]  /*13ee0*/  LEA.HI R0, R2, R2, RZ, 0x1 ;  /* 0x0000000202007211 */ /* 0x000fc800078f08ff */
[----:B------:R-:W-:-:S05]  /*13ef0*/  LOP3.LUT R0, R0, 0xfffffffe, RZ, 0xc0, !PT ;  /* 0xfffffffe00007812 */ /* 0x000fca00078ec0ff */
[----:B------:R-:W-:-:S05]  /*13f00*/  IMAD.IADD R0, R2, 0x1, -R0 ;  /* 0x0000000102007824 */ /* 0x000fca00078e0a00 */
[----:B------:R-:W-:Y:S01]  /*13f10*/  SHF.L.U32 R0, R0, 0x1f, RZ ;  /* 0x0000001f00007819 */ /* 0x000fe200000006ff */
[----:B------:R-:W-:Y:S01]  /*13f20*/  NOP ;  /* 0x0000000000007918 */ /* 0x000fe20000000000 */
[----:B------:R0:W-:Y:S01]  /*13f30*/  SYNCS.ARRIVE.TRANS64.A1T0 RZ, [R18+URZ+0x34800], RZ ;  /* 0x034800ff12ff79a7 */ /* 0x0001e2000810003f */
[----:B------:R-:W-:Y:S01]  /*13f40*/  BSSY B0, `(.L_x_250) ;  /* 0x0000003000007945 */ /* 0x000fe20003800000 */
[----:B------:R-:W3:Y:S03]  /*13f50*/  SYNCS.PHASECHK.TRANS64.TRYWAIT P0, [R18+URZ+0x34820], R0 ;  /* 0x03482000120075a7 */ /* 0x000ee6000800017f */
[----:B0--3--:R-:W-:Y:S05]  /*13f60*/  @!P0 BRA `(.L_x_251) ;  /* 0x0000004400208947 */ /* 0x009fea0003800000 */
.L_x_361:
[----:B------:R-:W-:Y:S05]  /*13f70*/  BSYNC B0 ;  /* 0x0000000000007941 */ /* 0x000fea0003800000 */
.L_x_250:
[----:B------:R-:W0:Y:S04]  /*13f80*/  LDL R2, [R1+0x30] ;  /* 0x0000300001027983 */ /* 0x000e280000100800 */
[----:B--2---:R-:W2:Y:S01]  /*13f90*/  LDL R3, [R1+0x24] ;  /* 0x0000240001037983 */ /* 0x004ea20000100800 */
[----:B------:R-:W-:Y:S01]  /*13fa0*/  BSSY B0, `(.L_x_252) ;  /* 0x00001e9000007945 */ /* 0x000fe20003800000 */
[----:B0-----:R-:W-:-:S05]  /*13fb0*/  VIADD R0, R2, 0xfffffffe ;  /* 0xfffffffe02007836 */ /* 0x001fca0000000000 */
[----:B--2---:R-:W-:-:S13]  /*13fc0*/  ISETP.GE.AND P0, PT, R0, R3, PT ;  /* 0x000000030000720c */ /* 0x004fda0003f06270 */
[----:B------:R-:W-:Y:S05]  /*13fd0*/  @!P0 BRA `(.L_x_253) ;  /* 0x0000001c00948947 */ /* 0x000fea0003800000 */
[----:B------:R-:W2:Y:S04]  /*13fe0*/  LDL.LU R2, [R1+0x58] ;  /* 0x0000580001027983 */ /* 0x000ea80000300800 */
[----:B-1----:R-:W3:Y:S04]  /*13ff0*/  LDL.LU R5, [R1+0x38] ;  /* 0x0000380001057983 */ /* 0x002ee80000300800 */
[----:B------:R-:W4:Y:S01]  /*14000*/  LDL.LU R4, [R1+0x40] ;  /* 0x0000400001047983 */ /* 0x000f220000300800 */
[----:B------:R-:W-:Y:S01]  /*14010*/  LOP3.LUT R10, RZ, R3, RZ, 0x33, !PT ;  /* 0x00000003ff0a7212 */ /* 0x000fe200078e33ff */
[----:B------:R-:W-:Y:S01]  /*14020*/  BSSY B2, `(.L_x_254) ;  /* 0x00000a7000027945 */ /* 0x000fe20003800000 */
[----:B--2---:R-:W-:-:S04]  /*14030*/  VIADD R2, R2, 0x1 ;  /* 0x0000000102027836 */ /* 0x004fc80000000000 */
[----:B---3--:R-:W-:-:S05]  /*14040*/  IMAD R2, R2, R5, RZ ;  /* 0x0000000502027224 */ /* 0x008fca00078e02ff */
[----:B----4-:R-:W-:-:S05]  /*14050*/  VIMNMX R7, R4, R2, PT ;  /* 0x0000000204077248 */ /* 0x010fca0003fe0100 */
[----:B------:R-:W-:-:S05]  /*14060*/  IMAD.MOV R2, RZ, RZ, -R7 ;  /* 0x000000ffff027224 */ /* 0x000fca00078e0a07 */
[----:B------:R-:W-:-:S05]  /*14070*/  VIADDMNMX R10, R2, 0x1, R10, !PT ;  /* 0x00000001020a7846 */ /* 0x000fca000780010a */
[----:B------:R-:W-:-:S05]  /*14080*/  IMAD.IADD R2, R7, 0x1, R10 ;  /* 0x0000000107027824 */ /* 0x000fca00078e020a */
[----:B------:R-:W-:-:S04]  /*14090*/  LOP3.LUT R2, R2, 0x1, RZ, 0xc0, !PT ;  /* 0x0000000102027812 */ /* 0x000fc800078ec0ff */
[----:B------:R-:W-:-:S13]  /*140a0*/  ISETP.NE.U32.AND P0, PT, R2, 0x1, PT ;  /* 0x000000010200780c */ /* 0x000fda0003f05070 */
[----:B------:R-:W-:Y:S05]  /*140b0*/  @P0 BRA `(.L_x_255) ;  /* 0x0000000800740947 */ /* 0x000fea0003800000 */
[----:B------:R-:W2:Y:S04]  /*140c0*/  LDL R4, [R1+0x20] ;  /* 0x0000200001047983 */ /* 0x000ea80000100800 */
[----:B------:R-:W3:Y:S01]  /*140d0*/  LDL R3, [R1+0x14] ;  /* 0x0000140001037983 */ /* 0x000ee20000100800 */
[----:B------:R-:W-:Y:S01]  /*140e0*/  VIADD R8, R19, 0x1 ;  /* 0x0000000113087836 */ /* 0x000fe20000000000 */
[----:B------:R-:W-:Y:S04]  /*140f0*/  BSSY B1, `(.L_x_256) ;  /* 0x0000095000017945 */ /* 0x000fe80003800000 */
[----:B------:R-:W-:-:S04]  /*14100*/  ISETP.NE.AND P0, PT, R8, 0x2, PT ;  /* 0x000000020800780c */ /* 0x000fc80003f05270 */
[----:B------:R-:W-:Y:S02]  /*14110*/  SEL R11, RZ, 0x1, P0 ;  /* 0x00000001ff0b7807 */ /* 0x000fe40000000000 */
[----:B------:R-:W-:Y:S02]  /*14120*/  SEL R8, R8, RZ, P0 ;  /* 0x000000ff08087207 */ /* 0x000fe40000000000 */
[----:B--2---:R-:W-:Y:S02]  /*14130*/  ISETP.NE.AND P1, PT, R4, RZ, PT ;  /* 0x000000ff0400720c */ /* 0x004fe40003f25270 */
[----:B---3--:R-:W-:-:S11]  /*14140*/  LOP3.LUT R11, R3, R11, RZ, 0x3c, !PT ;  /* 0x0000000b030b7212 */ /* 0x008fd600078e3cff */
[----:B------:R-:W-:Y:S05]  /*14150*/  @!P1 BRA `(.L_x_257) ;  /* 0x0000000800389947 */ /* 0x000fea0003800000 */
[----:B------:R-:W-:Y:S01]  /*14160*/  ULDC.64 UR4, c[0x0][0x418] ;  /* 0x0001060000047ab9 */ /* 0x000fe20000000a00 */
[----:B------:R-:W-:Y:S01]  /*14170*/  IMAD.MOV.U32 R4, RZ, RZ, R17 ;  /* 0x000000ffff047224 */ /* 0x000fe200078e0011 */
[----:B------:R-:W-:-:S04]  /*14180*/  ISETP.NE.U32.AND P0, PT, RZ, UR4, PT ;  /* 0x00000004ff007c0c */ /* 0x000fc8000bf05070 */
[----:B------:R-:W-:-:S13]  /*14190*/  ISETP.NE.AND.EX P0, PT, RZ, UR5, PT, P0 ;  /* 0x00000005ff007c0c */ /* 0x000fda000bf05300 */
[----:B------:R-:W-:Y:S05]  /*141a0*/  @!P0 BRA `(.L_x_258) ;  /* 0x0000000000508947 */ /* 0x000fea0003800000 */
[----:B------:R-:W2:Y:S01]  /*141b0*/  LDL R12, [R1+0x1c] ;  /* 0x00001c00010c7983 */ /* 0x000ea20000100800 */
[----:B------:R-:W0:Y:S01]  /*141c0*/  LDC R5, c[0x0][0x43c] ;  /* 0x00010f00ff057b82 */ /* 0x000e220000000800 */
[----:B------:R-:W-:Y:S02]  /*141d0*/  ULDC.64 UR6, c[0x0][0x428] ;  /* 0x00010a0000067ab9 */ /* 0x000fe40000000a00 */
[----:B------:R-:W3:Y:S01]  /*141e0*/  LDL R9, [R1+0x10] ;  /* 0x0000100001097983 */ /* 0x000ee20000100800 */
        /* <DEDUP_REMOVED lines=9> */
[----:B--2---:R-:W-:-:S04]  /*14280*/  IMAD R4, R12, UR6, RZ ;  /* 0x000000060c047c24 */ /* 0x004fc8000f8e02ff */
[C---:B---3--:R-:W-:Y:S02]  /*14290*/  IMAD R4, R9.reuse, UR7, R4 ;  /* 0x0000000709047c24 */ /* 0x048fe4000f8e0204 */
[----:B------:R-:W-:-:S04]  /*142a0*/  IMAD.WIDE.U32 R2, R9, UR6, R2 ;  /* 0x0000000609027c25 */ /* 0x000fc8000f8e0002 */
[----:B------:R-:W-:Y:S01]  /*142b0*/  IMAD.IADD R3, R4, 0x1, R3 ;  /* 0x0000000104037824 */ /* 0x000fe200078e0203 */
[----:B------:R-:W-:-:S04]  /*142c0*/  LEA R4, P0, R2, UR4, 0x2 ;  /* 0x0000000402047c11 */ /* 0x000fc8000f8010ff */
[----:B------:R-:W-:-:S05]  /*142d0*/  LEA.HI.X R5, R2, UR5, R3, 0x2, P0 ;  /* 0x0000000502057c11 */ /* 0x000fca00080f1403 */
[----:B------:R0:W5:Y:S04]  /*142e0*/  LDG.E R4, desc[UR8][R4.64] ;  /* 0x0000000804047981 */ /* 0x000168000c1e1900 */
.L_x_258:
[----:B------:R-:W-:Y:S01]  /*142f0*/  IMAD R3, R8, 0x8, R18 ;  /* 0x0000000808037824 */ /* 0x000fe200078e0212 */
[----:B------:R-:W-:Y:S01]  /*14300*/  SHF.L.U32 R2, R11, 0x1f, RZ ;  /* 0x0000001f0b027819 */ /* 0x000fe200000006ff */
[----:B------:R-:W-:Y:S03]  /*14310*/  BSSY B3, `(.L_x_259) ;  /* 0x0000003000037945 */ /* 0x000fe60003800000 */
[----:B------:R-:W1:Y:S02]  /*14320*/  SYNCS.PHASECHK.TRANS64.TRYWAIT P0, [R3+URZ+0x34840], R2 ;  /* 0x03484002030075a7 */ /* 0x000e64000800017f */
[----:B-1----:R-:W-:Y:S05]  /*14330*/  @!P0 BRA `(.L_x_260) ;  /* 0x0000004000408947 */ /* 0x002fea0003800000 */
.L_x_362:
[----:B------:R-:W-:Y:S05]  /*14340*/  BSYNC B3 ;  /* 0x0000000000037941 */ /* 0x000fea0003800000 */
.L_x_259:
[----:B0-----:R-:W0:Y:S01]  /*14350*/  S2R R5, SR_TID.X ;  /* 0x0000000000057919 */ /* 0x001e220000002100 */
[----:B------:R-:W-:Y:S01]  /*14360*/  BSSY B3, `(.L_x_261) ;  /* 0x000000b000037945 */ /* 0x000fe20003800000 */
[----:B0-----:R-:W-:-:S04]  /*14370*/  LOP3.LUT R5, R5, 0x7f, RZ, 0xc0, !PT ;  /* 0x0000007f05057812 */ /* 0x001fc800078ec0ff */
[----:B------:R-:W-:-:S13]  /*14380*/  ISETP.NE.AND P1, PT, R5, RZ, PT ;  /* 0x000000ff0500720c */ /* 0x000fda0003f25270 */
[----:B------:R-:W-:Y:S05]  /*14390*/  @P1 BRA `(.L_x_262) ;  /* 0x00000000001c1947 */ /* 0x000fea0003800000 */
[----:B------:R-:W0:Y:S01]  /*143a0*/  S2R R5, SR_TID.X ;  /* 0x0000000000057919 */ /* 0x000e220000002100 */
[----:B-1----:R-:W-:-:S04]  /*143b0*/  IMAD.MOV.U32 R2, RZ, RZ, 0xb000 ;  /* 0x0000b000ff027424 */ /* 0x002fc800078e00ff */
[----:B------:R2:W-:Y:S01]  /*143c0*/  SYNCS.ARRIVE.TRANS64 RZ, [R3+URZ+0x34830], R2 ;  /* 0x0348300203ff79a7 */ /* 0x0005e2000800003f */
[----:B0-----:R-:W-:-:S04]  /*143d0*/  LOP3.LUT R5, R5, 0x1f, RZ, 0xc0, !PT ;  /* 0x0000001f05057812 */ /* 0x001fc800078ec0ff */
[----:B------:R-:W-:-:S13]  /*143e0*/  ISETP.NE.AND P0, PT, R5, RZ, PT ;  /* 0x000000ff0500720c */ /* 0x000fda0003f05270 */
[----:B--2---:R-:W-:Y:S05]  /*143f0*/  @!P0 BRA `(.L_x_262) ;  /* 0x0000000000048947 */ /* 0x004fea0003800000 */
[----:B------:R-:W-:Y:S01]  /*14400*/  BPT.TRAP 0x1 ;  /* 0x000000040000795c */ /* 0x000fe20000300000 */
.L_x_262:
[----:B------:R-:W-:Y:S05]  /*14410*/  BSYNC B3 ;  /* 0x0000000000037941 */ /* 0x000fea0003800000 */
.L_x_261:
[----:B-1----:R-:W2:Y:S01]  /*14420*/  LDL R2, [R1+0x18] ;  /* 0x0000180001027983 */ /* 0x002ea20000100800 */
[----:B------:R-:W-:Y:S01]  /*14430*/  IMAD.MOV.U32 R14, RZ, RZ, RZ ;  /* 0x000000ffff0e7224 */ /* 0x000fe200078e00ff */
[----:B------:R-:W-:Y:S01]  /*14440*/  UIADD3 UR4, UP0, UR36, 0x370, URZ ;  /* 0x0000037024047890 */ /* 0x000fe2000ff1e03f */
[----:B------:R-:W-:Y:S01]  /*14450*/  IMAD R9, R8, 0xb000, R18 ;  /* 0x0000b00008097824 */ /* 0x000fe200078e0212 */
[----:B------:R-:W-:Y:S01]  /*14460*/  PLOP3.LUT P0, PT, PT, PT, PT, 0x80, 0x0 ;  /* 0x000000000000781c */ /* 0x000fe20003f0f070 */
[----:B------:R-:W-:Y:S01]  /*14470*/  VIADD R3, R3, 0x34830 ;  /* 0x0003483003037836 */ /* 0x000fe20000000000 */
[----:B------:R-:W-:Y:S01]  /*14480*/  R2UR UR10, R14 ;  /* 0x000000000e0a72ca */ /* 0x000fe200000e0000 */
[----:B------:R-:W-:Y:S01]  /*14490*/  VIADD R5, R9, 0x1e400 ;  /* 0x0001e40009057836 */ /* 0x000fe20000000000 */
[----:B------:R-:W-:Y:S01]  /*144a0*/  UIADD3.X UR5, URZ, UR37, URZ, UP0, !UPT ;  /* 0x000000253f057290 */ /* 0x000fe200087fe43f */
[----:B------:R-:W-:Y:S01]  /*144b0*/  UMOV UR6, 0x0 ;  /* 0x0000000000067882 */ /* 0x000fe20000000000 */
[----:B------:R-:W-:Y:S01]  /*144c0*/  UMOV UR7, 0x14f00000 ;  /* 0x14f0000000077882 */ /* 0x000fe20000000000 */
[----:B--2---:R-:W-:-:S10]  /*144d0*/  IMAD R2, R0, 0xb0, R2 ;  /* 0x000000b000027824 */ /* 0x004fd400078e0202 */
.L_x_263:
[----:B------:R-:W-:-:S13]  /*144e0*/  @P0 ELECT P2, URZ, PT ;  /* 0x00000000003f082f */ /* 0x000fda0003840000 */
[----:B-----5:R-:W-:Y:S02]  /*144f0*/  @P2 R2UR UR13, R4 ;  /* 0x00000000040d22ca */ /* 0x020fe400000e0000 */
[----:B------:R-:W-:Y:S02]  /*14500*/  @P2 R2UR UR12, R16 ;  /* 0x00000000100c22ca */ /* 0x000fe400000e0000 */
[----:B------:R-:W-:Y:S02]  /*14510*/  @P2 R2UR UR11, R2 ;  /* 0x00000000020b22ca */ /* 0x000fe400000e0000 */
[----:B------:R-:W-:Y:S02]  /*14520*/  @P2 R2UR UR9, R3 ;  /* 0x00000000030922ca */ /* 0x000fe400000e0000 */
[----:B------:R-:W-:Y:S02]  /*14530*/  @P2 R2UR UR8, R5 ;  /* 0x00000000050822ca */ /* 0x000fe400000e0000 */
[----:B------:R-:W-:-:S02]  /*14540*/  @P2 PLOP3.LUT P0, PT, P2, PT, PT, 0x8, 0x0 ;  /* 0x000000000000281c */ /* 0x000fc4000170e170 */
[----:B------:R-:W-:-:S09]  /*14550*/  PLOP3.LUT P2, PT, PT, PT, PT, 0x8, 0x0 ;  /* 0x000000000000781c */ /* 0x000fd20003f4e170 */
[----:B------:R0:W-:Y:S02]  /*14560*/  UTMALDG.4D [UR8], [UR4], desc[UR6] ;  /* 0x00000608040075b4 */ /* 0x0001e40008019000 */
[----:B0-----:R-:W-:Y:S05]  /*14570*/  @P0 BRA.U.ANY `(.L_x_263) ;  /* 0xfffffffd00d80947 */ /* 0x001fea000393ffff */
[----:B------:R-:W-:Y:S01]  /*14580*/  IMAD.MOV.U32 R15, RZ, RZ, 0x40 ;  /* 0x00000040ff0f7424 */ /* 0x000fe200078e00ff */
[----:B------:R-:W-:Y:S01]  /*14590*/  PLOP3.LUT P0, PT, PT, PT, PT, 0x80, 0x0 ;  /* 0x000000000000781c */ /* 0x000fe20003f0f070 */
[----:B------:R-:W-:Y:S01]  /*145a0*/  VIADD R5, R9, 0x23c00 ;  /* 0x00023c0009057836 */ /* 0x000fe20000000000 */
[----:B------:R-:W-:Y:S01]  /*145b0*/  UMOV UR6, 0x0 ;  /* 0x0000000000067882 */ /* 0x000fe20000000000 */
[----:B------:R-:W-:Y:S01]  /*145c0*/  UMOV UR7, 0x14f00000 ;  /* 0x14f0000000077882 */ /* 0x000fe20000000000 */
[----:B------:R-:W-:-:S15]  /*145d0*/  R2UR UR10, R15 ;  /* 0x000000000f0a72ca */ /* 0x000fde00000e0000 */
.L_x_264:
[----:B------:R-:W-:-:S13]  /*145e0*/  @P0 ELECT P2, URZ, PT ;  /* 0x00000000003f082f */ /* 0x000fda0003840000 */
[----:B------:R-:W-:Y:S02]  /*145f0*/  @P2 R2UR UR13, R4 ;  /* 0x00000000040d22ca */ /* 0x000fe400000e0000 */
        /* <DEDUP_REMOVED lines=8> */
[----:B------:R-:W2:Y:S01]  /*14680*/  LDL.LU R9, [R1+0x14] ;  /* 0x0000140001097983 */ /* 0x000ea20000300800 */
[----:B------:R-:W-:Y:S01]  /*14690*/  IMAD R3, R19, 0x8, R6 ;  /* 0x0000000813037824 */ /* 0x000fe200078e0206 */
[----:B------:R-:W-:Y:S01]  /*146a0*/  BSSY B3, `(.L_x_265) ;  /* 0x0000004000037945 */ /* 0x000fe20003800000 */
[----:B--2---:R-:W-:-:S04]  /*146b0*/  SHF.L.U32 R2, R9, 0x1f, RZ ;  /* 0x0000001f09027819 */ /* 0x004fc800000006ff */
[----:B------:R-:W0:Y:S02]  /*146c0*/  SYNCS.PHASECHK.TRANS64.TRYWAIT P0, [R3+URZ+0x60], R2 ;  /* 0x00006002030075a7 */ /* 0x000e24000800017f */
[----:B0-----:R-:W-:Y:S05]  /*146d0*/  @!P0 BRA `(.L_x_266) ;  /* 0x0000003c006c8947 */ /* 0x001fea0003800000 */
.L_x_363:
[----:B------:R-:W-:Y:S05]  /*146e0*/  BSYNC B3 ;  /* 0x0000000000037941 */ /* 0x000fea0003800000 */
.L_x_265:
[----:B------:R-:W-:Y:S01]  /*146f0*/  BSSY B3, `(.L_x_267) ;  /* 0x000000c000037945 */ /* 0x000fe20003800000 */
[----:B------:R-:W-:Y:S02]  /*14700*/  IMAD.MOV.U32 R12, RZ, RZ, 0x0 ;  /* 0x00000000ff0c7424 */ /* 0x000fe400078e00ff */
[----:B------:R-:W-:Y:S01]  /*14710*/  IMAD.MOV.U32 R13, RZ, RZ, 0x14f00000 ;  /* 0x14f00000ff0d7424 */ /* 0x000fe200078e00ff */
[----:B------:R-:W-:Y:S06]  /*14720*/  @P1 BRA `(.L_x_268) ;  /* 0x0000000000201947 */ /* 0x000fec0003800000 */
[----:B------:R-:W1:Y:S01]  /*14730*/  S2R R5, SR_TID.X ;  /* 0x0000000000057919 */ /* 0x000e620000002100 */
[----:B0-----:R-:W-:Y:S02]  /*14740*/  IMAD R2, R19, 0x8, R18 ;  /* 0x0000000813027824 */ /* 0x001fe400078e0212 */
[----:B------:R-:W-:-:S04]  /*14750*/  IMAD.MOV.U32 R3, RZ, RZ, 0xb000 ;  /* 0x0000b000ff037424 */ /* 0x000fc800078e00ff */
[----:B------:R2:W-:Y:S01]  /*14760*/  SYNCS.ARRIVE.TRANS64 RZ, [R2+URZ+0x34850], R3 ;  /* 0x0348500302ff79a7 */ /* 0x0005e2000800003f */
[----:B-1----:R-:W-:-:S04]  /*14770*/  LOP3.LUT R5, R5, 0x1f, RZ, 0xc0, !PT ;  /* 0x0000001f05057812 */ /* 0x002fc800078ec0ff */
[----:B------:R-:W-:-:S13]  /*14780*/  ISETP.NE.AND P0, PT, R5, RZ, PT ;  /* 0x000000ff0500720c */ /* 0x000fda0003f05270 */
[----:B--2---:R-:W-:Y:S05]  /*14790*/  @!P0 BRA `(.L_x_268) ;  /* 0x0000000000048947 */ /* 0x004fea0003800000 */
[----:B------:R-:W-:Y:S01]  /*147a0*/  BPT.TRAP 0x1 ;  /* 0x000000040000795c */ /* 0x000fe20000300000 */
.L_x_268:
[----:B------:R-:W-:Y:S05]  /*147b0*/  BSYNC B3 ;  /* 0x0000000000037941 */ /* 0x000fea0003800000 */
.L_x_267:
[----:B------:R-:W2:Y:S04]  /*147c0*/  LDL R5, [R1+0x18] ;  /* 0x0000180001057983 */ /* 0x000ea80000100800 */
[----:B0-----:R-:W2:Y:S01]  /*147d0*/  LDL.LU R2, [R1+0x8] ;  /* 0x0000080001027983 */ /* 0x001ea20000300800 */
[----:B------:R-:W-:Y:S01]  /*147e0*/  R2UR UR10, R14 ;  /* 0x000000000e0a72ca */ /* 0x000fe200000e0000 */
[C-C-:B------:R-:W-:Y:S01]  /*147f0*/  IMAD R3, R19.reuse, 0x8, R18.reuse ;  /* 0x0000000813037824 */ /* 0x140fe200078e0212 */
[----:B------:R-:W-:Y:S01]  /*14800*/  R2UR UR6, R12 ;  /* 0x000000000c0672ca */ /* 0x000fe200000e0000 */
[----:B------:R-:W-:Y:S01]  /*14810*/  IMAD R9, R19, 0xb000, R18 ;  /* 0x0000b00013097824 */ /* 0x000fe200078e0212 */
[----:B------:R-:W-:Y:S01]  /*14820*/  R2UR UR7, R13 ;  /* 0x000000000d0772ca */ /* 0x000fe200000e0000 */
[----:B------:R-:W-:Y:S01]  /*14830*/  UIADD3 UR4, UP0, UR36, 0x470, URZ ;  /* 0x0000047024047890 */ /* 0x000fe2000ff1e03f */
[----:B------:R-:W-:Y:S01]  /*14840*/  PLOP3.LUT P0, PT, PT, PT, PT, 0x80, 0x0 ;  /* 0x000000000000781c */ /* 0x000fe20003f0f070 */
[----:B------:R-:W-:-:S02]  /*14850*/  VIADD R3, R3, 0x34850 ;  /* 0x0003485003037836 */ /* 0x000fc40000000000 */
[----:B------:R-:W-:Y:S01]  /*14860*/  UIADD3.X UR5, URZ, UR37, URZ, UP0, !UPT ;  /* 0x000000253f057290 */ /* 0x000fe200087fe43f */
[----:B--2---:R-:W-:Y:S02]  /*14870*/  IMAD R2, R2, 0xb0, R5 ;  /* 0x000000b002027824 */ /* 0x004fe400078e0205 */
[----:B------:R-:W-:-:S09]  /*14880*/  VIADD R5, R9, 0x400 ;  /* 0x0000040009057836 */ /* 0x000fd20000000000 */
.L_x_269:
        /* <DEDUP_REMOVED lines=10> */
[----:B------:R-:W-:Y:S01]  /*14930*/  R2UR UR10, R15 ;  /* 0x000000000f0a72ca */ /* 0x000fe200000e0000 */
[----:B------:R-:W-:Y:S01]  /*14940*/  VIADD R9, R9, 0x5c00 ;  /* 0x00005c0009097836 */ /* 0x000fe20000000000 */
[----:B------:R-:W-:Y:S02]  /*14950*/  R2UR UR6, R12 ;  /* 0x000000000c0672ca */ /* 0x000fe400000e0000 */
[----:B------:R-:W-:Y:S02]  /*14960*/  R2UR UR7, R13 ;  /* 0x000000000d0772ca */ /* 0x000fe400000e0000 */
[----:B------:R-:W-:-:S13]  /*14970*/  PLOP3.LUT P0, PT, PT, PT, PT, 0x80, 0x0 ;  /* 0x000000000000781c */ /* 0x000fda0003f0f070 */
.L_x_270:
        /* <DEDUP_REMOVED lines=10> */
[----:B------:R0:W-:Y:S01]  /*14a20*/  STL [R1+0x8], R0 ;  /* 0x0000080001007387 */ /* 0x0001e20000100800 */
[----:B------:R-:W-:-:S07]  /*14a30*/  IMAD.MOV.U32 R17, RZ, RZ, R4 ;  /* 0x000000ffff117224 */ /* 0x000fce00078e0004 */
.L_x_257:
[----:B------:R-:W-:Y:S05]  /*14a40*/  BSYNC B1 ;  /* 0x0000000000017941 */ /* 0x000fea0003800000 */
.L_x_256:
[----:B0-----:R-:W2:Y:S01]  /*14a50*/  LDL.LU R0, [R1+0x30] ;  /* 0x0000300001007983 */ /* 0x001ea20000300800 */
[----:B------:R-:W-:-:S03]  /*14a60*/  IMAD.MOV.U32 R19, RZ, RZ, R8 ;  /* 0x000000ffff137224 */ /* 0x000fc600078e0008 */
[----:B------:R0:W-:Y:S02]  /*14a70*/  STL [R1+0x14], R11 ;  /* 0x0000140b01007387 */ /* 0x0001e40000100800 */
[----:B0-2---:R-:W-:-:S07]  /*14a80*/  VIADD R0, R0, 0xfffffffd ;  /* 0xfffffffd00007836 */ /* 0x005fce0000000000 */
.L_x_255:
[----:B------:R-:W-:Y:S05]  /*14a90*/  BSYNC B2 ;  /* 0x0000000000027941 */ /* 0x000fea0003800000 */
.L_x_254:
[----:B------:R-:W-:Y:S01]  /*14aa0*/  VIADD R10, R10, 0xfffffffe ;  /* 0xfffffffe0a0a7836 */ /* 0x000fe20000000000 */
[----:B------:R-:W-:-:S04]  /*14ab0*/  LOP3.LUT R7, RZ, R7, RZ, 0x33, !PT ;  /* 0x00000007ff077212 */ /* 0x000fc800078e33ff */
[----:B------:R-:W-:-:S13]  /*14ac0*/  ISETP.NE.AND P0, PT, R10, R7, PT ;  /* 0x000000070a00720c */ /* 0x000fda0003f05270 */
[----:B------:R-:W-:Y:S05]  /*14ad0*/  @!P0 BRA `(.L_x_253) ;  /* 0x0000001000d48947 */ /* 0x000fea0003800000 */
[----:B------:R-:W-:-:S07]  /*14ae0*/  IMAD.MOV.U32 R9, RZ, RZ, R17 ;  /* 0x000000ffff097224 */ /* 0x000fce00078e0011 */
.L_x_301:
[----:B------:R-:W2:Y:S04]  /*14af0*/  LDL R3, [R1+0x20] ;  /* 0x0000200001037983 */ /* 0x000ea80000100800 */
[----:B------:R-:W3:Y:S01]  /*14b00*/  LDL R2, [R1+0x14] ;  /* 0x0000140001027983 */ /* 0x000ee20000100800 */
[----:B------:R-:W-:Y:S01]  /*14b10*/  VIADD R4, R19, 0x1 ;  /* 0x0000000113047836 */ /* 0x000fe20000000000 */
[----:B------:R-:W-:Y:S05]  /*14b20*/  YIELD ;  /* 0x0000000000007946 */ /* 0x000fea0003800000 */
[----:B------:R-:W-:Y:S01]  /*14b30*/  ISETP.NE.AND P0, PT, R4, 0x2, PT ;  /* 0x000000020400780c */ /* 0x000fe20003f05270 */
[----:B------:R-:W-:Y:S03]  /*14b40*/  BSSY B1, `(.L_x_271) ;  /* 0x0000092000017945 */ /* 0x000fe60003800000 */
[----:B------:R-:W-:-:S02]  /*14b50*/  SEL R5, RZ, 0x1, P0 ;  /* 0x00000001ff057807 */ /* 0x000fc40000000000 */
[----:B------:R-:W-:Y:S02]  /*14b60*/  SEL R4, R4, RZ, P0 ;  /* 0x000000ff04047207 */ /* 0x000fe40000000000 */
[----:B--2---:R-:W-:Y:S02]  /*14b70*/  ISETP.NE.AND P1, PT, R3, RZ, PT ;  /* 0x000000ff0300720c */ /* 0x004fe40003f25270 */
[----:B---3--:R-:W-:-:S11]  /*14b80*/  LOP3.LUT R5, R2, R5, RZ, 0x3c, !PT ;  /* 0x0000000502057212 */ /* 0x008fd600078e3cff */
[----:B01----:R-:W-:Y:S05]  /*14b90*/  @!P1 BRA `(.L_x_272) ;  /* 0x0000000800309947 */ /* 0x003fea0003800000 */
        /* <DEDUP_REMOVED lines=14> */
[----:B------:R-:W-:-:S04]  /*14c80*/  @P0 SHF.R.U32.HI R2, RZ, R3, R7 ;  /* 0x00000003ff020219 */ /* 0x000fc80000011607 */
[--C-:B------:R-:W-:Y:S01]  /*14c90*/  SHF.R.S32.HI R3, RZ, 0x1f, R2.reuse ;  /* 0x0000001fff037819 */ /* 0x100fe20000011402 */
[----:B------:R-:W-:-:S04]  /*14ca0*/  IMAD.MOV R7, RZ, RZ, -R2 ;  /* 0x000000ffff077224 */ /* 0x000fc800078e0a02 */
[----:B------:R-:W-:Y:S02]  /*14cb0*/  IMAD R7, R8, R7, R0 ;  /* 0x0000000708077224 */ /* 0x000fe400078e0200 */
[----:B--2---:R-:W-:-:S04]  /*14cc0*/  IMAD R8, R11, UR6, RZ ;  /* 0x000000060b087c24 */ /* 0x004fc8000f8e02ff */
[C---:B---3--:R-:W-:Y:S02]  /*14cd0*/  IMAD R8, R10.reuse, UR7, R8 ;  /* 0x000000070a087c24 */ /* 0x048fe4000f8e0208 */
[----:B------:R-:W-:-:S04]  /*14ce0*/  IMAD.WIDE.U32 R2, R10, UR6, R2 ;  /* 0x000000060a027c25 */ /* 0x000fc8000f8e0002 */
[----:B------:R-:W-:Y:S01]  /*14cf0*/  IMAD.IADD R3, R8, 0x1, R3 ;  /* 0x0000000108037824 */ /* 0x000fe200078e0203 */
[----:B------:R-:W-:-:S04]  /*14d00*/  LEA R8, P0, R2, UR4, 0x2 ;  /* 0x0000000402087c11 */ /* 0x000fc8000f8010ff */
[----:B------:R-:W-:-:S06]  /*14d10*/  LEA.HI.X R9, R2, UR5, R3, 0x2, P0 ;  /* 0x0000000502097c11 */ /* 0x000fcc00080f1403 */
[----:B------:R0:W5:Y:S03]  /*14d20*/  LDG.E R9, desc[UR8][R8.64] ;  /* 0x0000000808097981 */ /* 0x000166000c1e1900 */
.L_x_273:
[----:B------:R-:W-:Y:S01]  /*14d30*/  IMAD R3, R4, 0x8, R18 ;  /* 0x0000000804037824 */ /* 0x000fe200078e0212 */
[----:B------:R-:W-:Y:S01]  /*14d40*/  SHF.L.U32 R2, R5, 0x1f, RZ ;  /* 0x0000001f05027819 */ /* 0x000fe200000006ff */
[----:B------:R-:W-:Y:S03]  /*14d50*/  BSSY B2, `(.L_x_274) ;  /* 0x0000003000027945 */ /* 0x000fe60003800000 */
[----:B------:R-:W1:Y:S02]  /*14d60*/  SYNCS.PHASECHK.TRANS64.TRYWAIT P0, [R3+URZ+0x34840], R2 ;  /* 0x03484002030075a7 */ /* 0x000e64000800017f */
[----:B-1----:R-:W-:Y:S05]  /*14d70*/  @!P0 BRA `(.L_x_275) ;  /* 0x0000003400d88947 */ /* 0x002fea0003800000 */
.L_x_364:
[----:B------:R-:W-:Y:S05]  /*14d80*/  BSYNC B2 ;  /* 0x0000000000027941 */ /* 0x000fea0003800000 */
.L_x_274:
        /* <DEDUP_REMOVED lines=12> */
.L_x_277:
[----:B------:R-:W-:Y:S05]  /*14e50*/  BSYNC B2 ;  /* 0x0000000000027941 */ /* 0x000fea0003800000 */
.L_x_276:
[----:B------:R-:W2:Y:S01]  /*14e60*/  LDL R8, [R1+0x18] ;  /* 0x0000180001087983 */ /* 0x000ea20000100800 */
[----:B------:R-:W-:Y:S01]  /*14e70*/  IMAD.MOV.U32 R12, RZ, RZ, RZ ;  /* 0x000000ffff0c7224 */ /* 0x000fe200078e00ff */
[----:B------:R-:W-:Y:S01]  /*14e80*/  UIADD3 UR4, UP0, UR36, 0x370, URZ ;  /* 0x0000037024047890 */ /* 0x000fe2000ff1e03f */
[----:B-1----:R-:W-:Y:S01]  /*14e90*/  IMAD R2, R4, 0xb000, R18 ;  /* 0x0000b00004027824 */ /* 0x002fe200078e0212 */
        /* <DEDUP_REMOVED lines=8> */
.L_x_278:
        /* <DEDUP_REMOVED lines=10> */
[----:B------:R-:W-:Y:S01]  /*14fc0*/  MOV R13, 0x40 ;  /* 0x00000040000d7802 */ /* 0x000fe20000000f00 */
[----:B------:R-:W-:Y:S01]  /*14fd0*/  VIADD R2, R2, 0x23c00 ;  /* 0x00023c0002027836 */ /* 0x000fe20000000000 */
[----:B------:R-:W-:Y:S01]  /*14fe0*/  PLOP3.LUT P0, PT, PT, PT, PT, 0x80, 0x0 ;  /* 0x000000000000781c */ /* 0x000fe20003f0f070 */
[----:B------:R-:W-:Y:S01]  /*14ff0*/  UMOV UR6, 0x0 ;  /* 0x0000000000067882 */ /* 0x000fe20000000000 */
[----:B------:R-:W-:Y:S01]  /*15000*/  R2UR UR10, R13 ;  /* 0x000000000d0a72ca */ /* 0x000fe200000e0000 */
[----:B------:R-:W-:-:S14]  /*15010*/  UMOV UR7, 0x14f00000 ;  /* 0x14f0000000077882 */ /* 0x000fdc0000000000 */
.L_x_279:
        /* <DEDUP_REMOVED lines=16> */
.L_x_365:
[----:B------:R-:W-:Y:S05]  /*15120*/  BSYNC B2 ;  /* 0x0000000000027941 */ /* 0x000fea0003800000 */
.L_x_280:
[----:B------:R-:W-:Y:S01]  /*15130*/  BSSY B2, `(.L_x_282) ;  /* 0x000000b000027945 */ /* 0x000fe20003800000 */
[----:B------:R-:W-:Y:S02]  /*15140*/  IMAD.MOV.U32 R10, RZ, RZ, 0x0 ;  /* 0x00000000ff0a7424 */ /* 0x000fe400078e00ff */
[----:B------:R-:W-:Y:S01]  /*15150*/  IMAD.MOV.U32 R11, RZ, RZ, 0x14f00000 ;  /* 0x14f00000ff0b7424 */ /* 0x000fe200078e00ff */
[----:B------:R-:W-:Y:S06]  /*15160*/  @P1 BRA `(.L_x_283) ;  /* 0x00000000001c1947 */ /* 0x000fec0003800000 */
[----:B------:R-:W1:Y:S01]  /*15170*/  S2R R8, SR_TID.X ;  /* 0x0000000000087919 */ /* 0x000e620000002100 */
[----:B0-----:R-:W-:-:S04]  /*15180*/  IMAD.MOV.U32 R3, RZ, RZ, 0xb000 ;  /* 0x0000b000ff037424 */ /* 0x001fc800078e00ff */
[----:B------:R2:W-:Y:S01]  /*15190*/  SYNCS.ARRIVE.TRANS64 RZ, [R2+URZ+0x50], R3 ;  /* 0x0000500302ff79a7 */ /* 0x0005e2000800003f */
[----:B-1----:R-:W-:-:S04]  /*151a0*/  LOP3.LUT R8, R8, 0x1f, RZ, 0xc0, !PT ;  /* 0x0000001f08087812 */ /* 0x002fc800078ec0ff */
[----:B------:R-:W-:-:S13]  /*151b0*/  ISETP.NE.AND P0, PT, R8, RZ, PT ;  /* 0x000000ff0800720c */ /* 0x000fda0003f05270 */
[----:B--2---:R-:W-:Y:S05]  /*151c0*/  @!P0 BRA `(.L_x_283) ;  /* 0x0000000000048947 */ /* 0x004fea0003800000 */
[----:B------:R-:W-:Y:S01]  /*151d0*/  BPT.TRAP 0x1 ;  /* 0x000000040000795c */ /* 0x000fe20000300000 */
.L_x_283:
[----:B------:R-:W-:Y:S05]  /*151e0*/  BSYNC B2 ;  /* 0x0000000000027941 */ /* 0x000fea0003800000 */
.L_x_282:
[----:B------:R-:W2:Y:S04]  /*151f0*/  LDL R8, [R1+0x18] ;  /* 0x0000180001087983 */ /* 0x000ea80000100800 */
[----:B0-----:R-:W2:Y:S01]  /*15200*/  LDL.LU R3, [R1+0x8] ;  /* 0x0000080001037983 */ /* 0x001ea20000300800 */
[----:B------:R-:W-:Y:S01]  /*15210*/  R2UR UR10, R12 ;  /* 0x000000000c0a72ca */ /* 0x000fe200000e0000 */
[----:B------:R-:W-:Y:S01]  /*15220*/  IMAD R19, R19, 0xb000, R18 ;  /* 0x0000b00013137824 */ /* 0x000fe200078e0212 */
[----:B------:R-:W-:Y:S01]  /*15230*/  R2UR UR6, R10 ;  /* 0x000000000a0672ca */ /* 0x000fe200000e0000 */
[----:B------:R-:W-:Y:S01]  /*15240*/  UIADD3 UR4, UP0, UR36, 0x470, URZ ;  /* 0x0000047024047890 */ /* 0x000fe2000ff1e03f */
[----:B------:R-:W-:Y:S01]  /*15250*/  R2UR UR7, R11 ;  /* 0x000000000b0772ca */ /* 0x000fe200000e0000 */
[----:B------:R-:W-:Y:S01]  /*15260*/  VIADD R2, R2, 0x50 ;  /* 0x0000005002027836 */ /* 0x000fe20000000000 */
[----:B------:R-:W-:Y:S01]  /*15270*/  PLOP3.LUT P0, PT, PT, PT, PT, 0x80, 0x0 ;  /* 0x000000000000781c */ /* 0x000fe20003f0f070 */
[----:B------:R-:W-:Y:S01]  /*15280*/  UIADD3.X UR5, URZ, UR37, URZ, UP0, !UPT ;  /* 0x000000253f057290 */ /* 0x000fe200087fe43f */
[----:B--2---:R-:W-:-:S02]  /*15290*/  IMAD R3, R3, 0xb0, R8 ;  /* 0x000000b003037824 */ /* 0x004fc400078e0208 */
[----:B------:R-:W-:-:S09]  /*152a0*/  VIADD R8, R19, 0x400 ;  /* 0x0000040013087836 */ /* 0x000fd20000000000 */
.L_x_284:
        /* <DEDUP_REMOVED lines=15> */
.L_x_285:
        /* <DEDUP_REMOVED lines=12> */
.L_x_272:
[----:B------:R-:W-:Y:S05]  /*15460*/  BSYNC B1 ;  /* 0x0000000000017941 */ /* 0x000fea0003800000 */
.L_x_271:
[----:B------:R-:W2:Y:S01]  /*15470*/  LDL R2, [R1+0x20] ;  /* 0x0000200001027983 */ /* 0x000ea20000100800 */
[----:B------:R-:W-:Y:S01]  /*15480*/  VIADD R19, R4, 0x1 ;  /* 0x0000000104137836 */ /* 0x000fe20000000000 */
[----:B------:R-:W-:Y:S01]  /*15490*/  BSSY B1, `(.L_x_286) ;  /* 0x0000095000017945 */ /* 0x000fe20003800000 */
[----:B0-----:R-:W-:-:S03]  /*154a0*/  VIADD R7, R0, 0xffffffff ;  /* 0xffffffff00077836 */ /* 0x001fc60000000000 */
[----:B------:R-:W-:-:S04]  /*154b0*/  ISETP.NE.AND P0, PT, R19, 0x2, PT ;  /* 0x000000021300780c */ /* 0x000fc80003f05270 */
[----:B------:R-:W-:Y:S02]  /*154c0*/  SEL R19, R19, RZ, P0 ;  /* 0x000000ff13137207 */ /* 0x000fe40000000000 */
[----:B--2---:R-:W-:Y:S02]  /*154d0*/  ISETP.NE.AND P1, PT, R2, RZ, PT ;  /* 0x000000ff0200720c */ /* 0x004fe40003f25270 */
[----:B------:R-:W-:-:S04]  /*154e0*/  SEL R2, RZ, 0x1, P0 ;  /* 0x00000001ff027807 */ /* 0x000fc80000000000 */
[----:B------:R-:W-:-:S05]  /*154f0*/  LOP3.LUT R12, R5, R2, RZ, 0x3c, !PT ;  /* 0x00000002050c7212 */ /* 0x000fca00078e3cff */
[----:B------:R0:W-:Y:S02]  /*15500*/  STL [R1+0x14], R12 ;  /* 0x0000140c01007387 */ /* 0x0001e40000100800 */
[----:B------:R-:W-:Y:S05]  /*15510*/  @!P1 BRA `(.L_x_287) ;  /* 0x0000000800309947 */ /* 0x000fea0003800000 */
[----:B------:R-:W-:Y:S01]  /*15520*/  ULDC.64 UR4, c[0x0][0x418] ;  /* 0x0001060000047ab9 */ /* 0x000fe20000000a00 */
[----:B------:R-:W-:Y:S01]  /*15530*/  IMAD.MOV.U32 R8, RZ, RZ, R7 ;  /* 0x000000ffff087224 */ /* 0x000fe200078e0007 */
[----:B------:R-:W-:-:S04]  /*15540*/  ISETP.NE.U32.AND P0, PT, RZ, UR4, PT ;  /* 0x00000004ff007c0c */ /* 0x000fc8000bf05070 */
[----:B------:R-:W-:-:S13]  /*15550*/  ISETP.NE.AND.EX P0, PT, RZ, UR5, PT, P0 ;  /* 0x00000005ff007c0c */ /* 0x000fda000bf05300 */
[----:B------:R-:W-:Y:S05]  /*15560*/  @!P0 BRA `(.L_x_288) ;  /* 0x0000000000508947 */ /* 0x000fea0003800000 */
[----:B------:R-:W2:Y:S01]  /*15570*/  LDL R11, [R1+0x1c] ;  /* 0x00001c00010b7983 */ /* 0x000ea20000100800 */
[----:B------:R-:W1:Y:S01]  /*15580*/  LDC R9, c[0x0][0x43c] ;  /* 0x00010f00ff097b82 */ /* 0x000e620000000800 */
[----:B------:R-:W-:Y:S02]  /*15590*/  ULDC.64 UR6, c[0x0][0x428] ;  /* 0x00010a0000067ab9 */ /* 0x000fe40000000a00 */
[----:B------:R-:W3:Y:S01]  /*155a0*/  LDL R10, [R1+0x10] ;  /* 0x00001000010a7983 */ /* 0x000ee20000100800 */
[----:B------:R-:W-:Y:S01]  /*155b0*/  ULDC.64 UR8, c[0x0][0x208] ;  /* 0x0000820000087ab9 */ /* 0x000fe20000000a00 */
[----:B-1----:R-:W-:-:S13]  /*155c0*/  ISETP.NE.AND P0, PT, R9, 0x1, PT ;  /* 0x000000010900780c */ /* 0x002fda0003f05270 */
[----:B------:R-:W1:Y:S02]  /*155d0*/  @P0 LDC.64 R2, c[0x0][0x440] ;  /* 0x00011000ff020b82 */ /* 0x000e640000000a00 */
[----:B-1----:R-:W-:-:S04]  /*155e0*/  @P0 IMAD.HI.U32 R8, R7, R2, RZ ;  /* 0x0000000207080227 */ /* 0x002fc800078e00ff */
        /* <DEDUP_REMOVED lines=10> */
[----:B------:R-:W-:-:S05]  /*15690*/  LEA.HI.X R11, R2, UR5, R9, 0x2, P0 ;  /* 0x00000005020b7c11 */ /* 0x000fca00080f1409 */
[----:B------:R1:W5:Y:S04]  /*156a0*/  LDG.E R9, desc[UR8][R10.64] ;  /* 0x000000080a097981 */ /* 0x000368000c1e1900 */
.L_x_288:
[----:B------:R-:W-:Y:S01]  /*156b0*/  IMAD R2, R19, 0x8, R18 ;  /* 0x0000000813027824 */ /* 0x000fe200078e0212 */
[----:B------:R-:W-:Y:S01]  /*156c0*/  SHF.L.U32 R3, R12, 0x1f, RZ ;  /* 0x0000001f0c037819 */ /* 0x000fe200000006ff */
[----:B------:R-:W-:Y:S03]  /*156d0*/  BSSY B2, `(.L_x_289) ;  /* 0x0000003000027945 */ /* 0x000fe60003800000 */
[----:B------:R-:W2:Y:S02]  /*156e0*/  SYNCS.PHASECHK.TRANS64.TRYWAIT P0, [R2+URZ+0x34840], R3 ;  /* 0x03484003020075a7 */ /* 0x000ea4000800017f */
[----:B--2---:R-:W-:Y:S05]  /*156f0*/  @!P0 BRA `(.L_x_290) ;  /* 0x0000002c00a08947 */ /* 0x004fea0003800000 */
.L_x_366:
[----:B------:R-:W-:Y:S05]  /*15700*/  BSYNC B2 ;  /* 0x0000000000027941 */ /* 0x000fea0003800000 */
.L_x_289:
[----:B-1----:R-:W1:Y:S01]  /*15710*/  S2R R10, SR_TID.X ;  /* 0x00000000000a7919 */ /* 0x002e620000002100 */
[----:B------:R-:W-:Y:S01]  /*15720*/  BSSY B2, `(.L_x_291) ;  /* 0x000000b000027945 */ /* 0x000fe20003800000 */
[----:B-1----:R-:W-:-:S04]  /*15730*/  LOP3.LUT R10, R10, 0x7f, RZ, 0xc0, !PT ;  /* 0x0000007f0a0a7812 */ /* 0x002fc800078ec0ff */
[----:B------:R-:W-:-:S13]  /*15740*/  ISETP.NE.AND P1, PT, R10, RZ, PT ;  /* 0x000000ff0a00720c */ /* 0x000fda0003f25270 */
[----:B------:R-:W-:Y:S05]  /*15750*/  @P1 BRA `(.L_x_292) ;  /* 0x00000000001c1947 */ /* 0x000fea0003800000 */
[----:B------:R-:W1:Y:S01]  /*15760*/  S2R R10, SR_TID.X ;  /* 0x00000000000a7919 */ /* 0x000e620000002100 */
[----:B--2---:R-:W-:-:S04]  /*15770*/  IMAD.MOV.U32 R3, RZ, RZ, 0xb000 ;  /* 0x0000b000ff037424 */ /* 0x004fc800078e00ff */
[----:B------:R3:W-:Y:S01]  /*15780*/  SYNCS.ARRIVE.TRANS64 RZ, [R2+URZ+0x34830], R3 ;  /* 0x0348300302ff79a7 */ /* 0x0007e2000800003f */
[----:B-1----:R-:W-:-:S04]  /*15790*/  LOP3.LUT R10, R10, 0x1f, RZ, 0xc0, !PT ;  /* 0x0000001f0a0a7812 */ /* 0x002fc800078ec0ff */
[----:B------:R-:W-:-:S13]  /*157a0*/  ISETP.NE.AND P0, PT, R10, RZ, PT ;  /* 0x000000ff0a00720c */ /* 0x000fda0003f05270 */
[----:B---3--:R-:W-:Y:S05]  /*157b0*/  @!P0 BRA `(.L_x_292) ;  /* 0x0000000000048947 */ /* 0x008fea0003800000 */
[----:B------:R-:W-:Y:S01]  /*157c0*/  BPT.TRAP 0x1 ;  /* 0x000000040000795c */ /* 0x000fe20000300000 */
.L_x_292:
[----:B------:R-:W-:Y:S05]  /*157d0*/  BSYNC B2 ;  /* 0x0000000000027941 */ /* 0x000fea0003800000 */
.L_x_291:
[----:B------:R-:W3:Y:S01]  /*157e0*/  LDL R10, [R1+0x18] ;  /* 0x00001800010a7983 */ /* 0x000ee20000100800 */
[----:B0-----:R-:W-:Y:S01]  /*157f0*/  IMAD.MOV.U32 R12, RZ, RZ, RZ ;  /* 0x000000ffff0c7224 */ /* 0x001fe200078e00ff */
[----:B------:R-:W-:Y:S01]  /*15800*/  UIADD3 UR4, UP0, UR36, 0x370, URZ ;  /* 0x0000037024047890 */ /* 0x000fe2000ff1e03f */
[C---:B--2---:R-:W-:Y:S01]  /*15810*/  IMAD R3, R19.reuse, 0x8, R6 ;  /* 0x0000000813037824 */ /* 0x044fe200078e0206 */
[----:B------:R-:W-:Y:S01]  /*15820*/  PLOP3.LUT P0, PT, PT, PT, PT, 0x80, 0x0 ;  /* 0x000000000000781c */ /* 0x000fe20003f0f070 */
[----:B------:R-:W-:Y:S01]  /*15830*/  IMAD R2, R19, 0xb000, R18 ;  /* 0x0000b00013027824 */ /* 0x000fe200078e0212 */
[----:B------:R-:W-:Y:S01]  /*15840*/  R2UR UR10, R12 ;  /* 0x000000000c0a72ca */ /* 0x000fe200000e0000 */
[----:B------:R-:W-:Y:S01]  /*15850*/  VIADD R3, R3, 0x30 ;  /* 0x0000003003037836 */ /* 0x000fe20000000000 */
[----:B------:R-:W-:Y:S01]  /*15860*/  UIADD3.X UR5, URZ, UR37, URZ, UP0, !UPT ;  /* 0x000000253f057290 */ /* 0x000fe200087fe43f */
[----:B------:R-:W-:Y:S01]  /*15870*/  VIADD R11, R2, 0x1e400 ;  /* 0x0001e400020b7836 */ /* 0x000fe20000000000 */
[----:B------:R-:W-:Y:S01]  /*15880*/  UMOV UR6, 0x0 ;  /* 0x0000000000067882 */ /* 0x000fe20000000000 */
[----:B------:R-:W-:Y:S01]  /*15890*/  UMOV UR7, 0x14f00000 ;  /* 0x14f0000000077882 */ /* 0x000fe20000000000 */
[----:B---3--:R-:W-:-:S09]  /*158a0*/  IMAD R10, R8, 0xb0, R10 ;  /* 0x000000b0080a7824 */ /* 0x008fd200078e020a */
.L_x_293:
        /* <DEDUP_REMOVED lines=16> */
.L_x_294:
        /* <DEDUP_REMOVED lines=10> */
[----:B------:R-:W-:Y:S01]  /*15a50*/  SHF.L.U32 R5, R5, 0x1f, RZ ;  /* 0x0000001f05057819 */ /* 0x000fe200000006ff */
[----:B------:R-:W-:Y:S01]  /*15a60*/  IMAD R2, R4, 0x8, R6 ;  /* 0x0000000804027824 */ /* 0x000fe200078e0206 */
[----:B------:R-:W-:Y:S03]  /*15a70*/  BSSY B2, `(.L_x_295) ;  /* 0x0000003000027945 */ /* 0x000fe60003800000 */
[----:B------:R-:W0:Y:S02]  /*15a80*/  SYNCS.PHASECHK.TRANS64.TRYWAIT P0, [R2+URZ+0x60], R5 ;  /* 0x00006005020075a7 */ /* 0x000e24000800017f */
[----:B0-----:R-:W-:Y:S05]  /*15a90*/  @!P0 BRA `(.L_x_296) ;  /* 0x0000002800cc8947 */ /* 0x001fea0003800000 */
.L_x_367:
[----:B------:R-:W-:Y:S05]  /*15aa0*/  BSYNC B2 ;  /* 0x0000000000027941 */ /* 0x000fea0003800000 */
.L_x_295:
[----:B------:R-:W-:Y:S01]  /*15ab0*/  BSSY B2, `(.L_x_297) ;  /* 0x000000b000027945 */ /* 0x000fe20003800000 */
[----:B------:R-:W-:Y:S02]  /*15ac0*/  IMAD.MOV.U32 R10, RZ, RZ, 0x0 ;  /* 0x00000000ff0a7424 */ /* 0x000fe400078e00ff */
[----:B------:R-:W-:Y:S01]  /*15ad0*/  IMAD.MOV.U32 R11, RZ, RZ, 0x14f00000 ;  /* 0x14f00000ff0b7424 */ /* 0x000fe200078e00ff */
[----:B------:R-:W-:Y:S06]  /*15ae0*/  @P1 BRA `(.L_x_298) ;  /* 0x00000000001c1947 */ /* 0x000fec0003800000 */
[----:B------:R-:W1:Y:S02]  /*15af0*/  S2R R3, SR_TID.X ;  /* 0x0000000000037919 */ /* 0x000e640000002100 */
[----:B-1----:R-:W-:Y:S01]  /*15b00*/  LOP3.LUT R14, R3, 0x1f, RZ, 0xc0, !PT ;  /* 0x0000001f030e7812 */ /* 0x002fe200078ec0ff */
[----:B------:R-:W-:-:S03]  /*15b10*/  IMAD.MOV.U32 R3, RZ, RZ, 0xb000 ;  /* 0x0000b000ff037424 */ /* 0x000fc600078e00ff */
[----:B------:R-:W-:Y:S01]  /*15b20*/  ISETP.NE.AND P0, PT, R14, RZ, PT ;  /* 0x000000ff0e00720c */ /* 0x000fe20003f05270 */
[----:B------:R1:W-:-:S12]  /*15b30*/  SYNCS.ARRIVE.TRANS64 RZ, [R2+URZ+0x50], R3 ;  /* 0x0000500302ff79a7 */ /* 0x0003d8000800003f */
[----:B-1----:R-:W-:Y:S05]  /*15b40*/  @!P0 BRA `(.L_x_298) ;  /* 0x0000000000048947 */ /* 0x002fea0003800000 */
[----:B------:R-:W-:Y:S01]  /*15b50*/  BPT.TRAP 0x1 ;  /* 0x000000040000795c */ /* 0x000fe20000300000 */
.L_x_298:
[----:B------:R-:W-:Y:S05]  /*15b60*/  BSYNC B2 ;  /* 0x0000000000027941 */ /* 0x000fea0003800000 */
.L_x_297:
[----:B0-----:R-:W2:Y:S04]  /*15b70*/  LDL R5, [R1+0x18] ;  /* 0x0000180001057983 */ /* 0x001ea80000100800 */
[----:B------:R-:W2:Y:S01]  /*15b80*/  LDL.LU R3, [R1+0x8] ;  /* 0x0000080001037983 */ /* 0x000ea20000300800 */
        /* <DEDUP_REMOVED lines=10> */
.L_x_299:
        /* <DEDUP_REMOVED lines=15> */
.L_x_300:
        /* <DEDUP_REMOVED lines=12> */
.L_x_287:
[----:B------:R-:W-:Y:S05]  /*15de0*/  BSYNC B1 ;  /* 0x0000000000017941 */ /* 0x000fea0003800000 */
.L_x_286:
[----:B------:R-:W2:Y:S01]  /*15df0*/  LDL R2, [R1+0x24] ;  /* 0x0000240001027983 */ /* 0x000ea20000100800 */
[----:B------:R-:W-:Y:S01]  /*15e00*/  VIADD R0, R0, 0xfffffffe ;  /* 0xfffffffe00007836 */ /* 0x000fe20000000000 */
[----:B--2---:R-:W-:-:S13]  /*15e10*/  ISETP.GT.AND P0, PT, R7, R2, PT ;  /* 0x000000020700720c */ /* 0x004fda0003f04270 */
[----:B------:R-:W-:Y:S05]  /*15e20*/  @P0 BRA `(.L_x_301) ;  /* 0xffffffec00300947 */ /* 0x000fea000383ffff */
.L_x_253:
[----:B------:R-:W-:Y:S05]  /*15e30*/  BSYNC B0 ;  /* 0x0000000000007941 */ /* 0x000fea0003800000 */
.L_x_252:
[----:B------:R-:W2:Y:S01]  /*15e40*/  S2R R2, SR_TID.X ;  /* 0x0000000000027919 */ /* 0x000ea20000002100 */
[----:B------:R-:W-:Y:S01]  /*15e50*/  BSSY B0, `(.L_x_302) ;  /* 0x0000012000007945 */ /* 0x000fe20003800000 */
[----:B--2---:R-:W-:-:S04]  /*15e60*/  LOP3.LUT R3, R2, 0x7f, RZ, 0xc0, !PT ;  /* 0x0000007f02037812 */ /* 0x004fc800078ec0ff */
[----:B------:R-:W-:-:S13]  /*15e70*/  ISETP.NE.AND P0, PT, R3, RZ, PT ;  /* 0x000000ff0300720c */ /* 0x000fda0003f05270 */
[----:B------:R-:W-:Y:S05]  /*15e80*/  @P0 BRA `(.L_x_303) ;  /* 0x0000000000380947 */ /* 0x000fea0003800000 */
[----:B------:R-:W2:Y:S01]  /*15e90*/  S2R R2, SR_LANEID ;  /* 0x0000000000027919 */ /* 0x000ea20000000000 */
[----:B------:R-:W-:Y:S01]  /*15ea0*/  VOTEU.ANY UR4, UPT, PT ;  /* 0x0000000000047886 */ /* 0x000fe200038e0100 */
[----:B-1----:R-:W1:Y:S01]  /*15eb0*/  LDC.64 R4, c[0x0][0xc60] ;  /* 0x00031800ff047b82 */ /* 0x002e620000000a00 */
[----:B------:R-:W2:Y:S01]  /*15ec0*/  FLO.U32 R0, UR4 ;  /* 0x0000000400007d00 */ /* 0x000ea200080e0000 */
[----:B------:R-:W-:Y:S01]  /*15ed0*/  ULDC.64 UR6, c[0x0][0x208] ;  /* 0x0000820000067ab9 */ /* 0x000fe20000000a00 */
[----:B--2---:R-:W-:-:S06]  /*15ee0*/  ISETP.EQ.U32.AND P0, PT, R0, R2, PT ;  /* 0x000000020000720c */ /* 0x004fcc0003f02070 */
[----:B------:R-:W1:Y:S07]  /*15ef0*/  POPC R2, UR4 ;  /* 0x0000000400027d09 */ /* 0x000e6e0008000000 */
[----:B-1----:R-:W2:Y:S04]  /*15f00*/  @P0 ATOMG.E.ADD.STRONG.GPU PT, R2, desc[UR6][R4.64], R2 ;  /* 0x00000002040209a8 */ /* 0x002ea800081ee1c6 */
[----:B--2---:R1:W2:Y:S02]  /*15f10*/  SHFL.IDX PT, R2, R2, R0, 0x1f ;  /* 0x00001f0002027589 */ /* 0x0042a400000e0000 */
[----:B-1----:R-:W1:Y:S02]  /*15f20*/  S2R R0, SR_LTMASK ;  /* 0x0000000000007919 */ /* 0x002e640000003900 */
[----:B-1----:R-:W-:-:S06]  /*15f30*/  LOP3.LUT R0, R0, UR4, RZ, 0xc0, !PT ;  /* 0x0000000400007c12 */ /* 0x002fcc000f8ec0ff */
[----:B------:R-:W2:Y:S02]  /*15f40*/  POPC R0, R0 ;  /* 0x0000000000007309 */ /* 0x000ea40000000000 */
[----:B--2---:R-:W-:-:S05]  /*15f50*/  IADD3 R0, R2, UR38, R0 ;  /* 0x0000002602007c10 */ /* 0x004fca000fffe000 */
[----:B------:R2:W-:Y:S02]  /*15f60*/  STL [R1], R0 ;  /* 0x0000000001007387 */ /* 0x0005e40000100800 */
.L_x_303:
[----:B------:R-:W-:Y:S05]  /*15f70*/  BSYNC B0 ;  /* 0x0000000000007941 */ /* 0x000fea0003800000 */
.L_x_302:
[----:B--2---:R-:W2:Y:S01]  /*15f80*/  LDL.LU R0, [R1+0x20] ;  /* 0x0000200001007983 */ /* 0x004ea20000300800 */
[----:B------:R-:W-:Y:S01]  /*15f90*/  BSSY B0, `(.L_x_304) ;  /* 0x000003a000007945 */ /* 0x000fe20003800000 */
[----:B--2---:R-:W-:-:S13]  /*15fa0*/  ISETP.NE.AND P0, PT, R0, RZ, PT ;  /* 0x000000ff0000720c */ /* 0x004fda0003f05270 */
[----:B------:R-:W-:Y:S05]  /*15fb0*/  @!P0 BRA `(.L_x_305) ;  /* 0x0000000000dc8947 */ /* 0x000fea0003800000 */
[----:B------:R-:W2:Y:S01]  /*15fc0*/  LDL R2, [R1+0x14] ;  /* 0x0000140001027983 */ /* 0x000ea20000100800 */
[----:B------:R-:W-:Y:S01]  /*15fd0*/  IMAD R0, R19, 0x8, R18 ;  /* 0x0000000813007824 */ /* 0x000fe200078e0212 */
[----:B------:R-:W-:Y:S01]  /*15fe0*/  BSSY B1, `(.L_x_306) ;  /* 0x0000005000017945 */ /* 0x000fe20003800000 */
[----:B------:R-:W-:Y:S02]  /*15ff0*/  ISETP.NE.AND P1, PT, R3, RZ, PT ;  /* 0x000000ff0300720c */ /* 0x000fe40003f25270 */
[----:B--2---:R-:W-:-:S04]  /*16000*/  SHF.L.U32 R2, R2, 0x1f, RZ ;  /* 0x0000001f02027819 */ /* 0x004fc800000006ff */
[----:B------:R-:W2:Y:S02]  /*16010*/  SYNCS.PHASECHK.TRANS64.TRYWAIT P0, [R0+URZ+0x34860], R2 ;  /* 0x03486002000075a7 */ /* 0x000ea4000800017f */
[----:B--2---:R-:W-:Y:S05]  /*16020*/  @!P0 BRA `(.L_x_307) ;  /* 0x00000024007c8947 */ /* 0x004fea0003800000 */
.L_x_368:
[----:B------:R-:W-:Y:S05]  /*16030*/  BSYNC B1 ;  /* 0x0000000000017941 */ /* 0x000fea0003800000 */
.L_x_306:
[----:B------:R-:W-:Y:S04]  /*16040*/  BSSY B1, `(.L_x_308) ;  /* 0x0000009000017945 */ /* 0x000fe80003800000 */
        /* <DEDUP_REMOVED lines=8> */
.L_x_309:
[----:B------:R-:W-:Y:S05]  /*160d0*/  BSYNC B1 ;  /* 0x0000000000017941 */ /* 0x000fea0003800000 */
.L_x_308:
[----:B------:R-:W3:Y:S04]  /*160e0*/  LDL.LU R3, [R1+0x18] ;  /* 0x0000180001037983 */ /* 0x000ee80000300800 */
[----:B--2---:R-:W3:Y:S01]  /*160f0*/  LDL.LU R2, [R1+0x8] ;  /* 0x0000080001027983 */ /* 0x004ee20000300800 */
[----:B------:R-:W-:Y:S01]  /*16100*/  UIADD3 UR4, UP0, UR36, 0x470, URZ ;  /* 0x0000047024047890 */ /* 0x000fe2000ff1e03f */
[----:B------:R-:W-:Y:S01]  /*16110*/  PLOP3.LUT P0, PT, PT, PT, PT, 0x80, 0x0 ;  /* 0x000000000000781c */ /* 0x000fe20003f0f070 */
[----:B------:R-:W-:Y:S01]  /*16120*/  VIADD R0, R0, 0x34850 ;  /* 0x0003485000007836 */ /* 0x000fe20000000000 */
[----:B------:R-:W-:Y:S01]  /*16130*/  UMOV UR6, 0x0 ;  /* 0x0000000000067882 */ /* 0x000fe20000000000 */
[----:B------:R-:W-:Y:S01]  /*16140*/  UIADD3.X UR5, URZ, UR37, URZ, UP0, !UPT ;  /* 0x000000253f057290 */ /* 0x000fe200087fe43f */
[----:B------:R-:W-:Y:S01]  /*16150*/  UMOV UR7, 0x14f00000 ;  /* 0x14f0000000077882 */ /* 0x000fe20000000000 */
[----:B------:R-:W-:Y:S01]  /*16160*/  UMOV UR10, URZ ;  /* 0x0000003f000a7c82 */ /* 0x000fe20008000000 */
[----:B---3--:R-:W-:-:S02]  /*16170*/  IMAD R3, R2, 0xb0, R3 ;  /* 0x000000b002037824 */ /* 0x008fc400078e0203 */
[----:B------:R-:W-:-:S04]  /*16180*/  IMAD R2, R19, 0xb000, R18 ;  /* 0x0000b00013027824 */ /* 0x000fc800078e0212 */
[----:B------:R-:W-:-:S07]  /*16190*/  VIADD R4, R2, 0x400 ;  /* 0x0000040002047836 */ /* 0x000fce0000000000 */
.L_x_310:
        /* <DEDUP_REMOVED lines=9> */
[----:B--2---:R-:W-:Y:S05]  /*16230*/  @P0 BRA.U.ANY `(.L_x_310) ;  /* 0xfffffffd00d80947 */ /* 0x004fea000393ffff */
[----:B------:R-:W-:Y:S01]  /*16240*/  PLOP3.LUT P0, PT, PT, PT, PT, 0x80, 0x0 ;  /* 0x000000000000781c */ /* 0x000fe20003f0f070 */
[----:B------:R-:W-:Y:S01]  /*16250*/  VIADD R2, R2, 0x5c00 ;  /* 0x00005c0002027836 */ /* 0x000fe20000000000 */
[----:B------:R-:W-:Y:S01]  /*16260*/  UMOV UR6, 0x0 ;  /* 0x0000000000067882 */ /* 0x000fe20000000000 */
[----:B------:R-:W-:Y:S01]  /*16270*/  UMOV UR7, 0x14f00000 ;  /* 0x14f0000000077882 */ /* 0x000fe20000000000 */
[----:B------:R-:W-:-:S09]  /*16280*/  UMOV UR10, 0x40 ;  /* 0x00000040000a7882 */ /* 0x000fd20000000000 */
.L_x_311:
        /* <DEDUP_REMOVED lines=10> */
.L_x_305:
[----:B------:R-:W-:Y:S05]  /*16330*/  BSYNC B0 ;  /* 0x0000000000007941 */ /* 0x000fea0003800000 */
.L_x_304:
[----:B------:R-:W2:Y:S01]  /*16340*/  LDL.LU R4, [R1+0x14] ;  /* 0x0000140001047983 */ /* 0x000ea20000300800 */
[----:B------:R-:W-:-:S05]  /*16350*/  VIADD R19, R19, 0x1 ;  /* 0x0000000113137836 */ /* 0x000fca0000000000 */
[----:B------:R-:W-:-:S04]  /*16360*/  ISETP.NE.AND P0, PT, R19, 0x2, PT ;  /* 0x000000021300780c */ /* 0x000fc80003f05270 */
[----:B------:R-:W-:Y:S02]  /*16370*/  SEL R0, RZ, 0x1, P0 ;  /* 0x00000001ff007807 */ /* 0x000fe40000000000 */
[----:B------:R-:W-:Y:S02]  /*16380*/  SEL R19, R19, RZ, P0 ;  /* 0x000000ff13137207 */ /* 0x000fe40000000000 */
[----:B--2---:R-:W-:-:S05]  /*16390*/  LOP3.LUT R4, R4, R0, RZ, 0x3c, !PT ;  /* 0x0000000004047212 */ /* 0x004fca00078e3cff */
[----:B------:R2:W-:Y:S02]  /*163a0*/  STL [R1+0x14], R4 ;  /* 0x0000140401007387 */ /* 0x0005e40000100800 */
.L_x_232:
[----:B------:R-:W-:Y:S05]  /*163b0*/  BSYNC B7 ;  /* 0x0000000000077941 */ /* 0x000fea0003800000 */
.L_x_230:
[----:B----4-:R-:W4:Y:S02]  /*163c0*/  LDL R0, [R1+0x64] ;  /* 0x0000640001007983 */ /* 0x010f240000100800 */
[----:B----4-:R-:W-:-:S13]  /*163d0*/  ISETP.NE.AND P0, PT, R0, RZ, PT ;  /* 0x000000ff0000720c */ /* 0x010fda0003f05270 */
[----:B------:R-:W-:Y:S05]  /*163e0*/  @!P0 BRA `(.L_x_312) ;  /* 0x00000000002c8947 */ /* 0x000fea0003800000 */
[----:B------:R-:W-:Y:S05]  /*163f0*/  WARPSYNC.ALL ;  /* 0x0000000000007948 */ /* 0x000fea0003800000 */
[----:B------:R-:W4:Y:S08]  /*16400*/  S2UR UR5, SR_CgaCtaId ;  /* 0x00000000000579c3 */ /* 0x000f300000008800 */
[----:B------:R-:W-:Y:S06]  /*16410*/  BAR.SYNC.DEFER_BLOCKING 0x5, 0x180 ;  /* 0x0146000000007b1d */ /* 0x000fec0000010000 */
[----:B------:R-:W-:-:S02]  /*16420*/  UMOV UR4, 0x400 ;  /* 0x0000040000047882 */ /* 0x000fc40000000000 */
[----:B----4-:R-:W-:-:S06]  /*16430*/  ULEA UR4, UR5, UR4, 0x18 ;  /* 0x0000000405047291 */ /* 0x010fcc000f8ec03f */
[----:B------:R-:W-:-:S05]  /*16440*/  IMAD.U32 R18, RZ, RZ, UR4 ;  /* 0x00000004ff127e24 */ /* 0x000fca000f8e00ff */
[----:B-123--:R-:W1:Y:S04]  /*16450*/  LDS.128 R4, [R18+0x348d0] ;  /* 0x0348d00012047984 */ /* 0x00ee680000000c00 */
[----:B-1----:R1:W-:Y:S04]  /*16460*/  STL.64 [R1], R4 ;  /* 0x0000000401007387 */ /* 0x0023e80000100a00 */
[----:B------:R1:W-:Y:S01]  /*16470*/  STL.64 [R1+0x8], R6 ;  /* 0x0000080601007387 */ /* 0x0003e20000100a00 */
[----:B------:R-:W-:Y:S06]  /*16480*/  BAR.ARV 0x4, 0x180 ;  /* 0x0106000000007b1d */ /* 0x000fec0000002000 */
[----:B------:R-:W-:Y:S05]  /*16490*/  BRA `(.L_x_313) ;  /* 0x0000000c00287947 */ /* 0x000fea0003800000 */
.L_x_312:
[----:B------:R-:W4:Y:S01]  /*164a0*/  S2R R0, SR_TID.X ;  /* 0x0000000000007919 */ /* 0x000f220000002100 */
[----:B------:R-:W-:Y:S01]  /*164b0*/  UMOV UR4, 0xffffffff ;  /* 0xffffffff00047882 */ /* 0x000fe20000000000 */
[----:B----4-:R-:W-:-:S04]  /*164c0*/  LOP3.LUT R16, R0, 0x1f, RZ, 0xc0, !PT ;  /* 0x0000001f00107812 */ /* 0x010fc800078ec0ff */
[----:B------:R-:W-:Y:S01]  /*164d0*/  ISETP.NE.AND P0, PT, R16, 0x1f, PT ;  /* 0x0000001f1000780c */ /* 0x000fe20003f05270 */
[----:B------:R-:W-:-:S12]  /*164e0*/  BRA.DIV UR4, `(.L_x_314) ;  /* 0x0000002204607947 */ /* 0x000fd8000b800000 */
[----:B------:R-:W4:Y:S01]  /*164f0*/  LDL.LU R3, [R1] ;  /* 0x0000000001037983 */ /* 0x000f220000300800 */
[----:B------:R-:W-:-:S03]  /*16500*/  ULDC UR4, c[0x0][0xc3c] ;  /* 0x00030f0000047ab9 */ /* 0x000fc60000000800 */
[----:B-1----:R-:W5:Y:S01]  /*16510*/  LDL R5, [R1+0xc] ;  /* 0x00000c0001057983 */ /* 0x002f620000100800 */
[----:B------:R-:W-:Y:S01]  /*16520*/  ULDC.64 UR6, c[0x0][0x208] ;  /* 0x0000820000067ab9 */ /* 0x000fe20000000a00 */
[----:B----4-:R-:W-:Y:S02]  /*16530*/  IMAD.MOV.U32 R10, RZ, RZ, R3 ;  /* 0x000000ffff0a7224 */ /* 0x010fe400078e0003 */
[----:B-----5:R-:W-:-:S05]  /*16540*/  IMAD.IADD R0, R5, 0x1, R16 ;  /* 0x0000000105007824 */ /* 0x020fca00078e0210 */
[----:B------:R-:W-:-:S13]  /*16550*/  ISETP.GE.OR P1, PT, R0, UR4, !P0 ;  /* 0x0000000400007c0c */ /* 0x000fda000c726670 */
[----:B------:R-:W1:Y:S08]  /*16560*/  @!P1 LDC.64 R2, c[0x0][0xc80] ;  /* 0x00032000ff029b82 */ /* 0x000e700000000a00 */
[----:B--23--:R-:W2:Y:S01]  /*16570*/  @!P1 LDC.64 R4, c[0x0][0xc78] ;  /* 0x00031e00ff049b82 */ /* 0x00cea20000000a00 */
[----:B-1----:R-:W-:-:S05]  /*16580*/  @!P1 IMAD.WIDE R2, R0, 0x4, R2 ;  /* 0x0000000400029825 */ /* 0x002fca00078e0202 */
[----:B------:R2:W3:Y:S02]  /*16590*/  @!P1 LDG.E R7, desc[UR6][R2.64] ;  /* 0x0000000602079981 */ /* 0x0004e4000c1e1900 */
[----:B--2---:R-:W-:-:S06]  /*165a0*/  @!P1 IMAD.WIDE R2, R0, 0x4, R4 ;  /* 0x0000000400029825 */ /* 0x004fcc00078e0204 */
[----:B------:R-:W2:Y:S01]  /*165b0*/  @!P1 LDG.E R2, desc[UR6][R2.64] ;  /* 0x0000000602029981 */ /* 0x000ea2000c1e1900 */
[----:B------:R-:W-:Y:S01]  /*165c0*/  IMAD.MOV.U32 R6, RZ, RZ, RZ ;  /* 0x000000ffff067224 */ /* 0x000fe200078e00ff */
[C---:B------:R-:W-:Y:S01]  /*165d0*/  ISETP.GE.U32.AND P2, PT, R16.reuse, 0x2, PT ;  /* 0x000000021000780c */ /* 0x040fe20003f46070 */
[----:B------:R-:W-:Y:S01]  /*165e0*/  IMAD.MOV.U32 R4, RZ, RZ, RZ ;  /* 0x000000ffff047224 */ /* 0x000fe200078e00ff */
[C---:B------:R-:W-:Y:S01]  /*165f0*/  ISETP.GE.U32.AND P3, PT, R16.reuse, 0x4, PT ;  /* 0x000000041000780c */ /* 0x040fe20003f66070 */
[----:B------:R-:W-:Y:S01]  /*16600*/  SHFL.IDX PT, R0, R10, RZ, 0x1f ;  /* 0x00001fff0a007589 */ /* 0x000fe200000e0000 */
[C---:B------:R-:W-:Y:S02]  /*16610*/  ISETP.GE.U32.AND P4, PT, R16.reuse, 0x8, PT ;  /* 0x000000081000780c */ /* 0x040fe40003f86070 */
[C---:B------:R-:W-:Y:S01]  /*16620*/  ISETP.GE.U32.AND P5, PT, R16.reuse, 0x10, PT ;  /* 0x000000101000780c */ /* 0x040fe20003fa6070 */
[----:B------:R-:W-:Y:S01]  /*16630*/  SHFL.IDX PT, R8, R10, 0x1, 0x1f ;  /* 0x00201f000a087f89 */ /* 0x000fe200000e0000 */
[----:B---3--:R-:W-:Y:S01]  /*16640*/  @!P1 IMAD.MOV.U32 R6, RZ, RZ, R7 ;  /* 0x000000ffff069224 */ /* 0x008fe200078e0007 */
[----:B------:R-:W-:Y:S01]  /*16650*/  MOV R7, RZ ;  /* 0x000000ff00077202 */ /* 0x000fe20000000f00 */
[----:B--2---:R-:W-:Y:S01]  /*16660*/  @!P1 IMAD.MOV.U32 R7, RZ, RZ, R2 ;  /* 0x000000ffff079224 */ /* 0x004fe200078e0002 */
[----:B------:R-:W-:-:S03]  /*16670*/  ISETP.NE.AND P1, PT, R16, RZ, PT ;  /* 0x000000ff1000720c */ /* 0x000fc60003f25270 */
[----:B------:R-:W-:-:S05]  /*16680*/  IMAD R2, R7, R6, RZ ;  /* 0x0000000607027224 */ /* 0x000fca00078e02ff */
        /* <DEDUP_REMOVED lines=15> */
[----:B------:R1:W2:Y:S02]  /*16780*/  SHFL.IDX PT, R9, R2, 0x1f, 0x1f ;  /* 0x03e01f0002097f89 */ /* 0x0002a400000e0000 */
.L_x_378:
[----:B------:R-:W-:Y:S02]  /*16790*/  ULDC UR4, c[0x0][0xc38] ;  /* 0x00030e0000047ab9 */ /* 0x000fe40000000800 */
[----:B------:R-:W-:-:S04]  /*167a0*/  IMAD.U32 R3, RZ, RZ, UR4 ;  /* 0x00000004ff037e24 */ /* 0x000fc8000f8e00ff */
[----:B--2---:R-:W-:-:S04]  /*167b0*/  IMAD R9, R9, R3, RZ ;  /* 0x0000000309097224 */ /* 0x004fc800078e02ff */
[----:B------:R-:W-:-:S05]  /*167c0*/  IMAD.IADD R5, R8, 0x1, R9 ;  /* 0x0000000108057824 */ /* 0x000fca00078e0209 */
[----:B------:R-:W-:-:S13]  /*167d0*/  ISETP.GT.AND P6, PT, R5, R0, PT ;  /* 0x000000000500720c */ /* 0x000fda0003fc4270 */
[----:B------:R-:W-:Y:S05]  /*167e0*/  @P6 BRA `(.L_x_315) ;  /* 0x0000000000b06947 */ /* 0x000fea0003800000 */
.L_x_318:
[----:B-1----:R-:W2:Y:S01]  /*167f0*/  LDL.LU R2, [R1+0xc] ;  /* 0x00000c0001027983 */ /* 0x002ea20000300800 */
[----:B------:R-:W1:Y:S01]  /*16800*/  LDC R3, c[0x0][0xc3c] ;  /* 0x00030f00ff037b82 */ /* 0x000e620000000800 */
[----:B--2---:R-:W-:-:S05]  /*16810*/  VIADD R2, R2, 0x1f ;  /* 0x0000001f02027836 */ /* 0x004fca0000000000 */
[----:B-1----:R-:W-:-:S13]  /*16820*/  ISETP.GE.AND P6, PT, R2, R3, PT ;  /* 0x000000030200720c */ /* 0x002fda0003fc6270 */
[----:B------:R-:W-:Y:S05]  /*16830*/  @P6 BRA `(.L_x_316) ;  /* 0x0000000400d86947 */ /* 0x000fea0003800000 */
[----:B------:R-:W1:Y:S01]  /*16840*/  S2R R6, SR_TID.X ;  /* 0x0000000000067919 */ /* 0x000e620000002100 */
[----:B------:R-:W-:Y:S01]  /*16850*/  ULDC.64 UR4, c[0x0][0x208] ;  /* 0x0000820000047ab9 */ /* 0x000fe20000000a00 */
[----:B------:R2:W-:Y:S01]  /*16860*/  STL [R1+0xc], R2 ;  /* 0x00000c0201007387 */ /* 0x0005e20000100800 */
[----:B-1----:R-:W-:-:S05]  /*16870*/  LOP3.LUT R6, R6, 0x1f, RZ, 0xc0, !PT ;  /* 0x0000001f06067812 */ /* 0x002fca00078ec0ff */
[----:B------:R-:W-:Y:S02]  /*16880*/  IMAD.IADD R7, R2, 0x1, R6 ;  /* 0x0000000102077824 */ /* 0x000fe400078e0206 */
[----:B------:R-:W-:-:S03]  /*16890*/  IMAD.MOV.U32 R6, RZ, RZ, RZ ;  /* 0x000000ffff067224 */ /* 0x000fc600078e00ff */
[----:B------:R-:W-:-:S13]  /*168a0*/  ISETP.GE.OR P6, PT, R7, R3, !P0 ;  /* 0x000000030700720c */ /* 0x000fda00047c6670 */
[----:B--2---:R-:W1:Y:S02]  /*168b0*/  @!P6 LDC.64 R2, c[0x0][0xc80] ;  /* 0x00032000ff02eb82 */ /* 0x004e640000000a00 */
[----:B-1----:R-:W-:-:S05]  /*168c0*/  @!P6 IMAD.WIDE R2, R7, 0x4, R2 ;  /* 0x000000040702e825 */ /* 0x002fca00078e0202 */
[----:B------:R1:W2:Y:S02]  /*168d0*/  @!P6 LDG.E R6, desc[UR4][R2.64] ;  /* 0x000000040206e981 */ /* 0x0002a4000c1e1900 */
[----:B-1----:R-:W1:Y:S02]  /*168e0*/  @!P6 LDC.64 R2, c[0x0][0xc78] ;  /* 0x00031e00ff02eb82 */ /* 0x002e640000000a00 */
[----:B-1----:R-:W-:-:S04]  /*168f0*/  @!P6 IMAD.WIDE R2, R7, 0x4, R2 ;  /* 0x000000040702e825 */ /* 0x002fc800078e0202 */
[----:B------:R-:W-:-:S06]  /*16900*/  IMAD.MOV.U32 R7, RZ, RZ, RZ ;  /* 0x000000ffff077224 */ /* 0x000fcc00078e00ff */
[----:B------:R-:W2:Y:S01]  /*16910*/  @!P6 LDG.E R7, desc[UR4][R2.64] ;  /* 0x000000040207e981 */ /* 0x000ea2000c1e1900 */
[----:B------:R-:W-:Y:S01]  /*16920*/  UMOV UR4, 0xffffffff ;  /* 0xffffffff00047882 */ /* 0x000fe20000000000 */
[----:B--2---:R-:W-:Y:S02]  /*16930*/  IMAD R2, R7, R6, RZ ;  /* 0x0000000607027224 */ /* 0x004fe400078e02ff */
[----:B------:R-:W-:Y:S05]  /*16940*/  BRA.DIV UR4, `(.L_x_317) ;  /* 0x0000002204ac7947 */ /* 0x000fea000b800000 */
        /* <DEDUP_REMOVED lines=16> */
.L_x_386:
[----:B------:R-:W-:Y:S02]  /*16a50*/  ULDC UR4, c[0x0][0xc38] ;  /* 0x00030e0000047ab9 */ /* 0x000fe40000000800 */
[----:B------:R-:W-:-:S04]  /*16a60*/  IMAD.U32 R3, RZ, RZ, UR4 ;  /* 0x00000004ff037e24 */ /* 0x000fc8000f8e00ff */
[----:B--2---:R-:W-:-:S04]  /*16a70*/  IMAD R9, R9, R3, RZ ;  /* 0x0000000309097224 */ /* 0x004fc800078e02ff */
[----:B------:R-:W-:-:S05]  /*16a80*/  IMAD.IADD R5, R9, 0x1, R5 ;  /* 0x0000000109057824 */ /* 0x000fca00078e0205 */
[----:B------:R-:W-:-:S13]  /*16a90*/  ISETP.GT.AND P6, PT, R5, R0, PT ;  /* 0x000000000500720c */ /* 0x000fda0003fc4270 */
[----:B------:R-:W-:Y:S05]  /*16aa0*/  @!P6 BRA `(.L_x_318) ;  /* 0xfffffffc0050e947 */ /* 0x000fea000383ffff */
.L_x_315:
[----:B------:R-:W-:Y:S01]  /*16ab0*/  IMAD.IADD R9, R5, 0x1, -R9 ;  /* 0x0000000105097824 */ /* 0x000fe200078e0a09 */
[----:B------:R-:W-:-:S03]  /*16ac0*/  UMOV UR4, 0xffffffff ;  /* 0xffffffff00047882 */ /* 0x000fc60000000000 */
[----:B------:R-:W-:-:S05]  /*16ad0*/  IMAD R5, R2, R3, R9 ;  /* 0x0000000302057224 */ /* 0x000fca00078e0209 */
[----:B------:R-:W-:Y:S01]  /*16ae0*/  ISETP.GT.AND P6, PT, R5, R0, PT ;  /* 0x000000000500720c */ /* 0x000fe20003fc4270 */
[----:B------:R-:W-:-:S12]  /*16af0*/  BRA.DIV UR4, `(.L_x_319) ;  /* 0x0000002604187947 */ /* 0x000fd8000b800000 */
[----:B------:R-:W-:-:S04]  /*16b00*/  VOTE.ANY R8, PT, !P6 ;  /* 0x0000000000087806 */ /* 0x000fc800070e0100 */
[----:B------:R-:W2:Y:S02]  /*16b10*/  POPC R5, R8 ;  /* 0x0000000800057309 */ /* 0x000ea40000000000 */
[----:B--2---:R2:W3:Y:S04]  /*16b20*/  SHFL.IDX PT, R6, R6, R5, 0x1f ;  /* 0x00001f0506067589 */ /* 0x0044e800000e0000 */
[----:B------:R2:W4:Y:S02]  /*16b30*/  SHFL.IDX PT, R7, R7, R5, 0x1f ;  /* 0x00001f0507077589 */ /* 0x00052400000e0000 */
.L_x_391:
[----:B------:R-:W-:-:S13]  /*16b40*/  ISETP.NE.AND P0, PT, R8, RZ, PT ;  /* 0x000000ff0800720c */ /* 0x000fda0003f05270 */
[----:B------:R-:W-:Y:S05]  /*16b50*/  @!P0 BRA `(.L_x_320) ;  /* 0x0000000000148947 */ /* 0x000fea0003800000 */
[----:B------:R-:W-:Y:S01]  /*16b60*/  UMOV UR4, 0xffffffff ;  /* 0xffffffff00047882 */ /* 0x000fe20000000000 */
[----:B0-----:R-:W-:Y:S02]  /*16b70*/  VIADD R12, R5, 0xffffffff ;  /* 0xffffffff050c7836 */ /* 0x001fe40000000000 */
[----:B------:R-:W-:Y:S05]  /*16b80*/  BRA.DIV UR4, `(.L_x_321) ;  /* 0x0000002604507947 */ /* 0x000fea000b800000 */
[----:B-1----:R0:W1:Y:S02]  /*16b90*/  SHFL.IDX PT, R2, R2, R12, 0x1f ;  /* 0x00001f0c02027589 */ /* 0x00206400000e0000 */
.L_x_394:
[----:B-1----:R-:W-:-:S07]  /*16ba0*/  IMAD.MOV.U32 R4, RZ, RZ, R2 ;  /* 0x000000ffff047224 */ /* 0x002fce00078e0002 */
.L_x_320:
[----:B------:R-:W5:Y:S01]  /*16bb0*/  LDL.LU R10, [R1+0xc] ;  /* 0x00000c00010a7983 */ /* 0x000f620000300800 */
[----:B------:R-:W-:Y:S01]  /*16bc0*/  IMAD R9, R4, R3, R9 ;  /* 0x0000000304097224 */ /* 0x000fe200078e0209 */
[----:B---3--:R-:W-:-:S03]  /*16bd0*/  IABS R4, R6 ;  /* 0x0000000600047213 */ /* 0x008fc60000000000 */
[----:B------:R-:W-:Y:S01]  /*16be0*/  IMAD.IADD R0, R0, 0x1, -R9 ;  /* 0x0000000100007824 */ /* 0x000fe200078e0a09 */
[----:B-1----:R-:W1:Y:S01]  /*16bf0*/  I2F.RP R2, R4 ;  /* 0x0000000400027306 */ /* 0x002e620000209400 */
[----:B------:R3:W-:Y:S02]  /*16c00*/  STL [R1], R9 ;  /* 0x0000000901007387 */ /* 0x0007e40000100800 */
[----:B---3--:R-:W-:-:S05]  /*16c10*/  IABS R9, R6 ;  /* 0x0000000600097213 */ /* 0x008fca0000000000 */
[----:B-1----:R-:W1:Y:S01]  /*16c20*/  MUFU.RCP R2, R2 ;  /* 0x0000000200027308 */ /* 0x002e620000001000 */
[----:B------:R-:W-:Y:S02]  /*16c30*/  IMAD.MOV R9, RZ, RZ, -R9 ;  /* 0x000000ffff097224 */ /* 0x000fe400078e0a09 */
[----:B-1----:R-:W-:-:S05]  /*16c40*/  VIADD R2, R2, 0xffffffe ;  /* 0x0ffffffe02027836 */ /* 0x002fca0000000000 */
[----:B------:R-:W1:Y:S02]  /*16c50*/  F2I.FTZ.U32.TRUNC.NTZ R3, R2 ;  /* 0x0000000200037305 */ /* 0x000e64000021f000 */
[----:B-1----:R-:W-:-:S04]  /*16c60*/  IMAD.MOV R2, RZ, RZ, -R3 ;  /* 0x000000ffff027224 */ /* 0x002fc800078e0a03 */
[----:B------:R-:W-:Y:S02]  /*16c70*/  IMAD R8, R2, R4, RZ ;  /* 0x0000000402087224 */ /* 0x000fe400078e02ff */
[----:B------:R-:W-:-:S04]  /*16c80*/  IMAD.MOV.U32 R2, RZ, RZ, RZ ;  /* 0x000000ffff027224 */ /* 0x000fc800078e00ff */
[----:B------:R-:W-:Y:S01]  /*16c90*/  IMAD.HI.U32 R2, R3, R8, R2 ;  /* 0x0000000803027227 */ /* 0x000fe200078e0002 */
[----:B------:R-:W-:-:S05]  /*16ca0*/  IABS R3, R0 ;  /* 0x0000000000037213 */ /* 0x000fca0000000000 */
[----:B------:R-:W-:-:S04]  /*16cb0*/  IMAD.HI.U32 R8, R2, R3, RZ ;  /* 0x0000000302087227 */ /* 0x000fc800078e00ff */
[----:B------:R-:W-:-:S05]  /*16cc0*/  IMAD R3, R8, R9, R3 ;  /* 0x0000000908037224 */ /* 0x000fca00078e0203 */
[----:B------:R-:W-:-:S13]  /*16cd0*/  ISETP.GT.U32.AND P1, PT, R4, R3, PT ;  /* 0x000000030400720c */ /* 0x000fda0003f24070 */
[----:B------:R-:W-:Y:S02]  /*16ce0*/  @!P1 IMAD.IADD R3, R3, 0x1, -R4 ;  /* 0x0000000103039824 */ /* 0x000fe400078e0a04 */
[----:B------:R-:W-:Y:S01]  /*16cf0*/  @!P1 VIADD R8, R8, 0x1 ;  /* 0x0000000108089836 */ /* 0x000fe20000000000 */
[----:B------:R-:W-:Y:S02]  /*16d00*/  ISETP.NE.AND P1, PT, R6, RZ, PT ;  /* 0x000000ff0600720c */ /* 0x000fe40003f25270 */
[----:B------:R-:W-:Y:S02]  /*16d10*/  ISETP.GE.U32.AND P0, PT, R3, R4, PT ;  /* 0x000000040300720c */ /* 0x000fe40003f06070 */
[----:B----4-:R-:W-:-:S04]  /*16d20*/  IABS R4, R7 ;  /* 0x0000000700047213 */ /* 0x010fc80000000000 */
[----:B------:R-:W1:Y:S07]  /*16d30*/  I2F.RP R2, R4 ;  /* 0x0000000400027306 */ /* 0x000e6e0000209400 */
[----:B------:R-:W-:Y:S01]  /*16d40*/  @P0 VIADD R8, R8, 0x1 ;  /* 0x0000000108080836 */ /* 0x000fe20000000000 */
[----:B-1----:R-:W1:Y:S02]  /*16d50*/  MUFU.RCP R2, R2 ;  /* 0x0000000200027308 */ /* 0x002e640000001000 */
[----:B-1----:R-:W-:-:S06]  /*16d60*/  VIADD R2, R2, 0xffffffe ;  /* 0x0ffffffe02027836 */ /* 0x002fcc0000000000 */
[----:B------:R-:W1:Y:S02]  /*16d70*/  F2I.FTZ.U32.TRUNC.NTZ R3, R2 ;  /* 0x0000000200037305 */ /* 0x000e64000021f000 */
[----:B-1----:R-:W-:-:S04]  /*16d80*/  IMAD.MOV R2, RZ, RZ, -R3 ;  /* 0x000000ffff027224 */ /* 0x002fc800078e0a03 */
[----:B------:R-:W-:Y:S02]  /*16d90*/  IMAD R9, R2, R4, RZ ;  /* 0x0000000402097224 */ /* 0x000fe400078e02ff */
[----:B------:R-:W-:-:S04]  /*16da0*/  IMAD.MOV.U32 R2, RZ, RZ, RZ ;  /* 0x000000ffff027224 */ /* 0x000fc800078e00ff */
[----:B------:R-:W-:Y:S01]  /*16db0*/  IMAD.HI.U32 R2, R3, R9, R2 ;  /* 0x0000000903027227 */ /* 0x000fe200078e0002 */
[----:B------:R-:W-:Y:S02]  /*16dc0*/  LOP3.LUT R3, R0, R6, RZ, 0x3c, !PT ;  /* 0x0000000600037212 */ /* 0x000fe400078e3cff */
[----:B------:R-:W-:Y:S02]  /*16dd0*/  IABS R9, R7 ;  /* 0x0000000700097213 */ /* 0x000fe40000000000 */
[----:B------:R-:W-:-:S03]  /*16de0*/  ISETP.GE.AND P2, PT, R3, RZ, PT ;  /* 0x000000ff0300720c */ /* 0x000fc60003f46270 */
[----:B------:R-:W-:-:S10]  /*16df0*/  IMAD.MOV R9, RZ, RZ, -R9 ;  /* 0x000000ffff097224 */ /* 0x000fd400078e0a09 */
[----:B------:R-:W-:Y:S01]  /*16e00*/  @!P2 IMAD.MOV R8, RZ, RZ, -R8 ;  /* 0x000000ffff08a224 */ /* 0x000fe200078e0a08 */
[----:B------:R-:W-:-:S04]  /*16e10*/  @!P1 LOP3.LUT R8, RZ, R6, RZ, 0x33, !PT ;  /* 0x00000006ff089212 */ /* 0x000fc800078e33ff */
[-C--:B------:R-:W-:Y:S01]  /*16e20*/  IABS R3, R8.reuse ;  /* 0x0000000800037213 */ /* 0x080fe20000000000 */
[----:B------:R-:W-:-:S04]  /*16e30*/  IMAD R6, R6, R8, RZ ;  /* 0x0000000806067224 */ /* 0x000fc800078e02ff */
[----:B------:R-:W-:-:S04]  /*16e40*/  IMAD.HI.U32 R2, R2, R3, RZ ;  /* 0x0000000302027227 */ /* 0x000fc800078e00ff */
[----:B------:R-:W-:-:S05]  /*16e50*/  IMAD R3, R2, R9, R3 ;  /* 0x0000000902037224 */ /* 0x000fca00078e0203 */
[----:B------:R-:W-:-:S13]  /*16e60*/  ISETP.GT.U32.AND P1, PT, R4, R3, PT ;  /* 0x000000030400720c */ /* 0x000fda0003f24070 */
[----:B------:R-:W-:Y:S02]  /*16e70*/  @!P1 IMAD.IADD R3, R3, 0x1, -R4 ;  /* 0x0000000103039824 */ /* 0x000fe400078e0a04 */
[----:B------:R-:W-:Y:S01]  /*16e80*/  @!P1 VIADD R2, R2, 0x1 ;  /* 0x0000000102029836 */ /* 0x000fe20000000000 */
[----:B------:R-:W-:Y:S02]  /*16e90*/  ISETP.NE.AND P1, PT, R7, RZ, PT ;  /* 0x000000ff0700720c */ /* 0x000fe40003f25270 */
[----:B------:R-:W-:Y:S02]  /*16ea0*/  ISETP.GE.U32.AND P0, PT, R3, R4, PT ;  /* 0x000000040300720c */ /* 0x000fe40003f06070 */
[----:B------:R-:W-:Y:S02]  /*16eb0*/  LOP3.LUT R3, R8, R7, RZ, 0x3c, !PT ;  /* 0x0000000708037212 */ /* 0x000fe400078e3cff */
[----:B------:R-:W-:Y:S02]  /*16ec0*/  IADD3 R4, R0, -R6, RZ ;  /* 0x8000000600047210 */ /* 0x000fe40007ffe0ff */
[----:B------:R-:W-:-:S07]  /*16ed0*/  ISETP.GE.AND P2, PT, R3, RZ, PT ;  /* 0x000000ff0300720c */ /* 0x000fce0003f46270 */
[----:B------:R-:W-:-:S06]  /*16ee0*/  @P0 VIADD R2, R2, 0x1 ;  /* 0x0000000102020836 */ /* 0x000fcc0000000000 */
[----:B------:R-:W-:Y:S01]  /*16ef0*/  @!P2 IMAD.MOV R2, RZ, RZ, -R2 ;  /* 0x000000ffff02a224 */ /* 0x000fe200078e0a02 */
[----:B------:R-:W-:-:S05]  /*16f00*/  @!P1 LOP3.LUT R2, RZ, R7, RZ, 0x33, !PT ;  /* 0x00000007ff029212 */ /* 0x000fca00078e33ff */
[--C-:B------:R-:W-:Y:S02]  /*16f10*/  IMAD.MOV R3, RZ, RZ, -R2.reuse ;  /* 0x000000ffff037224 */ /* 0x100fe400078e0a02 */
[C---:B------:R-:W-:Y:S02]  /*16f20*/  IMAD R2, R7.reuse, 0x1000000, R2 ;  /* 0x0100000007027824 */ /* 0x040fe400078e0202 */
[----:B------:R-:W-:-:S04]  /*16f30*/  IMAD R3, R7, R3, R8 ;  /* 0x0000000307037224 */ /* 0x000fc800078e0208 */
[----:B------:R-:W-:-:S05]  /*16f40*/  IMAD R0, R3, 0x10000, R2 ;  /* 0x0001000003007824 */ /* 0x000fca00078e0202 */
[----:B------:R1:W-:Y:S01]  /*16f50*/  STL [R1+0x8], R0 ;  /* 0x0000080001007387 */ /* 0x0003e20000100800 */
[----:B-----5:R-:W-:-:S05]  /*16f60*/  IMAD.IADD R10, R5, 0x1, R10 ;  /* 0x00000001050a7824 */ /* 0x020fca00078e020a */
[----:B------:R1:W-:Y:S04]  /*16f70*/  STL [R1+0xc], R10 ;  /* 0x00000c0a01007387 */ /* 0x0003e80000100800 */
[----:B------:R1:W-:Y:S01]  /*16f80*/  STL [R1+0x4], R4 ;  /* 0x0000040401007387 */ /* 0x0003e20000100800 */
[----:B------:R-:W-:Y:S05]  /*16f90*/  BRA `(.L_x_322) ;  /* 0x0000000000287947 */ /* 0x000fea0003800000 */
.L_x_316:
[----:B------:R-:W-:Y:S01]  /*16fa0*/  UMOV UR4, URZ ;  /* 0x0000003f00047c82 */ /* 0x000fe20008000000 */
[----:B------:R-:W-:Y:S01]  /*16fb0*/  ULDC UR6, c[0x0][0xc3c] ;  /* 0x00030f0000067ab9 */ /* 0x000fe20000000800 */
[----:B------:R-:W-:Y:S01]  /*16fc0*/  UMOV UR5, URZ ;  /* 0x0000003f00057c82 */ /* 0x000fe20008000000 */
[----:B------:R1:W-:Y:S01]  /*16fd0*/  STL [R1], R0 ;  /* 0x0000000001007387 */ /* 0x0003e20000100800 */
[----:B------:R-:W-:Y:S02]  /*16fe0*/  IMAD.U32 R3, RZ, RZ, UR4 ;  /* 0x00000004ff037e24 */ /* 0x000fe4000f8e00ff */
[----:B------:R-:W-:-:S03]  /*16ff0*/  IMAD.U32 R2, RZ, RZ, UR5 ;  /* 0x00000005ff027e24 */ /* 0x000fc6000f8e00ff */
[----:B------:R3:W-:Y:S01]  /*17000*/  STL [R1+0x4], R3 ;  /* 0x0000040301007387 */ /* 0x0007e20000100800 */
[----:B-1----:R-:W-:-:S05]  /*17010*/  IMAD.U32 R0, RZ, RZ, UR6 ;  /* 0x00000006ff007e24 */ /* 0x002fca000f8e00ff */
[----:B------:R3:W-:Y:S04]  /*17020*/  STL [R1+0xc], R0 ;  /* 0x00000c0001007387 */ /* 0x0007e80000100800 */
[----:B------:R3:W-:Y:S02]  /*17030*/  STL [R1+0x8], R2 ;  /* 0x0000080201007387 */ /* 0x0007e40000100800 */
.L_x_322:
[----:B---3--:R-:W3:Y:S04]  /*17040*/  LDL R3, [R1+0x8] ;  /* 0x0000080001037983 */ /* 0x008ee80000100800 */
[----:B------:R-:W4:Y:S04]  /*17050*/  LDL R2, [R1+0xc] ;  /* 0x00000c0001027983 */ /* 0x000f280000100800 */
[----:B-1----:R-:W5:Y:S04]  /*17060*/  LDL R4, [R1] ;  /* 0x0000000001047983 */ /* 0x002f680000100800 */
[----:B--2---:R-:W5:Y:S01]  /*17070*/  LDL R5, [R1+0x4] ;  /* 0x0000040001057983 */ /* 0x004f620000100800 */
[----:B------:R-:W-:Y:S05]  /*17080*/  WARPSYNC.ALL ;  /* 0x0000000000007948 */ /* 0x000fea0003800000 */
[----:B------:R-:W1:Y:S02]  /*17090*/  S2R R0, SR_TID.X ;  /* 0x0000000000007919 */ /* 0x000e640000002100 */
[----:B-1----:R-:W-:Y:S01]  /*170a0*/  LOP3.LUT R0, R0, 0x1f, RZ, 0xc0, !PT ;  /* 0x0000001f00007812 */ /* 0x002fe200078ec0ff */
[----:B------:R-:W-:Y:S03]  /*170b0*/  BAR.SYNC.DEFER_BLOCKING 0x4, 0x180 ;  /* 0x0106000000007b1d */ /* 0x000fe60000010000 */
[----:B------:R-:W-:-:S13]  /*170c0*/  ISETP.NE.AND P0, PT, R0, RZ, PT ;  /* 0x000000ff0000720c */ /* 0x000fda0003f05270 */
[----:B------:R-:W-:Y:S01]  /*170d0*/  @!P0 MOV R0, 0x400 ;  /* 0x0000040000008802 */ /* 0x000fe20000000f00 */
[----:B---3--:R-:W-:Y:S02]  /*170e0*/  IMAD.MOV.U32 R6, RZ, RZ, R3 ;  /* 0x000000ffff067224 */ /* 0x008fe400078e0003 */
[----:B------:R-:W1:Y:S01]  /*170f0*/  @!P0 S2R R3, SR_CgaCtaId ;  /* 0x0000000000038919 */ /* 0x000e620000008800 */
[----:B----4-:R-:W-:Y:S01]  /*17100*/  IMAD.MOV.U32 R7, RZ, RZ, R2 ;  /* 0x000000ffff077224 */ /* 0x010fe200078e0002 */
[----:B-1----:R-:W-:-:S05]  /*17110*/  @!P0 LEA R18, R3, R0, 0x18 ;  /* 0x0000000003128211 */ /* 0x002fca00078ec0ff */
[----:B-----5:R2:W-:Y:S01]  /*17120*/  @!P0 STS.128 [R18+0x348d0], R4 ;  /* 0x0348d00412008388 */ /* 0x0205e20000000c00 */
[----:B------:R-:W-:Y:S06]  /*17130*/  BAR.ARV 0x5, 0x180 ;  /* 0x0146000000007b1d */ /* 0x000fec0000002000 */
.L_x_313:
[----:B------:R-:W3:Y:S01]  /*17140*/  LDL R0, [R1+0xc] ;  /* 0x00000c0001007983 */ /* 0x000ee20000100800 */
[----:B------:R-:W-:Y:S02]  /*17150*/  ULDC UR4, c[0x0][0xc3c] ;  /* 0x00030f0000047ab9 */ /* 0x000fe40000000800 */
[----:B---3--:R-:W-:-:S13]  /*17160*/  ISETP.GE.AND P0, PT, R0, UR4, PT ;  /* 0x0000000400007c0c */ /* 0x008fda000bf06270 */
[----:B------:R-:W-:Y:S05]  /*17170*/  @!P0 BRA `(.L_x_323) ;  /* 0xffffffac00388947 */ /* 0x000fea000383ffff */
[----:B------:R-:W-:Y:S05]  /*17180*/  BSYNC B8 ;  /* 0x0000000000087941 */ /* 0x000fea0003800000 */
.L_x_224:
[----:B0-----:R-:W3:Y:S01]  /*17190*/  LDL.LU R0, [R1+0x48] ;  /* 0x0000480001007983 */ /* 0x001ee20000300800 */
[----:B------:R-:W-:Y:S01]  /*171a0*/  BSSY B0, `(.L_x_324) ;  /* 0x000000b000007945 */ /* 0x000fe20003800000 */
[----:B-12---:R-:W0:Y:S01]  /*171b0*/  S2R R5, SR_CgaCtaId ;  /* 0x0000000000057919 */ /* 0x006e220000008800 */
[----:B---3--:R-:W-:-:S05]  /*171c0*/  VIADD R0, R0, 0x1 ;  /* 0x0000000100007836 */ /* 0x008fca0000000000 */
[----:B------:R-:W-:-:S04]  /*171d0*/  LEA.HI R2, R0, R0, RZ, 0x1 ;  /* 0x0000000000027211 */ /* 0x000fc800078f08ff */
[----:B------:R-:W-:-:S05]  /*171e0*/  LOP3.LUT R3, R2, 0xfffffffe, RZ, 0xc0, !PT ;  /* 0xfffffffe02037812 */ /* 0x000fca00078ec0ff */
[----:B------:R-:W-:Y:S01]  /*171f0*/  IMAD.IADD R3, R0, 0x1, -R3 ;  /* 0x0000000100037824 */ /* 0x000fe200078e0a03 */
[----:B------:R-:W-:-:S04]  /*17200*/  MOV R0, 0x400 ;  /* 0x0000040000007802 */ /* 0x000fc80000000f00 */
[----:B0-----:R-:W-:Y:S02]  /*17210*/  LEA R0, R5, R0, 0x18 ;  /* 0x0000000005007211 */ /* 0x001fe400078ec0ff */
[----:B------:R-:W-:-:S04]  /*17220*/  SHF.L.U32 R3, R3, 0x1f, RZ ;  /* 0x0000001f03037819 */ /* 0x000fc800000006ff */
[----:B------:R-:W0:Y:S02]  /*17230*/  SYNCS.PHASECHK.TRANS64.TRYWAIT P0, [R0+URZ+0x34820], R3 ;  /* 0x03482003000075a7 */ /* 0x000e24000800017f */
[----:B0-----:R-:W-:Y:S05]  /*17240*/  @!P0 BRA `(.L_x_325) ;  /* 0x0000001c00c88947 */ /* 0x001fea0003800000 */
.L_x_395:
[----:B------:R-:W-:Y:S05]  /*17250*/  BSYNC B0 ;  /* 0x0000000000007941 */ /* 0x000fea0003800000 */
.L_x_324:
[----:B------:R-:W-:-:S03]  /*17260*/  UMOV UR4, 0xffffffff ;  /* 0xffffffff00047882 */ /* 0x000fc60000000000 */
[----:B------:R-:W-:Y:S05]  /*17270*/  BRA.DIV UR4, `(.L_x_326) ;  /* 0x0000001e04d07947 */ /* 0x000fea000b800000 */
[----:B------:R-:W1:Y:S02]  /*17280*/  S2R R2, SR_TID.X ;  /* 0x0000000000027919 */ /* 0x000e640000002100 */
[----:B-1----:R-:W-:-:S04]  /*17290*/  SHF.R.U32.HI R2, RZ, 0x5, R2 ;  /* 0x00000005ff027819 */ /* 0x002fc80000011602 */
[----:B------:R-:W-:-:S05]  /*172a0*/  LOP3.LUT R2, R2, 0x3, RZ, 0xc0, !PT ;  /* 0x0000000302027812 */ /* 0x000fca00078ec0ff */
[----:B------:R1:W2:Y:S02]  /*172b0*/  SHFL.IDX PT, R14, R2, RZ, 0x1f ;  /* 0x00001fff020e7589 */ /* 0x0002a400000e0000 */
.L_x_398:
[----:B--2---:R-:W-:Y:S01]  /*172c0*/  ISETP.NE.AND P0, PT, R14, RZ, PT ;  /* 0x000000ff0e00720c */ /* 0x004fe20003f05270 */
[----:B------:R-:W-:-:S12]  /*172d0*/  BSSY B0, `(.L_x_327) ;  /* 0x0000027000007945 */ /* 0x000fd80003800000 */
[----:B------:R-:W-:Y:S05]  /*172e0*/  @P0 BRA `(.L_x_328) ;  /* 0x0000000000940947 */ /* 0x000fea0003800000 */
[----:B------:R-:W-:-:S03]  /*172f0*/  UMOV UR4, 0xffffffff ;  /* 0xffffffff00047882 */ /* 0x000fc60000000000 */
[----:B------:R-:W-:Y:S05]  /*17300*/  BRA.DIV UR4, `(.L_x_329) ;  /* 0x0000001e04e07947 */ /* 0x000fea000b800000 */
[----:B------:R-:W-:-:S13]  /*17310*/  ELECT P6, URZ, PT ;  /* 0x00000000003f782f */ /* 0x000fda00038c0000 */
.L_x_401:
[----:B------:R-:W-:Y:S05]  /*17320*/  @!P6 BRA `(.L_x_328) ;  /* 0x000000000084e947 */ /* 0x000fea0003800000 */
[----:B-1----:R-:W2:Y:S02]  /*17330*/  LDL R2, [R1+0x6c] ;  /* 0x00006c0001027983 */ /* 0x002ea40000100800 */
[----:B--2---:R-:W-:-:S13]  /*17340*/  R2UR UR4, R2 ;  /* 0x00000000020472ca */ /* 0x004fda00000e0000 */
[----:B------:R-:W-:-:S06]  /*17350*/  ULOP3.LUT UR4, UR4, 0x2, URZ, 0xfc, !UPT ;  /* 0x0000000204047892 */ /* 0x000fcc000f8efc3f */
[----:B------:R-:W-:-:S05]  /*17360*/  IMAD.U32 R2, RZ, RZ, UR4 ;  /* 0x00000004ff027e24 */ /* 0x000fca000f8e00ff */
[----:B------:R-:W-:-:S13]  /*17370*/  ISETP.NE.AND P2, PT, R2, 0x3, PT ;  /* 0x000000030200780c */ /* 0x000fda0003f45270 */
[----:B------:R-:W-:Y:S05]  /*17380*/  @!P2 BRA `(.L_x_330) ;  /* 0x000000000004a947 */ /* 0x000fea0003800000 */
[----:B------:R-:W-:Y:S01]  /*17390*/  BPT.TRAP 0x1 ;  /* 0x000000040000795c */ /* 0x000fe20000300000 */
.L_x_330:
[----:B------:R-:W2:Y:S01]  /*173a0*/  LDL.LU R7, [R1+0x14] ;  /* 0x0000140001077983 */ /* 0x000ea20000300800 */
[----:B------:R-:W-:Y:S02]  /*173b0*/  VIADD R2, R0, 0x34840 ;  /* 0x0003484000027836 */ /* 0x000fe40000000000 */
[C---:B0-----:R-:W-:Y:S02]  /*173c0*/  VIADD R3, R19.reuse, 0x1 ;  /* 0x0000000113037836 */ /* 0x041fe40000000000 */
[----:B------:R-:W-:-:S03]  /*173d0*/  IMAD R6, R19, 0x8, R2 ;  /* 0x0000000813067824 */ /* 0x000fc600078e0202 */
[----:B------:R-:W-:-:S04]  /*173e0*/  ISETP.NE.AND P1, PT, R3, 0x2, PT ;  /* 0x000000020300780c */ /* 0x000fc80003f25270 */
[----:B------:R-:W-:Y:S02]  /*173f0*/  SEL R4, RZ, 0x1, P1 ;  /* 0x00000001ff047807 */ /* 0x000fe40000800000 */
[----:B------:R-:W-:Y:S02]  /*17400*/  SEL R3, R3, RZ, P1 ;  /* 0x000000ff03037207 */ /* 0x000fe40000800000 */
[C---:B--2---:R-:W-:Y:S02]  /*17410*/  SHF.L.U32 R5, R7.reuse, 0x1f, RZ ;  /* 0x0000001f07057819 */ /* 0x044fe400000006ff */
[----:B------:R-:W-:Y:S01]  /*17420*/  LOP3.LUT R4, R7, R4, RZ, 0x3c, !PT ;  /* 0x0000000407047212 */ /* 0x000fe200078e3cff */
[----:B------:R-:W-:Y:S01]  /*17430*/  IMAD R7, R3, 0x8, R2 ;  /* 0x0000000803077824 */ /* 0x000fe200078e0202 */
[----:B------:R-:W0:Y:S02]  /*17440*/  SYNCS.PHASECHK.TRANS64.TRYWAIT P0, [R6+URZ], R5 ;  /* 0x00000005060075a7 */ /* 0x000e24000800017f */
[----:B------:R-:W-:Y:S01]  /*17450*/  SHF.L.U32 R2, R4, 0x1f, RZ ;  /* 0x0000001f04027819 */ /* 0x000fe200000006ff */
[----:B0-----:R-:W-:Y:S06]  /*17460*/  @!P0 BRA `(.L_x_331) ;  /* 0x0000001c00a88947 */ /* 0x001fec0003800000 */
.L_x_402:
[----:B------:R-:W1:Y:S02]  /*17470*/  SYNCS.PHASECHK.TRANS64.TRYWAIT P0, [R7+URZ], R2 ;  /* 0x00000002070075a7 */ /* 0x000e64000800017f */
[----:B-1----:R-:W-:Y:S05]  /*17480*/  @!P0 BRA `(.L_x_332) ;  /* 0x0000001c00b48947 */ /* 0x002fea0003800000 */
.L_x_403:
[----:B------:R-:W-:Y:S05]  /*17490*/  @!P2 BRA `(.L_x_333) ;  /* 0x000000000004a947 */ /* 0x000fea0003800000 */
[----:B------:R-:W-:Y:S01]  /*174a0*/  BPT.TRAP 0x1 ;  /* 0x000000040000795c */ /* 0x000fe20000300000 */
.L_x_333:
[----:B------:R-:W-:-:S04]  /*174b0*/  VIADD R0, R0, 0x34860 ;  /* 0x0003486000007836 */ /* 0x000fc80000000000 */
[----:B------:R-:W-:-:S04]  /*174c0*/  IMAD R4, R19, 0x8, R0 ;  /* 0x0000000813047824 */ /* 0x000fc800078e0200 */
[----:B------:R-:W2:Y:S02]  /*174d0*/  SYNCS.PHASECHK.TRANS64.TRYWAIT P0, [R4+URZ], R5 ;  /* 0x00000005040075a7 */ /* 0x000ea4000800017f */
[----:B--2---:R-:W-:Y:S05]  /*174e0*/  @!P0 BRA `(.L_x_334) ;  /* 0x0000001c00b08947 */ /* 0x004fea0003800000 */
.L_x_404:
[----:B------:R-:W-:-:S07]  /*174f0*/  IMAD R3, R3, 0x8, R0 ;  /* 0x0000000803037824 */ /* 0x000fce00078e0200 */
.L_x_335:
[----:B---3--:R3:W4:Y:S02]  /*17500*/  SYNCS.PHASECHK.TRANS64.TRYWAIT P0, [R3+URZ], R2 ;  /* 0x00000002030075a7 */ /* 0x008724000800017f */
[----:B----4-:R-:W-:Y:S05]  /*17510*/  @!P0 NANOSLEEP.SYNCS 0x989680 ;  /* 0x009896800000895d */ /* 0x010fea0003900000 */
[----:B------:R-:W4:Y:S02]  /*17520*/  @!P0 SYNCS.PHASECHK.TRANS64 P0, [R3+URZ], R2 ;  /* 0x00000002030085a7 */ /* 0x000f24000800007f */
[----:B----4-:R-:W-:Y:S05]  /*17530*/  @!P0 BRA `(.L_x_335) ;  /* 0xfffffffc00f08947 */ /* 0x010fea000383ffff */
.L_x_328:
[----:B------:R-:W-:Y:S05]  /*17540*/  BSYNC B0 ;  /* 0x0000000000007941 */ /* 0x000fea0003800000 */
.L_x_327:
[----:B------:R-:W-:Y:S05]  /*17550*/  EXIT ;  /* 0x000000000000794d */ /* 0x000fea0003800000 */
.L_x_175:
[----:B0-----:R0:W1:Y:S02]  /*17560*/  SYNCS.PHASECHK.TRANS64.TRYWAIT P1, [R0+URZ+0x34800], R3 ;  /* 0x03480003000075a7 */ /* 0x001064000802017f */
[----:B-1----:R-:W-:Y:S05]  /*17570*/  @!P1 NANOSLEEP.SYNCS 0x989680 ;  /* 0x009896800000995d */ /* 0x002fea0003900000 */
[----:B------:R-:W1:Y:S02]  /*17580*/  @!P1 SYNCS.PHASECHK.TRANS64 P1, [R0+URZ+0x34800], R3 ;  /* 0x03480003000095a7 */ /* 0x000e64000802007f */
[----:B-1----:R-:W-:Y:S05]  /*17590*/  @!P1 BRA `(.L_x_175) ;  /* 0xfffffffc00f09947 */ /* 0x002fea000383ffff */
[----:B------:R-:W-:Y:S05]  /*175a0*/  BRA `(.L_x_336) ;  /* 0xfffffea800007947 */ /* 0x000fea000383ffff */
.L_x_179:
[----:B-1----:R1:W2:Y:S02]  /*175b0*/  SYNCS.PHASECHK.TRANS64.TRYWAIT P2, [R10+URZ+0x34830], R3 ;  /* 0x034830030a0075a7 */ /* 0x0022a4000804017f */
[----:B--2---:R-:W-:Y:S05]  /*175c0*/  @!P2 NANOSLEEP.SYNCS 0x989680 ;  /* 0x009896800000a95d */ /* 0x004fea0003900000 */
[----:B------:R-:W2:Y:S02]  /*175d0*/  @!P2 SYNCS.PHASECHK.TRANS64 P2, [R10+URZ+0x34830], R3 ;  /* 0x034830030a00a5a7 */ /* 0x000ea4000804007f */
[----:B--2---:R-:W-:Y:S05]  /*175e0*/  @!P2 BRA `(.L_x_179) ;  /* 0xfffffffc00f0a947 */ /* 0x004fea000383ffff */
[----:B------:R-:W-:Y:S05]  /*175f0*/  BRA `(.L_x_178) ;  /* 0xfffffea800247947 */ /* 0x000fea000383ffff */
.L_x_184:
[----:B-1----:R1:W2:Y:S02]  /*17600*/  SYNCS.PHASECHK.TRANS64.TRYWAIT P2, [R0+URZ+0x34830], R21 ;  /* 0x03483015000075a7 */ /* 0x0022a4000804017f */
[----:B--2---:R-:W-:Y:S05]  /*17610*/  @!P2 NANOSLEEP.SYNCS 0x989680 ;  /* 0x009896800000a95d */ /* 0x004fea0003900000 */
[----:B------:R-:W2:Y:S02]  /*17620*/  @!P2 SYNCS.PHASECHK.TRANS64 P2, [R0+URZ+0x34830], R21 ;  /* 0x034830150000a5a7 */ /* 0x000ea4000804007f */
[----:B--2---:R-:W-:Y:S05]  /*17630*/  @!P2 BRA `(.L_x_184) ;  /* 0xfffffffc00f0a947 */ /* 0x004fea000383ffff */
[----:B------:R-:W-:Y:S05]  /*17640*/  BRA `(.L_x_181) ;  /* 0xffffff0000fc7947 */ /* 0x000fea000383ffff */
.L_x_188:
[----:B-1----:R-:W-:-:S04]  /*17650*/  IMAD.U32 R15, RZ, RZ, UR6 ;  /* 0x00000006ff0f7e24 */ /* 0x002fc8000f8e00ff */
[----:B------:R1:W2:Y:S03]  /*17660*/  SYNCS.PHASECHK.TRANS64.TRYWAIT P2, [R15+URZ+0x34850], R0 ;  /* 0x034850000f0075a7 */ /* 0x0002a6000804017f */
[----:B--2---:R-:W-:Y:S05]  /*17670*/  @!P2 NANOSLEEP.SYNCS 0x989680 ;  /* 0x009896800000a95d */ /* 0x004fea0003900000 */
[----:B------:R-:W2:Y:S02]  /*17680*/  @!P2 SYNCS.PHASECHK.TRANS64 P2, [R15+URZ+0x34850], R0 ;  /* 0x034850000f00a5a7 */ /* 0x000ea4000804007f */
[----:B--2---:R-:W-:Y:S05]  /*17690*/  @!P2 BRA `(.L_x_188) ;  /* 0xfffffffc00eca947 */ /* 0x004fea000383ffff */
[----:B------:R-:W-:Y:S05]  /*176a0*/  BRA `(.L_x_185) ;  /* 0xffffff2800a87947 */ /* 0x000fea000383ffff */
.L_x_193:
[----:B-1----:R1:W2:Y:S02]  /*176b0*/  SYNCS.PHASECHK.TRANS64.TRYWAIT P0, [R8+URZ+0x34850], R3 ;  /* 0x03485003080075a7 */ /* 0x0022a4000800017f */
[----:B--2---:R-:W-:Y:S05]  /*176c0*/  @!P0 NANOSLEEP.SYNCS 0x989680 ;  /* 0x009896800000895d */ /* 0x004fea0003900000 */
[----:B------:R-:W2:Y:S02]  /*176d0*/  @!P0 SYNCS.PHASECHK.TRANS64 P0, [R8+URZ+0x34850], R3 ;  /* 0x03485003080085a7 */ /* 0x000ea4000800007f */
[----:B--2---:R-:W-:Y:S05]  /*176e0*/  @!P0 BRA `(.L_x_193) ;  /* 0xfffffffc00f08947 */ /* 0x004fea000383ffff */
[----:B------:R-:W-:Y:S05]  /*176f0*/  BRA `(.L_x_192) ;  /* 0xffffff5800587947 */ /* 0x000fea000383ffff */
.L_x_238:
[----:B------:R-:W2:Y:S01]  /*17700*/  S2R R4, SR_TID.X ;  /* 0x0000000000047919 */ /* 0x000ea20000002100 */
[----:B------:R-:W-:Y:S01]  /*17710*/  BSSY B0, `(.L_x_337) ;  /* 0x000000a000007945 */ /* 0x000fe20003800000 */
[----:B------:R-:W-:Y:S02]  /*17720*/  IMAD.MOV.U32 R12, RZ, RZ, RZ ;  /* 0x000000ffff0c7224 */ /* 0x000fe400078e00ff */
[----:B0-----:R-:W-:Y:S02]  /*17730*/  IMAD.MOV.U32 R11, RZ, RZ, 0x1f ;  /* 0x0000001fff0b7424 */ /* 0x001fe400078e00ff */
[----:B------:R-:W-:Y:S01]  /*17740*/  IMAD.MOV.U32 R15, RZ, RZ, -0x1 ;  /* 0xffffffffff0f7424 */ /* 0x000fe200078e00ff */
[----:B--2---:R-:W-:-:S04]  /*17750*/  SHF.R.U32.HI R4, RZ, 0x5, R4 ;  /* 0x00000005ff047819 */ /* 0x004fc80000011604 */
[----:B------:R-:W-:-:S05]  /*17760*/  LOP3.LUT R4, R4, 0x3, RZ, 0xc0, !PT ;  /* 0x0000000304047812 */ /* 0x000fca00078ec0ff */
[----:B------:R-:W-:-:S07]  /*17770*/  IMAD.MOV.U32 R13, RZ, RZ, R4 ;  /* 0x000000ffff0d7224 */ /* 0x000fce00078e0004 */
[----:B-1----:R-:W-:Y:S05]  /*17780*/  WARPSYNC.COLLECTIVE R15, `(.L_x_338) ;  /* 0x000000000f087348 */ /* 0x002fea0003c00000 */
[----:B------:R0:W2:Y:S02]  /*17790*/  SHFL.IDX P6, R14, R13, R12, R11 ;  /* 0x0000000c0d0e7389 */ /* 0x0000a400000c000b */
[----:B012---:R-:W-:Y:S01]  /*177a0*/  ENDCOLLECTIVE ;  /* 0x000000000000791b */ /* 0x007fe20003800000 */
.L_x_338:
[----:B------:R-:W-:Y:S05]  /*177b0*/  BSYNC B0 ;  /* 0x0000000000007941 */ /* 0x000fea0003800000 */
.L_x_337:
[----:B------:R-:W-:Y:S05]  /*177c0*/  BRA `(.L_x_339) ;  /* 0xffffffb400607947 */ /* 0x000fea000383ffff */
.L_x_240:
[----:B------:R-:W-:Y:S01]  /*177d0*/  BSSY B0, `(.L_x_340) ;  /* 0x0000006000007945 */ /* 0x000fe20003800000 */
[----:B------:R-:W-:-:S07]  /*177e0*/  IMAD.MOV.U32 R15, RZ, RZ, -0x1 ;  /* 0xffffffffff0f7424 */ /* 0x000fce00078e00ff */
[----:B01--4-:R-:W-:Y:S05]  /*177f0*/  WARPSYNC.COLLECTIVE R15, `(.L_x_341) ;  /* 0x000000000f0c7348 */ /* 0x013fea0003c00000 */
[----:B------:R-:W-:Y:S02]  /*17800*/  ELECT P6, UR62, PT ;  /* 0x00000000003e782f */ /* 0x000fe400038c0000 */
[----:B------:R-:W-:Y:S01]  /*17810*/  MOV R14, UR62 ;  /* 0x0000003e000e7c02 */ /* 0x000fe20008000f00 */
[----:B01--4-:R-:W-:Y:S10]  /*17820*/  ENDCOLLECTIVE ;  /* 0x000000000000791b */ /* 0x013ff40003800000 */
.L_x_341:
[----:B------:R-:W-:Y:S05]  /*17830*/  BSYNC B0 ;  /* 0x0000000000007941 */ /* 0x000fea0003800000 */
.L_x_340:
[----:B------:R-:W-:Y:S05]  /*17840*/  BRA `(.L_x_342) ;  /* 0xffffffb400647947 */ /* 0x000fea000383ffff */
.L_x_242:
[----:B--2---:R2:W3:Y:S02]  /*17850*/  SYNCS.PHASECHK.TRANS64.TRYWAIT P0, [R0+URZ+0x34840], R2 ;  /* 0x03484002000075a7 */ /* 0x0044e4000800017f */
[----:B---3--:R-:W-:Y:S05]  /*17860*/  @!P0 NANOSLEEP.SYNCS 0x989680 ;  /* 0x009896800000895d */ /* 0x008fea0003900000 */
[----:B------:R-:W3:Y:S02]  /*17870*/  @!P0 SYNCS.PHASECHK.TRANS64 P0, [R0+URZ+0x34840], R2 ;  /* 0x03484002000085a7 */ /* 0x000ee4000800007f */
[----:B---3--:R-:W-:Y:S05]  /*17880*/  @!P0 BRA `(.L_x_242) ;  /* 0xfffffffc00f08947 */ /* 0x008fea000383ffff */
[----:B------:R-:W-:Y:S05]  /*17890*/  BRA `(.L_x_343) ;  /* 0xffffffb400c87947 */ /* 0x000fea000383ffff */
.L_x_246:
[----:B------:R-:W2:Y:S01]  /*178a0*/  LDL.LU R11, [R1+0x44] ;  /* 0x00004400010b7983 */ /* 0x000ea20000300800 */
[----:B------:R-:W-:Y:S01]  /*178b0*/  IMAD.MOV.U32 R13, RZ, RZ, R3 ;  /* 0x000000ffff0d7224 */ /* 0x000fe200078e0003 */
[----:B------:R-:W-:Y:S01]  /*178c0*/  LOP3.LUT R7, R7, 0x7f, RZ, 0xc0, !PT ;  /* 0x0000007f07077812 */ /* 0x000fe200078ec0ff */
[----:B------:R-:W-:Y:S02]  /*178d0*/  IMAD.MOV.U32 R12, RZ, RZ, RZ ;  /* 0x000000ffff0c7224 */ /* 0x000fe400078e00ff */
[----:B------:R-:W-:Y:S01]  /*178e0*/  IMAD.MOV.U32 R15, RZ, RZ, -0x1 ;  /* 0xffffffffff0f7424 */ /* 0x000fe200078e00ff */
[----:B------:R-:W-:-:S05]  /*178f0*/  SHF.R.U32.HI R0, RZ, 0x3, R7 ;  /* 0x00000003ff007819 */ /* 0x000fca0000011607 */
[----:B------:R-:W-:-:S04]  /*17900*/  IMAD.IADD R0, R0, 0x1, R5 ;  /* 0x0000000100007824 */ /* 0x000fc800078e0205 */
[----:B------:R-:W-:Y:S02]  /*17910*/  VIADD R5, R0, 0x10 ;  /* 0x0000001000057836 */ /* 0x000fe40000000000 */
[----:B--2---:R-:W-:Y:S02]  /*17920*/  IMAD R2, R11, R8, RZ ;  /* 0x000000080b027224 */ /* 0x004fe400078e02ff */
[----:B------:R-:W-:-:S03]  /*17930*/  IMAD.MOV.U32 R11, RZ, RZ, 0x181f ;  /* 0x0000181fff0b7424 */ /* 0x000fc600078e00ff */
[----:B------:R-:W-:-:S13]  /*17940*/  ISETP.GE.AND P2, PT, R0, R2, PT ;  /* 0x000000020000720c */ /* 0x000fda0003f46270 */
[----:B-----5:R-:W-:Y:S05]  /*17950*/  WARPSYNC.COLLECTIVE R15, `(.L_x_344) ;  /* 0x000000000f087348 */ /* 0x020fea0003c00000 */
[----:B------:R0:W1:Y:S02]  /*17960*/  SHFL.IDX P6, R14, R13, R12, R11 ;  /* 0x0000000c0d0e7389 */ /* 0x00006400000c000b */
[----:B01---5:R-:W-:Y:S01]  /*17970*/  ENDCOLLECTIVE ;  /* 0x000000000000791b */ /* 0x023fe20003800000 */
.L_x_344:
[----:B------:R-:W-:Y:S02]  /*17980*/  IMAD.MOV.U32 R13, RZ, RZ, R4 ;  /* 0x000000ffff0d7224 */ /* 0x000fe400078e0004 */
[----:B------:R-:W-:-:S07]  /*17990*/  IMAD.MOV.U32 R6, RZ, RZ, R14 ;  /* 0x000000ffff067224 */ /* 0x000fce00078e000e */
[----:B------:R-:W-:Y:S05]  /*179a0*/  WARPSYNC.COLLECTIVE R15, `(.L_x_345) ;  /* 0x000000000f087348 */ /* 0x000fea0003c00000 */
[----:B------:R0:W1:Y:S02]  /*179b0*/  SHFL.IDX P6, R14, R13, R12, R11 ;  /* 0x0000000c0d0e7389 */ /* 0x00006400000c000b */
[----:B01----:R-:W-:Y:S01]  /*179c0*/  ENDCOLLECTIVE ;  /* 0x000000000000791b */ /* 0x003fe20003800000 */
.L_x_345:
[----:B------:R-:W-:Y:S01]  /*179d0*/  ULDC.64 UR4, c[0x0][0x208] ;  /* 0x0000820000047ab9 */ /* 0x000fe20000000a00 */
[----:B------:R-:W-:Y:S02]  /*179e0*/  IMAD.MOV.U32 R13, RZ, RZ, R3 ;  /* 0x000000ffff0d7224 */ /* 0x000fe400078e0003 */
[----:B------:R-:W-:Y:S02]  /*179f0*/  IMAD.MOV.U32 R12, RZ, RZ, 0x1 ;  /* 0x00000001ff0c7424 */ /* 0x000fe400078e00ff */
[----:B------:R-:W-:-:S05]  /*17a00*/  IMAD.MOV.U32 R7, RZ, RZ, R14 ;  /* 0x000000ffff077224 */ /* 0x000fca00078e000e */
[----:B------:R-:W-:-:S05]  /*17a10*/  @!P2 LEA R7, P3, R10, R7, 0x1 ;  /* 0x000000070a07a211 */ /* 0x000fca00078608ff */
[----:B------:R-:W-:-:S05]  /*17a20*/  @!P2 IMAD.X R6, RZ, RZ, R6, P3 ;  /* 0x000000ffff06a224 */ /* 0x000fca00018e0606 */
[----:B------:R-:W-:-:S04]  /*17a30*/  @!P2 LOP3.LUT R7, R7, R6, RZ, 0x3c, !PT ;  /* 0x000000060707a212 */ /* 0x000fc800078e3cff */
[----:B------:R-:W-:-:S04]  /*17a40*/  @!P2 LOP3.LUT R6, R7, R6, RZ, 0x3c, !PT ;  /* 0x000000060706a212 */ /* 0x000fc800078e3cff */
[----:B------:R-:W-:-:S05]  /*17a50*/  @!P2 LOP3.LUT R7, R7, R6, RZ, 0x3c, !PT ;  /* 0x000000060707a212 */ /* 0x000fca00078e3cff */
        /* <DEDUP_REMOVED lines=9> */
.L_x_346:
[----:B------:R-:W-:Y:S02]  /*17af0*/  IMAD.MOV.U32 R13, RZ, RZ, R4 ;  /* 0x000000ffff0d7224 */ /* 0x000fe400078e0004 */
[----:B------:R-:W-:-:S07]  /*17b00*/  IMAD.MOV.U32 R8, RZ, RZ, R14 ;  /* 0x000000ffff087224 */ /* 0x000fce00078e000e */
[----:B------:R-:W-:Y:S05]  /*17b10*/  WARPSYNC.COLLECTIVE R15, `(.L_x_347) ;  /* 0x000000000f087348 */ /* 0x000fea0003c00000 */
[----:B------:R0:W1:Y:S02]  /*17b20*/  SHFL.IDX P6, R14, R13, R12, R11 ;  /* 0x0000000c0d0e7389 */ /* 0x00006400000c000b */
[----:B01----:R-:W-:Y:S01]  /*17b30*/  ENDCOLLECTIVE ;  /* 0x000000000000791b */ /* 0x003fe20003800000 */
.L_x_347:
[----:B------:R-:W-:Y:S01]  /*17b40*/  ULDC.64 UR4, c[0x0][0x208] ;  /* 0x0000820000047ab9 */ /* 0x000fe20000000a00 */
[----:B------:R-:W-:Y:S02]  /*17b50*/  IMAD.MOV.U32 R13, RZ, RZ, R3 ;  /* 0x000000ffff0d7224 */ /* 0x000fe400078e0003 */
[----:B------:R-:W-:Y:S02]  /*17b60*/  IMAD.MOV.U32 R12, RZ, RZ, 0x2 ;  /* 0x00000002ff0c7424 */ /* 0x000fe400078e00ff */
[----:B------:R-:W-:-:S05]  /*17b70*/  IMAD.MOV.U32 R5, RZ, RZ, R14 ;  /* 0x000000ffff057224 */ /* 0x000fca00078e000e */
[----:B------:R-:W-:Y:S01]  /*17b80*/  @!P2 LEA R7, P3, R10, R5, 0x1 ;  /* 0x000000050a07a211 */ /* 0x000fe200078608ff */
[----:B------:R-:W-:-:S04]  /*17b90*/  VIADD R5, R0, 0x20 ;  /* 0x0000002000057836 */ /* 0x000fc80000000000 */
        /* <DEDUP_REMOVED lines=13> */
.L_x_348:
[----:B------:R-:W-:Y:S02]  /*17c70*/  IMAD.MOV.U32 R13, RZ, RZ, R4 ;  /* 0x000000ffff0d7224 */ /* 0x000fe400078e0004 */
[----:B------:R-:W-:-:S07]  /*17c80*/  IMAD.MOV.U32 R6, RZ, RZ, R14 ;  /* 0x000000ffff067224 */ /* 0x000fce00078e000e */
[----:B------:R-:W-:Y:S05]  /*17c90*/  WARPSYNC.COLLECTIVE R15, `(.L_x_349) ;  /* 0x000000000f087348 */ /* 0x000fea0003c00000 */
[----:B------:R0:W1:Y:S02]  /*17ca0*/  SHFL.IDX P6, R14, R13, R12, R11 ;  /* 0x0000000c0d0e7389 */ /* 0x00006400000c000b */
[----:B01----:R-:W-:Y:S01]  /*17cb0*/  ENDCOLLECTIVE ;  /* 0x000000000000791b */ /* 0x003fe20003800000 */
.L_x_349:
[----:B------:R-:W-:Y:S01]  /*17cc0*/  ULDC.64 UR4, c[0x0][0x208] ;  /* 0x0000820000047ab9 */ /* 0x000fe20000000a00 */
[----:B------:R-:W-:Y:S02]  /*17cd0*/  IMAD.MOV.U32 R13, RZ, RZ, R3 ;  /* 0x000000ffff0d7224 */ /* 0x000fe400078e0003 */
[----:B------:R-:W-:Y:S01]  /*17ce0*/  IMAD.MOV.U32 R12, RZ, RZ, 0x3 ;  /* 0x00000003ff0c7424 */ /* 0x000fe200078e00ff */
[----:B------:R-:W-:-:S04]  /*17cf0*/  MOV R5, R14 ;  /* 0x0000000e00057202 */ /* 0x000fc80000000f00 */
[----:B------:R-:W-:-:S05]  /*17d00*/  @!P2 LEA R5, P3, R10, R5, 0x1 ;  /* 0x000000050a05a211 */ /* 0x000fca00078608ff */
[----:B------:R-:W-:-:S04]  /*17d10*/  @!P2 IMAD.X R6, RZ, RZ, R6, P3 ;  /* 0x000000ffff06a224 */ /* 0x000fc800018e0606 */
[----:B------:R-:W-:Y:S02]  /*17d20*/  @!P2 IMAD.MOV.U32 R7, RZ, RZ, R6 ;  /* 0x000000ffff07a224 */ /* 0x000fe400078e0006 */
[----:B------:R-:W-:Y:S02]  /*17d30*/  @!P2 IMAD.MOV.U32 R6, RZ, RZ, R5 ;  /* 0x000000ffff06a224 */ /* 0x000fe400078e0005 */
[----:B------:R-:W-:-:S03]  /*17d40*/  VIADD R5, R0, 0x30 ;  /* 0x0000003000057836 */ /* 0x000fc60000000000 */
        /* <DEDUP_REMOVED lines=9> */
.L_x_350:
[----:B------:R-:W-:Y:S02]  /*17de0*/  IMAD.MOV.U32 R13, RZ, RZ, R4 ;  /* 0x000000ffff0d7224 */ /* 0x000fe400078e0004 */
[----:B------:R-:W-:-:S07]  /*17df0*/  IMAD.MOV.U32 R6, RZ, RZ, R14 ;  /* 0x000000ffff067224 */ /* 0x000fce00078e000e */
[----:B------:R-:W-:Y:S05]  /*17e00*/  WARPSYNC.COLLECTIVE R15, `(.L_x_351) ;  /* 0x000000000f087348 */ /* 0x000fea0003c00000 */
[----:B------:R0:W1:Y:S02]  /*17e10*/  SHFL.IDX P6, R14, R13, R12, R11 ;  /* 0x0000000c0d0e7389 */ /* 0x00006400000c000b */
[----:B01----:R-:W-:Y:S01]  /*17e20*/  ENDCOLLECTIVE ;  /* 0x000000000000791b */ /* 0x003fe20003800000 */
.L_x_351:
[----:B------:R-:W-:Y:S01]  /*17e30*/  ULDC.64 UR4, c[0x0][0x208] ;  /* 0x0000820000047ab9 */ /* 0x000fe20000000a00 */
[----:B------:R-:W-:Y:S02]  /*17e40*/  IMAD.MOV.U32 R13, RZ, RZ, R3 ;  /* 0x000000ffff0d7224 */ /* 0x000fe400078e0003 */
[----:B------:R-:W-:Y:S02]  /*17e50*/  IMAD.MOV.U32 R12, RZ, RZ, 0x4 ;  /* 0x00000004ff0c7424 */ /* 0x000fe400078e00ff */
[----:B------:R-:W-:-:S05]  /*17e60*/  IMAD.MOV.U32 R5, RZ, RZ, R14 ;  /* 0x000000ffff057224 */ /* 0x000fca00078e000e */
        /* <DEDUP_REMOVED lines=14> */
.L_x_352:
[----:B------:R-:W-:Y:S02]  /*17f50*/  IMAD.MOV.U32 R13, RZ, RZ, R4 ;  /* 0x000000ffff0d7224 */ /* 0x000fe400078e0004 */
[----:B------:R-:W-:-:S07]  /*17f60*/  IMAD.MOV.U32 R6, RZ, RZ, R14 ;  /* 0x000000ffff067224 */ /* 0x000fce00078e000e */
[----:B------:R-:W-:Y:S05]  /*17f70*/  WARPSYNC.COLLECTIVE R15, `(.L_x_353) ;  /* 0x000000000f087348 */ /* 0x000fea0003c00000 */
[----:B------:R0:W1:Y:S02]  /*17f80*/  SHFL.IDX P6, R14, R13, R12, R11 ;  /* 0x0000000c0d0e7389 */ /* 0x00006400000c000b */
[----:B01----:R-:W-:Y:S01]  /*17f90*/  ENDCOLLECTIVE ;  /* 0x000000000000791b */ /* 0x003fe20003800000 */
.L_x_353:
        /* <DEDUP_REMOVED lines=18> */
.L_x_354:
[----:B------:R-:W-:Y:S02]  /*180c0*/  IMAD.MOV.U32 R13, RZ, RZ, R4 ;  /* 0x000000ffff0d7224 */ /* 0x000fe400078e0004 */
[----:B------:R-:W-:-:S07]  /*180d0*/  IMAD.MOV.U32 R6, RZ, RZ, R14 ;  /* 0x000000ffff067224 */ /* 0x000fce00078e000e */
[----:B------:R-:W-:Y:S05]  /*180e0*/  WARPSYNC.COLLECTIVE R15, `(.L_x_355) ;  /* 0x000000000f087348 */ /* 0x000fea0003c00000 */
[----:B------:R0:W1:Y:S02]  /*180f0*/  SHFL.IDX P6, R14, R13, R12, R11 ;  /* 0x0000000c0d0e7389 */ /* 0x00006400000c000b */
[----:B01----:R-:W-:Y:S01]  /*18100*/  ENDCOLLECTIVE ;  /* 0x000000000000791b */ /* 0x003fe20003800000 */
.L_x_355:
[----:B------:R-:W-:Y:S01]  /*18110*/  ULDC.64 UR4, c[0x0][0x208] ;  /* 0x0000820000047ab9 */ /* 0x000fe20000000a00 */
[----:B------:R-:W-:Y:S02]  /*18120*/  IMAD.MOV.U32 R13, RZ, RZ, R3 ;  /* 0x000000ffff0d7224 */ /* 0x000fe400078e0003 */
[----:B------:R-:W-:Y:S02]  /*18130*/  IMAD.MOV.U32 R12, RZ, RZ, 0x6 ;  /* 0x00000006ff0c7424 */ /* 0x000fe400078e00ff */
[----:B------:R-:W-:-:S05]  /*18140*/  IMAD.MOV.U32 R5, RZ, RZ, R14 ;  /* 0x000000ffff057224 */ /* 0x000fca00078e000e */
[----:B------:R-:W-:-:S05]  /*18150*/  @!P2 LEA R5, P3, R10, R5, 0x1 ;  /* 0x000000050a05a211 */ /* 0x000fca00078608ff */
[----:B------:R-:W-:-:S04]  /*18160*/  @!P2 IMAD.X R6, RZ, RZ, R6, P3 ;  /* 0x000000ffff06a224 */ /* 0x000fc800018e0606 */
[----:B------:R-:W-:Y:S02]  /*18170*/  @!P2 IMAD.MOV.U32 R7, RZ, RZ, R6 ;  /* 0x000000ffff07a224 */ /* 0x000fe400078e0006 */
[----:B------:R-:W-:-:S05]  /*18180*/  @!P2 IMAD.MOV.U32 R6, RZ, RZ, R5 ;  /* 0x000000ffff06a224 */ /* 0x000fca00078e0005 */
        /* <DEDUP_REMOVED lines=8> */
.L_x_356:
[----:B------:R-:W-:-:S05]  /*18210*/  VIADD R7, R0, 0x60 ;  /* 0x0000006000077836 */ /* 0x000fca0000000000 */
[----:B------:R-:W-:Y:S01]  /*18220*/  ISETP.GE.AND P2, PT, R7, R2, PT ;  /* 0x000000020700720c */ /* 0x000fe20003f46270 */
[----:B------:R-:W-:Y:S02]  /*18230*/  IMAD.MOV.U32 R13, RZ, RZ, R4 ;  /* 0x000000ffff0d7224 */ /* 0x000fe400078e0004 */
[----:B------:R-:W-:-:S10]  /*18240*/  IMAD.MOV.U32 R6, RZ, RZ, R14 ;  /* 0x000000ffff067224 */ /* 0x000fd400078e000e */
[----:B------:R-:W-:Y:S05]  /*18250*/  WARPSYNC.COLLECTIVE R15, `(.L_x_357) ;  /* 0x000000000f087348 */ /* 0x000fea0003c00000 */
[----:B------:R0:W1:Y:S02]  /*18260*/  SHFL.IDX P6, R14, R13, R12, R11 ;  /* 0x0000000c0d0e7389 */ /* 0x00006400000c000b */
[----:B01----:R-:W-:Y:S01]  /*18270*/  ENDCOLLECTIVE ;  /* 0x000000000000791b */ /* 0x003fe20003800000 */
.L_x_357:
        /* <DEDUP_REMOVED lines=16> */
.L_x_358:
[----:B------:R-:W-:Y:S02]  /*18380*/  IMAD.MOV.U32 R13, RZ, RZ, R4 ;  /* 0x000000ffff0d7224 */ /* 0x000fe400078e0004 */
[----:B------:R-:W-:-:S07]  /*18390*/  IMAD.MOV.U32 R5, RZ, RZ, R14 ;  /* 0x000000ffff057224 */ /* 0x000fce00078e000e */
[----:B------:R-:W-:Y:S05]  /*183a0*/  WARPSYNC.COLLECTIVE R15, `(.L_x_359) ;  /* 0x000000000f087348 */ /* 0x000fea0003c00000 */
[----:B------:R0:W1:Y:S02]  /*183b0*/  SHFL.IDX P6, R14, R13, R12, R11 ;  /* 0x0000000c0d0e7389 */ /* 0x00006400000c000b */
[----:B01----:R-:W-:Y:S01]  /*183c0*/  ENDCOLLECTIVE ;  /* 0x000000000000791b */ /* 0x003fe20003800000 */
.L_x_359:
[----:B------:R-:W-:Y:S01]  /*183d0*/  MOV R3, R14 ;  /* 0x0000000e00037202 */ /* 0x000fe20000000f00 */
[----:B------:R-:W-:Y:S06]  /*183e0*/  BRA `(.L_x_360) ;  /* 0xffffffb800587947 */ /* 0x000fec000383ffff */
.L_x_251:
[----:B0-----:R0:W3:Y:S02]  /*183f0*/  SYNCS.PHASECHK.TRANS64.TRYWAIT P0, [R18+URZ+0x34820], R0 ;  /* 0x03482000120075a7 */ /* 0x0010e4000800017f */
[----:B---3--:R-:W-:Y:S05]  /*18400*/  @!P0 NANOSLEEP.SYNCS 0x989680 ;  /* 0x009896800000895d */ /* 0x008fea0003900000 */
[----:B------:R-:W3:Y:S02]  /*18410*/  @!P0 SYNCS.PHASECHK.TRANS64 P0, [R18+URZ+0x34820], R0 ;  /* 0x03482000120085a7 */ /* 0x000ee4000800007f */
[----:B---3--:R-:W-:Y:S05]  /*18420*/  @!P0 BRA `(.L_x_251) ;  /* 0xfffffffc00f08947 */ /* 0x008fea000383ffff */
[----:B------:R-:W-:Y:S05]  /*18430*/  BRA `(.L_x_361) ;  /* 0xffffffb800cc7947 */ /* 0x000fea000383ffff */
.L_x_260:
[----:B-1----:R1:W2:Y:S02]  /*18440*/  SYNCS.PHASECHK.TRANS64.TRYWAIT P0, [R3+URZ+0x34840], R2 ;  /* 0x03484002030075a7 */ /* 0x0022a4000800017f */
[----:B--2---:R-:W-:Y:S05]  /*18450*/  @!P0 NANOSLEEP.SYNCS 0x989680 ;  /* 0x009896800000895d */ /* 0x004fea0003900000 */
[----:B------:R-:W2:Y:S02]  /*18460*/  @!P0 SYNCS.PHASECHK.TRANS64 P0, [R3+URZ+0x34840], R2 ;  /* 0x03484002030085a7 */ /* 0x000ea4000800007f */
[----:B--2---:R-:W-:Y:S05]  /*18470*/  @!P0 BRA `(.L_x_260) ;  /* 0xfffffffc00f08947 */ /* 0x004fea000383ffff */
[----:B------:R-:W-:Y:S05]  /*18480*/  BRA `(.L_x_362) ;  /* 0xffffffbc00ac7947 */ /* 0x000fea000383ffff */
.L_x_266:
[----:B0-----:R0:W1:Y:S02]  /*18490*/  SYNCS.PHASECHK.TRANS64.TRYWAIT P0, [R3+URZ+0x60], R2 ;  /* 0x00006002030075a7 */ /* 0x001064000800017f */
[----:B-1----:R-:W-:Y:S05]  /*184a0*/  @!P0 NANOSLEEP.SYNCS 0x989680 ;  /* 0x009896800000895d */ /* 0x002fea0003900000 */
[----:B------:R-:W1:Y:S02]  /*184b0*/  @!P0 SYNCS.PHASECHK.TRANS64 P0, [R3+URZ+0x60], R2 ;  /* 0x00006002030085a7 */ /* 0x000e64000800007f */
[----:B-1----:R-:W-:Y:S05]  /*184c0*/  @!P0 BRA `(.L_x_266) ;  /* 0xfffffffc00f08947 */ /* 0x002fea000383ffff */
[----:B------:R-:W-:Y:S05]  /*184d0*/  BRA `(.L_x_363) ;  /* 0xffffffc000807947 */ /* 0x000fea000383ffff */
.L_x_275:
[----:B-1----:R1:W2:Y:S02]  /*184e0*/  SYNCS.PHASECHK.TRANS64.TRYWAIT P0, [R3+URZ+0x34840], R2 ;  /* 0x03484002030075a7 */ /* 0x0022a4000800017f */
[----:B--2---:R-:W-:Y:S05]  /*184f0*/  @!P0 NANOSLEEP.SYNCS 0x989680 ;  /* 0x009896800000895d */ /* 0x004fea0003900000 */
[----:B------:R-:W2:Y:S02]  /*18500*/  @!P0 SYNCS.PHASECHK.TRANS64 P0, [R3+URZ+0x34840], R2 ;  /* 0x03484002030085a7 */ /* 0x000ea4000800007f */
[----:B--2---:R-:W-:Y:S05]  /*18510*/  @!P0 BRA `(.L_x_275) ;  /* 0xfffffffc00f08947 */ /* 0x004fea000383ffff */
[----:B------:R-:W-:Y:S05]  /*18520*/  BRA `(.L_x_364) ;  /* 0xffffffc800147947 */ /* 0x000fea000383ffff */
.L_x_281:
[----:B0-----:R0:W1:Y:S02]  /*18530*/  SYNCS.PHASECHK.TRANS64.TRYWAIT P0, [R2+URZ+0x60], R3 ;  /* 0x00006003020075a7 */ /* 0x001064000800017f */
[----:B-1----:R-:W-:Y:S05]  /*18540*/  @!P0 NANOSLEEP.SYNCS 0x989680 ;  /* 0x009896800000895d */ /* 0x002fea0003900000 */
[----:B------:R-:W1:Y:S02]  /*18550*/  @!P0 SYNCS.PHASECHK.TRANS64 P0, [R2+URZ+0x60], R3 ;  /* 0x00006003020085a7 */ /* 0x000e64000800007f */
[----:B-1----:R-:W-:Y:S05]  /*18560*/  @!P0 BRA `(.L_x_281) ;  /* 0xfffffffc00f08947 */ /* 0x002fea000383ffff */
[----:B------:R-:W-:Y:S05]  /*18570*/  BRA `(.L_x_365) ;  /* 0xffffffc800e87947 */ /* 0x000fea000383ffff */
.L_x_290:
[----:B--2---:R2:W3:Y:S02]  /*18580*/  SYNCS.PHASECHK.TRANS64.TRYWAIT P0, [R2+URZ+0x34840], R3 ;  /* 0x03484003020075a7 */ /* 0x0044e4000800017f */
[----:B---3--:R-:W-:Y:S05]  /*18590*/  @!P0 NANOSLEEP.SYNCS 0x989680 ;  /* 0x009896800000895d */ /* 0x008fea0003900000 */
[----:B------:R-:W3:Y:S02]  /*185a0*/  @!P0 SYNCS.PHASECHK.TRANS64 P0, [R2+URZ+0x34840], R3 ;  /* 0x03484003020085a7 */ /* 0x000ee4000800007f */
[----:B---3--:R-:W-:Y:S05]  /*185b0*/  @!P0 BRA `(.L_x_290) ;  /* 0xfffffffc00f08947 */ /* 0x008fea000383ffff */
[----:B------:R-:W-:Y:S05]  /*185c0*/  BRA `(.L_x_366) ;  /* 0xffffffd0004c7947 */ /* 0x000fea000383ffff */
.L_x_296:
[----:B0-----:R0:W1:Y:S02]  /*185d0*/  SYNCS.PHASECHK.TRANS64.TRYWAIT P0, [R2+URZ+0x60], R5 ;  /* 0x00006005020075a7 */ /* 0x001064000800017f */
[----:B-1----:R-:W-:Y:S05]  /*185e0*/  @!P0 NANOSLEEP.SYNCS 0x989680 ;  /* 0x009896800000895d */ /* 0x002fea0003900000 */
[----:B------:R-:W1:Y:S02]  /*185f0*/  @!P0 SYNCS.PHASECHK.TRANS64 P0, [R2+URZ+0x60], R5 ;  /* 0x00006005020085a7 */ /* 0x000e64000800007f */
[----:B-1----:R-:W-:Y:S05]  /*18600*/  @!P0 BRA `(.L_x_296) ;  /* 0xfffffffc00f08947 */ /* 0x002fea000383ffff */
[----:B------:R-:W-:Y:S05]  /*18610*/  BRA `(.L_x_367) ;  /* 0xffffffd400207947 */ /* 0x000fea000383ffff */
.L_x_307:
[----:B--2---:R2:W3:Y:S02]  /*18620*/  SYNCS.PHASECHK.TRANS64.TRYWAIT P0, [R0+URZ+0x34860], R2 ;  /* 0x03486002000075a7 */ /* 0x0044e4000800017f */
[----:B---3--:R-:W-:Y:S05]  /*18630*/  @!P0 NANOSLEEP.SYNCS 0x989680 ;  /* 0x009896800000895d */ /* 0x008fea0003900000 */
[----:B------:R-:W3:Y:S02]  /*18640*/  @!P0 SYNCS.PHASECHK.TRANS64 P0, [R0+URZ+0x34860], R2 ;  /* 0x03486002000085a7 */ /* 0x000ee4000800007f */
[----:B---3--:R-:W-:Y:S05]  /*18650*/  @!P0 BRA `(.L_x_307) ;  /* 0xfffffffc00f08947 */ /* 0x008fea000383ffff */
[----:B------:R-:W-:Y:S05]  /*18660*/  BRA `(.L_x_368) ;  /* 0xffffffd800707947 */ /* 0x000fea000383ffff */
.L_x_314:
[----:B------:R-:W4:Y:S01]  /*18670*/  LDL R3, [R1] ;  /* 0x0000000001037983 */ /* 0x000f220000100800 */
[----:B------:R-:W-:Y:S01]  /*18680*/  BSSY B0, `(.L_x_369) ;  /* 0x0000008000007945 */ /* 0x000fe20003800000 */
[----:B0-----:R-:W-:Y:S02]  /*18690*/  IMAD.MOV.U32 R12, RZ, RZ, RZ ;  /* 0x000000ffff0c7224 */ /* 0x001fe400078e00ff */
[----:B------:R-:W-:Y:S02]  /*186a0*/  IMAD.MOV.U32 R11, RZ, RZ, 0x1f ;  /* 0x0000001fff0b7424 */ /* 0x000fe400078e00ff */
[----:B------:R-:W-:Y:S02]  /*186b0*/  IMAD.MOV.U32 R15, RZ, RZ, -0x1 ;  /* 0xffffffffff0f7424 */ /* 0x000fe400078e00ff */
[----:B----4-:R-:W-:-:S07]  /*186c0*/  IMAD.MOV.U32 R13, RZ, RZ, R3 ;  /* 0x000000ffff0d7224 */ /* 0x010fce00078e0003 */
[----:B-123--:R-:W-:Y:S05]  /*186d0*/  WARPSYNC.COLLECTIVE R15, `(.L_x_370) ;  /* 0x000000000f087348 */ /* 0x00efea0003c00000 */
[----:B------:R0:W4:Y:S02]  /*186e0*/  SHFL.IDX P6, R14, R13, R12, R11 ;  /* 0x0000000c0d0e7389 */ /* 0x00012400000c000b */
[----:B01234-:R-:W-:Y:S01]  /*186f0*/  ENDCOLLECTIVE ;  /* 0x000000000000791b */ /* 0x01ffe20003800000 */
.L_x_370:
[----:B------:R-:W-:Y:S05]  /*18700*/  BSYNC B0 ;  /* 0x0000000000007941 */ /* 0x000fea0003800000 */
.L_x_369:
[----:B------:R0:W5:Y:S01]  /*18710*/  LDL R2, [R1+0xc] ;  /* 0x00000c0001027983 */ /* 0x0001620000100800 */
[----:B------:R-:W-:Y:S02]  /*18720*/  IMAD.MOV.U32 R13, RZ, RZ, R3 ;  /* 0x000000ffff0d7224 */ /* 0x000fe400078e0003 */
[----:B------:R-:W-:Y:S02]  /*18730*/  IMAD.MOV.U32 R12, RZ, RZ, 0x1 ;  /* 0x00000001ff0c7424 */ /* 0x000fe400078e00ff */
[----:B------:R-:W-:Y:S02]  /*18740*/  IMAD.MOV.U32 R11, RZ, RZ, 0x1f ;  /* 0x0000001fff0b7424 */ /* 0x000fe400078e00ff */
[----:B------:R-:W-:Y:S02]  /*18750*/  IMAD.MOV.U32 R15, RZ, RZ, -0x1 ;  /* 0xffffffffff0f7424 */ /* 0x000fe400078e00ff */
[----:B0-----:R-:W-:-:S07]  /*18760*/  IMAD.MOV.U32 R0, RZ, RZ, R14 ;  /* 0x000000ffff007224 */ /* 0x001fce00078e000e */
[----:B-----5:R-:W-:Y:S05]  /*18770*/  WARPSYNC.COLLECTIVE R15, `(.L_x_371) ;  /* 0x000000000f087348 */ /* 0x020fea0003c00000 */
[----:B------:R0:W1:Y:S02]  /*18780*/  SHFL.IDX P6, R14, R13, R12, R11 ;  /* 0x0000000c0d0e7389 */ /* 0x00006400000c000b */
[----:B01---5:R-:W-:Y:S01]  /*18790*/  ENDCOLLECTIVE ;  /* 0x000000000000791b */ /* 0x023fe20003800000 */
.L_x_371:
[----:B------:R-:W-:Y:S01]  /*187a0*/  ULDC UR4, c[0x0][0xc3c] ;  /* 0x00030f0000047ab9 */ /* 0x000fe20000000800 */
[----:B------:R-:W-:Y:S01]  /*187b0*/  ULDC.64 UR6, c[0x0][0x208] ;  /* 0x0000820000067ab9 */ /* 0x000fe20000000a00 */
[----:B------:R-:W-:Y:S02]  /*187c0*/  IMAD.IADD R6, R2, 0x1, R16 ;  /* 0x0000000102067824 */ /* 0x000fe400078e0210 */
[----:B------:R-:W-:Y:S02]  /*187d0*/  IMAD.MOV.U32 R11, RZ, RZ, RZ ;  /* 0x000000ffff0b7224 */ /* 0x000fe400078e00ff */
[----:B------:R-:W-:Y:S01]  /*187e0*/  IMAD.MOV.U32 R8, RZ, RZ, R14 ;  /* 0x000000ffff087224 */ /* 0x000fe200078e000e */
[----:B------:R-:W-:-:S13]  /*187f0*/  ISETP.GE.OR P1, PT, R6, UR4, !P0 ;  /* 0x0000000406007c0c */ /* 0x000fda000c726670 */
[----:B------:R-:W0:Y:S08]  /*18800*/  @!P1 LDC.64 R2, c[0x0][0xc80] ;  /* 0x00032000ff029b82 */ /* 0x000e300000000a00 */
[----:B------:R-:W1:Y:S01]  /*18810*/  @!P1 LDC.64 R4, c[0x0][0xc78] ;  /* 0x00031e00ff049b82 */ /* 0x000e620000000a00 */
[----:B0-----:R-:W-:-:S05]  /*18820*/  @!P1 IMAD.WIDE R2, R6, 0x4, R2 ;  /* 0x0000000406029825 */ /* 0x001fca00078e0202 */
[----:B------:R1:W2:Y:S02]  /*18830*/  @!P1 LDG.E R7, desc[UR6][R2.64] ;  /* 0x0000000602079981 */ /* 0x0002a4000c1e1900 */
[----:B-1----:R-:W-:-:S06]  /*18840*/  @!P1 IMAD.WIDE R2, R6, 0x4, R4 ;  /* 0x0000000406029825 */ /* 0x002fcc00078e0204 */
[----:B------:R-:W3:Y:S01]  /*18850*/  @!P1 LDG.E R2, desc[UR6][R2.64] ;  /* 0x0000000602029981 */ /* 0x000ee2000c1e1900 */
[----:B------:R-:W-:Y:S01]  /*18860*/  IMAD.MOV.U32 R6, RZ, RZ, RZ ;  /* 0x000000ffff067224 */ /* 0x000fe200078e00ff */
[C---:B------:R-:W-:Y:S01]  /*18870*/  ISETP.GE.U32.AND P2, PT, R16.reuse, 0x2, PT ;  /* 0x000000021000780c */ /* 0x040fe20003f46070 */
[----:B------:R-:W-:Y:S01]  /*18880*/  IMAD.MOV.U32 R4, RZ, RZ, RZ ;  /* 0x000000ffff047224 */ /* 0x000fe200078e00ff */
[C---:B------:R-:W-:Y:S02]  /*18890*/  ISETP.GE.U32.AND P3, PT, R16.reuse, 0x4, PT ;  /* 0x000000041000780c */ /* 0x040fe40003f66070 */
[C---:B------:R-:W-:Y:S02]  /*188a0*/  ISETP.GE.U32.AND P4, PT, R16.reuse, 0x8, PT ;  /* 0x000000081000780c */ /* 0x040fe40003f86070 */
[----:B------:R-:W-:Y:S01]  /*188b0*/  ISETP.GE.U32.AND P5, PT, R16, 0x10, PT ;  /* 0x000000101000780c */ /* 0x000fe20003fa6070 */
[----:B--2---:R-:W-:Y:S02]  /*188c0*/  @!P1 IMAD.MOV.U32 R6, RZ, RZ, R7 ;  /* 0x000000ffff069224 */ /* 0x004fe400078e0007 */
[----:B------:R-:W-:-:S02]  /*188d0*/  IMAD.MOV.U32 R7, RZ, RZ, RZ ;  /* 0x000000ffff077224 */ /* 0x000fc400078e00ff */
[----:B---3--:R-:W-:Y:S01]  /*188e0*/  @!P1 IMAD.MOV.U32 R7, RZ, RZ, R2 ;  /* 0x000000ffff079224 */ /* 0x008fe200078e0002 */
[----:B------:R-:W-:-:S03]  /*188f0*/  ISETP.NE.AND P1, PT, R16, RZ, PT ;  /* 0x000000ff1000720c */ /* 0x000fc60003f25270 */
[----:B------:R-:W-:-:S04]  /*18900*/  IMAD R2, R7, R6, RZ ;  /* 0x0000000607027224 */ /* 0x000fc800078e02ff */
[----:B------:R-:W-:-:S07]  /*18910*/  IMAD.MOV.U32 R13, RZ, RZ, R2 ;  /* 0x000000ffff0d7224 */ /* 0x000fce00078e0002 */
[----:B------:R-:W-:Y:S05]  /*18920*/  WARPSYNC.COLLECTIVE R15, `(.L_x_372) ;  /* 0x000000000f087348 */ /* 0x000fea0003c00000 */
[----:B------:R0:W1:Y:S02]  /*18930*/  SHFL.UP P6, R14, R13, R12, R11 ;  /* 0x0400000c0d0e7389 */ /* 0x00006400000c000b */
[----:B01----:R-:W-:Y:S01]  /*18940*/  ENDCOLLECTIVE ;  /* 0x000000000000791b */ /* 0x003fe20003800000 */
.L_x_372:
[----:B------:R-:W-:Y:S02]  /*18950*/  IMAD.MOV.U32 R12, RZ, RZ, 0x2 ;  /* 0x00000002ff0c7424 */ /* 0x000fe400078e00ff */
[----:B------:R-:W-:-:S05]  /*18960*/  IMAD.MOV.U32 R3, RZ, RZ, R14 ;  /* 0x000000ffff037224 */ /* 0x000fca00078e000e */
[----:B------:R-:W-:-:S05]  /*18970*/  SEL R3, R3, RZ, P1 ;  /* 0x000000ff03037207 */ /* 0x000fca0000800000 */
[----:B------:R-:W-:-:S04]  /*18980*/  IMAD.IADD R2, R2, 0x1, R3 ;  /* 0x0000000102027824 */ /* 0x000fc800078e0203 */
[----:B------:R-:W-:-:S07]  /*18990*/  IMAD.MOV.U32 R13, RZ, RZ, R2 ;  /* 0x000000ffff0d7224 */ /* 0x000fce00078e0002 */
[----:B------:R-:W-:Y:S05]  /*189a0*/  WARPSYNC.COLLECTIVE R15, `(.L_x_373) ;  /* 0x000000000f087348 */ /* 0x000fea0003c00000 */
[----:B------:R0:W1:Y:S02]  /*189b0*/  SHFL.UP P6, R14, R13, R12, R11 ;  /* 0x0400000c0d0e7389 */ /* 0x00006400000c000b */
[----:B01----:R-:W-:Y:S01]  /*189c0*/  ENDCOLLECTIVE ;  /* 0x000000000000791b */ /* 0x003fe20003800000 */
.L_x_373:
        /* <DEDUP_REMOVED lines=8> */
.L_x_374:
        /* <DEDUP_REMOVED lines=8> */
.L_x_375:
        /* <DEDUP_REMOVED lines=8> */
.L_x_376:
[----:B------:R-:W-:Y:S02]  /*18b50*/  IMAD.MOV.U32 R12, RZ, RZ, 0x1f ;  /* 0x0000001fff0c7424 */ /* 0x000fe400078e00ff */
[----:B------:R-:W-:Y:S02]  /*18b60*/  IMAD.MOV.U32 R11, RZ, RZ, 0x1f ;  /* 0x0000001fff0b7424 */ /* 0x000fe400078e00ff */
[----:B------:R-:W-:-:S05]  /*18b70*/  IMAD.MOV.U32 R3, RZ, RZ, R14 ;  /* 0x000000ffff037224 */ /* 0x000fca00078e000e */
[----:B------:R-:W-:-:S05]  /*18b80*/  SEL R3, R3, RZ, P5 ;  /* 0x000000ff03037207 */ /* 0x000fca0002800000 */
[----:B------:R-:W-:-:S04]  /*18b90*/  IMAD.IADD R2, R2, 0x1, R3 ;  /* 0x0000000102027824 */ /* 0x000fc800078e0203 */
[----:B------:R-:W-:-:S07]  /*18ba0*/  IMAD.MOV.U32 R13, RZ, RZ, R2 ;  /* 0x000000ffff0d7224 */ /* 0x000fce00078e0002 */
[----:B------:R-:W-:Y:S05]  /*18bb0*/  WARPSYNC.COLLECTIVE R15, `(.L_x_377) ;  /* 0x000000000f087348 */ /* 0x000fea0003c00000 */
[----:B------:R0:W1:Y:S02]  /*18bc0*/  SHFL.IDX P6, R14, R13, R12, R11 ;  /* 0x0000000c0d0e7389 */ /* 0x00006400000c000b */
[----:B01----:R-:W-:Y:S01]  /*18bd0*/  ENDCOLLECTIVE ;  /* 0x000000000000791b */ /* 0x003fe20003800000 */
.L_x_377:
[----:B------:R-:W-:Y:S01]  /*18be0*/  IMAD.MOV.U32 R9, RZ, RZ, R14 ;  /* 0x000000ffff097224 */ /* 0x000fe200078e000e */
[----:B------:R-:W-:Y:S06]  /*18bf0*/  BRA `(.L_x_378) ;  /* 0xffffffd800e47947 */ /* 0x000fec000383ffff */
.L_x_317:
[----:B------:R-:W-:Y:S01]  /*18c00*/  BSSY B0, `(.L_x_379) ;  /* 0x0000008000007945 */ /* 0x000fe20003800000 */
[----:B------:R-:W-:Y:S01]  /*18c10*/  IMAD.MOV.U32 R13, RZ, RZ, R2 ;  /* 0x000000ffff0d7224 */ /* 0x000fe200078e0002 */
[----:B------:R-:W-:Y:S01]  /*18c20*/  MOV R15, 0xffffffff ;  /* 0xffffffff000f7802 */ /* 0x000fe20000000f00 */
[----:B0-----:R-:W-:Y:S02]  /*18c30*/  IMAD.MOV.U32 R12, RZ, RZ, 0x1 ;  /* 0x00000001ff0c7424 */ /* 0x001fe400078e00ff */
[----:B------:R-:W-:-:S07]  /*18c40*/  IMAD.MOV.U32 R11, RZ, RZ, RZ ;  /* 0x000000ffff0b7224 */ /* 0x000fce00078e00ff */
[----:B------:R-:W-:Y:S05]  /*18c50*/  WARPSYNC.COLLECTIVE R15, `(.L_x_380) ;  /* 0x000000000f087348 */ /* 0x000fea0003c00000 */
[----:B------:R0:W1:Y:S02]  /*18c60*/  SHFL.UP P6, R14, R13, R12, R11 ;  /* 0x0400000c0d0e7389 */ /* 0x00006400000c000b */
[----:B01----:R-:W-:Y:S01]  /*18c70*/  ENDCOLLECTIVE ;  /* 0x000000000000791b */ /* 0x003fe20003800000 */
.L_x_380:
[----:B------:R-:W-:Y:S05]  /*18c80*/  BSYNC B0 ;  /* 0x0000000000007941 */ /* 0x000fea0003800000 */
.L_x_379:
[----:B------:R-:W-:Y:S02]  /*18c90*/  IMAD.MOV.U32 R3, RZ, RZ, R14 ;  /* 0x000000ffff037224 */ /* 0x000fe400078e000e */
[----:B------:R-:W-:Y:S02]  /*18ca0*/  IMAD.MOV.U32 R12, RZ, RZ, 0x2 ;  /* 0x00000002ff0c7424 */ /* 0x000fe400078e00ff */
[----:B------:R-:W-:Y:S01]  /*18cb0*/  IMAD.MOV.U32 R11, RZ, RZ, RZ ;  /* 0x000000ffff0b7224 */ /* 0x000fe200078e00ff */
[----:B------:R-:W-:Y:S01]  /*18cc0*/  SEL R3, R3, RZ, P1 ;  /* 0x000000ff03037207 */ /* 0x000fe20000800000 */
[----:B------:R-:W-:-:S04]  /*18cd0*/  IMAD.MOV.U32 R15, RZ, RZ, -0x1 ;  /* 0xffffffffff0f7424 */ /* 0x000fc800078e00ff */
[----:B------:R-:W-:-:S04]  /*18ce0*/  IMAD.IADD R2, R2, 0x1, R3 ;  /* 0x0000000102027824 */ /* 0x000fc800078e0203 */
[----:B------:R-:W-:-:S07]  /*18cf0*/  IMAD.MOV.U32 R13, RZ, RZ, R2 ;  /* 0x000000ffff0d7224 */ /* 0x000fce00078e0002 */
[----:B------:R-:W-:Y:S05]  /*18d00*/  WARPSYNC.COLLECTIVE R15, `(.L_x_381) ;  /* 0x000000000f087348 */ /* 0x000fea0003c00000 */
[----:B------:R0:W1:Y:S02]  /*18d10*/  SHFL.UP P6, R14, R13, R12, R11 ;  /* 0x0400000c0d0e7389 */ /* 0x00006400000c000b */
[----:B01----:R-:W-:Y:S01]  /*18d20*/  ENDCOLLECTIVE ;  /* 0x000000000000791b */ /* 0x003fe20003800000 */
.L_x_381:
        /* <DEDUP_REMOVED lines=8> */
.L_x_382:
        /* <DEDUP_REMOVED lines=8> */
.L_x_383:
        /* <DEDUP_REMOVED lines=8> */
.L_x_384:
        /* <DEDUP_REMOVED lines=9> */
.L_x_385:
[----:B------:R-:W-:Y:S01]  /*18f40*/  IMAD.MOV.U32 R9, RZ, RZ, R14 ;  /* 0x000000ffff097224 */ /* 0x000fe200078e000e */
[----:B------:R-:W-:Y:S06]  /*18f50*/  BRA `(.L_x_386) ;  /* 0xffffffd800bc7947 */ /* 0x000fec000383ffff */
.L_x_319:
[----:B------:R-:W-:Y:S01]  /*18f60*/  BSSY B0, `(.L_x_387) ;  /* 0x0000006000007945 */ /* 0x000fe20003800000 */
[----:B------:R-:W-:Y:S01]  /*18f70*/  PLOP3.LUT P6, PT, P6, PT, PT, 0x8, 0x0 ;  /* 0x000000000000781c */ /* 0x000fe200037ce170 */
[----:B------:R-:W-:-:S12]  /*18f80*/  IMAD.MOV.U32 R15, RZ, RZ, -0x1 ;  /* 0xffffffffff0f7424 */ /* 0x000fd800078e00ff */
[----:B01----:R-:W-:Y:S05]  /*18f90*/  WARPSYNC.COLLECTIVE R15, `(.L_x_388) ;  /* 0x000000000f087348 */ /* 0x003fea0003c00000 */
[----:B------:R-:W-:Y:S01]  /*18fa0*/  VOTE.ANY R14, PT, P6 ;  /* 0x00000000000e7806 */ /* 0x000fe200030e0100 */
[----:B01----:R-:W-:Y:S06]  /*18fb0*/  ENDCOLLECTIVE ;  /* 0x000000000000791b */ /* 0x003fec0003800000 */
.L_x_388:
[----:B------:R-:W-:Y:S05]  /*18fc0*/  BSYNC B0 ;  /* 0x0000000000007941 */ /* 0x000fea0003800000 */
.L_x_387:
[----:B------:R-:W-:Y:S02]  /*18fd0*/  IMAD.MOV.U32 R8, RZ, RZ, R14 ;  /* 0x000000ffff087224 */ /* 0x000fe400078e000e */
[----:B------:R-:W-:Y:S02]  /*18fe0*/  IMAD.MOV.U32 R13, RZ, RZ, R6 ;  /* 0x000000ffff0d7224 */ /* 0x000fe400078e0006 */
[----:B------:R-:W0:Y:S01]  /*18ff0*/  POPC R5, R8 ;  /* 0x0000000800057309 */ /* 0x000e220000000000 */
[----:B------:R-:W-:Y:S02]  /*19000*/  IMAD.MOV.U32 R11, RZ, RZ, 0x1f ;  /* 0x0000001fff0b7424 */ /* 0x000fe400078e00ff */
[----:B------:R-:W-:Y:S02]  /*19010*/  IMAD.MOV.U32 R15, RZ, RZ, -0x1 ;  /* 0xffffffffff0f7424 */ /* 0x000fe400078e00ff */
[----:B0-----:R-:W-:-:S07]  /*19020*/  IMAD.MOV.U32 R12, RZ, RZ, R5 ;  /* 0x000000ffff0c7224 */ /* 0x001fce00078e0005 */
[----:B------:R-:W-:Y:S05]  /*19030*/  WARPSYNC.COLLECTIVE R15, `(.L_x_389) ;  /* 0x000000000f087348 */ /* 0x000fea0003c00000 */
[----:B------:R0:W1:Y:S02]  /*19040*/  SHFL.IDX P6, R14, R13, R12, R11 ;  /* 0x0000000c0d0e7389 */ /* 0x00006400000c000b */
[----:B01----:R-:W-:Y:S01]  /*19050*/  ENDCOLLECTIVE ;  /* 0x000000000000791b */ /* 0x003fe20003800000 */
.L_x_389:
[----:B------:R-:W-:Y:S02]  /*19060*/  IMAD.MOV.U32 R13, RZ, RZ, R7 ;  /* 0x000000ffff0d7224 */ /* 0x000fe400078e0007 */
[----:B------:R-:W-:-:S07]  /*19070*/  IMAD.MOV.U32 R6, RZ, RZ, R14 ;  /* 0x000000ffff067224 */ /* 0x000fce00078e000e */
[----:B------:R-:W-:Y:S05]  /*19080*/  WARPSYNC.COLLECTIVE R15, `(.L_x_390) ;  /* 0x000000000f087348 */ /* 0x000fea0003c00000 */
[----:B------:R0:W1:Y:S02]  /*19090*/  SHFL.IDX P6, R14, R13, R12, R11 ;  /* 0x0000000c0d0e7389 */ /* 0x00006400000c000b */
[----:B01----:R-:W-:Y:S01]  /*190a0*/  ENDCOLLECTIVE ;  /* 0x000000000000791b */ /* 0x003fe20003800000 */
.L_x_390:
[----:B------:R-:W-:Y:S01]  /*190b0*/  IMAD.MOV.U32 R7, RZ, RZ, R14 ;  /* 0x000000ffff077224 */ /* 0x000fe200078e000e */
[----:B------:R-:W-:Y:S06]  /*190c0*/  BRA `(.L_x_391) ;  /* 0xffffffd8009c7947 */ /* 0x000fec000383ffff */
.L_x_321:
[----:B------:R-:W-:Y:S01]  /*190d0*/  BSSY B0, `(.L_x_392) ;  /* 0x0000007000007945 */ /* 0x000fe20003800000 */
[----:B------:R-:W-:Y:S02]  /*190e0*/  IMAD.MOV.U32 R13, RZ, RZ, R2 ;  /* 0x000000ffff0d7224 */ /* 0x000fe400078e0002 */
[----:B------:R-:W-:Y:S02]  /*190f0*/  IMAD.MOV.U32 R11, RZ, RZ, 0x1f ;  /* 0x0000001fff0b7424 */ /* 0x000fe400078e00ff */
[----:B------:R-:W-:-:S07]  /*19100*/  IMAD.MOV.U32 R15, RZ, RZ, -0x1 ;  /* 0xffffffffff0f7424 */ /* 0x000fce00078e00ff */
[----:B-1234-:R-:W-:Y:S05]  /*19110*/  WARPSYNC.COLLECTIVE R15, `(.L_x_393) ;  /* 0x000000000f087348 */ /* 0x01efea0003c00000 */
[----:B------:R0:W0:Y:S02]  /*19120*/  SHFL.IDX P6, R14, R13, R12, R11 ;  /* 0x0000000c0d0e7389 */ /* 0x00002400000c000b */
[----:B01234-:R-:W-:Y:S01]  /*19130*/  ENDCOLLECTIVE ;  /* 0x000000000000791b */ /* 0x01ffe20003800000 */
.L_x_393:
[----:B------:R-:W-:Y:S05]  /*19140*/  BSYNC B0 ;  /* 0x0000000000007941 */ /* 0x000fea0003800000 */
.L_x_392:
[----:B------:R-:W-:Y:S01]  /*19150*/  IMAD.MOV.U32 R2, RZ, RZ, R14 ;  /* 0x000000ffff027224 */ /* 0x000fe200078e000e */
[----:B------:R-:W-:Y:S06]  /*19160*/  BRA `(.L_x_394) ;  /* 0xffffffd8008c7947 */ /* 0x000fec000383ffff */
.L_x_325:
[----:B0-----:R0:W1:Y:S02]  /*19170*/  SYNCS.PHASECHK.TRANS64.TRYWAIT P0, [R0+URZ+0x34820], R3 ;  /* 0x03482003000075a7 */ /* 0x001064000800017f */
[----:B-1----:R-:W-:Y:S05]  /*19180*/  @!P0 NANOSLEEP.SYNCS 0x989680 ;  /* 0x009896800000895d */ /* 0x002fea0003900000 */
[----:B------:R-:W1:Y:S02]  /*19190*/  @!P0 SYNCS.PHASECHK.TRANS64 P0, [R0+URZ+0x34820], R3 ;  /* 0x03482003000085a7 */ /* 0x000e64000800007f */
[----:B-1----:R-:W-:Y:S05]  /*191a0*/  @!P0 BRA `(.L_x_325) ;  /* 0xfffffffc00f08947 */ /* 0x002fea000383ffff */
[----:B------:R-:W-:Y:S05]  /*191b0*/  BRA `(.L_x_395) ;  /* 0xffffffe000247947 */ /* 0x000fea000383ffff */
.L_x_326:
[----:B------:R-:W1:Y:S01]  /*191c0*/  S2R R2, SR_TID.X ;  /* 0x0000000000027919 */ /* 0x000e620000002100 */
[----:B------:R-:W-:Y:S01]  /*191d0*/  BSSY B0, `(.L_x_396) ;  /* 0x000000a000007945 */ /* 0x000fe20003800000 */
[----:B------:R-:W-:Y:S02]  /*191e0*/  IMAD.MOV.U32 R12, RZ, RZ, RZ ;  /* 0x000000ffff0c7224 */ /* 0x000fe400078e00ff */
[----:B------:R-:W-:Y:S02]  /*191f0*/  IMAD.MOV.U32 R11, RZ, RZ, 0x1f ;  /* 0x0000001fff0b7424 */ /* 0x000fe400078e00ff */
[----:B------:R-:W-:Y:S01]  /*19200*/  IMAD.MOV.U32 R15, RZ, RZ, -0x1 ;  /* 0xffffffffff0f7424 */ /* 0x000fe200078e00ff */
[----:B-1----:R-:W-:-:S04]  /*19210*/  SHF.R.U32.HI R2, RZ, 0x5, R2 ;  /* 0x00000005ff027819 */ /* 0x002fc80000011602 */
[----:B------:R-:W-:-:S05]  /*19220*/  LOP3.LUT R2, R2, 0x3, RZ, 0xc0, !PT ;  /* 0x0000000302027812 */ /* 0x000fca00078ec0ff */
[----:B------:R-:W-:-:S07]  /*19230*/  IMAD.MOV.U32 R13, RZ, RZ, R2 ;  /* 0x000000ffff0d7224 */ /* 0x000fce00078e0002 */
[----:B0-----:R-:W-:Y:S05]  /*19240*/  WARPSYNC.COLLECTIVE R15, `(.L_x_397) ;  /* 0x000000000f087348 */ /* 0x001fea0003c00000 */
[----:B------:R1:W2:Y:S02]  /*19250*/  SHFL.IDX P6, R14, R13, R12, R11 ;  /* 0x0000000c0d0e7389 */ /* 0x0002a400000c000b */
[----:B012---:R-:W-:Y:S01]  /*19260*/  ENDCOLLECTIVE ;  /* 0x000000000000791b */ /* 0x007fe20003800000 */
.L_x_397:
[----:B------:R-:W-:Y:S05]  /*19270*/  BSYNC B0 ;  /* 0x0000000000007941 */ /* 0x000fea0003800000 */
.L_x_396:
[----:B------:R-:W-:Y:S05]  /*19280*/  BRA `(.L_x_398) ;  /* 0xffffffe0000c7947 */ /* 0x000fea000383ffff */
.L_x_329:
[----:B------:R-:W-:Y:S01]  /*19290*/  BSSY B1, `(.L_x_399) ;  /* 0x0000006000017945 */ /* 0x000fe20003800000 */
[----:B------:R-:W-:-:S07]  /*192a0*/  IMAD.MOV.U32 R15, RZ, RZ, -0x1 ;  /* 0xffffffffff0f7424 */ /* 0x000fce00078e00ff */
[----:B01----:R-:W-:Y:S05]  /*192b0*/  WARPSYNC.COLLECTIVE R15, `(.L_x_400) ;  /* 0x000000000f0c7348 */ /* 0x003fea0003c00000 */
[----:B------:R-:W-:Y:S02]  /*192c0*/  ELECT P6, UR62, PT ;  /* 0x00000000003e782f */ /* 0x000fe400038c0000 */
[----:B------:R-:W-:Y:S01]  /*192d0*/  MOV R14, UR62 ;  /* 0x0000003e000e7c02 */ /* 0x000fe20008000f00 */
[----:B01----:R-:W-:Y:S10]  /*192e0*/  ENDCOLLECTIVE ;  /* 0x000000000000791b */ /* 0x003ff40003800000 */
.L_x_400:
[----:B------:R-:W-:Y:S05]  /*192f0*/  BSYNC B1 ;  /* 0x0000000000017941 */ /* 0x000fea0003800000 */
.L_x_399:
[----:B------:R-:W-:Y:S05]  /*19300*/  BRA `(.L_x_401) ;  /* 0xffffffe000047947 */ /* 0x000fea000383ffff */
.L_x_331:
[----:B0-----:R0:W1:Y:S02]  /*19310*/  SYNCS.PHASECHK.TRANS64.TRYWAIT P0, [R6+URZ], R5 ;  /* 0x00000005060075a7 */ /* 0x001064000800017f */
[----:B-1----:R-:W-:Y:S05]  /*19320*/  @!P0 NANOSLEEP.SYNCS 0x989680 ;  /* 0x009896800000895d */ /* 0x002fea0003900000 */
[----:B------:R-:W1:Y:S02]  /*19330*/  @!P0 SYNCS.PHASECHK.TRANS64 P0, [R6+URZ], R5 ;  /* 0x00000005060085a7 */ /* 0x000e64000800007f */
[----:B-1----:R-:W-:Y:S05]  /*19340*/  @!P0 BRA `(.L_x_331) ;  /* 0xfffffffc00f08947 */ /* 0x002fea000383ffff */
[----:B------:R-:W-:Y:S05]  /*19350*/  BRA `(.L_x_402) ;  /* 0xffffffe000447947 */ /* 0x000fea000383ffff */
.L_x_332:
[----:B-1----:R1:W2:Y:S02]  /*19360*/  SYNCS.PHASECHK.TRANS64.TRYWAIT P0, [R7+URZ], R2 ;  /* 0x00000002070075a7 */ /* 0x0022a4000800017f */
[----:B--2---:R-:W-:Y:S05]  /*19370*/  @!P0 NANOSLEEP.SYNCS 0x989680 ;  /* 0x009896800000895d */ /* 0x004fea0003900000 */
[----:B------:R-:W2:Y:S02]  /*19380*/  @!P0 SYNCS.PHASECHK.TRANS64 P0, [R7+URZ], R2 ;  /* 0x00000002070085a7 */ /* 0x000ea4000800007f */
[----:B--2---:R-:W-:Y:S05]  /*19390*/  @!P0 BRA `(.L_x_332) ;  /* 0xfffffffc00f08947 */ /* 0x004fea000383ffff */
[----:B------:R-:W-:Y:S05]  /*193a0*/  BRA `(.L_x_403) ;  /* 0xffffffe000387947 */ /* 0x000fea000383ffff */
.L_x_334:
[----:B--2---:R2:W3:Y:S02]  /*193b0*/  SYNCS.PHASECHK.TRANS64.TRYWAIT P0, [R4+URZ], R5 ;  /* 0x00000005040075a7 */ /* 0x0044e4000800017f */
[----:B---3--:R-:W-:Y:S05]  /*193c0*/  @!P0 NANOSLEEP.SYNCS 0x989680 ;  /* 0x009896800000895d */ /* 0x008fea0003900000 */
[----:B------:R-:W3:Y:S02]  /*193d0*/  @!P0 SYNCS.PHASECHK.TRANS64 P0, [R4+URZ], R5 ;  /* 0x00000005040085a7 */ /* 0x000ee4000800007f */
[----:B---3--:R-:W-:Y:S05]  /*193e0*/  @!P0 BRA `(.L_x_334) ;  /* 0xfffffffc00f08947 */ /* 0x008fea000383ffff */
[----:B------:R-:W-:Y:S05]  /*193f0*/  BRA `(.L_x_404) ;  /* 0xffffffe0003c7947 */ /* 0x000fea000383ffff */
.L_x_405:
        /* <DEDUP_REMOVED lines=16> */
.L_x_3092:


//--------------------- .text._ZN7cutlass13device_kernelIN5flash11enable_sm90INS1_16FlashAttnFwdSm90INS1_25CollectiveMainloopFwdSm90ILi2EN4cute5tupleIJNS5_1CILi1EEES8_S8_EEENS6_IJNS7_ILi128EEENS7_ILi176EEESA_EEELi128ENS_10bfloat16_tEfNS_4arch4Sm90ELb0ELb0ELb1ELb1ELb0ELb1ELb0ELb1ELb1ELb1ELb1ELb0EEENS1_21CollectiveEpilogueFwdINS6_IJSA_SA_SB_EEES9_SD_SF_Li256ELb1ELb1ELb1ELb0EEENS1_36VarlenDynamicPersistentTileSchedulerILi128ELi176ELi256ELi128ELb1ELb1ELb1ELb0ELb1ELb1EEEEEEEEEvNT_6ParamsE --------------------------
	.section	.text._ZN7cutlass13device_kernelIN5flash11enable_sm90INS1_16FlashAttnFwdSm90INS1_25CollectiveMainloopFwdSm90ILi2EN4cute5tupleIJNS5_1CILi1EEES8_S8_EEENS6_IJNS7_ILi128EEENS7_ILi176EEESA_EEELi128ENS_10bfloat16_tEfNS_4arch4Sm90ELb0ELb0ELb1ELb1ELb0ELb1ELb0ELb1ELb1ELb1ELb1ELb0EEENS1_21CollectiveEpilogueFwdINS6_IJSA_SA_SB_EEES9_SD_SF_Li256ELb1ELb1ELb1ELb0EEENS1_36VarlenDynamicPersistentTileSchedulerILi128ELi176ELi256ELi128ELb1ELb1ELb1ELb0ELb1ELb1EEEEEEEEEvNT_6ParamsE,"ax",@progbits
	.align	128
.text._ZN7cutlass13device_kernelIN5flash11enable_sm90INS1_16FlashAttnFwdSm90INS1_25CollectiveMainloopFwdSm90ILi2EN4cute5tupleIJNS5_1CILi1EEES8_S8_EEENS6_IJNS7_ILi128EEENS7_ILi176EEESA_EEELi128ENS_10bfloat16_tEfNS_4arch4Sm90ELb0ELb0ELb1ELb1ELb0ELb1ELb0ELb1ELb1ELb1ELb1ELb0EEENS1_21CollectiveEpilogueFwdINS6_IJSA_SA_SB_EEES9_SD_SF_Li256ELb1ELb1ELb1ELb0EEENS1_36VarlenDynamicPersistentTileSchedulerILi128ELi176ELi256ELi128ELb1ELb1ELb1ELb0ELb1ELb1EEEEEEEEEvNT_6ParamsE:
        .type           _ZN7cutlass13device_kernelIN5flash11enable_sm90INS1_16FlashAttnFwdSm90INS1_25CollectiveMainloopFwdSm90ILi2EN4cute5tupleIJNS5_1CILi1EEES8_S8_EEENS6_IJNS7_ILi128EEENS7_ILi176EEESA_EEELi128ENS_10bfloat16_tEfNS_4arch4Sm90ELb0ELb0ELb1ELb1ELb0ELb1ELb0ELb1ELb1ELb1ELb1ELb0EEENS1_21CollectiveEpilogueFwdINS6_IJSA_SA_SB_EEES9_SD_SF_Li256ELb1ELb1ELb1ELb0EEENS1_36VarlenDynamicPersistentTileSchedulerILi128ELi176ELi256ELi128ELb1ELb1ELb1ELb0ELb1ELb1EEEEEEEEEvNT_6ParamsE,@function
        .size           _ZN7cutlass13device_kernelIN5flash11enable_sm90INS1_16FlashAttnFwdSm90INS1_25CollectiveMainloopFwdSm90ILi2EN4cute5tupleIJNS5_1CILi1EEES8_S8_EEENS6_IJNS7_ILi128EEENS7_ILi176EEESA_EEELi128ENS_10bfloat16_tEfNS_4arch4Sm90ELb0ELb0ELb1ELb1ELb0ELb1ELb0ELb1ELb1ELb1ELb1ELb0EEENS1_21CollectiveEpilogueFwdINS6_IJSA_SA_SB_EEES9_SD_SF_Li256ELb1ELb1ELb1ELb0EEENS1_36VarlenDynamicPersistentTileSchedulerILi128ELi176ELi256ELi128ELb1ELb1ELb1ELb0ELb1ELb1EEEEEEEEEvNT_6ParamsE,(.L_x_3093 - _ZN7cutlass13device_kernelIN5flash11enable_sm90INS1_16FlashAttnFwdSm90INS1_25CollectiveMainloopFwdSm90ILi2EN4cute5tupleIJNS5_1CILi1EEES8_S8_EEENS6_IJNS7_ILi128EEENS7_ILi176EEESA_EEELi128ENS_10bfloat16_tEfNS_4arch4Sm90ELb0ELb0ELb1ELb1ELb0ELb1ELb0ELb1ELb1ELb1ELb1ELb0EEENS1_21CollectiveEpilogueFwdINS6_IJSA_SA_SB_EEES9_SD_SF_Li256ELb1ELb1ELb1ELb0EEENS1_36VarlenDynamicPersistentTileSchedulerILi128ELi176ELi256ELi128ELb1ELb1ELb1ELb0ELb1ELb1EEEEEEEEEvNT_6ParamsE)
        .other          _ZN7cutlass13device_kernelIN5flash11enable_sm90INS1_16FlashAttnFwdSm90INS1_25CollectiveMainloopFwdSm90ILi2EN4cute5tupleIJNS5_1CILi1EEES8_S8_EEENS6_IJNS7_ILi128EEENS7_ILi176EEESA_EEELi128ENS_10bfloat16_tEfNS_4arch4Sm90ELb0ELb0ELb1ELb1ELb0ELb1ELb0ELb1ELb1ELb1ELb1ELb0EEENS1_21CollectiveEpilogueFwdINS6_IJSA_SA_SB_EEES9_SD_SF_Li256ELb1ELb1ELb1ELb0EEENS1_36VarlenDynamicPersistentTileSchedulerILi128ELi176ELi256ELi128ELb1ELb1ELb1ELb0ELb1ELb1EEEEEEEEEvNT_6ParamsE,@"STO_CUDA_ENTRY STV_DEFAULT"
_ZN7cutlass13device_kernelIN5flash11enable_sm90INS1_16FlashAttnFwdSm90INS1_25CollectiveMainloopFwdSm90ILi2EN4cute5tupleIJNS5_1CILi1EEES8_S8_EEENS6_IJNS7_ILi128EEENS7_ILi176EEESA_EEELi128ENS_10bfloat16_tEfNS_4arch4Sm90ELb0ELb0ELb1ELb1ELb0ELb1ELb0ELb1ELb1ELb1ELb1ELb0EEENS1_21CollectiveEpilogueFwdINS6_IJSA_SA_SB_EEES9_SD_SF_Li256ELb1ELb1ELb1ELb0EEENS1_36VarlenDynamicPersistentTileSchedulerILi128ELi176ELi256ELi128ELb1ELb1ELb1ELb0ELb1ELb1EEEEEEEEEvNT_6ParamsE:
[----:B------:R-:W0:Y:S02]  /*0000*/  LDC R1, c[0x0][0x28] ;  /* 0x00000a00ff017b82 */ /* 0x000e240000000800 */
[----:B0-----:R-:W-:Y:S01]  /*0010*/  VIADD R1, R1, 0xffffff70 ;  /* 0xffffff7001017836 */ /* 0x001fe20000000000 */
[----:B------:R-:W0:Y:S01]  /*0020*/  S2R R6, SR_TID.X ;  /* 0x0000000000067919 */ /* 0x000e220000002100 */
[----:B------:R-:W-:Y:S01]  /*0030*/  ELECT P0, URZ, PT ;  /* 0x00000000003f782f */ /* 0x000fe20003800000 */
[----:B------:R-:W-:Y:S01]  /*0040*/  BSSY B0, `(.L_x_406) ;  /* 0x0000013000007945 */ /* 0x000fe20003800000 */
[----:B0-----:R-:W-:-:S05]  /*0050*/  SHF.R.U32.HI R0, RZ, 0x5, R6 ;  /* 0x00000005ff007819 */ /* 0x001fca0000011606 */
[----:B------:R-:W0:Y:S02]  /*0060*/  SHFL.IDX PT, R2, R0, RZ, 0x1f ;  /* 0x00001fff00027589 */ /* 0x000e2400000e0000 */
[----:B0-----:R-:W-:-:S13]  /*0070*/  ISETP.EQ.AND P0, PT, R2, RZ, P0 ;  /* 0x000000ff0200720c */ /* 0x001fda0000702270 */
[----:B------:R-:W-:Y:S05]  /*0080*/  @!P0 BRA `(.L_x_407) ;  /* 0x0000000000388947 */ /* 0x000fea0003800000 */
[----:B------:R-:W-:Y:S02]  /*0090*/  ULDC.64 UR4, c[0x0][0x198] ;  /* 0x0000660000047ab9 */ /* 0x000fe40000000a00 */
[----:B------:R-:W-:Y:S02]  /*00a0*/  UIADD3 UR6, UP0, UR4, 0x370, URZ ;  /* 0x0000037004067890 */ /* 0x000fe4000ff1e03f */
[----:B------:R-:W-:Y:S02]  /*00b0*/  UIADD3 UR8, UP1, UR4, 0x470, URZ ;  /* 0x0000047004087890 */ /* 0x000fe4000ff3e03f */
[----:B------:R-:W-:Y:S02]  /*00c0*/  UIADD3 UR10, UP2, UR4, 0x570, URZ ;  /* 0x00000570040a7890 */ /* 0x000fe4000ff5e03f */
[----:B------:R-:W-:Y:S02]  /*00d0*/  UIADD3 UR4, UP3, UR4, 0x670, URZ ;  /* 0x0000067004047890 */ /* 0x000fe4000ff7e03f */
[----:B------:R-:W-:-:S02]  /*00e0*/  UIADD3.X UR7, URZ, UR5, URZ, UP0, !UPT ;  /* 0x000000053f077290 */ /* 0x000fc400087fe43f */
[----:B------:R-:W-:Y:S02]  /*00f0*/  UIADD3.X UR9, URZ, UR5, URZ, UP1, !UPT ;  /* 0x000000053f097290 */ /* 0x000fe40008ffe43f */
[----:B------:R-:W-:Y:S02]  /*0100*/  UIADD3.X UR11, URZ, UR5, URZ, UP2, !UPT ;  /* 0x000000053f0b7290 */ /* 0x000fe400097fe43f */
[----:B------:R-:W-:-:S03]  /*0110*/  UIADD3.X UR5, URZ, UR5, URZ, UP3, !UPT ;  /* 0x000000053f057290 */ /* 0x000fc60009ffe43f */
[----:B------:R0:W-:Y:S02]  /*0120*/  UTMACCTL.PF [UR6] ;  /* 0x00000000060079b9 */ /* 0x0001e40008040000 */
[----:B------:R0:W-:Y:S02]  /*0130*/  UTMACCTL.PF [UR8] ;  /* 0x00000000080079b9 */ /* 0x0001e40008040000 */
[----:B------:R0:W-:Y:S02]  /*0140*/  UTMACCTL.PF [UR10] ;  /* 0x000000000a0079b9 */ /* 0x0001e40008040000 */
[----:B------:R0:W-:Y:S02]  /*0150*/  UTMACCTL.PF [UR4] ;  /* 0x00000000040079b9 */ /* 0x0001e40008040000 */
[----:B0-----:R-:W-:Y:S01]  /*0160*/  NOP ;  /* 0x0000000000007918 */ /* 0x001fe20000000000 */
.L_x_407:
[----:B------:R-:W-:Y:S05]  /*0170*/  BSYNC B0 ;  /* 0x0000000000007941 */ /* 0x000fea0003800000 */
.L_x_406:
[----:B------:R-:W-:Y:S01]  /*0180*/  VOTEU.ANY UP0, P0 ;  /* 0x00000000003f7886 */ /* 0x000fe20000000100 */
[----:B------:R-:W0:Y:S01]  /*0190*/  SHFL.IDX PT, R2, R0, RZ, 0x1f ;  /* 0x00001fff00027589 */ /* 0x000e2200000e0000 */
[----:B------:R-:W-:Y:S01]  /*01a0*/  UMOV UR4, 0x80 ;  /* 0x0000008000047882 */ /* 0x000fe20000000000 */
[----:B------:R-:W-:Y:S01]  /*01b0*/  UMOV UR7, 0x100 ;  /* 0x0000010000077882 */ /* 0x000fe20000000000 */
[----:B------:R-:W-:Y:S01]  /*01c0*/  SHF.R.U32.HI R3, RZ, 0x7, R6 ;  /* 0x00000007ff037819 */ /* 0x000fe20000011606 */
[----:B------:R-:W1:Y:S01]  /*01d0*/  @UP0 S2UR UR8, SR_CgaCtaId ;  /* 0x00000000000809c3 */ /* 0x000e620000008800 */
[----:B------:R-:W-:Y:S01]  /*01e0*/  @UP0 UMOV UR6, 0x400 ;  /* 0x0000040000060882 */ /* 0x000fe20000000000 */
[----:B------:R-:W-:-:S04]  /*01f0*/  @UP0 UIADD3 UR4, -UR4, 0x100000, URZ ;  /* 0x0010000004040890 */ /* 0x000fc8000fffe13f */
[----:B------:R-:W-:Y:S02]  /*0200*/  @UP0 USHF.L.U32 UR5, UR4, 0xb, URZ ;  /* 0x0000000b04050899 */ /* 0x000fe4000800063f */
[----:B------:R-:W-:Y:S01]  /*0210*/  @UP0 USHF.L.U32 UR4, UR4, 0x1, URZ ;  /* 0x0000000104040899 */ /* 0x000fe2000800063f */
[----:B------:R-:W-:Y:S01]  /*0220*/  VOTEU.ANY UP1, P0 ;  /* 0x00000000003f7886 */ /* 0x000fe20000020100 */
[----:B0-----:R-:W-:Y:S02]  /*0230*/  ISETP.NE.AND P1, PT, R2, RZ, PT ;  /* 0x000000ff0200720c */ /* 0x001fe40003f25270 */
[----:B------:R0:W2:Y:S01]  /*0240*/  SHFL.IDX PT, R2, R3, RZ, 0x1f ;  /* 0x00001fff03027589 */ /* 0x0000a200000e0000 */
[----:B-1----:R-:W-:Y:S02]  /*0250*/  @UP0 ULEA UR8, UR8, UR6, 0x18 ;  /* 0x0000000608080291 */ /* 0x002fe4000f8ec03f */
[----:B------:R-:W-:-:S04]  /*0260*/  @UP0 UIADD3 UR6, -UR7, 0x100000, URZ ;  /* 0x0010000007060890 */ /* 0x000fc8000fffe13f */
[----:B------:R-:W-:Y:S02]  /*0270*/  @UP0 USHF.L.U32 UR7, UR6, 0xb, URZ ;  /* 0x0000000b06070899 */ /* 0x000fe4000800063f */
[----:B------:R-:W-:Y:S01]  /*0280*/  @UP0 USHF.L.U32 UR6, UR6, 0x1, URZ ;  /* 0x0000000106060899 */ /* 0x000fe2000800063f */
[----:B------:R-:W-:Y:S01]  /*0290*/  VOTEU.ANY UP0, P0 ;  /* 0x00000000003f7886 */ /* 0x000fe20000000100 */
[----:B------:R-:W1:Y:S04]  /*02a0*/  FENCE.VIEW.ASYNC.S ;  /* 0x00000000000073c6 */ /* 0x000e680000000000 */
[----:B-1----:R0:W1:Y:S06]  /*02b0*/  @UP0 SYNCS.EXCH.64 URZ, [UR8+0x34800], UR4 ;  /* 0x03480004083f05b2 */ /* 0x00206c0008000100 */
[----:B------:R0:W3:Y:S02]  /*02c0*/  @UP1 SYNCS.EXCH.64 URZ, [UR8+0x34820], UR6 ;  /* 0x03482006083f15b2 */ /* 0x0000e40008000100 */
[----:B0-----:R-:W-:Y:S05]  /*02d0*/  @P1 BRA `(.L_x_408) ;  /* 0x0000000000481947 */ /* 0x001fea0003800000 */
[----:B------:R-:W0:Y:S01]  /*02e0*/  S2UR UR5, SR_CgaCtaId ;  /* 0x00000000000579c3 */ /* 0x000e220000008800 */
        /* <DEDUP_REMOVED lines=15> */
[----:B------:R0:W0:Y:S01]  /*03e0*/  SYNCS.EXCH.64 URZ, [UR8+0x34848], UR6 ;  /* 0x03484806083f75b2 */ /* 0x0000220008000100 */
[----:B------:R-:W-:Y:S01]  /*03f0*/  NOP ;  /* 0x0000000000007918 */ /* 0x000fe20000000000 */
.L_x_408:
[----:B------:R-:W5:Y:S01]  /*0400*/  SHFL.IDX PT, R3, R0, RZ, 0x1f ;  /* 0x00001fff00037589 */ /* 0x000f6200000e0000 */
[----:B------:R-:W-:Y:S01]  /*0410*/  NOP ;  /* 0x0000000000007918 */ /* 0x000fe20000000000 */
[----:B-----5:R-:W-:-:S13]  /*0420*/  ISETP.NE.AND P0, PT, R3, RZ, PT ;  /* 0x000000ff0300720c */ /* 0x020fda0003f05270 */
        /* <DEDUP_REMOVED lines=17> */
[----:B------:R0:W0:Y:S01]  /*0540*/  SYNCS.EXCH.64 URZ, [UR8+0x34868], UR6 ;  /* 0x03486806083f75b2 */ /* 0x0000220008000100 */
[----:B------:R-:W-:Y:S01]  /*0550*/  NOP ;  /* 0x0000000000007918 */ /* 0x000fe20000000000 */
.L_x_409:
[----:B------:R-:W5:Y:S01]  /*0560*/  SHFL.IDX PT, R3, R0, RZ, 0x1f ;  /* 0x00001fff00037589 */ /* 0x000f6200000e0000 */
[----:B------:R-:W-:Y:S01]  /*0570*/  NOP ;  /* 0x0000000000007918 */ /* 0x000fe20000000000 */
[----:B-----5:R-:W-:-:S13]  /*0580*/  ISETP.NE.AND P0, PT, R3, RZ, PT ;  /* 0x000000ff0300720c */ /* 0x020fda0003f05270 */
        /* <DEDUP_REMOVED lines=13> */
[----:B------:R0:W0:Y:S01]  /*0660*/  SYNCS.EXCH.64 URZ, [UR6+0x34888], UR4 ;  /* 0x03488804063f75b2 */ /* 0x0000220008000100 */
[----:B------:R-:W-:Y:S01]  /*0670*/  NOP ;  /* 0x0000000000007918 */ /* 0x000fe20000000000 */
.L_x_410:
        /* <DEDUP_REMOVED lines=22> */
.L_x_411:
        /* <DEDUP_REMOVED lines=22> */
.L_x_412:
[----:B--2---:R-:W-:Y:S01]  /*0940*/  ISETP.NE.AND P0, PT, R2, RZ, PT ;  /* 0x000000ff0200720c */ /* 0x004fe20003f05270 */
[----:B------:R-:W-:Y:S01]  /*0950*/  IMAD.MOV.U32 R2, RZ, RZ, 0x1 ;  /* 0x00000001ff027424 */ /* 0x000fe200078e00ff */
[----:B------:R-:W-:Y:S01]  /*0960*/  NOP ;  /* 0x0000000000007918 */ /* 0x000fe20000000000 */
[----:B------:R-:W-:Y:S03]  /*0970*/  BSSY B9, `(.L_x_413) ;  /* 0x00028dc000097945 */ /* 0x000fe60003800000 */
[----:B------:R-:W-:-:S05]  /*0980*/  SEL R2, R2, 0x2, !P0 ;  /* 0x0000000202027807 */ /* 0x000fca0004000000 */
[----:B------:R2:W-:Y:S01]  /*0990*/  STL [R1+0x68], R2 ;  /* 0x0000680201007387 */ /* 0x0005e20000100800 */
[----:B01-34-:R-:W-:Y:S06]  /*09a0*/  BAR.SYNC.DEFER_BLOCKING 0x0 ;  /* 0x0000000000007b1d */ /* 0x01bfec0000010000 */
[----:B------:R-:W-:Y:S05]  /*09b0*/  @!P0 BRA `(.L_x_414) ;  /* 0x0000021000cc8947 */ /* 0x000fea0003800000 */
.L_x_415:
[----:B------:R-:W-:-:S08]  /*09c0*/  NOP ;  /* 0x0000000000007918 */ /* 0x000fd00000000000 */
[----:B------:R-:W0:Y:S02]  /*09d0*/  USETMAXREG.TRY_ALLOC.CTAPOOL UP0, 0xf0 ;  /* 0x000000f0000079c8 */ /* 0x000e240008000600 */
[----:B0-----:R-:W-:-:S13]  /*09e0*/  PLOP3.LUT P0, PT, PT, PT, UP0, 0x80, 0x0 ;  /* 0x000000000000781c */ /* 0x001fda0003f0f008 */
[----:B------:R-:W-:Y:S05]  /*09f0*/  @!P0 BRA `(.L_x_415) ;  /* 0xfffffffc00f08947 */ /* 0x000fea000383ffff */
[----:B------:R-:W3:Y:S01]  /*0a00*/  LDL.LU R0, [R1] ;  /* 0x0000000001007983 */ /* 0x000ee20000300800 */
[----:B--2---:R-:W-:Y:S01]  /*0a10*/  SHF.R.U32.HI R2, RZ, 0x7, R6 ;  /* 0x00000007ff027819 */ /* 0x004fe20000011606 */
[----:B------:R-:W0:Y:S01]  /*0a20*/  S2UR UR5, SR_CgaCtaId ;  /* 0x00000000000579c3 */ /* 0x000e220000008800 */
[----:B------:R-:W-:-:S07]  /*0a30*/  UMOV UR4, 0x400 ;  /* 0x0000040000047882 */ /* 0x000fce0000000000 */
[----:B------:R-:W-:Y:S06]  /*0a40*/  BAR.ARV 0x8, 0x180 ;  /* 0x0206000000007b1d */ /* 0x000fec0000002000 */
[----:B------:R-:W-:-:S13]  /*0a50*/  ISETP.NE.AND P0, PT, R2, 0x1, PT ;  /* 0x000000010200780c */ /* 0x000fda0003f05270 */
[----:B------:R-:W-:Y:S06]  /*0a60*/  @!P0 BAR.ARV 0x9, 0x100 ;  /* 0x0244000000008b1d */ /* 0x000fec0000002000 */
[----:B0-----:R-:W-:Y:S02]  /*0a70*/  ULEA UR4, UR5, UR4, 0x18 ;  /* 0x0000000405047291 */ /* 0x001fe4000f8ec03f */
[----:B------:R-:W-:Y:S04]  /*0a80*/  BAR.SYNC.DEFER_BLOCKING 0x5, 0x180 ;  /* 0x0146000000007b1d */ /* 0x000fe80000010000 */
[----:B------:R-:W-:-:S02]  /*0a90*/  IMAD.U32 R2, RZ, RZ, UR4 ;  /* 0x00000004ff027e24 */ /* 0x000fc4000f8e00ff */
[----:B------:R-:W-:-:S03]  /*0aa0*/  ULDC UR4, c[0x0][0xc3c] ;  /* 0x00030f0000047ab9 */ /* 0x000fc60000000800 */
[----:B------:R-:W0:Y:S01]  /*0ab0*/  LDS.128 R148, [R2+0x348d0] ;  /* 0x0348d00002947984 */ /* 0x000e220000000c00 */
[----:B------:R-:W-:Y:S06]  /*0ac0*/  BAR.ARV 0x4, 0x180 ;  /* 0x0106000000007b1d */ /* 0x000fec0000002000 */
[----:B---3--:R-:W-:-:S04]  /*0ad0*/  LOP3.LUT R0, R0, 0xffffffdf, RZ, 0xc0, !PT ;  /* 0xffffffdf00007812 */ /* 0x008fc800078ec0ff */
[----:B------:R-:W-:Y:S02]  /*0ae0*/  @P0 LOP3.LUT R0, R0, 0x20, RZ, 0xfc, !PT ;  /* 0x0000002000000812 */ /* 0x000fe400078efcff */
[----:B0-----:R-:W-:-:S03]  /*0af0*/  ISETP.GE.AND P0, PT, R151, UR4, PT ;  /* 0x0000000497007c0c */ /* 0x001fc6000bf06270 */
[----:B------:R0:W-:Y:S10]  /*0b00*/  STL [R1], R0 ;  /* 0x0000000001007387 */ /* 0x0001f40000100800 */
[----:B0-----:R-:W-:Y:S05]  /*0b10*/  @P0 BRA `(.L_x_416) ;  /* 0x0000028c00040947 */ /* 0x001fea0003800000 */
[----:B------:R-:W2:Y:S01]  /*0b20*/  LDL R16, [R1+0x68] ;  /* 0x0000680001107983 */ /* 0x000ea20000100800 */
[----:B------:R-:W-:Y:S01]  /*0b30*/  VIADD R14, R6, 0xffffff80 ;  /* 0xffffff80060e7836 */ /* 0x000fe20000000000 */
[----:B------:R-:W-:Y:S01]  /*0b40*/  CS2R R222, SRZ ;  /* 0x0000000000de7805 */ /* 0x000fe2000001ff00 */
[----:B------:R-:W-:Y:S02]  /*0b50*/  VIADD R20, R2, 0x16400 ;  /* 0x0001640002147836 */ /* 0x000fe40000000000 */
[----:B------:R-:W-:Y:S01]  /*0b60*/  IMAD.MOV.U32 R23, RZ, RZ, RZ ;  /* 0x000000ffff177224 */ /* 0x000fe200078e00ff */
[----:B------:R-:W-:-:S04]  /*0b70*/  SHF.R.S32.HI R0, RZ, 0x1f, R14 ;  /* 0x0000001fff007819 */ /* 0x000fc8000001140e */
[CC--:B------:R-:W-:Y:S02]  /*0b80*/  LEA.HI R3, R0.reuse, R14.reuse, RZ, 0x7 ;  /* 0x0000000e00037211 */ /* 0x0c0fe400078f38ff */
[CC--:B------:R-:W-:Y:S02]  /*0b90*/  LEA.HI R5, R0.reuse, R14.reuse, RZ, 0x4 ;  /* 0x0000000e00057211 */ /* 0x0c0fe400078f20ff */
[----:B------:R-:W-:Y:S02]  /*0ba0*/  LOP3.LUT R4, R3, 0xffffff80, RZ, 0xc0, !PT ;  /* 0xffffff8003047812 */ /* 0x000fe400078ec0ff */
[CC--:B------:R-:W-:Y:S02]  /*0bb0*/  LEA.HI R13, R0.reuse, R14.reuse, RZ, 0x2 ;  /* 0x0000000e000d7211 */ /* 0x0c0fe400078f10ff */
[-C--:B------:R-:W-:Y:S01]  /*0bc0*/  LEA.HI R22, R0, R14.reuse, RZ, 0x3 ;  /* 0x0000000e00167211 */ /* 0x080fe200078f18ff */
[----:B------:R-:W-:Y:S01]  /*0bd0*/  IMAD.IADD R21, R14, 0x1, -R4 ;  /* 0x000000010e157824 */ /* 0x000fe200078e0a04 */
[----:B------:R-:W-:-:S02]  /*0be0*/  LEA.HI R4, R0, R14, RZ, 0x5 ;  /* 0x0000000e00047211 */ /* 0x000fc400078f28ff */
[----:B------:R-:W-:Y:S02]  /*0bf0*/  LOP3.LUT R13, R13, 0xfffffffc, RZ, 0xc0, !PT ;  /* 0xfffffffc0d0d7812 */ /* 0x000fe400078ec0ff */
[----:B------:R-:W-:Y:S01]  /*0c00*/  SHF.R.S32.HI R9, RZ, 0x1f, R21 ;  /* 0x0000001fff097819 */ /* 0x000fe20000011415 */
[----:B------:R-:W-:Y:S01]  /*0c10*/  IMAD.SHL.U32 R6, R4, 0x20, RZ ;  /* 0x0000002004067824 */ /* 0x000fe200078e00ff */
[----:B------:R-:W-:Y:S01]  /*0c20*/  LOP3.LUT R4, R5, 0x3fffff0, RZ, 0xc0, !PT ;  /* 0x03fffff005047812 */ /* 0x000fe200078ec0ff */
[----:B------:R-:W-:Y:S01]  /*0c30*/  IMAD.IADD R13, R14, 0x1, -R13 ;  /* 0x000000010e0d7824 */ /* 0x000fe200078e0a0d */
[----:B------:R-:W-:Y:S02]  /*0c40*/  LEA.HI R10, R9, R21, RZ, 0x2 ;  /* 0x00000015090a7211 */ /* 0x000fe400078f10ff */
[----:B------:R-:W-:Y:S01]  /*0c50*/  LOP3.LUT R7, R6, 0xfffffc00, RZ, 0xc0, !PT ;  /* 0xfffffc0006077812 */ /* 0x000fe200078ec0ff */
[----:B------:R-:W-:Y:S01]  /*0c60*/  IMAD.IADD R4, R14, 0x1, -R4 ;  /* 0x000000010e047824 */ /* 0x000fe200078e0a04 */
[----:B------:R-:W-:-:S02]  /*0c70*/  SHF.R.S32.HI R11, RZ, 0x2, R10 ;  /* 0x00000002ff0b7819 */ /* 0x000fc4000001140a */
[----:B------:R-:W-:Y:S02]  /*0c80*/  SHF.R.S32.HI R8, RZ, 0x1f, R10 ;  /* 0x0000001fff087819 */ /* 0x000fe4000001140a */
[----:B------:R-:W-:Y:S02]  /*0c90*/  LEA.HI R9, R9, R21, RZ, 0x5 ;  /* 0x0000001509097211 */ /* 0x000fe400078f28ff */
[----:B------:R-:W-:Y:S01]  /*0ca0*/  LEA.HI R6, R8, R11, RZ, 0x3 ;  /* 0x0000000b08067211 */ /* 0x000fe200078f18ff */
[----:B------:R-:W-:Y:S01]  /*0cb0*/  IMAD R8, R4, 0x40, R7 ;  /* 0x0000004004087824 */ /* 0x000fe200078e0207 */
[----:B------:R-:W-:Y:S02]  /*0cc0*/  SHF.R.S32.HI R4, RZ, 0x7, R3 ;  /* 0x00000007ff047819 */ /* 0x000fe40000011403 */
[----:B------:R-:W-:Y:S02]  /*0cd0*/  LOP3.LUT R12, R6, 0xfffffff8, RZ, 0xc0, !PT ;  /* 0xfffffff8060c7812 */ /* 0x000fe400078ec0ff */
[----:B------:R-:W-:-:S02]  /*0ce0*/  SHF.R.S32.HI R6, RZ, 0x4, R5 ;  /* 0x00000004ff067819 */ /* 0x000fc40000011405 */
[----:B------:R-:W-:Y:S01]  /*0cf0*/  LEA.HI R3, R3, R4, RZ, 0x1 ;  /* 0x0000000403037211 */ /* 0x000fe200078f08ff */
[----:B------:R-:W-:Y:S01]  /*0d00*/  IMAD.IADD R12, R11, 0x1, -R12 ;  /* 0x000000010b0c7824 */ /* 0x000fe200078e0a0c */
[----:B------:R-:W-:Y:S02]  /*0d10*/  LEA.HI R5, R5, R6, RZ, 0x1 ;  /* 0x0000000605057211 */ /* 0x000fe400078f08ff */
[----:B------:R-:W-:Y:S02]  /*0d20*/  LOP3.LUT R3, R3, 0x3fffffe, RZ, 0xc0, !PT ;  /* 0x03fffffe03037812 */ /* 0x000fe400078ec0ff */
[----:B------:R-:W-:Y:S02]  /*0d30*/  SHF.R.S32.HI R9, RZ, 0x5, R9 ;  /* 0x00000005ff097819 */ /* 0x000fe40000011409 */
[----:B------:R-:W-:Y:S01]  /*0d40*/  LOP3.LUT R5, R5, 0x1ffffffe, RZ, 0xc0, !PT ;  /* 0x1ffffffe05057812 */ /* 0x000fe200078ec0ff */
[----:B------:R-:W-:Y:S01]  /*0d50*/  IMAD.IADD R3, R4, 0x1, -R3 ;  /* 0x0000000104037824 */ /* 0x000fe200078e0a03 */
[----:B------:R-:W-:Y:S01]  /*0d60*/  LEA.HI R7, R13, R13, RZ, 0x1 ;  /* 0x0000000d0d077211 */ /* 0x000fe200078f08ff */
[----:B------:R-:W-:Y:S01]  /*0d70*/  IMAD R12, R9, 0x10, R12 ;  /* 0x00000010090c7824 */ /* 0x000fe200078e020c */
[----:B------:R-:W-:Y:S01]  /*0d80*/  LOP3.LUT R10, R10, 0x7ffffffc, RZ, 0xc0, !PT ;  /* 0x7ffffffc0a0a7812 */ /* 0x000fe200078ec0ff */
[----:B------:R-:W-:Y:S01]  /*0d90*/  IMAD.IADD R5, R6, 0x1, -R5 ;  /* 0x0000000106057824 */ /* 0x000fe200078e0a05 */
[----:B------:R-:W-:Y:S01]  /*0da0*/  LOP3.LUT R4, R7, 0x1ffffffe, RZ, 0xc0, !PT ;  /* 0x1ffffffe07047812 */ /* 0x000fe200078ec0ff */
[----:B------:R-:W-:Y:S01]  /*0db0*/  IMAD R15, R3, 0x40, R12 ;  /* 0x00000040030f7824 */ /* 0x000fe200078e020c */
[----:B------:R-:W-:Y:S01]  /*0dc0*/  LEA.HI R3, R0, R14, RZ, 0x6 ;  /* 0x0000000e00037211 */ /* 0x000fe200078f30ff */
[----:B------:R-:W-:Y:S01]  /*0dd0*/  IMAD R5, R5, 0x8, R8 ;  /* 0x0000000805057824 */ /* 0x000fe200078e0208 */
[----:B------:R-:W-:Y:S01]  /*0de0*/  LOP3.LUT R0, R22, 0xfffffff8, RZ, 0xc0, !PT ;  /* 0xfffffff816007812 */ /* 0x000fe200078ec0ff */
[----:B------:R-:W-:Y:S01]  /*0df0*/  IMAD.IADD R4, R13, 0x1, -R4 ;  /* 0x000000010d047824 */ /* 0x000fe200078e0a04 */
[----:B------:R-:W-:Y:S01]  /*0e00*/  SHF.R.S32.HI R22, RZ, 0x3, R22 ;  /* 0x00000003ff167819 */ /* 0x000fe20000011416 */
[----:B------:R-:W-:Y:S01]  /*0e10*/  IMAD.SHL.U32 R3, R3, 0x8, RZ ;  /* 0x0000000803037824 */ /* 0x000fe200078e00ff */
[----:B------:R0:W-:Y:S01]  /*0e20*/  STL [R1+0x8c], R5 ;  /* 0x00008c0501007387 */ /* 0x0001e20000100800 */
[----:B------:R-:W-:Y:S01]  /*0e30*/  IMAD.IADD R18, R14, 0x1, -R0 ;  /* 0x000000010e127824 */ /* 0x000fe200078e0a00 */
[----:B------:R-:W-:Y:S01]  /*0e40*/  SHF.R.S32.HI R0, RZ, 0x1f, R22 ;  /* 0x0000001fff007819 */ /* 0x000fe20000011416 */
[C---:B------:R-:W-:Y:S01]  /*0e50*/  VIADD R24, R22.reuse, 0xa0 ;  /* 0x000000a016187836 */ /* 0x040fe20000000000 */
[----:B------:R-:W-:Y:S01]  /*0e60*/  LOP3.LUT R26, R3, 0xfffffe00, RZ, 0xc0, !PT ;  /* 0xfffffe00031a7812 */ /* 0x000fe200078ec0ff */
[C---:B------:R-:W-:Y:S01]  /*0e70*/  VIADD R30, R22.reuse, 0x20 ;  /* 0x00000020161e7836 */ /* 0x040fe20000000000 */
[----:B------:R-:W-:Y:S01]  /*0e80*/  STL [R1+0x84], R15 ;  /* 0x0000840f01007387 */ /* 0x000fe20000100800 */
[C---:B------:R-:W-:Y:S01]  /*0e90*/  VIADD R29, R22.reuse, 0x40 ;  /* 0x00000040161d7836 */ /* 0x040fe20000000000 */
[----:B------:R-:W-:Y:S01]  /*0ea0*/  SHF.R.S32.HI R14, RZ, 0x1f, R24 ;  /* 0x0000001fff0e7819 */ /* 0x000fe20000011418 */
[C---:B------:R-:W-:Y:S01]  /*0eb0*/  VIADD R28, R22.reuse, 0x60 ;  /* 0x00000060161c7836 */ /* 0x040fe20000000000 */
[----:B------:R-:W-:Y:S01]  /*0ec0*/  STL [R1+0x6c], RZ ;  /* 0x00006cff01007387 */ /* 0x000fe20000100800 */
[C---:B0-----:R-:W-:Y:S01]  /*0ed0*/  IMAD.SHL.U32 R5, R22.reuse, 0x40, RZ ;  /* 0x0000004016057824 */ /* 0x041fe200078e00ff */
[----:B------:R-:W-:Y:S01]  /*0ee0*/  SHF.R.S32.HI R7, RZ, 0x1f, R29 ;  /* 0x0000001fff077819 */ /* 0x000fe2000001141d */
[----:B------:R-:W-:Y:S01]  /*0ef0*/  VIADD R25, R22, 0x80 ;  /* 0x0000008016197836 */ /* 0x000fe20000000000 */
[----:B------:R-:W-:Y:S01]  /*0f00*/  SHF.R.S32.HI R9, RZ, 0x1f, R28 ;  /* 0x0000001fff097819 */ /* 0x000fe2000001141c */
[----:B------:R-:W-:Y:S01]  /*0f10*/  IMAD.SHL.U32 R0, R30, 0x40, RZ ;  /* 0x000000401e007824 */ /* 0x000fe200078e00ff */
[----:B------:R-:W-:Y:S01]  /*0f20*/  LOP3.LUT R3, R5, 0x1c0, RZ, 0xc0, !PT ;  /* 0x000001c005037812 */ /* 0x000fe200078ec0ff */
[----:B------:R-:W-:Y:S01]  /*0f30*/  IMAD.SHL.U32 R13, R24, 0x40, RZ ;  /* 0x00000040180d7824 */ /* 0x000fe200078e00ff */
[----:B------:R-:W-:Y:S01]  /*0f40*/  SHF.R.S32.HI R5, RZ, 0x1f, R30 ;  /* 0x0000001fff057819 */ /* 0x000fe2000001141e */
[----:B------:R-:W-:Y:S01]  /*0f50*/  IMAD.SHL.U32 R6, R29, 0x40, RZ ;  /* 0x000000401d067824 */ /* 0x000fe200078e00ff */
[----:B------:R-:W-:Y:S01]  /*0f60*/  SHF.R.U32.HI R27, RZ, 0x3, R3 ;  /* 0x00000003ff1b7819 */ /* 0x000fe20000011603 */
[----:B------:R-:W-:Y:S01]  /*0f70*/  IMAD.SHL.U32 R8, R28, 0x40, RZ ;  /* 0x000000401c087824 */ /* 0x000fe200078e00ff */
[----:B------:R-:W-:Y:S01]  /*0f80*/  SHF.R.S32.HI R12, RZ, 0x1f, R25 ;  /* 0x0000001fff0c7819 */ /* 0x000fe20000011419 */
[----:B------:R-:W-:Y:S01]  /*0f90*/  IMAD.SHL.U32 R11, R25, 0x40, RZ ;  /* 0x00000040190b7824 */ /* 0x000fe200078e00ff */
[----:B------:R-:W-:Y:S01]  /*0fa0*/  LEA.HI R14, R14, R24, RZ, 0x3 ;  /* 0x000000180e0e7211 */ /* 0x000fe200078f18ff */
[----:B------:R-:W-:Y:S01]  /*0fb0*/  STL [R1+0x78], R20 ;  /* 0x0000781401007387 */ /* 0x000fe20000100800 */
[----:B------:R-:W-:Y:S01]  /*0fc0*/  LEA.HI R7, R7, R29, RZ, 0x3 ;  /* 0x0000001d07077211 */ /* 0x000fe200078f18ff */
[----:B------:R-:W-:Y:S01]  /*0fd0*/  IMAD.IADD R10, R21, 0x1, -R10 ;  /* 0x00000001150a7824 */ /* 0x000fe200078e0a0a */
[----:B------:R-:W-:Y:S01]  /*0fe0*/  LEA.HI R9, R9, R28, RZ, 0x3 ;  /* 0x0000001c09097211 */ /* 0x000fe200078f18ff */
[----:B------:R-:W-:Y:S01]  /*0ff0*/  STL [R1+0x4], RZ ;  /* 0x000004ff01007387 */ /* 0x000fe20000100800 */
[----:B------:R-:W-:Y:S01]  /*1000*/  LOP3.LUT R24, R0, 0x1c0, RZ, 0xc0, !PT ;  /* 0x000001c000187812 */ /* 0x000fe200078ec0ff */
[----:B------:R-:W-:Y:S01]  /*1010*/  IMAD.SHL.U32 R7, R7, 0x40, RZ ;  /* 0x0000004007077824 */ /* 0x000fe200078e00ff */
[----:B------:R-:W-:Y:S01]  /*1020*/  LEA.HI R5, R5, R30, RZ, 0x3 ;  /* 0x0000001e05057211 */ /* 0x000fe200078f18ff */
[----:B------:R-:W-:Y:S01]  /*1030*/  IMAD.SHL.U32 R9, R9, 0x40, RZ ;  /* 0x0000004009097824 */ /* 0x000fe200078e00ff */
[----:B------:R-:W-:Y:S01]  /*1040*/  LOP3.LUT R0, R13, 0x1c0, RZ, 0xc0, !PT ;  /* 0x000001c00d007812 */ /* 0x000fe200078ec0ff */
[----:B------:R-:W-:Y:S01]  /*1050*/  IMAD.SHL.U32 R14, R14, 0x40, RZ ;  /* 0x000000400e0e7824 */ /* 0x000fe200078e00ff */
[----:B------:R-:W-:Y:S01]  /*1060*/  LEA.HI R12, R12, R25, RZ, 0x3 ;  /* 0x000000190c0c7211 */ /* 0x000fe200078f18ff */
[----:B------:R-:W-:Y:S01]  /*1070*/  IMAD.SHL.U32 R5, R5, 0x40, RZ ;  /* 0x0000004005057824 */ /* 0x000fe200078e00ff */
[----:B------:R-:W-:-:S02]  /*1080*/  LOP3.LUT R6, R6, 0x1c0, RZ, 0xc0, !PT ;  /* 0x000001c006067812 */ /* 0x000fc400078ec0ff */
[----:B------:R-:W-:Y:S01]  /*1090*/  LOP3.LUT R25, R8, 0x1c0, RZ, 0xc0, !PT ;  /* 0x000001c008197812 */ /* 0x000fe200078ec0ff */
[----:B------:R-:W-:Y:S01]  /*10a0*/  IMAD.SHL.U32 R12, R12, 0x40, RZ ;  /* 0x000000400c0c7824 */ /* 0x000fe200078e00ff */
[----:B------:R-:W-:Y:S02]  /*10b0*/  LOP3.LUT R8, R11, 0x1c0, RZ, 0xc0, !PT ;  /* 0x000001c00b087812 */ /* 0x000fe400078ec0ff */
[----:B------:R-:W-:Y:S02]  /*10c0*/  SHF.R.U32.HI R11, RZ, 0x3, R6 ;  /* 0x00000003ff0b7819 */ /* 0x000fe40000011606 */
[----:B------:R-:W-:Y:S02]  /*10d0*/  LOP3.LUT R7, R7, 0xfffffe00, RZ, 0xc0, !PT ;  /* 0xfffffe0007077812 */ /* 0x000fe400078ec0ff */
[----:B------:R-:W-:Y:S02]  /*10e0*/  SHF.R.U32.HI R8, RZ, 0x3, R25 ;  /* 0x00000003ff087819 */ /* 0x000fe40000011619 */
[----:B--2---:R-:W-:Y:S01]  /*10f0*/  LOP3.LUT R224, R16, 0x1, RZ, 0xfc, !PT ;  /* 0x0000000110e07812 */ /* 0x004fe200078efcff */
[----:B------:R-:W-:-:S02]  /*1100*/  IMAD.SHL.U32 R16, R18, 0x8, RZ ;  /* 0x0000000812107824 */ /* 0x000fc400078e00ff */
[----:B------:R-:W-:Y:S02]  /*1110*/  IMAD.SHL.U32 R18, R18, 0x4, RZ ;  /* 0x0000000412127824 */ /* 0x000fe400078e00ff */
[----:B------:R-:W-:Y:S01]  /*1120*/  VIADD R221, R16, 0x40 ;  /* 0x0000004010dd7836 */ /* 0x000fe20000000000 */
[--C-:B------:R-:W-:Y:S01]  /*1130*/  LOP3.LUT R3, R3, 0x38, R16.reuse, 0xf8, !PT ;  /* 0x0000003803037812 */ /* 0x100fe200078ef810 */
[----:B------:R-:W-:Y:S01]  /*1140*/  VIADD R220, R18, 0x20 ;  /* 0x0000002012dc7836 */ /* 0x000fe20000000000 */
[--C-:B------:R-:W-:Y:S02]  /*1150*/  SHF.R.S32.HI R17, RZ, 0x1f, R16.reuse ;  /* 0x0000001fff117819 */ /* 0x100fe40000011410 */
[----:B------:R-:W-:Y:S02]  /*1160*/  LOP3.LUT R0, R26, R3, R27, 0xf6, !PT ;  /* 0x000000031a007212 */ /* 0x000fe400078ef61b */
[----:B------:R-:W-:-:S03]  /*1170*/  LOP3.LUT R3, R25, 0x38, R16, 0xf8, !PT ;  /* 0x0000003819037812 */ /* 0x000fc600078ef810 */
[----:B------:R0:W-:Y:S04]  /*1180*/  STL [R1+0x40], R0 ;  /* 0x0000400001007387 */ /* 0x0001e80000100800 */
[----:B------:R1:W-:Y:S01]  /*1190*/  STL [R1+0x48], R7 ;  /* 0x0000480701007387 */ /* 0x0003e20000100800 */
[----:B0-----:R-:W-:Y:S02]  /*11a0*/  LOP3.LUT R0, R6, 0x38, R16, 0xf8, !PT ;  /* 0x0000003806007812 */ /* 0x001fe400078ef810 */
[----:B------:R-:W-:Y:S02]  /*11b0*/  SHF.R.U32.HI R6, RZ, 0x3, R24 ;  /* 0x00000003ff067819 */ /* 0x000fe40000011618 */
[----:B------:R-:W-:Y:S02]  /*11c0*/  LOP3.LUT R6, R9, 0xfffffe00, RZ, 0xc0, !PT ;  /* 0xfffffe0009067812 */ /* 0x000fe400078ec0ff */
[----:B------:R-:W-:-:S02]  /*11d0*/  LOP3.LUT R9, R5, 0xfffffe00, RZ, 0xc0, !PT ;  /* 0xfffffe0005097812 */ /* 0x000fc400078ec0ff */
[----:B------:R-:W-:Y:S02]  /*11e0*/  LOP3.LUT R5, R12, 0xfffffe00, RZ, 0xc0, !PT ;  /* 0xfffffe000c057812 */ /* 0x000fe400078ec0ff */
[----:B------:R-:W-:Y:S01]  /*11f0*/  LOP3.LUT R0, R7, R0, R11, 0xf6, !PT ;  /* 0x0000000007007212 */ /* 0x000fe200078ef60b */
[----:B------:R-:W-:Y:S01]  /*1200*/  STL [R1+0x3c], R9 ;  /* 0x00003c0901007387 */ /* 0x000fe20000100800 */
[----:B------:R-:W-:Y:S02]  /*1210*/  LOP3.LUT R3, R6, R3, R8, 0xf6, !PT ;  /* 0x0000000306037212 */ /* 0x000fe400078ef608 */
[----:B-1----:R-:W-:Y:S01]  /*1220*/  LOP3.LUT R7, R14, 0xfffffe00, RZ, 0xc0, !PT ;  /* 0xfffffe000e077812 */ /* 0x002fe200078ec0ff */
[----:B------:R0:W-:Y:S02]  /*1230*/  STL [R1+0x5c], R5 ;  /* 0x00005c0501007387 */ /* 0x0001e40000100800 */
[--C-:B------:R-:W-:Y:S02]  /*1240*/  IMAD R3, R3, 0x2, R20.reuse ;  /* 0x0000000203037824 */ /* 0x100fe400078e0214 */
[----:B------:R1:W-:Y:S04]  /*1250*/  STL [R1+0x44], R6 ;  /* 0x0000440601007387 */ /* 0x0003e80000100800 */
[----:B------:R2:W-:Y:S01]  /*1260*/  STL [R1+0x58], R7 ;  /* 0x0000580701007387 */ /* 0x0005e20000100800 */
[----:B0-----:R-:W-:-:S02]  /*1270*/  IMAD R5, R0, 0x2, R20 ;  /* 0x0000000200057824 */ /* 0x001fc400078e0214 */
[----:B------:R-:W-:Y:S02]  /*1280*/  IMAD R0, R4, 0x8, R15 ;  /* 0x0000000804007824 */ /* 0x000fe400078e020f */
[----:B-1----:R-:W-:-:S05]  /*1290*/  IMAD.SHL.U32 R6, R10, 0x2, RZ ;  /* 0x000000020a067824 */ /* 0x002fca00078e00ff */
[----:B------:R2:W-:Y:S04]  /*12a0*/  STL [R1+0x38], R6 ;  /* 0x0000380601007387 */ /* 0x0005e80000100800 */
[----:B------:R2:W-:Y:S04]  /*12b0*/  STL [R1+0x80], R5 ;  /* 0x0000800501007387 */ /* 0x0005e80000100800 */
[----:B------:R2:W-:Y:S04]  /*12c0*/  STL [R1+0x88], R0 ;  /* 0x0000880001007387 */ /* 0x0005e80000100800 */
[----:B------:R2:W-:Y:S02]  /*12d0*/  STL [R1+0x7c], R3 ;  /* 0x00007c0301007387 */ /* 0x0005e40000100800 */
.L_x_647:
[----:B01234-:R-:W0:Y:S01]  /*12e0*/  LDC.64 R4, c[0x0][0xc88] ;  /* 0x00032200ff047b82 */ /* 0x01fe220000000a00 */
[----:B------:R-:W-:Y:S01]  /*12f0*/  ULDC.64 UR4, c[0x0][0x208] ;  /* 0x0000820000047ab9 */ /* 0x000fe20000000a00 */
[----:B0-----:R-:W-:-:S05]  /*1300*/  IMAD.WIDE R4, R151, 0x4, R4 ;  /* 0x0000000497047825 */ /* 0x001fca00078e0204 */
[----:B------:R-:W2:Y:S01]  /*1310*/  LDG.E R32, desc[UR4][R4.64] ;  /* 0x0000000404207981 */ /* 0x000ea2000c1e1900 */
[----:B------:R-:W-:Y:S05]  /*1320*/  YIELD ;  /* 0x0000000000007946 */ /* 0x000fea0003800000 */
[----:B------:R-:W-:Y:S01]  /*1330*/  ULDC.64 UR4, c[0x0][0xa28] ;  /* 0x00028a0000047ab9 */ /* 0x000fe20000000a00 */
[----:B------:R-:W-:Y:S01]  /*1340*/  ULDC.64 UR8, c[0x0][0xa18] ;  /* 0x0002860000087ab9 */ /* 0x000fe20000000a00 */
[----:B------:R-:W-:Y:S01]  /*1350*/  ISETP.NE.U32.AND P1, PT, RZ, UR4, PT ;  /* 0x00000004ff007c0c */ /* 0x000fe2000bf25070 */
[----:B------:R-:W-:Y:S01]  /*1360*/  ULDC.64 UR6, c[0x0][0xa08] ;  /* 0x0002820000067ab9 */ /* 0x000fe20000000a00 */
[----:B------:R-:W-:Y:S01]  /*1370*/  IMAD.MOV.U32 R11, RZ, RZ, RZ ;  /* 0x000000ffff0b7224 */ /* 0x000fe200078e00ff */
[----:B------:R-:W-:Y:S01]  /*1380*/  ISETP.NE.U32.AND P0, PT, RZ, UR6, PT ;  /* 0x00000006ff007c0c */ /* 0x000fe2000bf05070 */
[----:B------:R-:W-:Y:S01]  /*1390*/  ULDC.64 UR10, c[0x0][0x208] ;  /* 0x00008200000a7ab9 */ /* 0x000fe20000000a00 */
[----:B------:R-:W-:Y:S01]  /*13a0*/  ISETP.NE.AND.EX P1, PT, RZ, UR5, PT, P1 ;  /* 0x00000005ff007c0c */ /* 0x000fe2000bf25310 */
[----:B------:R-:W-:Y:S01]  /*13b0*/  IMAD.MOV.U32 R27, RZ, RZ, RZ ;  /* 0x000000ffff1b7224 */ /* 0x000fe200078e00ff */
[----:B------:R-:W-:-:S02]  /*13c0*/  ISETP.NE.AND.EX P0, PT, RZ, UR7, PT, P0 ;  /* 0x00000007ff007c0c */ /* 0x000fc4000bf05300 */
[----:B--2---:R-:W-:Y:S01]  /*13d0*/  SHF.R.S32.HI R0, RZ, 0x1f, R32 ;  /* 0x0000001fff007819 */ /* 0x004fe20000011420 */
[----:B------:R0:W-:Y:S08]  /*13e0*/  STL [R1+0x54], R32 ;  /* 0x0000542001007387 */ /* 0x0001f00000100800 */
[C---:B------:R-:W-:Y:S01]  /*13f0*/  @P1 LEA R6, P2, R32.reuse, UR4, 0x2 ;  /* 0x0000000420061c11 */ /* 0x040fe2000f8410ff */
[C---:B------:R-:W-:Y:S01]  /*1400*/  IMAD.SHL.U32 R28, R32.reuse, 0x4, RZ ;  /* 0x00000004201c7824 */ /* 0x040fe200078e00ff */
[----:B------:R-:W-:-:S02]  /*1410*/  SHF.L.U64.HI R29, R32, 0x2, R0 ;  /* 0x00000002201d7819 */ /* 0x000fc40000010200 */
[----:B------:R-:W-:Y:S02]  /*1420*/  @P1 LEA.HI.X R7, R32, UR5, R0, 0x2, P2 ;  /* 0x0000000520071c11 */ /* 0x000fe400090f1400 */
[----:B------:R-:W-:Y:S01]  /*1430*/  ISETP.NE.U32.AND P2, PT, RZ, UR8, PT ;  /* 0x00000008ff007c0c */ /* 0x000fe2000bf45070 */
[----:B------:R-:W-:Y:S01]  /*1440*/  ULDC UR4, c[0x0][0x288] ;  /* 0x0000a20000047ab9 */ /* 0x000fe20000000800 */
[----:B------:R-:W-:Y:S01]  /*1450*/  IADD3 R8, P3, R28, UR6, RZ ;  /* 0x000000061c087c10 */ /* 0x000fe2000ff7e0ff */
[----:B------:R-:W-:Y:S01]  /*1460*/  IMAD.U32 R161, RZ, RZ, UR4 ;  /* 0x00000004ffa17e24 */ /* 0x000fe2000f8e00ff */
[----:B------:R-:W-:Y:S01]  /*1470*/  ISETP.NE.AND.EX P2, PT, RZ, UR9, PT, P2 ;  /* 0x00000009ff007c0c */ /* 0x000fe2000bf45320 */
[----:B------:R-:W-:Y:S01]  /*1480*/  ULDC.64 UR4, c[0x0][0x418] ;  /* 0x0001060000047ab9 */ /* 0x000fe20000000a00 */
[----:B------:R0:W5:Y:S01]  /*1490*/  @P1 LDG.E R11, desc[UR10][R6.64] ;  /* 0x0000000a060b1981 */ /* 0x000162000c1e1900 */
[----:B------:R-:W-:Y:S01]  /*14a0*/  UISETP.NE.U32.AND UP0, UPT, UR4, URZ, UPT ;  /* 0x0000003f0400728c */ /* 0x000fe2000bf05070 */
[----:B------:R-:W-:-:S02]  /*14b0*/  IADD3.X R9, R29, UR7, RZ, P3, !PT ;  /* 0x000000071d097c10 */ /* 0x000fc40009ffe4ff */
[----:B------:R-:W-:Y:S01]  /*14c0*/  ULDC UR4, c[0x0][0x424] ;  /* 0x0001090000047ab9 */ /* 0x000fe20000000800 */
[----:B------:R-:W-:Y:S02]  /*14d0*/  UISETP.NE.AND.EX UP0, UPT, UR5, URZ, UPT, UP0 ;  /* 0x0000003f0500728c */ /* 0x000fe4000bf05300 */
[----:B------:R0:W5:Y:S01]  /*14e0*/  @P0 LDG.E R27, desc[UR10][R8.64] ;  /* 0x0000000a081b0981 */ /* 0x000162000c1e1900 */
[----:B------:R-:W-:Y:S01]  /*14f0*/  ULDC UR5, c[0x0][0x2f0] ;  /* 0x0000bc0000057ab9 */ /* 0x000fe20000000800 */
[----:B------:R-:W-:Y:S02]  /*1500*/  USEL UR4, UR4, 0x1, UP0 ;  /* 0x0000000104047887 */ /* 0x000fe40008000000 */
[----:B------:R-:W-:Y:S02]  /*1510*/  @P2 IADD3 R4, P1, R28, UR8, RZ ;  /* 0x000000081c042c10 */ /* 0x000fe4000ff3e0ff */
[----:B------:R-:W-:Y:S02]  /*1520*/  UIMAD UR4, UR4, UR5, URZ ;  /* 0x00000005040472a4 */ /* 0x000fe4000f8e023f */
[----:B------:R-:W-:Y:S01]  /*1530*/  @P2 IADD3.X R5, R29, UR9, RZ, P1, !PT ;  /* 0x000000091d052c10 */ /* 0x000fe20008ffe4ff */
[----:B------:R-:W-:-:S02]  /*1540*/  ULDC UR5, c[0x0][0x348] ;  /* 0x0000d20000057ab9 */ /* 0x000fc40000000800 */
[----:B------:R-:W-:Y:S02]  /*1550*/  IMAD.U32 R25, RZ, RZ, UR5 ;  /* 0x00000005ff197e24 */ /* 0x000fe4000f8e00ff */
[----:B------:R0:W5:Y:S01]  /*1560*/  @P2 LDG.E R161, desc[UR10][R4.64] ;  /* 0x0000000a04a12981 */ /* 0x000162000c1e1900 */
[----:B------:R-:W-:Y:S01]  /*1570*/  IMAD.U32 R26, RZ, RZ, UR4 ;  /* 0x00000004ff1a7e24 */ /* 0x000fe2000f8e00ff */
[----:B------:R-:W-:Y:S06]  /*1580*/  @P2 BRA `(.L_x_417) ;  /* 0x0000000000282947 */ /* 0x000fec0003800000 */
[----:B------:R-:W-:Y:S02]  /*1590*/  ULDC.64 UR4, c[0x0][0xa00] ;  /* 0x0002800000047ab9 */ /* 0x000fe40000000a00 */
[----:B------:R-:W-:-:S04]  /*15a0*/  ISETP.NE.U32.AND P1, PT, RZ, UR4, PT ;  /* 0x00000004ff007c0c */ /* 0x000fc8000bf25070 */
[----:B------:R-:W-:-:S13]  /*15b0*/  ISETP.NE.AND.EX P1, PT, RZ, UR5, PT, P1 ;  /* 0x00000005ff007c0c */ /* 0x000fda000bf25310 */
[----:B------:R-:W-:Y:S05]  /*15c0*/  @!P1 BRA `(.L_x_417) ;  /* 0x0000000000189947 */ /* 0x000fea0003800000 */
[----:B0-----:R-:W0:Y:S01]  /*15d0*/  LDC.64 R4, c[0x0][0xa00] ;  /* 0x00028000ff047b82 */ /* 0x001e220000000a00 */
[----:B------:R-:W-:Y:S01]  /*15e0*/  ULDC.64 UR4, c[0x0][0x208] ;  /* 0x0000820000047ab9 */ /* 0x000fe20000000a00 */
[----:B0-----:R-:W-:-:S05]  /*15f0*/  IMAD.WIDE R4, R32, 0x4, R4 ;  /* 0x0000000420047825 */ /* 0x001fca00078e0204 */
[----:B-----5:R-:W2:Y:S04]  /*1600*/  LDG.E R161, desc[UR4][R4.64] ;  /* 0x0000000404a17981 */ /* 0x020ea8000c1e1900 */
[----:B------:R-:W2:Y:S02]  /*1610*/  LDG.E R0, desc[UR4][R4.64+0x4] ;  /* 0x0000040404007981 */ /* 0x000ea4000c1e1900 */
[----:B--2---:R-:W-:-:S07]  /*1620*/  IMAD.IADD R161, R0, 0x1, -R161 ;  /* 0x0000000100a17824 */ /* 0x004fce00078e0aa1 */
.L_x_417:
[C---:B------:R-:W-:Y:S01]  /*1630*/  LOP3.LUT R31, R150.reuse, 0xffff, RZ, 0xc0, !PT ;  /* 0x0000ffff961f7812 */ /* 0x040fe200078ec0ff */
[----:B------:R-:W-:Y:S01]  /*1640*/  ULDC.64 UR4, c[0x0][0xa20] ;  /* 0x0002880000047ab9 */ /* 0x000fe20000000a00 */
[----:B------:R1:W-:Y:S01]  /*1650*/  STL [R1+0x70], R149 ;  /* 0x0000709501007387 */ /* 0x0003e20000100800 */
[----:B------:R-:W-:Y:S02]  /*1660*/  ISETP.NE.U32.AND P1, PT, RZ, UR4, PT ;  /* 0x00000004ff007c0c */ /* 0x000fe4000bf25070 */
[C---:B------:R-:W-:Y:S01]  /*1670*/  LOP3.LUT R3, R150.reuse, 0xff000000, RZ, 0xc0, !PT ;  /* 0xff00000096037812 */ /* 0x040fe200078ec0ff */
[----:B------:R1:W-:Y:S01]  /*1680*/  STL [R1+0x60], R31 ;  /* 0x0000601f01007387 */ /* 0x0003e20000100800 */
[----:B------:R-:W-:Y:S02]  /*1690*/  ISETP.NE.AND.EX P1, PT, RZ, UR5, PT, P1 ;  /* 0x00000005ff007c0c */ /* 0x000fe4000bf25310 */
[----:B------:R-:W-:Y:S02]  /*16a0*/  LOP3.LUT R0, R150, 0xff0000, RZ, 0xc0, !PT ;  /* 0x00ff000096007812 */ /* 0x000fe400078ec0ff */
[----:B------:R-:W-:-:S04]  /*16b0*/  SHF.R.U32.HI R3, RZ, 0x8, R3 ;  /* 0x00000008ff037819 */ /* 0x000fc80000011603 */
[----:B------:R-:W-:-:S05]  /*16c0*/  LEA.HI R10, R0, R3, RZ, 0x10 ;  /* 0x00000003000a7211 */ /* 0x000fca00078f80ff */
[----:B-1----:R-:W-:Y:S05]  /*16d0*/  @!P1 BRA `(.L_x_418) ;  /* 0x0000000000149947 */ /* 0x002fea0003800000 */
[----:B0-----:R-:W-:Y:S01]  /*16e0*/  IADD3 R4, P0, R28, UR4, RZ ;  /* 0x000000041c047c10 */ /* 0x001fe2000ff1e0ff */
[----:B------:R-:W-:-:S03]  /*16f0*/  ULDC.64 UR6, c[0x0][0x208] ;  /* 0x0000820000067ab9 */ /* 0x000fc60000000a00 */
[----:B------:R-:W-:-:S05]  /*1700*/  IADD3.X R5, R29, UR5, RZ, P0, !PT ;  /* 0x000000051d057c10 */ /* 0x000fca00087fe4ff */
[----:B------:R1:W5:Y:S01]  /*1710*/  LDG.E R26, desc[UR6][R4.64] ;  /* 0x00000006041a7981 */ /* 0x000362000c1e1900 */
[----:B------:R-:W-:Y:S05]  /*1720*/  BRA `(.L_x_419) ;  /* 0x0000000000147947 */ /* 0x000fea0003800000 */
.L_x_418:
[----:B------:R-:W-:Y:S05]  /*1730*/  @!P0 BRA `(.L_x_419) ;  /* 0x0000000000108947 */ /* 0x000fea0003800000 */
[----:B------:R-:W-:Y:S02]  /*1740*/  ULDC.64 UR4, c[0x0][0x208] ;  /* 0x0000820000047ab9 */ /* 0x000fe40000000a00 */
[----:B------:R-:W2:Y:S04]  /*1750*/  LDG.E R3, desc[UR4][R8.64] ;  /* 0x0000000408037981 */ /* 0x000ea8000c1e1900 */
[----:B------:R-:W2:Y:S02]  /*1760*/  LDG.E R26, desc[UR4][R8.64+0x4] ;  /* 0x00000404081a7981 */ /* 0x000ea4000c1e1900 */
[----:B--2---:R-:W-:-:S07]  /*1770*/  IMAD.IADD R26, R26, 0x1, -R3 ;  /* 0x000000011a1a7824 */ /* 0x004fce00078e0a03 */
.L_x_419:
[----:B------:R-:W-:Y:S01]  /*1780*/  ULDC.64 UR4, c[0x0][0xa10] ;  /* 0x0002840000047ab9 */ /* 0x000fe20000000a00 */
[----:B------:R-:W2:Y:S01]  /*1790*/  LDL.LU R30, [R1] ;  /* 0x00000000011e7983 */ /* 0x000ea20000300800 */
[----:B------:R-:W-:Y:S01]  /*17a0*/  ISETP.NE.U32.AND P0, PT, RZ, UR4, PT ;  /* 0x00000004ff007c0c */ /* 0x000fe2000bf05070 */
[----:B------:R-:W-:-:S03]  /*17b0*/  ULDC.64 UR6, c[0x0][0x208] ;  /* 0x0000820000067ab9 */ /* 0x000fc60000000a00 */
[----:B------:R-:W-:Y:S01]  /*17c0*/  ISETP.NE.AND.EX P0, PT, RZ, UR5, PT, P0 ;  /* 0x00000005ff007c0c */ /* 0x000fe2000bf05300 */
[----:B-----5:R-:W-:Y:S01]  /*17d0*/  IMAD.IADD R12, R26, 0x1, -R11 ;  /* 0x000000011a0c7824 */ /* 0x020fe200078e0a0b */
[----:B------:R-:W-:-:S11]  /*17e0*/  ULDC.64 UR4, c[0x0][0xa30] ;  /* 0x00028c0000047ab9 */ /* 0x000fd60000000a00 */
[----:B01----:R-:W0:Y:S02]  /*17f0*/  @P0 LDC.64 R4, c[0x0][0xa10] ;  /* 0x00028400ff040b82 */ /* 0x003e240000000a00 */
[----:B0-----:R-:W-:-:S05]  /*1800*/  @P0 IMAD.WIDE R4, R32, 0x4, R4 ;  /* 0x0000000420040825 */ /* 0x001fca00078e0204 */
[----:B------:R-:W3:Y:S04]  /*1810*/  @P0 LDG.E R0, desc[UR6][R4.64] ;  /* 0x0000000604000981 */ /* 0x000ee8000c1e1900 */
[----:B------:R-:W3:Y:S01]  /*1820*/  @P0 LDG.E R3, desc[UR6][R4.64+0x4] ;  /* 0x0000040604030981 */ /* 0x000ee2000c1e1900 */
[----:B------:R-:W-:Y:S01]  /*1830*/  ISETP.NE.U32.AND P1, PT, RZ, UR4, PT ;  /* 0x00000004ff007c0c */ /* 0x000fe2000bf25070 */
[----:B------:R-:W-:Y:S01]  /*1840*/  IMAD.MOV.U32 R147, RZ, RZ, R26 ;  /* 0x000000ffff937224 */ /* 0x000fe200078e001a */
[----:B------:R-:W-:Y:S02]  /*1850*/  LOP3.LUT R13, R10, 0xff, RZ, 0xc0, !PT ;  /* 0x000000ff0a0d7812 */ /* 0x000fe400078ec0ff */
[----:B------:R-:W-:Y:S02]  /*1860*/  ISETP.NE.AND.EX P1, PT, RZ, UR5, PT, P1 ;  /* 0x00000005ff007c0c */ /* 0x000fe4000bf25310 */
[----:B------:R-:W-:Y:S01]  /*1870*/  SHF.R.U32.HI R8, RZ, 0x10, R10 ;  /* 0x00000010ff087819 */ /* 0x000fe2000001160a */
[----:B------:R0:W-:Y:S01]  /*1880*/  STL [R1+0x74], R13 ;  /* 0x0000740d01007387 */ /* 0x0001e20000100800 */
[----:B------:R-:W-:Y:S09]  /*1890*/  BSSY B0, `(.L_x_420) ;  /* 0x000002e000007945 */ /* 0x000ff20003800000 */
[----:B------:R-:W-:-:S04]  /*18a0*/  @P1 IADD3 R6, P2, R28, UR4, RZ ;  /* 0x000000041c061c10 */ /* 0x000fc8000ff5e0ff */
[----:B------:R-:W-:-:S05]  /*18b0*/  @P1 IADD3.X R7, R29, UR5, RZ, P2, !PT ;  /* 0x000000051d071c10 */ /* 0x000fca00097fe4ff */
[----:B------:R0:W5:Y:S01]  /*18c0*/  @P1 LDG.E R147, desc[UR6][R6.64] ;  /* 0x0000000606931981 */ /* 0x000162000c1e1900 */
[----:B--2---:R-:W-:Y:S01]  /*18d0*/  LOP3.LUT R30, R30, 0xffffffbf, RZ, 0xc0, !PT ;  /* 0xffffffbf1e1e7812 */ /* 0x004fe200078ec0ff */
[----:B---3--:R-:W-:-:S04]  /*18e0*/  @P0 IMAD.IADD R25, R3, 0x1, -R0 ;  /* 0x0000000103190824 */ /* 0x008fc800078e0a00 */
[----:B------:R-:W-:-:S04]  /*18f0*/  IMAD.IADD R162, R12, 0x1, R25 ;  /* 0x000000010ca27824 */ /* 0x000fc800078e0219 */
[C---:B------:R-:W-:Y:S01]  /*1900*/  VIADD R0, R162.reuse, 0xaf ;  /* 0x000000afa2007836 */ /* 0x040fe20000000000 */
[----:B------:R-:W-:-:S03]  /*1910*/  ISETP.GE.AND P3, PT, R162, 0x1, PT ;  /* 0x00000001a200780c */ /* 0x000fc60003f66270 */
[----:B------:R-:W-:-:S05]  /*1920*/  IMAD.HI R0, R0, 0x2e8ba2e9, RZ ;  /* 0x2e8ba2e900007827 */ /* 0x000fca00078e02ff */
[----:B------:R-:W-:-:S04]  /*1930*/  SHF.R.U32.HI R3, RZ, 0x1f, R0 ;  /* 0x0000001fff037819 */ /* 0x000fc80000011600 */
[----:B------:R-:W-:Y:S01]  /*1940*/  LEA.HI.SX32 R160, R0, R3, 0x1b ;  /* 0x0000000300a07211 */ /* 0x000fe200078fdaff */
[----:B------:R-:W-:Y:S01]  /*1950*/  IMAD.MOV.U32 R3, RZ, RZ, RZ ;  /* 0x000000ffff037224 */ /* 0x000fe200078e00ff */
[----:B------:R-:W-:-:S05]  /*1960*/  @P3 LOP3.LUT R30, R30, 0x40, RZ, 0xfc, !PT ;  /* 0x000000401e1e3812 */ /* 0x000fca00078efcff */
[----:B------:R0:W-:Y:S04]  /*1970*/  STL [R1], R30 ;  /* 0x0000001e01007387 */ /* 0x0001e80000100800 */
[----:B------:R0:W-:Y:S01]  /*1980*/  STL [R1+0x64], R8 ;  /* 0x0000640801007387 */ /* 0x0001e20000100800 */
[----:B------:R-:W-:Y:S05]  /*1990*/  @!P3 BRA `(.L_x_421) ;  /* 0x000000000074b947 */ /* 0x000fea0003800000 */
[----:B------:R-:W-:Y:S01]  /*19a0*/  ISETP.NE.AND P0, PT, R8, RZ, PT ;  /* 0x000000ff0800720c */ /* 0x000fe20003f05270 */
[----:B------:R-:W-:-:S03]  /*19b0*/  ULDC UR4, c[0x0][0x9f0] ;  /* 0x00027c0000047ab9 */ /* 0x000fc60000000800 */
[----:B------:R-:W-:-:S04]  /*19c0*/  SEL R9, R8, UR4, P0 ;  /* 0x0000000408097c07 */ /* 0x000fc80008000000 */
[-C--:B0-----:R-:W-:Y:S02]  /*19d0*/  IABS R6, R9.reuse ;  /* 0x0000000900067213 */ /* 0x081fe40000000000 */
[----:B------:R-:W-:Y:S02]  /*19e0*/  IADD3 R0, R160, -0x1, R9 ;  /* 0xffffffffa0007810 */ /* 0x000fe40007ffe009 */
[----:B------:R-:W0:Y:S01]  /*19f0*/  I2F.RP R3, R6 ;  /* 0x0000000600037306 */ /* 0x000e220000209400 */
[-C--:B------:R-:W-:Y:S02]  /*1a00*/  IABS R10, R9.reuse ;  /* 0x00000009000a7213 */ /* 0x080fe40000000000 */
[----:B------:R-:W-:Y:S02]  /*1a10*/  IABS R8, R0 ;  /* 0x0000000000087213 */ /* 0x000fe40000000000 */
[----:B------:R-:W-:-:S04]  /*1a20*/  LOP3.LUT R0, R0, R9, RZ, 0x3c, !PT ;  /* 0x0000000900007212 */ /* 0x000fc800078e3cff */
[----:B------:R-:W-:Y:S01]  /*1a30*/  ISETP.GE.AND P2, PT, R0, RZ, PT ;  /* 0x000000ff0000720c */ /* 0x000fe20003f46270 */
[----:B0-----:R-:W0:Y:S02]  /*1a40*/  MUFU.RCP R3, R3 ;  /* 0x0000000300037308 */ /* 0x001e240000001000 */
[----:B0-----:R-:W-:Y:S02]  /*1a50*/  VIADD R4, R3, 0xffffffe ;  /* 0x0ffffffe03047836 */ /* 0x001fe40000000000 */
[----:B------:R-:W-:-:S04]  /*1a60*/  IMAD.MOV R3, RZ, RZ, -R10 ;  /* 0x000000ffff037224 */ /* 0x000fc800078e0a0a */
[----:B------:R0:W1:Y:S02]  /*1a70*/  F2I.FTZ.U32.TRUNC.NTZ R5, R4 ;  /* 0x0000000400057305 */ /* 0x000064000021f000 */
[----:B0-----:R-:W-:Y:S02]  /*1a80*/  IMAD.MOV.U32 R4, RZ, RZ, RZ ;  /* 0x000000ffff047224 */ /* 0x001fe400078e00ff */
[----:B-1----:R-:W-:-:S04]  /*1a90*/  IMAD.MOV R7, RZ, RZ, -R5 ;  /* 0x000000ffff077224 */ /* 0x002fc800078e0a05 */
[----:B------:R-:W-:-:S04]  /*1aa0*/  IMAD R7, R7, R6, RZ ;  /* 0x0000000607077224 */ /* 0x000fc800078e02ff */
[----:B------:R-:W-:-:S06]  /*1ab0*/  IMAD.HI.U32 R5, R5, R7, R4 ;  /* 0x0000000705057227 */ /* 0x000fcc00078e0004 */
[----:B------:R-:W-:-:S04]  /*1ac0*/  IMAD.HI.U32 R5, R5, R8, RZ ;  /* 0x0000000805057227 */ /* 0x000fc800078e00ff */
[----:B------:R-:W-:-:S05]  /*1ad0*/  IMAD R3, R5, R3, R8 ;  /* 0x0000000305037224 */ /* 0x000fca00078e0208 */
[----:B------:R-:W-:-:S13]  /*1ae0*/  ISETP.GT.U32.AND P1, PT, R6, R3, PT ;  /* 0x000000030600720c */ /* 0x000fda0003f24070 */
[----:B------:R-:W-:Y:S02]  /*1af0*/  @!P1 IMAD.IADD R3, R3, 0x1, -R6 ;  /* 0x0000000103039824 */ /* 0x000fe400078e0a06 */
[----:B------:R-:W-:Y:S01]  /*1b00*/  @!P1 VIADD R5, R5, 0x1 ;  /* 0x0000000105059836 */ /* 0x000fe20000000000 */
[----:B------:R-:W-:Y:S02]  /*1b10*/  ISETP.NE.AND P1, PT, R9, RZ, PT ;  /* 0x000000ff0900720c */ /* 0x000fe40003f25270 */
[----:B------:R-:W-:-:S13]  /*1b20*/  ISETP.GE.U32.AND P0, PT, R3, R6, PT ;  /* 0x000000060300720c */ /* 0x000fda0003f06070 */
[----:B------:R-:W-:-:S04]  /*1b30*/  @P0 VIADD R5, R5, 0x1 ;  /* 0x0000000105050836 */ /* 0x000fc80000000000 */
[----:B------:R-:W-:-:S04]  /*1b40*/  IMAD.MOV.U32 R3, RZ, RZ, R5 ;  /* 0x000000ffff037224 */ /* 0x000fc800078e0005 */
[----:B------:R-:W-:Y:S01]  /*1b50*/  @!P2 IMAD.MOV R3, RZ, RZ, -R3 ;  /* 0x000000ffff03a224 */ /* 0x000fe200078e0a03 */
[----:B------:R-:W-:-:S07]  /*1b60*/  @!P1 LOP3.LUT R3, RZ, R9, RZ, 0x33, !PT ;  /* 0x00000009ff039212 */ /* 0x000fce00078e33ff */
.L_x_421:
[----:B------:R-:W-:Y:S05]  /*1b70*/  BSYNC B0 ;  /* 0x0000000000007941 */ /* 0x000fea0003800000 */
.L_x_420:
[----:B------:R-:W-:-:S05]  /*1b80*/  IMAD R0, R13, R3, RZ ;  /* 0x000000030d007224 */ /* 0x000fca00078e02ff */
[C---:B------:R-:W-:Y:S01]  /*1b90*/  VIADDMNMX R3, R0.reuse, R3, R160, PT ;  /* 0x0000000300037246 */ /* 0x040fe200038001a0 */
[----:B------:R-:W-:-:S04]  /*1ba0*/  IMAD R0, R0, 0xb0, -R12 ;  /* 0x000000b000007824 */ /* 0x000fc800078e0a0c */
[----:B------:R-:W-:Y:S01]  /*1bb0*/  IMAD R4, R3, 0xb0, -R12 ;  /* 0x000000b003047824 */ /* 0x000fe200078e0a0c */
[----:B------:R-:W-:-:S04]  /*1bc0*/  VIMNMX R0, RZ, R0, !PT ;  /* 0x00000000ff007248 */ /* 0x000fc80007fe0100 */
[----:B------:R-:W-:Y:S01]  /*1bd0*/  VIMNMX R3, R4, R25, PT ;  /* 0x0000001904037248 */ /* 0x000fe20003fe0100 */
[----:B------:R-:W-:-:S03]  /*1be0*/  IMAD.WIDE.U32 R130, R0, -0x45d1745d, RZ ;  /* 0xba2e8ba300827825 */ /* 0x000fc600078e00ff */
[----:B------:R-:W-:Y:S02]  /*1bf0*/  ISETP.GT.AND P0, PT, R3, R0, PT ;  /* 0x000000000300720c */ /* 0x000fe40003f04270 */
[----:B------:R-:W-:-:S04]  /*1c00*/  SHF.R.U32.HI R130, RZ, 0x7, R131 ;  /* 0x00000007ff827819 */ /* 0x000fc80000011683 */
[----:B------:R-:W-:-:S07]  /*1c10*/  MOV R24, R130 ;  /* 0x0000008200187202 */ /* 0x000fce0000000f00 */
[----:B------:R-:W-:-:S04]  /*1c20*/  @P0 VIADD R0, R3, 0xaf ;  /* 0x000000af03000836 */ /* 0x000fc80000000000 */
[----:B------:R-:W-:-:S05]  /*1c30*/  @P0 IMAD.HI R0, R0, 0x2e8ba2e9, RZ ;  /* 0x2e8ba2e900000827 */ /* 0x000fca00078e02ff */
[----:B------:R-:W-:-:S04]  /*1c40*/  @P0 SHF.R.U32.HI R3, RZ, 0x1f, R0 ;  /* 0x0000001fff030819 */ /* 0x000fc80000011600 */
[----:B------:R-:W-:Y:S02]  /*1c50*/  @P0 LEA.HI.SX32 R24, R0, R3, 0x1b ;  /* 0x0000000300180211 */ /* 0x000fe400078fdaff */
[----:B------:R-:W-:Y:S02]  /*1c60*/  PLOP3.LUT P0, PT, PT, PT, PT, 0x80, 0x0 ;  /* 0x000000000000781c */ /* 0x000fe40003f0f070 */
[----:B------:R-:W-:-:S13]  /*1c70*/  ISETP.GT.AND P1, PT, R24, R130, PT ;  /* 0x000000821800720c */ /* 0x000fda0003f24270 */
[----:B------:R-:W-:Y:S05]  /*1c80*/  @!P1 BRA `(.L_x_422) ;  /* 0x000000ac00809947 */ /* 0x000fea0003800000 */
[----:B------:R-:W-:Y:S01]  /*1c90*/  VIADD R0, R2, 0x1e400 ;  /* 0x0001e40002007836 */ /* 0x000fe20000000000 */
[----:B------:R-:W-:Y:S04]  /*1ca0*/  BSSY B6, `(.L_x_423) ;  /* 0x0000013000067945 */ /* 0x000fe80003800000 */
[----:B------:R-:W-:-:S13]  /*1cb0*/  LOP3.LUT P0, RZ, R0, 0x3ff, RZ, 0xc0, !PT ;  /* 0x000003ff00ff7812 */ /* 0x000fda000780c0ff */
[----:B------:R-:W-:Y:S05]  /*1cc0*/  @!P0 BRA `(.L_x_424) ;  /* 0x0000000000408947 */ /* 0x000fea0003800000 */
[----:B------:R-:W-:Y:S01]  /*1cd0*/  MOV R0, 0x0 ;  /* 0x0000000000007802 */ /* 0x000fe20000000f00 */
[----:B------:R-:W-:Y:S01]  /*1ce0*/  ULDC.64 UR4, c[0x4][0xa0] ;  /* 0x0100280000047ab9 */ /* 0x000fe20000000a00 */
[----:B------:R-:W-:Y:S01]  /*1cf0*/  ULDC.64 UR6, c[0x4][0x38] ;  /* 0x01000e0000067ab9 */ /* 0x000fe20000000a00 */
[----:B------:R-:W-:Y:S01]  /*1d00*/  IMAD.U32 R4, RZ, RZ, UR4 ;  /* 0x00000004ff047e24 */ /* 0x000fe2000f8e00ff */
[----:B------:R1:W2:Y:S01]  /*1d10*/  LDC.64 R14, c[0x4][R0] ;  /* 0x01000000000e7b82 */ /* 0x0002a20000000a00 */
[----:B------:R-:W-:Y:S01]  /*1d20*/  IMAD.U32 R5, RZ, RZ, UR5 ;  /* 0x00000005ff057e24 */ /* 0x000fe2000f8e00ff */
[----:B------:R-:W-:Y:S01]  /*1d30*/  ULDC.64 UR4, c[0x4][0xa8] ;  /* 0x01002a0000047ab9 */ /* 0x000fe20000000a00 */
[----:B------:R-:W-:Y:S02]  /*1d40*/  IMAD.U32 R10, RZ, RZ, UR6 ;  /* 0x00000006ff0a7e24 */ /* 0x000fe4000f8e00ff */
[----:B0-----:R-:W-:Y:S02]  /*1d50*/  IMAD.U32 R6, RZ, RZ, UR4 ;  /* 0x00000004ff067e24 */ /* 0x001fe4000f8e00ff */
[----:B------:R-:W-:-:S02]  /*1d60*/  IMAD.U32 R7, RZ, RZ, UR5 ;  /* 0x00000005ff077e24 */ /* 0x000fc4000f8e00ff */
[----:B------:R-:W-:Y:S02]  /*1d70*/  IMAD.U32 R11, RZ, RZ, UR7 ;  /* 0x00000007ff0b7e24 */ /* 0x000fe4000f8e00ff */
[----:B------:R-:W-:Y:S02]  /*1d80*/  IMAD.MOV.U32 R8, RZ, RZ, 0x70 ;  /* 0x00000070ff087424 */ /* 0x000fe400078e00ff */
[----:B------:R-:W-:Y:S02]  /*1d90*/  IMAD.MOV.U32 R12, RZ, RZ, 0x1 ;  /* 0x00000001ff0c7424 */ /* 0x000fe400078e00ff */
[----:B-1----:R-:W-:-:S07]  /*1da0*/  IMAD.MOV.U32 R13, RZ, RZ, RZ ;  /* 0x000000ffff0d7224 */ /* 0x002fce00078e00ff */
[----:B------:R-:W-:-:S07]  /*1db0*/  LEPC R20, `(.L_x_424) ;  /* 0x000000001014794e */ /* 0x000fce0000000000 */
[----:B--2--5:R-:W-:Y:S05]  /*1dc0*/  CALL.ABS.NOINC R14 ;  /* 0x000000000e007343 */ /* 0x024fea0003c00000 */
.L_x_424:
[----:B------:R-:W-:Y:S05]  /*1dd0*/  BSYNC B6 ;  /* 0x0000000000067941 */ /* 0x000fea0003800000 */
.L_x_423:
        /* <DEDUP_REMOVED lines=20> */
.L_x_426:
[----:B------:R-:W-:Y:S05]  /*1f20*/  BSYNC B6 ;  /* 0x0000000000067941 */ /* 0x000fea0003800000 */
.L_x_425:
[----:B------:R-:W-:Y:S01]  /*1f30*/  ULDC.64 UR4, c[0x0][0x9f8] ;  /* 0x00027e0000047ab9 */ /* 0x000fe20000000a00 */
[----:B------:R-:W-:Y:S01]  /*1f40*/  IMAD.MOV.U32 R0, RZ, RZ, R32 ;  /* 0x000000ffff007224 */ /* 0x000fe200078e0020 */
[----:B------:R-:W-:Y:S01]  /*1f50*/  ISETP.NE.U32.AND P0, PT, RZ, UR4, PT ;  /* 0x00000004ff007c0c */ /* 0x000fe2000bf05070 */
[----:B------:R-:W-:Y:S01]  /*1f60*/  ULDC.64 UR6, c[0x0][0x208] ;  /* 0x0000820000067ab9 */ /* 0x000fe20000000a00 */
[----:B0-----:R-:W0:Y:S08]  /*1f70*/  LDC R13, c[0x0][0x3f4] ;  /* 0x0000fd00ff0d7b82 */ /* 0x001e300000000800 */
[----:B------:R-:W1:Y:S01]  /*1f80*/  LDC.64 R42, c[0x0][0x300] ;  /* 0x0000c000ff2a7b82 */ /* 0x000e620000000a00 */
[----:B------:R-:W-:Y:S01]  /*1f90*/  ISETP.NE.AND.EX P0, PT, RZ, UR5, PT, P0 ;  /* 0x00000005ff007c0c */ /* 0x000fe2000bf05300 */
[----:B------:R-:W-:Y:S01]  /*1fa0*/  IMAD.IADD R119, R27, 0x1, R26 ;  /* 0x000000011b777824 */ /* 0x000fe200078e021a */
[----:B------:R-:W-:Y:S01]  /*1fb0*/  LOP3.LUT R30, R30, 0xfffffffe, RZ, 0xc0, !PT ;  /* 0xfffffffe1e1e7812 */ /* 0x000fe200078ec0ff */
[----:B------:R-:W2:Y:S04]  /*1fc0*/  LDL R26, [R1+0x48] ;  /* 0x00004800011a7983 */ /* 0x000ea80000100800 */
[----:B------:R-:W3:Y:S01]  /*1fd0*/  LDL R27, [R1+0x3c] ;  /* 0x00003c00011b7983 */ /* 0x000ee20000100800 */
[----:B------:R-:W4:Y:S03]  /*1fe0*/  LDC.64 R108, c[0x0][0x3f8] ;  /* 0x0000fe00ff6c7b82 */ /* 0x000f260000000a00 */
[----:B------:R-:W3:Y:S02]  /*1ff0*/  LDL R14, [R1+0x44] ;  /* 0x00004400010e7983 */ /* 0x000ee40000100800 */
[----:B------:R-:W-:Y:S01]  /*2000*/  @P0 IADD3 R4, P1, R28, UR4, RZ ;  /* 0x000000041c040c10 */ /* 0x000fe2000ff3e0ff */
[----:B------:R-:W4:Y:S02]  /*2010*/  S2R R20, SR_TID.X ;  /* 0x0000000000147919 */ /* 0x000f240000002100 */
[----:B------:R-:W4:Y:S01]  /*2020*/  LDC.64 R114, c[0x0][0x408] ;  /* 0x00010200ff727b82 */ /* 0x000f220000000a00 */
[----:B------:R-:W-:Y:S01]  /*2030*/  @P0 IADD3.X R5, R29, UR5, RZ, P1, !PT ;  /* 0x000000051d050c10 */ /* 0x000fe20008ffe4ff */
[----:B------:R-:W-:-:S04]  /*2040*/  ULDC.64 UR4, c[0x0][0xa08] ;  /* 0x0002820000047ab9 */ /* 0x000fc80000000a00 */
[----:B------:R4:W2:Y:S01]  /*2050*/  @P0 LDG.E R0, desc[UR6][R4.64] ;  /* 0x0000000604000981 */ /* 0x0008a2000c1e1900 */
[----:B0-----:R-:W-:Y:S01]  /*2060*/  ISETP.GE.AND P2, PT, R16, R13, PT ;  /* 0x0000000d1000720c */ /* 0x001fe20003f46270 */
[-C--:B-1----:R-:W-:Y:S01]  /*2070*/  IMAD.WIDE.U32 R6, R119, R42.reuse, RZ ;  /* 0x0000002a77067225 */ /* 0x082fe200078e00ff */
[----:B------:R-:W-:Y:S02]  /*2080*/  SHF.R.S32.HI R21, RZ, 0x1f, R119 ;  /* 0x0000001fff157819 */ /* 0x000fe40000011477 */
[----:B------:R-:W-:Y:S02]  /*2090*/  ISETP.NE.U32.AND P0, PT, RZ, UR4, PT ;  /* 0x00000004ff007c0c */ /* 0x000fe4000bf05070 */
[----:B------:R-:W-:Y:S01]  /*20a0*/  SHF.R.S32.HI R10, RZ, 0x1f, R22 ;  /* 0x0000001fff0a7819 */ /* 0x000fe20000011416 */
[----:B------:R-:W-:Y:S01]  /*20b0*/  IMAD R8, R21, R42, RZ ;  /* 0x0000002a15087224 */ /* 0x000fe200078e02ff */
[----:B------:R-:W-:Y:S01]  /*20c0*/  ISETP.NE.AND.EX P0, PT, RZ, UR5, PT, P0 ;  /* 0x00000005ff007c0c */ /* 0x000fe2000bf05300 */
[----:B------:R-:W-:Y:S01]  /*20d0*/  ULDC.64 UR4, c[0x0][0x308] ;  /* 0x0000c20000047ab9 */ /* 0x000fe20000000a00 */
[----:B------:R-:W-:Y:S01]  /*20e0*/  SHF.R.S32.HI R19, RZ, 0x1f, R18 ;  /* 0x0000001fff137819 */ /* 0x000fe20000011412 */
[----:B------:R-:W-:-:S02]  /*20f0*/  IMAD R3, R119, R43, R8 ;  /* 0x0000002b77037224 */ /* 0x000fc400078e0208 */
[----:B------:R-:W-:Y:S02]  /*2100*/  @P2 LOP3.LUT R30, R30, 0x1, RZ, 0xfc, !PT ;  /* 0x000000011e1e2812 */ /* 0x000fe400078efcff */
[----:B------:R-:W-:Y:S01]  /*2110*/  IMAD.IADD R7, R7, 0x1, R3 ;  /* 0x0000000107077824 */ /* 0x000fe200078e0203 */
[----:B----4-:R-:W-:Y:S02]  /*2120*/  SHF.R.U32.HI R20, RZ, 0x7, R20 ;  /* 0x00000007ff147819 */ /* 0x010fe40000011614 */
[----:B------:R0:W-:Y:S01]  /*2130*/  STL [R1], R30 ;  /* 0x0000001e01007387 */ /* 0x0001e20000100800 */
[C---:B------:R-:W-:Y:S01]  /*2140*/  IMAD.WIDE.U32 R4, R31.reuse, UR4, R6 ;  /* 0x000000041f047c25 */ /* 0x040fe2000f8e0006 */
[----:B------:R-:W-:Y:S02]  /*2150*/  ISETP.NE.AND P6, PT, R20, 0x1, PT ;  /* 0x000000011400780c */ /* 0x000fe40003fc5270 */
[----:B------:R-:W4:Y:S01]  /*2160*/  LDL R8, [R1+0x5c] ;  /* 0x00005c0001087983 */ /* 0x000f220000100800 */
[----:B------:R-:W-:Y:S01]  /*2170*/  IMAD R5, R31, UR5, R5 ;  /* 0x000000051f057c24 */ /* 0x000fe2000f8e0205 */
[----:B------:R-:W-:Y:S01]  /*2180*/  ULDC.64 UR4, c[0x0][0x310] ;  /* 0x0000c40000047ab9 */ /* 0x000fe20000000a00 */
[C---:B------:R-:W-:Y:S01]  /*2190*/  VIADD R11, R22.reuse, 0x40 ;  /* 0x00000040160b7836 */ /* 0x040fe20000000000 */
[----:B------:R-:W4:Y:S01]  /*21a0*/  LDL R12, [R1+0x58] ;  /* 0x00005800010c7983 */ /* 0x000f220000100800 */
[----:B------:R-:W-:-:S02]  /*21b0*/  VIADD R28, R22, 0x20 ;  /* 0x00000020161c7836 */ /* 0x000fc40000000000 */
[-C--:B------:R-:W-:Y:S01]  /*21c0*/  IMAD.WIDE.U32 R110, R22, R114.reuse, R18 ;  /* 0x00000072166e7225 */ /* 0x080fe200078e0012 */
[----:B0-----:R-:W0:Y:S03]  /*21d0*/  S2R R30, SR_TID.X ;  /* 0x00000000001e7919 */ /* 0x001e260000002100 */
[----:B------:R-:W-:Y:S02]  /*21e0*/  IMAD.SHL.U32 R11, R11, 0x40, RZ ;  /* 0x000000400b0b7824 */ /* 0x000fe400078e00ff */
[----:B------:R-:W-:Y:S02]  /*21f0*/  IMAD.SHL.U32 R28, R28, 0x40, RZ ;  /* 0x000000401c1c7824 */ /* 0x000fe400078e00ff */
[----:B------:R-:W-:Y:S01]  /*2200*/  IMAD.WIDE.U32 R112, R22, R114, R16 ;  /* 0x0000007216707225 */ /* 0x000fe200078e0010 */
[----:B------:R-:W-:Y:S02]  /*2210*/  LOP3.LUT R11, R11, 0x1c0, RZ, 0xc0, !PT ;  /* 0x000001c00b0b7812 */ /* 0x000fe400078ec0ff */
[----:B------:R-:W-:Y:S01]  /*2220*/  LOP3.LUT R28, R28, 0x1c0, RZ, 0xc0, !PT ;  /* 0x000001c01c1c7812 */ /* 0x000fe200078ec0ff */
[C---:B------:R-:W-:Y:S01]  /*2230*/  IMAD.SHL.U32 R116, R42.reuse, 0x20, RZ ;  /* 0x000000202a747824 */ /* 0x040fe200078e00ff */
[----:B------:R-:W-:Y:S01]  /*2240*/  SHF.L.U64.HI R117, R42, 0x5, R43 ;  /* 0x000000052a757819 */ /* 0x000fe2000001022b */
[----:B------:R-:W-:-:S02]  /*2250*/  VIADD R29, R22, 0xa0 ;  /* 0x000000a0161d7836 */ /* 0x000fc40000000000 */
[----:B------:R-:W-:-:S04]  /*2260*/  IMAD.WIDE.U32 R104, R22, R108, R18 ;  /* 0x0000006c16687225 */ /* 0x000fc800078e0012 */
[----:B0-----:R-:W-:Y:S02]  /*2270*/  VIADD R30, R30, 0xffffff80 ;  /* 0xffffff801e1e7836 */ /* 0x001fe40000000000 */
[----:B------:R-:W-:-:S04]  /*2280*/  IMAD.WIDE.U32 R158, R22, R42, R116 ;  /* 0x0000002a169e7225 */ /* 0x000fc800078e0074 */
[----:B------:R-:W-:Y:S01]  /*2290*/  IMAD.SHL.U32 R29, R29, 0x40, RZ ;  /* 0x000000401d1d7824 */ /* 0x000fe200078e00ff */
[----:B------:R-:W-:Y:S01]  /*22a0*/  IADD3 R125, P1, R116, R158, RZ ;  /* 0x0000009e747d7210 */ /* 0x000fe20007f3e0ff */
[----:B------:R-:W-:-:S03]  /*22b0*/  IMAD.WIDE.U32 R106, R22, R108, R16 ;  /* 0x0000006c166a7225 */ /* 0x000fc600078e0010 */
[----:B------:R-:W-:Y:S01]  /*22c0*/  LOP3.LUT R29, R29, 0x1c0, RZ, 0xc0, !PT ;  /* 0x000001c01d1d7812 */ /* 0x000fe200078ec0ff */
[----:B------:R-:W-:-:S03]  /*22d0*/  IMAD.WIDE.U32 R120, R22, R42, R16 ;  /* 0x0000002a16787225 */ /* 0x000fc600078e0010 */
[----:B------:R-:W-:Y:S01]  /*22e0*/  SHF.R.U32.HI R164, RZ, 0x3, R29 ;  /* 0x00000003ffa47819 */ /* 0x000fe2000001161d */
[----:B------:R-:W-:Y:S01]  /*22f0*/  VIADD R163, R20, 0x8 ;  /* 0x0000000814a37836 */ /* 0x000fe20000000000 */
[C-C-:B------:R-:W-:Y:S01]  /*2300*/  SHF.L.U64.HI R34, R114.reuse, 0x5, R115.reuse ;  /* 0x0000000572227819 */ /* 0x140fe20000010273 */
[----:B------:R-:W-:Y:S01]  /*2310*/  IMAD R41, R43, 0xb0, RZ ;  /* 0x000000b02b297824 */ /* 0x000fe200078e02ff */
[C-C-:B------:R-:W-:Y:S01]  /*2320*/  SHF.L.U64.HI R33, R114.reuse, 0x6, R115.reuse ;  /* 0x0000000672217819 */ /* 0x140fe20000010273 */
[----:B------:R-:W-:Y:S01]  /*2330*/  IMAD R135, R109, 0xb0, RZ ;  /* 0x000000b06d877824 */ /* 0x000fe200078e02ff */
[----:B------:R-:W-:Y:S01]  /*2340*/  SHF.L.U64.HI R32, R114, 0x7, R115 ;  /* 0x0000000772207819 */ /* 0x000fe20000010273 */
[----:B------:R-:W-:Y:S01]  /*2350*/  IMAD.SHL.U32 R37, R108, 0x20, RZ ;  /* 0x000000206c257824 */ /* 0x000fe200078e00ff */
[--C-:B------:R-:W-:Y:S01]  /*2360*/  SHF.L.U64.HI R140, R42, 0x6, R43.reuse ;  /* 0x000000062a8c7819 */ /* 0x100fe2000001022b */
[----:B------:R-:W-:Y:S01]  /*2370*/  IMAD.SHL.U32 R36, R108, 0x40, RZ ;  /* 0x000000406c247824 */ /* 0x000fe200078e00ff */
[----:B------:R-:W-:Y:S01]  /*2380*/  SHF.L.U64.HI R131, R42, 0x7, R43 ;  /* 0x000000072a837819 */ /* 0x000fe2000001022b */
[C---:B------:R-:W-:Y:S01]  /*2390*/  IMAD.SHL.U32 R35, R108.reuse, 0x80, RZ ;  /* 0x000000806c237824 */ /* 0x040fe200078e00ff */
[--C-:B------:R-:W-:Y:S01]  /*23a0*/  SHF.L.U64.HI R40, R108, 0x5, R109.reuse ;  /* 0x000000056c287819 */ /* 0x100fe2000001026d */
[----:B------:R-:W-:Y:S01]  /*23b0*/  IMAD.WIDE.U32 R156, R42, 0xb0, RZ ;  /* 0x000000b02a9c7825 */ /* 0x000fe200078e00ff */
[----:B------:R-:W-:-:S02]  /*23c0*/  SHF.L.U64.HI R39, R108, 0x6, R109 ;  /* 0x000000066c277819 */ /* 0x000fc4000001026d */
[----:B------:R-:W-:Y:S01]  /*23d0*/  SHF.L.U64.HI R38, R108, 0x7, R109 ;  /* 0x000000076c267819 */ /* 0x000fe2000001026d */
[----:B------:R-:W-:Y:S01]  /*23e0*/  IMAD.IADD R41, R157, 0x1, R41 ;  /* 0x000000019d297824 */ /* 0x000fe200078e0229 */
[----:B--2---:R-:W-:Y:S02]  /*23f0*/  SHF.R.S32.HI R3, RZ, 0x1f, R0 ;  /* 0x0000001fff037819 */ /* 0x004fe40000011400 */
[----:B------:R-:W-:Y:S02]  /*2400*/  SEL R103, R0, RZ, !P0 ;  /* 0x000000ff00677207 */ /* 0x000fe40004000000 */
[----:B------:R-:W-:-:S03]  /*2410*/  SEL R6, R3, RZ, !P0 ;  /* 0x000000ff03067207 */ /* 0x000fc60004000000 */
[----:B------:R-:W-:-:S04]  /*2420*/  IMAD.WIDE.U32 R100, R103, UR4, R4 ;  /* 0x0000000467647c25 */ /* 0x000fc8000f8e0004 */
[----:B------:R-:W-:-:S04]  /*2430*/  IMAD R0, R6, UR4, RZ ;  /* 0x0000000406007c24 */ /* 0x000fc8000f8e02ff */
[----:B------:R-:W-:Y:S01]  /*2440*/  IMAD R15, R103, UR5, R0 ;  /* 0x00000005670f7c24 */ /* 0x000fe2000f8e0200 */
[----:B------:R-:W-:Y:S05]  /*2450*/  @!P6 WARPSYNC.ALL ;  /* 0x000000000000e948 */ /* 0x000fea0003800000 */
[----:B------:R-:W-:Y:S01]  /*2460*/  ULDC.64 UR4, c[0x0][0x330] ;  /* 0x0000cc0000047ab9 */ /* 0x000fe20000000a00 */
[----:B------:R-:W-:Y:S02]  /*2470*/  IMAD R0, R10, R108, RZ ;  /* 0x0000006c0a007224 */ /* 0x000fe400078e02ff */
[----:B------:R-:W-:Y:S01]  /*2480*/  IMAD.WIDE.U32 R4, R31, UR4, R16 ;  /* 0x000000041f047c25 */ /* 0x000fe2000f8e0010 */
[----:B------:R-:W-:-:S03]  /*2490*/  SEL R3, R13, RZ, P2 ;  /* 0x000000ff0d037207 */ /* 0x000fc60001000000 */
[----:B------:R-:W-:Y:S01]  /*24a0*/  IMAD R5, R31, UR5, R5 ;  /* 0x000000051f057c24 */ /* 0x000fe2000f8e0205 */
[----:B------:R-:W-:Y:S01]  /*24b0*/  ULDC.64 UR4, c[0x0][0x338] ;  /* 0x0000ce0000047ab9 */ /* 0x000fe20000000a00 */
[----:B------:R-:W-:Y:S02]  /*24c0*/  IMAD R7, R22, R109, R0 ;  /* 0x0000006d16077224 */ /* 0x000fe400078e0200 */
[----:B------:R-:W-:Y:S02]  /*24d0*/  IMAD R0, R6, UR4, RZ ;  /* 0x0000000406007c24 */ /* 0x000fe4000f8e02ff */
[----:B------:R-:W-:Y:S02]  /*24e0*/  IMAD.IADD R3, R16, 0x1, R3 ;  /* 0x0000000110037824 */ /* 0x000fe400078e0203 */
[----:B------:R-:W-:-:S03]  /*24f0*/  IMAD R45, R103, UR5, R0 ;  /* 0x00000005672d7c24 */ /* 0x000fc6000f8e0200 */
[----:B------:R-:W-:-:S04]  /*2500*/  SHF.R.S32.HI R0, RZ, 0x1f, R3 ;  /* 0x0000001fff007819 */ /* 0x000fc80000011403 */
[CC--:B------:R-:W-:Y:S02]  /*2510*/  LEA.HI R9, R0.reuse, R3.reuse, RZ, 0x3 ;  /* 0x0000000300097211 */ /* 0x0c0fe400078f18ff */
[----:B------:R-:W-:Y:S01]  /*2520*/  LEA.HI R0, R0, R3, RZ, 0x6 ;  /* 0x0000000300007211 */ /* 0x000fe200078f30ff */
[----:B------:R-:W-:Y:S01]  /*2530*/  IMAD.WIDE.U32 R102, R103, UR4, R4 ;  /* 0x0000000467667c25 */ /* 0x000fe2000f8e0004 */
[----:B------:R-:W-:Y:S01]  /*2540*/  IADD3 R118, P0, R22, R119, RZ ;  /* 0x0000007716767210 */ /* 0x000fe20007f1e0ff */
[----:B------:R-:W-:Y:S01]  /*2550*/  ULDC UR4, c[0x0][0x2f4] ;  /* 0x0000bd0000047ab9 */ /* 0x000fe20000000800 */
[----:B------:R-:W-:Y:S01]  /*2560*/  SHF.R.S32.HI R3, RZ, 0x6, R0 ;  /* 0x00000006ff037819 */ /* 0x000fe20000011400 */
[----:B------:R-:W-:Y:S01]  /*2570*/  IMAD R4, R10, R114, RZ ;  /* 0x000000720a047224 */ /* 0x000fe200078e02ff */
[----:B------:R-:W-:-:S03]  /*2580*/  LOP3.LUT R0, R28, 0x38, R9, 0xf8, !PT ;  /* 0x000000381c007812 */ /* 0x000fc600078ef809 */
[----:B------:R-:W-:Y:S02]  /*2590*/  IMAD R144, R3, 0x2c00, R26 ;  /* 0x00002c0003907824 */ /* 0x000fe400078e021a */
[C---:B------:R-:W-:Y:S01]  /*25a0*/  IMAD R5, R22.reuse, R115, R4 ;  /* 0x0000007316057224 */ /* 0x040fe200078e0204 */
[----:B------:R-:W-:Y:S01]  /*25b0*/  LOP3.LUT R4, R11, 0x38, R9, 0xf8, !PT ;  /* 0x000000380b047812 */ /* 0x000fe200078ef809 */
[C---:B------:R-:W-:Y:S02]  /*25c0*/  VIADD R26, R22.reuse, 0x80 ;  /* 0x00000080161a7836 */ /* 0x040fe40000000000 */
[C---:B------:R-:W-:Y:S02]  /*25d0*/  VIADD R11, R22.reuse, 0x40 ;  /* 0x00000040160b7836 */ /* 0x040fe40000000000 */
[----:B------:R-:W-:Y:S02]  /*25e0*/  VIADD R28, R22, 0x20 ;  /* 0x00000020161c7836 */ /* 0x000fe40000000000 */
[----:B------:R-:W-:-:S02]  /*25f0*/  IMAD.SHL.U32 R26, R26, 0x40, RZ ;  /* 0x000000401a1a7824 */ /* 0x000fc400078e00ff */
[----:B------:R-:W-:Y:S02]  /*2600*/  IMAD.SHL.U32 R11, R11, 0x40, RZ ;  /* 0x000000400b0b7824 */ /* 0x000fe400078e00ff */
[----:B---3--:R-:W-:Y:S02]  /*2610*/  IMAD R145, R3, 0x2c00, R27 ;  /* 0x00002c0003917824 */ /* 0x008fe400078e021b */
[----:B------:R-:W-:Y:S02]  /*2620*/  IMAD.SHL.U32 R28, R28, 0x40, RZ ;  /* 0x000000401c1c7824 */ /* 0x000fe400078e00ff */
[----:B------:R-:W-:Y:S01]  /*2630*/  VIADD R27, R22, 0x60 ;  /* 0x00000060161b7836 */ /* 0x000fe20000000000 */
[----:B------:R-:W-:Y:S02]  /*2640*/  LOP3.LUT R26, R26, 0x1c0, RZ, 0xc0, !PT ;  /* 0x000001c01a1a7812 */ /* 0x000fe400078ec0ff */
[----:B------:R-:W-:Y:S01]  /*2650*/  LOP3.LUT R11, R11, 0x1c0, RZ, 0xc0, !PT ;  /* 0x000001c00b0b7812 */ /* 0x000fe200078ec0ff */
[----:B------:R-:W-:Y:S01]  /*2660*/  IMAD.SHL.U32 R27, R27, 0x40, RZ ;  /* 0x000000401b1b7824 */ /* 0x000fe200078e00ff */
[----:B------:R-:W-:-:S02]  /*2670*/  LOP3.LUT R28, R28, 0x1c0, RZ, 0xc0, !PT ;  /* 0x000001c01c1c7812 */ /* 0x000fc400078ec0ff */
[----:B------:R-:W-:Y:S02]  /*2680*/  SHF.R.U32.HI R165, RZ, 0x3, R26 ;  /* 0x00000003ffa57819 */ /* 0x000fe4000001161a */
[----:B------:R-:W-:Y:S02]  /*2690*/  LOP3.LUT R6, R26, 0x38, R9, 0xf8, !PT ;  /* 0x000000381a067812 */ /* 0x000fe400078ef809 */
[----:B------:R-:W-:Y:S02]  /*26a0*/  SHF.R.S32.HI R26, RZ, 0x1f, R30 ;  /* 0x0000001fff1a7819 */ /* 0x000fe4000001141e */
[----:B------:R-:W-:Y:S02]  /*26b0*/  SHF.R.U32.HI R11, RZ, 0x3, R11 ;  /* 0x00000003ff0b7819 */ /* 0x000fe4000001160b */
[----:B------:R-:W-:Y:S02]  /*26c0*/  SHF.R.U32.HI R28, RZ, 0x3, R28 ;  /* 0x00000003ff1c7819 */ /* 0x000fe4000001161c */
[----:B------:R-:W-:Y:S01]  /*26d0*/  LOP3.LUT R27, R27, 0x1c0, RZ, 0xc0, !PT ;  /* 0x000001c01b1b7812 */ /* 0x000fe200078ec0ff */
[----:B------:R-:W-:Y:S01]  /*26e0*/  IMAD.IADD R111, R111, 0x1, R5 ;  /* 0x000000016f6f7824 */ /* 0x000fe200078e0205 */
[----:B------:R-:W-:Y:S01]  /*26f0*/  LEA.HI R26, R26, R30, RZ, 0x6 ;  /* 0x0000001e1a1a7211 */ /* 0x000fe200078f30ff */
[----:B------:R-:W-:Y:S01]  /*2700*/  IMAD.IADD R113, R5, 0x1, R113 ;  /* 0x0000000105717824 */ /* 0x000fe200078e0271 */
[----:B------:R-:W-:Y:S01]  /*2710*/  LOP3.LUT R5, R4, R11, RZ, 0x3c, !PT ;  /* 0x0000000b04057212 */ /* 0x000fe200078e3cff */
[----:B----4-:R-:W-:Y:S01]  /*2720*/  IMAD R142, R3, 0x2c00, R8 ;  /* 0x00002c00038e7824 */ /* 0x010fe200078e0208 */
[----:B------:R-:W-:Y:S01]  /*2730*/  LOP3.LUT R0, R0, R28, RZ, 0x3c, !PT ;  /* 0x0000001c00007212 */ /* 0x000fe200078e3cff */
[C---:B------:R-:W-:Y:S01]  /*2740*/  IMAD.SHL.U32 R8, R22.reuse, 0x40, RZ ;  /* 0x0000004016087824 */ /* 0x040fe200078e00ff */
[----:B------:R-:W-:Y:S01]  /*2750*/  LOP3.LUT R4, R27, 0x38, R9, 0xf8, !PT ;  /* 0x000000381b047812 */ /* 0x000fe200078ef809 */
[----:B------:R-:W-:-:S02]  /*2760*/  VIADD R27, R22, 0x60 ;  /* 0x00000060161b7836 */ /* 0x000fc40000000000 */
[----:B------:R-:W-:Y:S01]  /*2770*/  IMAD.SHL.U32 R26, R26, 0x8, RZ ;  /* 0x000000081a1a7824 */ /* 0x000fe200078e00ff */
[----:B------:R-:W-:Y:S01]  /*2780*/  LOP3.LUT R8, R8, 0x1c0, RZ, 0xc0, !PT ;  /* 0x000001c008087812 */ /* 0x000fe200078ec0ff */
[----:B------:R-:W-:Y:S01]  /*2790*/  IMAD.IADD R145, R145, 0x1, R0 ;  /* 0x0000000191917824 */ /* 0x000fe200078e0200 */
[----:B------:R-:W-:Y:S01]  /*27a0*/  LOP3.LUT R0, R9, 0x38, RZ, 0xc0, !PT ;  /* 0x0000003809007812 */ /* 0x000fe200078ec0ff */
[----:B------:R-:W-:Y:S02]  /*27b0*/  IMAD.SHL.U32 R27, R27, 0x40, RZ ;  /* 0x000000401b1b7824 */ /* 0x000fe400078e00ff */
[----:B------:R-:W-:Y:S01]  /*27c0*/  IMAD.SHL.U32 R28, R22, 0x40, RZ ;  /* 0x00000040161c7824 */ /* 0x000fe200078e00ff */
[----:B------:R-:W-:Y:S02]  /*27d0*/  LOP3.LUT R26, R26, 0xfffffe00, RZ, 0xc0, !PT ;  /* 0xfffffe001a1a7812 */ /* 0x000fe400078ec0ff */
[----:B-----5:R-:W-:Y:S02]  /*27e0*/  SHF.R.S32.HI R11, RZ, 0x1f, R147 ;  /* 0x0000001fff0b7819 */ /* 0x020fe40000011493 */
[----:B------:R-:W-:-:S02]  /*27f0*/  LOP3.LUT R27, R27, 0x1c0, RZ, 0xc0, !PT ;  /* 0x000001c01b1b7812 */ /* 0x000fc400078ec0ff */
[----:B------:R-:W-:Y:S02]  /*2800*/  LOP3.LUT R0, R0, 0x1c0, R28, 0xf8, !PT ;  /* 0x000001c000007812 */ /* 0x000fe400078ef81c */
[----:B------:R-:W-:Y:S01]  /*2810*/  SHF.R.U32.HI R8, RZ, 0x3, R8 ;  /* 0x00000003ff087819 */ /* 0x000fe20000011608 */
[C---:B------:R-:W-:Y:S01]  /*2820*/  IMAD R146, R3.reuse, 0x2c00, R26 ;  /* 0x00002c0003927824 */ /* 0x040fe200078e021a */
[----:B------:R-:W-:Y:S01]  /*2830*/  SHF.R.U32.HI R27, RZ, 0x3, R27 ;  /* 0x00000003ff1b7819 */ /* 0x000fe2000001161b */
[C---:B------:R-:W-:Y:S02]  /*2840*/  IMAD R143, R3.reuse, 0x2c00, R14 ;  /* 0x00002c00038f7824 */ /* 0x040fe400078e020e */
[----:B------:R-:W-:Y:S01]  /*2850*/  IMAD R141, R3, 0x2c00, R12 ;  /* 0x00002c00038d7824 */ /* 0x000fe200078e020c */
[----:B------:R-:W-:Y:S01]  /*2860*/  LOP3.LUT R3, R0, R8, RZ, 0x3c, !PT ;  /* 0x0000000800037212 */ /* 0x000fe200078e3cff */
[----:B------:R-:W-:Y:S01]  /*2870*/  IMAD R0, R11, R108, RZ ;  /* 0x0000006c0b007224 */ /* 0x000fe200078e02ff */
[----:B------:R-:W-:-:S03]  /*2880*/  LOP3.LUT R4, R4, R27, RZ, 0x3c, !PT ;  /* 0x0000001b04047212 */ /* 0x000fc600078e3cff */
[----:B------:R-:W-:Y:S02]  /*2890*/  IMAD R27, R147, R109, R0 ;  /* 0x0000006d931b7224 */ /* 0x000fe400078e0200 */
[----:B------:R-:W-:Y:S02]  /*28a0*/  IMAD R0, R11, R114, RZ ;  /* 0x000000720b007224 */ /* 0x000fe400078e02ff */
[----:B------:R-:W-:Y:S01]  /*28b0*/  IMAD.IADD R144, R144, 0x1, R5 ;  /* 0x0000000190907824 */ /* 0x000fe200078e0205 */
[----:B------:R-:W-:Y:S01]  /*28c0*/  LOP3.LUT R5, R6, R165, RZ, 0x3c, !PT ;  /* 0x000000a506057212 */ /* 0x000fe200078e3cff */
[----:B------:R-:W-:Y:S02]  /*28d0*/  IMAD.IADD R146, R146, 0x1, R3 ;  /* 0x0000000192927824 */ /* 0x000fe400078e0203 */
[----:B------:R-:W-:Y:S02]  /*28e0*/  IMAD R3, R147, R115, R0 ;  /* 0x0000007393037224 */ /* 0x000fe400078e0200 */
[----:B------:R-:W-:-:S02]  /*28f0*/  IMAD R0, R10, R42, RZ ;  /* 0x0000002a0a007224 */ /* 0x000fc400078e02ff */
[----:B------:R-:W-:Y:S02]  /*2900*/  IMAD.IADD R142, R142, 0x1, R5 ;  /* 0x000000018e8e7824 */ /* 0x000fe400078e0205 */
[----:B------:R-:W-:Y:S02]  /*2910*/  IMAD R5, R22, R43, R0 ;  /* 0x0000002b16057224 */ /* 0x000fe400078e0200 */
[----:B------:R-:W-:-:S03]  /*2920*/  IMAD.X R119, R10, 0x1, R21, P0 ;  /* 0x000000010a777824 */ /* 0x000fc600000e0615 */
[----:B------:R-:W-:Y:S02]  /*2930*/  IADD3 R123, R5, R159, RZ ;  /* 0x0000009f057b7210 */ /* 0x000fe40007ffe0ff */
[----:B------:R-:W-:-:S03]  /*2940*/  IADD3 R127, P0, R125, R116, RZ ;  /* 0x000000747d7f7210 */ /* 0x000fc60007f1e0ff */
[----:B------:R-:W-:Y:S01]  /*2950*/  IMAD.X R124, R123, 0x1, R117, P1 ;  /* 0x000000017b7c7824 */ /* 0x000fe200008e0675 */
[----:B------:R-:W-:Y:S01]  /*2960*/  IADD3 R129, P1, R127, R116, RZ ;  /* 0x000000747f817210 */ /* 0x000fe20007f3e0ff */
[----:B------:R-:W-:Y:S02]  /*2970*/  IMAD.IADD R105, R105, 0x1, R7 ;  /* 0x0000000169697824 */ /* 0x000fe400078e0207 */
[----:B------:R-:W-:Y:S01]  /*2980*/  IMAD.IADD R107, R7, 0x1, R107 ;  /* 0x00000001076b7824 */ /* 0x000fe200078e026b */
[----:B------:R-:W-:Y:S01]  /*2990*/  LOP3.LUT R7, R29, 0x38, R9, 0xf8, !PT ;  /* 0x000000381d077812 */ /* 0x000fe200078ef809 */
[C---:B------:R-:W-:Y:S02]  /*29a0*/  VIADD R8, R22.reuse, 0x20 ;  /* 0x0000002016087836 */ /* 0x040fe40000000000 */
[C---:B------:R-:W-:Y:S02]  /*29b0*/  VIADD R14, R22.reuse, 0x60 ;  /* 0x00000060160e7836 */ /* 0x040fe40000000000 */
[----:B------:R-:W-:-:S02]  /*29c0*/  VIADD R12, R22, 0x80 ;  /* 0x00000080160c7836 */ /* 0x000fc40000000000 */
[----:B------:R-:W-:Y:S01]  /*29d0*/  IMAD.X R126, R124, 0x1, R117, P0 ;  /* 0x000000017c7e7824 */ /* 0x000fe200000e0675 */
[----:B------:R-:W-:Y:S01]  /*29e0*/  IADD3 R20, P0, R100, R120, RZ ;  /* 0x0000007864147210 */ /* 0x000fe20007f1e0ff */
[----:B------:R-:W-:Y:S01]  /*29f0*/  IMAD.IADD R122, R121, 0x1, R5 ;  /* 0x00000001797a7824 */ /* 0x000fe200078e0205 */
[----:B------:R-:W-:Y:S01]  /*2a00*/  LOP3.LUT R6, R7, R164, RZ, 0x3c, !PT ;  /* 0x000000a407067212 */ /* 0x000fe200078e3cff */
[----:B------:R-:W-:Y:S01]  /*2a10*/  IMAD.IADD R15, R101, 0x1, R15 ;  /* 0x00000001650f7824 */ /* 0x000fe200078e020f */
[----:B------:R-:W-:Y:S01]  /*2a20*/  SHF.R.S32.HI R154, RZ, 0x1f, R8 ;  /* 0x0000001fff9a7819 */ /* 0x000fe20000011408 */
[----:B------:R-:W-:Y:S01]  /*2a30*/  IMAD.X R128, R126, 0x1, R117, P1 ;  /* 0x000000017e807824 */ /* 0x000fe200008e0675 */
[----:B------:R-:W-:Y:S01]  /*2a40*/  SHF.R.S32.HI R151, RZ, 0x1f, R14 ;  /* 0x0000001fff977819 */ /* 0x000fe2000001140e */
[----:B------:R-:W-:Y:S01]  /*2a50*/  IMAD R7, R115, 0xb0, RZ ;  /* 0x000000b073077824 */ /* 0x000fe200078e02ff */
[----:B------:R-:W-:Y:S01]  /*2a60*/  SHF.R.S32.HI R150, RZ, 0x1f, R12 ;  /* 0x0000001fff967819 */ /* 0x000fe2000001140c */
[----:B------:R-:W-:Y:S01]  /*2a70*/  IMAD.SHL.U32 R31, R114, 0x20, RZ ;  /* 0x00000020721f7824 */ /* 0x000fe200078e00ff */
[----:B------:R-:W-:Y:S01]  /*2a80*/  IADD3 R14, P1, R100, 0x40, RZ ;  /* 0x00000040640e7810 */ /* 0x000fe20007f3e0ff */
[C---:B------:R-:W-:Y:S01]  /*2a90*/  IMAD.SHL.U32 R30, R114.reuse, 0x40, RZ ;  /* 0x00000040721e7824 */ /* 0x040fe200078e00ff */
[----:B------:R-:W-:Y:S01]  /*2aa0*/  IADD3 R133, P2, R129, R116, RZ ;  /* 0x0000007481857210 */ /* 0x000fe20007f5e0ff */
[----:B------:R-:W-:Y:S01]  /*2ab0*/  IMAD.SHL.U32 R29, R114, 0x80, RZ ;  /* 0x00000080721d7824 */ /* 0x000fe200078e00ff */
[----:B------:R-:W-:Y:S01]  /*2ac0*/  IADD3 R12, P3, R20, 0x40, RZ ;  /* 0x00000040140c7810 */ /* 0x000fe20007f7e0ff */
[----:B------:R-:W-:Y:S01]  /*2ad0*/  IMAD.WIDE.U32 R110, R147, R114, R110 ;  /* 0x00000072936e7225 */ /* 0x000fe200078e006e */
[----:B------:R-:W-:-:S03]  /*2ae0*/  LOP3.LUT R21, R9, 0xfffffff8, RZ, 0xc0, !PT ;  /* 0xfffffff809157812 */ /* 0x000fc600078ec0ff */
[----:B------:R-:W-:-:S04]  /*2af0*/  IMAD.WIDE.U32 R112, R147, R114, R112 ;  /* 0x0000007293707225 */ /* 0x000fc800078e0070 */
[C---:B------:R-:W-:Y:S02]  /*2b00*/  VIADD R26, R22.reuse, 0x40 ;  /* 0x00000040161a7836 */ /* 0x040fe40000000000 */
[----:B------:R-:W-:Y:S02]  /*2b10*/  VIADD R8, R22, 0xa0 ;  /* 0x000000a016087836 */ /* 0x000fe40000000000 */
[----:B------:R-:W-:-:S04]  /*2b20*/  IMAD.WIDE.U32 R104, R147, R108, R104 ;  /* 0x0000006c93687225 */ /* 0x000fc800078e0068 */
[----:B------:R-:W-:-:S04]  /*2b30*/  IMAD.WIDE.U32 R106, R147, R108, R106 ;  /* 0x0000006c936a7225 */ /* 0x000fc800078e006a */
[----:B------:R-:W-:-:S04]  /*2b40*/  IMAD.WIDE.U32 R114, R114, 0xb0, RZ ;  /* 0x000000b072727825 */ /* 0x000fc800078e00ff */
[----:B------:R-:W-:Y:S02]  /*2b50*/  IMAD.SHL.U32 R43, R13, 0x2, RZ ;  /* 0x000000020d2b7824 */ /* 0x000fe400078e00ff */
[----:B------:R-:W-:Y:S01]  /*2b60*/  IMAD.WIDE.U32 R108, R108, 0xb0, RZ ;  /* 0x000000b06c6c7825 */ /* 0x000fe200078e00ff */
[----:B------:R-:W-:-:S03]  /*2b70*/  SHF.R.S32.HI R152, RZ, 0x1f, R26 ;  /* 0x0000001fff987819 */ /* 0x000fc6000001141a */
[----:B------:R-:W-:Y:S01]  /*2b80*/  IMAD.X R13, R122, 0x1, R15, P0 ;  /* 0x000000017a0d7824 */ /* 0x000fe200000e060f */
[----:B------:R-:W-:Y:S01]  /*2b90*/  SHF.R.S32.HI R148, RZ, 0x1f, R8 ;  /* 0x0000001fff947819 */ /* 0x000fe20000011408 */
[----:B------:R-:W-:Y:S01]  /*2ba0*/  IMAD.IADD R141, R141, 0x1, R6 ;  /* 0x000000018d8d7824 */ /* 0x000fe200078e0206 */
[----:B------:R-:W-:Y:S01]  /*2bb0*/  ISETP.GE.AND P0, PT, R16, UR4, PT ;  /* 0x0000000410007c0c */ /* 0x000fe2000bf06270 */
[----:B------:R-:W-:Y:S01]  /*2bc0*/  IMAD.IADD R134, R115, 0x1, R7 ;  /* 0x0000000173867824 */ /* 0x000fe200078e0207 */
[----:B------:R-:W-:Y:S01]  /*2bd0*/  SHF.R.S32.HI R9, RZ, 0x3, R9 ;  /* 0x00000003ff097819 */ /* 0x000fe20000011409 */
[----:B------:R-:W-:Y:S01]  /*2be0*/  IMAD.IADD R28, R105, 0x1, R27 ;  /* 0x00000001691c7824 */ /* 0x000fe200078e021b */
[----:B------:R-:W-:Y:S01]  /*2bf0*/  SHF.R.S32.HI R8, RZ, 0x1f, R21 ;  /* 0x0000001fff087819 */ /* 0x000fe20000011415 */
[----:B------:R-:W-:Y:S01]  /*2c00*/  IMAD.X R11, RZ, RZ, R15, P1 ;  /* 0x000000ffff0b7224 */ /* 0x000fe200008e060f */
[----:B------:R-:W-:Y:S01]  /*2c10*/  ISETP.GE.AND P1, PT, R221, UR4, PT ;  /* 0x00000004dd007c0c */ /* 0x000fe2000bf26270 */
[----:B------:R-:W-:-:S02]  /*2c20*/  IMAD.IADD R143, R143, 0x1, R4 ;  /* 0x000000018f8f7824 */ /* 0x000fc400078e0204 */
[----:B------:R-:W-:Y:S02]  /*2c30*/  IMAD.IADD R135, R109, 0x1, R135 ;  /* 0x000000016d877824 */ /* 0x000fe400078e0287 */
[----:B------:R-:W-:Y:S02]  /*2c40*/  IMAD.IADD R27, R27, 0x1, R107 ;  /* 0x000000011b1b7824 */ /* 0x000fe400078e026b */
[----:B------:R-:W-:Y:S02]  /*2c50*/  IMAD.IADD R26, R111, 0x1, R3 ;  /* 0x000000016f1a7824 */ /* 0x000fe400078e0203 */
[----:B------:R-:W-:Y:S02]  /*2c60*/  IMAD.IADD R10, R3, 0x1, R113 ;  /* 0x00000001030a7824 */ /* 0x000fe400078e0271 */
[----:B------:R-:W-:Y:S02]  /*2c70*/  IMAD.X R132, R128, 0x1, R117, P2 ;  /* 0x0000000180847824 */ /* 0x000fe400010e0675 */
[----:B------:R-:W-:-:S02]  /*2c80*/  IMAD.X R7, RZ, RZ, R13, P3 ;  /* 0x000000ffff077224 */ /* 0x000fc400018e060d */
[----:B------:R-:W-:Y:S01]  /*2c90*/  IMAD.IADD R6, R103, 0x1, R45 ;  /* 0x0000000167067824 */ /* 0x000fe200078e022d */
[----:B------:R-:W-:Y:S06]  /*2ca0*/  @!P6 BAR.SYNC.DEFER_BLOCKING 0x9, 0x100 ;  /* 0x024400000000eb1d */ /* 0x000fec0000010000 */
.L_x_550:
[----:B--2---:R-:W2:Y:S01]  /*2cb0*/  LDL R0, [R1+0x40] ;  /* 0x0000400001007983 */ /* 0x004ea20000100800 */
[----:B0-----:R-:W0:Y:S03]  /*2cc0*/  LDC R92, c[0x0][0x3f4] ;  /* 0x0000fd00ff5c7b82 */ /* 0x001e260000000800 */
[----:B---34-:R-:W3:Y:S01]  /*2cd0*/  LDL.LU R51, [R1] ;  /* 0x0000000001337983 */ /* 0x018ee20000300800 */
[----:B------:R-:W-:Y:S01]  /*2ce0*/  VIADD R24, R24, 0xffffffff ;  /* 0xffffffff18187836 */ /* 0x000fe20000000000 */
[----:B------:R-:W-:Y:S05]  /*2cf0*/  YIELD ;  /* 0x0000000000007946 */ /* 0x000fea0003800000 */
[----:B------:R-:W-:Y:S01]  /*2d00*/  ISETP.GT.AND P3, PT, R24, R130, PT ;  /* 0x000000821800720c */ /* 0x000fe20003f64270 */
[----:B------:R-:W-:Y:S01]  /*2d10*/  BSSY B0, `(.L_x_427) ;  /* 0x0000925000007945 */ /* 0x000fe20003800000 */
[----:B0-----:R-:W-:Y:S01]  /*2d20*/  ISETP.GE.AND P2, PT, R92, 0x1, PT ;  /* 0x000000015c00780c */ /* 0x001fe20003f46270 */
[----:B--2---:R-:W-:Y:S01]  /*2d30*/  IMAD R5, R23, 0x5800, R0 ;  /* 0x0000580017057824 */ /* 0x004fe200078e0200 */
[----:B---3--:R-:W-:-:S03]  /*2d40*/  LOP3.LUT R51, R51, 0xffffffef, RZ, 0xc0, !PT ;  /* 0xffffffef33337812 */ /* 0x008fc600078ec0ff */
[----:B------:R-:W-:-:S06]  /*2d50*/  IMAD R5, R5, 0x2, R2 ;  /* 0x0000000205057824 */ /* 0x000fcc00078e0202 */
[----:B------:R-:W-:-:S05]  /*2d60*/  @P3 LOP3.LUT R51, R51, 0x10, RZ, 0xfc, !PT ;  /* 0x0000001033333812 */ /* 0x000fca00078efcff */
[----:B------:R0:W-:Y:S01]  /*2d70*/  STL [R1], R51 ;  /* 0x0000003301007387 */ /* 0x0001e20000100800 */
[----:B------:R-:W-:Y:S05]  /*2d80*/  @!P2 BRA `(.L_x_428) ;  /* 0x00000088001ca947 */ /* 0x000fea0003800000 */
[----:B------:R-:W-:Y:S01]  /*2d90*/  ULDC.U8 UR4, c[0x0][0x410] ;  /* 0x0001040000047ab9 */ /* 0x000fe20000000000 */
[----:B------:R-:W-:Y:S01]  /*2da0*/  SHF.R.S32.HI R3, RZ, 0x1f, R24 ;  /* 0x0000001fff037819 */ /* 0x000fe20000011418 */
[-C--:B------:R-:W-:Y:S01]  /*2db0*/  IMAD R4, R135, R24.reuse, RZ ;  /* 0x0000001887047224 */ /* 0x080fe200078e02ff */
[----:B------:R-:W-:Y:S01]  /*2dc0*/  ISETP.NE.AND P2, PT, RZ, UR4, PT ;  /* 0x00000004ff007c0c */ /* 0x000fe2000bf45270 */
[-C--:B------:R-:W-:Y:S02]  /*2dd0*/  IMAD R0, R41, R24.reuse, RZ ;  /* 0x0000001829007224 */ /* 0x080fe400078e02ff */
[----:B------:R-:W-:Y:S02]  /*2de0*/  IMAD R44, R134, R24, RZ ;  /* 0x00000018862c7224 */ /* 0x000fe400078e02ff */
[----:B------:R-:W-:Y:S02]  /*2df0*/  IMAD R45, R3, R108, R4 ;  /* 0x0000006c032d7224 */ /* 0x000fe400078e0204 */
[----:B------:R-:W-:-:S02]  /*2e00*/  IMAD R4, R24, -0xb0, R25 ;  /* 0xffffff5018047824 */ /* 0x000fc400078e0219 */
[C---:B------:R-:W-:Y:S02]  /*2e10*/  IMAD R93, R3.reuse, R156, R0 ;  /* 0x0000009c035d7224 */ /* 0x040fe400078e0200 */
[----:B------:R-:W-:Y:S01]  /*2e20*/  IMAD R47, R3, R114, R44 ;  /* 0x00000072032f7224 */ /* 0x000fe200078e022c */
[----:B------:R-:W-:Y:S01]  /*2e30*/  VIMNMX R4, R4, 0xb0, PT ;  /* 0x000000b004047848 */ /* 0x000fe20003fe0100 */
[----:B------:R-:W-:-:S04]  /*2e40*/  IMAD.WIDE.U32 R136, R156, R24, RZ ;  /* 0x000000189c887225 */ /* 0x000fc800078e00ff */
[----:B------:R-:W-:-:S04]  /*2e50*/  IMAD.WIDE.U32 R96, R108, R24, RZ ;  /* 0x000000186c607225 */ /* 0x000fc800078e00ff */
[----:B------:R-:W-:-:S04]  /*2e60*/  IMAD.WIDE.U32 R94, R114, R24, RZ ;  /* 0x00000018725e7225 */ /* 0x000fc800078e00ff */
[----:B------:R-:W-:Y:S02]  /*2e70*/  IMAD.IADD R93, R137, 0x1, R93 ;  /* 0x00000001895d7824 */ /* 0x000fe400078e025d */
[----:B------:R-:W-:Y:S02]  /*2e80*/  IMAD.IADD R3, R97, 0x1, R45 ;  /* 0x0000000161037824 */ /* 0x000fe400078e022d */
[----:B------:R-:W-:Y:S01]  /*2e90*/  IMAD.IADD R0, R95, 0x1, R47 ;  /* 0x000000015f007824 */ /* 0x000fe200078e022f */
[----:B------:R-:W-:Y:S06]  /*2ea0*/  @!P2 BRA `(.L_x_429) ;  /* 0x00000040008ca947 */ /* 0x000fec0003800000 */
[----:B------:R-:W-:Y:S01]  /*2eb0*/  ISETP.GE.AND P3, PT, R22, R4, PT ;  /* 0x000000041600720c */ /* 0x000fe20003f66270 */
[----:B------:R-:W-:Y:S01]  /*2ec0*/  BSSY B1, `(.L_x_430) ;  /* 0x000001c000017945 */ /* 0x000fe20003800000 */
[----:B------:R-:W-:Y:S02]  /*2ed0*/  CS2R R80, SRZ ;  /* 0x0000000000507805 */ /* 0x000fe4000001ff00 */
[----:B------:R-:W-:Y:S02]  /*2ee0*/  CS2R R88, SRZ ;  /* 0x0000000000587805 */ /* 0x000fe4000001ff00 */
[----:B------:R-:W-:Y:S02]  /*2ef0*/  CS2R R98, SRZ ;  /* 0x0000000000627805 */ /* 0x000fe4000001ff00 */
[----:B------:R-:W-:Y:S02]  /*2f00*/  CS2R R90, SRZ ;  /* 0x00000000005a7805 */ /* 0x000fe4000001ff00 */
[----:B------:R-:W-:-:S03]  /*2f10*/  CS2R R138, SRZ ;  /* 0x00000000008a7805 */ /* 0x000fc6000001ff00 */
[----:B------:R-:W-:Y:S05]  /*2f20*/  @P3 BRA `(.L_x_431) ;  /* 0x0000000000543947 */ /* 0x000fea0003800000 */
[----:B------:R-:W-:Y:S01]  /*2f30*/  IADD3 R45, P2, R104, R96, RZ ;  /* 0x00000060682d7210 */ /* 0x000fe20007f5e0ff */
[----:B------:R-:W-:Y:S01]  /*2f40*/  ULDC.64 UR4, c[0x0][0x3e8] ;  /* 0x0000fa0000047ab9 */ /* 0x000fe20000000a00 */
[----:B------:R-:W-:Y:S02]  /*2f50*/  CS2R R98, SRZ ;  /* 0x0000000000627805 */ /* 0x000fe4000001ff00 */
[----:B------:R-:W-:Y:S01]  /*2f60*/  CS2R R138, SRZ ;  /* 0x00000000008a7805 */ /* 0x000fe2000001ff00 */
[----:B------:R-:W-:Y:S01]  /*2f70*/  ULDC.64 UR6, c[0x0][0x208] ;  /* 0x0000820000067ab9 */ /* 0x000fe20000000a00 */
[----:B------:R-:W-:Y:S01]  /*2f80*/  IMAD.X R46, R3, 0x1, R28, P2 ;  /* 0x00000001032e7824 */ /* 0x000fe200010e061c */
[----:B------:R-:W-:-:S05]  /*2f90*/  IADD3 R47, P2, R110, R94, RZ ;  /* 0x0000005e6e2f7210 */ /* 0x000fca0007f5e0ff */
[----:B------:R-:W-:Y:S01]  /*2fa0*/  IMAD.X R48, R0, 0x1, R26, P2 ;  /* 0x0000000100307824 */ /* 0x000fe200010e061a */
[----:B------:R-:W-:-:S04]  /*2fb0*/  LEA R44, P2, R45, UR4, 0x1 ;  /* 0x000000042d2c7c11 */ /* 0x000fc8000f8408ff */
[----:B------:R-:W-:Y:S01]  /*2fc0*/  LEA.HI.X R45, R45, UR5, R46, 0x1, P2 ;  /* 0x000000052d2d7c11 */ /* 0x000fe200090f0c2e */
[----:B------:R-:W-:Y:S02]  /*2fd0*/  ULDC.64 UR4, c[0x0][0x400] ;  /* 0x0001000000047ab9 */ /* 0x000fe40000000a00 */
[----:B------:R-:W-:-:S04]  /*2fe0*/  LEA R46, P2, R47, UR4, 0x1 ;  /* 0x000000042f2e7c11 */ /* 0x000fc8000f8408ff */
[----:B------:R-:W-:Y:S02]  /*2ff0*/  LEA.HI.X R47, R47, UR5, R48, 0x1, P2 ;  /* 0x000000052f2f7c11 */ /* 0x000fe400090f0c30 */
[----:B------:R-:W-:Y:S02]  /*3000*/  ISETP.GE.AND P2, PT, R18, R92, PT ;  /* 0x0000005c1200720c */ /* 0x000fe40003f46270 */
[----:B------:R-:W-:Y:S02]  /*3010*/  CS2R R88, SRZ ;  /* 0x0000000000587805 */ /* 0x000fe4000001ff00 */
[----:B------:R-:W-:-:S09]  /*3020*/  CS2R R90, SRZ ;  /* 0x00000000005a7805 */ /* 0x000fd2000001ff00 */
[----:B------:R1:W5:Y:S04]  /*3030*/  @!P2 LDG.E.64 R98, desc[UR6][R44.64] ;  /* 0x000000062c62a981 */ /* 0x000368000c1e1b00 */
[----:B------:R1:W5:Y:S01]  /*3040*/  @!P2 LDG.E.64 R138, desc[UR6][R46.64] ;  /* 0x000000062e8aa981 */ /* 0x000362000c1e1b00 */
[----:B------:R-:W-:-:S13]  /*3050*/  ISETP.GE.AND P2, PT, R220, R92, PT ;  /* 0x0000005cdc00720c */ /* 0x000fda0003f46270 */
[----:B------:R1:W5:Y:S04]  /*3060*/  @!P2 LDG.E.64 R88, desc[UR6][R44.64+0x40] ;  /* 0x000040062c58a981 */ /* 0x000368000c1e1b00 */
[----:B------:R1:W5:Y:S02]  /*3070*/  @!P2 LDG.E.64 R90, desc[UR6][R46.64+0x40] ;  /* 0x000040062e5aa981 */ /* 0x000364000c1e1b00 */
.L_x_431:
[----:B------:R-:W-:Y:S05]  /*3080*/  BSYNC B1 ;  /* 0x0000000000017941 */ /* 0x000fea0003800000 */
.L_x_430:
[----:B------:R-:W-:Y:S01]  /*3090*/  VIADD R48, R22, 0x20 ;  /* 0x0000002016307836 */ /* 0x000fe20000000000 */
[----:B------:R-:W-:Y:S01]  /*30a0*/  BSSY B1, `(.L_x_432) ;  /* 0x0000029000017945 */ /* 0x000fe20003800000 */
[----:B-1---5:R-:W-:Y:S01]  /*30b0*/  IMAD.MOV.U32 R44, RZ, RZ, R88 ;  /* 0x000000ffff2c7224 */ /* 0x022fe200078e0058 */
[----:B------:R-:W-:Y:S01]  /*30c0*/  CS2R R84, SRZ ;  /* 0x0000000000547805 */ /* 0x000fe2000001ff00 */
[----:B------:R-:W-:Y:S01]  /*30d0*/  IMAD.MOV.U32 R45, RZ, RZ, R89 ;  /* 0x000000ffff2d7224 */ /* 0x000fe200078e0059 */
[----:B------:R-:W-:Y:S01]  /*30e0*/  ISETP.GE.AND P4, PT, R48, R4, PT ;  /* 0x000000043000720c */ /* 0x000fe20003f86270 */
[----:B------:R-:W-:Y:S01]  /*30f0*/  IMAD.MOV.U32 R46, RZ, RZ, R98 ;  /* 0x000000ffff2e7224 */ /* 0x000fe200078e0062 */
[----:B------:R-:W-:Y:S01]  /*3100*/  PRMT R155, R155, 0x5410, R44 ;  /* 0x000054109b9b7816 */ /* 0x000fe2000000002c */
[----:B------:R-:W-:Y:S01]  /*3110*/  IMAD.MOV.U32 R44, RZ, RZ, R99 ;  /* 0x000000ffff2c7224 */ /* 0x000fe200078e0063 */
[----:B------:R-:W-:Y:S01]  /*3120*/  PRMT R166, R166, 0x5410, R45 ;  /* 0x00005410a6a67816 */ /* 0x000fe2000000002d */
[----:B------:R-:W-:Y:S01]  /*3130*/  IMAD.MOV.U32 R45, RZ, RZ, R90 ;  /* 0x000000ffff2d7224 */ /* 0x000fe200078e005a */
[----:B------:R-:W-:Y:S01]  /*3140*/  PRMT R167, R167, 0x5410, R46 ;  /* 0x00005410a7a77816 */ /* 0x000fe2000000002e */
[----:B------:R-:W-:Y:S01]  /*3150*/  IMAD.MOV.U32 R47, RZ, RZ, R91 ;  /* 0x000000ffff2f7224 */ /* 0x000fe200078e005b */
[----:B------:R-:W-:-:S02]  /*3160*/  PRMT R185, R44, 0x7610, R185 ;  /* 0x000076102cb97816 */ /* 0x000fc400000000b9 */
[----:B------:R-:W-:Y:S02]  /*3170*/  CS2R R82, SRZ ;  /* 0x0000000000527805 */ /* 0x000fe4000001ff00 */
[----:B------:R-:W-:Y:S02]  /*3180*/  PRMT R204, R45, 0x7610, R204 ;  /* 0x000076102dcc7816 */ /* 0x000fe400000000cc */
[----:B------:R-:W-:Y:S02]  /*3190*/  CS2R R86, SRZ ;  /* 0x0000000000567805 */ /* 0x000fe4000001ff00 */
[----:B------:R-:W-:Y:S01]  /*31a0*/  PRMT R205, R47, 0x7610, R205 ;  /* 0x000076102fcd7816 */ /* 0x000fe200000000cd */
[----:B------:R-:W-:Y:S02]  /*31b0*/  IMAD.MOV.U32 R49, RZ, RZ, R138 ;  /* 0x000000ffff317224 */ /* 0x000fe400078e008a */
[----:B------:R-:W-:Y:S01]  /*31c0*/  IMAD.MOV.U32 R50, RZ, RZ, R139 ;  /* 0x000000ffff327224 */ /* 0x000fe200078e008b */
[----:B------:R-:W-:Y:S06]  /*31d0*/  @P4 BRA `(.L_x_433) ;  /* 0x0000000000544947 */ /* 0x000fec0003800000 */
[----:B------:R-:W-:Y:S01]  /*31e0*/  IADD3 R45, P2, P5, R104, R96, R37 ;  /* 0x00000060682d7210 */ /* 0x000fe20007d5e025 */
[----:B------:R-:W-:Y:S01]  /*31f0*/  ULDC.64 UR4, c[0x0][0x3e8] ;  /* 0x0000fa0000047ab9 */ /* 0x000fe20000000a00 */
[----:B------:R-:W-:Y:S02]  /*3200*/  CS2R R84, SRZ ;  /* 0x0000000000547805 */ /* 0x000fe4000001ff00 */
[----:B------:R-:W-:Y:S02]  /*3210*/  CS2R R86, SRZ ;  /* 0x0000000000567805 */ /* 0x000fe4000001ff00 */
[----:B------:R-:W-:Y:S01]  /*3220*/  IADD3.X R46, R28, R3, R40, P2, P5 ;  /* 0x000000031c2e7210 */ /* 0x000fe200017ea428 */
[----:B------:R-:W-:Y:S01]  /*3230*/  ULDC.64 UR6, c[0x0][0x208] ;  /* 0x0000820000067ab9 */ /* 0x000fe20000000a00 */
[----:B------:R-:W-:-:S04]  /*3240*/  IADD3 R47, P2, P5, R110, R94, R31 ;  /* 0x0000005e6e2f7210 */ /* 0x000fc80007d5e01f */
[----:B------:R-:W-:Y:S02]  /*3250*/  IADD3.X R48, R26, R0, R34, P2, P5 ;  /* 0x000000001a307210 */ /* 0x000fe400017ea422 */
        /* <DEDUP_REMOVED lines=13> */
.L_x_433:
[----:B------:R-:W-:Y:S05]  /*3330*/  BSYNC B1 ;  /* 0x0000000000017941 */ /* 0x000fea0003800000 */
.L_x_432:
[----:B------:R-:W-:Y:S01]  /*3340*/  VIADD R48, R22, 0x40 ;  /* 0x0000004016307836 */ /* 0x000fe20000000000 */
[----:B0-----:R-:W-:Y:S01]  /*3350*/  LOP3.LUT R51, R51, 0xfffffffb, RZ, 0xc0, !PT ;  /* 0xfffffffb33337812 */ /* 0x001fe200078ec0ff */
[----:B-1---5:R-:W-:Y:S01]  /*3360*/  IMAD.MOV.U32 R44, RZ, RZ, R80 ;  /* 0x000000ffff2c7224 */ /* 0x022fe200078e0050 */
[----:B------:R-:W-:Y:S01]  /*3370*/  BSSY B1, `(.L_x_434) ;  /* 0x000002e000017945 */ /* 0x000fe20003800000 */
        /* <DEDUP_REMOVED lines=13> */
[----:B------:R-:W-:Y:S02]  /*3450*/  PRMT R153, R153, 0x5410, R45 ;  /* 0x0000541099997816 */ /* 0x000fe4000000002d */
[----:B------:R-:W-:Y:S02]  /*3460*/  CS2R R76, SRZ ;  /* 0x00000000004c7805 */ /* 0x000fe4000001ff00 */
[----:B------:R-:W-:-:S02]  /*3470*/  @P2 LOP3.LUT R51, R51, 0x4, RZ, 0xfc, !PT ;  /* 0x0000000433332812 */ /* 0x000fc400078efcff */
[----:B------:R-:W-:Y:S02]  /*3480*/  CS2R R74, SRZ ;  /* 0x00000000004a7805 */ /* 0x000fe4000001ff00 */
[----:B------:R-:W-:Y:S02]  /*3490*/  PRMT R175, R46, 0x7610, R175 ;  /* 0x000076102eaf7816 */ /* 0x000fe400000000af */
[----:B------:R-:W-:Y:S02]  /*34a0*/  CS2R R78, SRZ ;  /* 0x00000000004e7805 */ /* 0x000fe4000001ff00 */
[----:B------:R-:W-:Y:S01]  /*34b0*/  PRMT R174, R47, 0x7610, R174 ;  /* 0x000076102fae7816 */ /* 0x000fe200000000ae */
[----:B------:R0:W-:Y:S01]  /*34c0*/  STL [R1], R51 ;  /* 0x0000003301007387 */ /* 0x0001e20000100800 */
        /* <DEDUP_REMOVED lines=24> */
.L_x_435:
[----:B------:R-:W-:Y:S05]  /*3650*/  BSYNC B1 ;  /* 0x0000000000017941 */ /* 0x000fea0003800000 */
.L_x_434:
[----:B------:R-:W-:Y:S01]  /*3660*/  IMAD.MOV.U32 R53, RZ, RZ, R51 ;  /* 0x000000ffff357224 */ /* 0x000fe200078e0033 */
[----:B------:R-:W-:Y:S01]  /*3670*/  BSSY B1, `(.L_x_436) ;  /* 0x0000039000017945 */ /* 0x000fe20003800000 */
[----:B0-----:R-:W-:Y:S01]  /*3680*/  VIADD R51, R22, 0x60 ;  /* 0x0000006016337836 */ /* 0x001fe20000000000 */
[----:B------:R-:W-:Y:S01]  /*3690*/  PRMT R206, R49, 0x7610, R206 ;  /* 0x0000761031ce7816 */ /* 0x000fe200000000ce */
[----:B-1---5:R-:W-:Y:S01]  /*36a0*/  IMAD.MOV.U32 R44, RZ, RZ, R72 ;  /* 0x000000ffff2c7224 */ /* 0x022fe200078e0048 */
[----:B------:R-:W-:Y:S01]  /*36b0*/  LOP3.LUT R53, R53, 0xfffffff7, RZ, 0xc0, !PT ;  /* 0xfffffff735357812 */ /* 0x000fe200078ec0ff */
        /* <DEDUP_REMOVED lines=15> */
[----:B------:R-:W-:Y:S01]  /*37b0*/  @P2 LOP3.LUT R53, R53, 0x8, RZ, 0xfc, !PT ;  /* 0x0000000835352812 */ /* 0x000fe200078efcff */
[----:B------:R-:W-:Y:S01]  /*37c0*/  IMAD.MOV.U32 R49, RZ, RZ, R78 ;  /* 0x000000ffff317224 */ /* 0x000fe200078e004e */
[----:B------:R-:W-:Y:S01]  /*37d0*/  PRMT R153, R47, 0x7610, R153 ;  /* 0x000076102f997816 */ /* 0x000fe20000000099 */
[----:B------:R-:W-:-:S02]  /*37e0*/  IMAD.MOV.U32 R48, RZ, RZ, R79 ;  /* 0x000000ffff307224 */ /* 0x000fc400078e004f */
[----:B------:R0:W-:Y:S01]  /*37f0*/  STL [R1], R53 ;  /* 0x0000003501007387 */ /* 0x0001e20000100800 */
[----:B------:R-:W-:Y:S05]  /*3800*/  @P2 BRA `(.L_x_437) ;  /* 0x00000000007c2947 */ /* 0x000fea0003800000 */
[----:B------:R-:W1:Y:S01]  /*3810*/  LDC.64 R44, c[0x0][0x3f8] ;  /* 0x0000fe00ff2c7b82 */ /* 0x000e620000000a00 */
[----:B------:R-:W-:Y:S01]  /*3820*/  IMAD.MOV.U32 R46, RZ, RZ, R96 ;  /* 0x000000ffff2e7224 */ /* 0x000fe200078e0060 */
[----:B------:R-:W-:Y:S01]  /*3830*/  ULDC.64 UR4, c[0x0][0x3e8] ;  /* 0x0000fa0000047ab9 */ /* 0x000fe20000000a00 */
[----:B------:R-:W-:Y:S01]  /*3840*/  IMAD.MOV.U32 R47, RZ, RZ, R3 ;  /* 0x000000ffff2f7224 */ /* 0x000fe200078e0003 */
[----:B------:R-:W-:Y:S02]  /*3850*/  CS2R R68, SRZ ;  /* 0x0000000000447805 */ /* 0x000fe4000001ff00 */
[----:B------:R-:W-:Y:S01]  /*3860*/  CS2R R70, SRZ ;  /* 0x0000000000467805 */ /* 0x000fe2000001ff00 */
[----:B------:R-:W-:Y:S01]  /*3870*/  ULDC.64 UR6, c[0x0][0x208] ;  /* 0x0000820000067ab9 */ /* 0x000fe20000000a00 */
[----:B-1----:R-:W-:-:S04]  /*3880*/  IMAD.WIDE.U32 R46, R44, 0x60, R46 ;  /* 0x000000602c2e7825 */ /* 0x002fc800078e002e */
[----:B------:R-:W-:Y:S01]  /*3890*/  IMAD R45, R45, 0x60, RZ ;  /* 0x000000602d2d7824 */ /* 0x000fe200078e02ff */
[----:B------:R-:W-:Y:S01]  /*38a0*/  IADD3 R51, P2, R104, R46, RZ ;  /* 0x0000002e68337210 */ /* 0x000fe20007f5e0ff */
[----:B------:R-:W-:-:S03]  /*38b0*/  IMAD.MOV.U32 R46, RZ, RZ, R94 ;  /* 0x000000ffff2e7224 */ /* 0x000fc600078e005e */
[----:B------:R-:W-:Y:S01]  /*38c0*/  IADD3.X R52, R28, R47, R45, P2, !PT ;  /* 0x0000002f1c347210 */ /* 0x000fe200017fe42d */
[----:B------:R-:W-:Y:S01]  /*38d0*/  IMAD.MOV.U32 R47, RZ, RZ, R0 ;  /* 0x000000ffff2f7224 */ /* 0x000fe200078e0000 */
[----:B------:R-:W1:Y:S02]  /*38e0*/  LDC.64 R44, c[0x0][0x408] ;  /* 0x00010200ff2c7b82 */ /* 0x000e640000000a00 */
[----:B-1----:R-:W-:-:S04]  /*38f0*/  IMAD.WIDE.U32 R46, R44, 0x60, R46 ;  /* 0x000000602c2e7825 */ /* 0x002fc800078e002e */
[----:B------:R-:W-:Y:S01]  /*3900*/  IMAD R45, R45, 0x60, RZ ;  /* 0x000000602d2d7824 */ /* 0x000fe200078e02ff */
[----:B------:R-:W-:-:S04]  /*3910*/  IADD3 R50, P2, R110, R46, RZ ;  /* 0x0000002e6e327210 */ /* 0x000fc80007f5e0ff */
[----:B------:R-:W-:Y:S02]  /*3920*/  IADD3.X R47, R26, R47, R45, P2, !PT ;  /* 0x0000002f1a2f7210 */ /* 0x000fe400017fe42d */
        /* <DEDUP_REMOVED lines=13> */
.L_x_437:
[----:B------:R-:W-:Y:S05]  /*3a00*/  BSYNC B1 ;  /* 0x0000000000017941 */ /* 0x000fea0003800000 */
.L_x_436:
[----:B-1----:R-:W-:Y:S01]  /*3a10*/  VIADD R47, R22, 0x80 ;  /* 0x00000080162f7836 */ /* 0x002fe20000000000 */
[----:B------:R-:W-:Y:S01]  /*3a20*/  BSSY B1, `(.L_x_438) ;  /* 0x000002a000017945 */ /* 0x000fe20003800000 */
[----:B------:R-:W-:Y:S01]  /*3a30*/  IMAD.MOV.U32 R46, RZ, RZ, R53 ;  /* 0x000000ffff2e7224 */ /* 0x000fe200078e0035 */
[----:B------:R-:W-:Y:S01]  /*3a40*/  PRMT R184, R49, 0x7610, R184 ;  /* 0x0000761031b87816 */ /* 0x000fe200000000b8 */
[----:B-----5:R-:W-:Y:S01]  /*3a50*/  IMAD.MOV.U32 R44, RZ, RZ, R64 ;  /* 0x000000ffff2c7224 */ /* 0x020fe200078e0040 */
[----:B------:R-:W-:Y:S01]  /*3a60*/  ISETP.GE.AND P2, PT, R47, R4, PT ;  /* 0x000000042f00720c */ /* 0x000fe20003f46270 */
[----:B------:R-:W-:Y:S01]  /*3a70*/  IMAD.MOV.U32 R45, RZ, RZ, R65 ;  /* 0x000000ffff2d7224 */ /* 0x000fe200078e0041 */
[----:B------:R-:W-:Y:S02]  /*3a80*/  LOP3.LUT R46, R46, 0xfffffffd, RZ, 0xc0, !PT ;  /* 0xfffffffd2e2e7812 */ /* 0x000fe400078ec0ff */
[----:B------:R-:W-:Y:S02]  /*3a90*/  CS2R R56, SRZ ;  /* 0x0000000000387805 */ /* 0x000fe4000001ff00 */
[----:B------:R-:W-:-:S02]  /*3aa0*/  PRMT R188, R48, 0x7610, R188 ;  /* 0x0000761030bc7816 */ /* 0x000fc400000000bc */
[----:B------:R-:W-:Y:S02]  /*3ab0*/  CS2R R48, SRZ ;  /* 0x0000000000307805 */ /* 0x000fe4000001ff00 */
[----:B------:R-:W-:Y:S02]  /*3ac0*/  PRMT R168, R44, 0x7610, R168 ;  /* 0x000076102ca87816 */ /* 0x000fe400000000a8 */
[----:B------:R-:W-:Y:S02]  /*3ad0*/  CS2R R60, SRZ ;  /* 0x00000000003c7805 */ /* 0x000fe4000001ff00 */
[----:B------:R-:W-:Y:S02]  /*3ae0*/  PRMT R169, R45, 0x7610, R169 ;  /* 0x000076102da97816 */ /* 0x000fe400000000a9 */
[----:B------:R-:W-:Y:S02]  /*3af0*/  CS2R R58, SRZ ;  /* 0x00000000003a7805 */ /* 0x000fe4000001ff00 */
[----:B------:R-:W-:-:S02]  /*3b00*/  CS2R R62, SRZ ;  /* 0x00000000003e7805 */ /* 0x000fc4000001ff00 */
[----:B0-----:R-:W-:Y:S02]  /*3b10*/  CS2R R52, SRZ ;  /* 0x0000000000347805 */ /* 0x001fe4000001ff00 */
[----:B------:R-:W-:Y:S02]  /*3b20*/  CS2R R50, SRZ ;  /* 0x0000000000327805 */ /* 0x000fe4000001ff00 */
[----:B------:R-:W-:Y:S02]  /*3b30*/  @P2 LOP3.LUT R46, R46, 0x2, RZ, 0xfc, !PT ;  /* 0x000000022e2e2812 */ /* 0x000fe400078efcff */
[----:B------:R-:W-:-:S03]  /*3b40*/  CS2R R54, SRZ ;  /* 0x0000000000367805 */ /* 0x000fc6000001ff00 */
[----:B------:R0:W-:Y:S01]  /*3b50*/  STL [R1], R46 ;  /* 0x0000002e01007387 */ /* 0x0001e20000100800 */
[----:B------:R-:W-:Y:S05]  /*3b60*/  @P2 BRA `(.L_x_439) ;  /* 0x0000000000542947 */ /* 0x000fea0003800000 */
        /* <DEDUP_REMOVED lines=8> */
[----:B0-----:R-:W-:-:S04]  /*3bf0*/  LEA R46, P2, R44, UR4, 0x1 ;  /* 0x000000042c2e7c11 */ /* 0x001fc8000f8408ff */
        /* <DEDUP_REMOVED lines=12> */
.L_x_439:
[----:B------:R-:W-:Y:S05]  /*3cc0*/  BSYNC B1 ;  /* 0x0000000000017941 */ /* 0x000fea0003800000 */
.L_x_438:
[----:B-1----:R-:W-:Y:S01]  /*3cd0*/  VIADD R44, R22, 0xa0 ;  /* 0x000000a0162c7836 */ /* 0x002fe20000000000 */
[----:B------:R-:W-:Y:S04]  /*3ce0*/  BSSY B1, `(.L_x_440) ;  /* 0x0000020000017945 */ /* 0x000fe80003800000 */
[----:B------:R-:W-:-:S13]  /*3cf0*/  ISETP.GE.AND P5, PT, R44, R4, PT ;  /* 0x000000042c00720c */ /* 0x000fda0003fa6270 */
        /* <DEDUP_REMOVED lines=10> */
[----:B------:R-:W-:-:S04]  /*3da0*/  IADD3 R3, P2, R104, R96, RZ ;  /* 0x0000006068037210 */ /* 0x000fc80007f5e0ff */
[----:B------:R-:W-:Y:S02]  /*3db0*/  IADD3.X R96, R28, R97, R45, P2, !PT ;  /* 0x000000611c607210 */ /* 0x000fe400017fe42d */
        /* <DEDUP_REMOVED lines=8> */
[----:B0-----:R-:W-:-:S04]  /*3e40*/  LEA R46, P2, R0, UR4, 0x1 ;  /* 0x00000004002e7c11 */ /* 0x001fc8000f8408ff */
        /* <DEDUP_REMOVED lines=9> */
.L_x_441:
[----:B------:R-:W-:Y:S05]  /*3ee0*/  BSYNC B1 ;  /* 0x0000000000017941 */ /* 0x000fea0003800000 */
.L_x_440:
[----:B------:R-:W-:Y:S01]  /*3ef0*/  IMAD.MOV.U32 R0, RZ, RZ, R68 ;  /* 0x000000ffff007224 */ /* 0x000fe200078e0044 */
[----:B-1----:R-:W-:Y:S01]  /*3f00*/  MOV R44, R66 ;  /* 0x00000042002c7202 */ /* 0x002fe20000000f00 */
[----:B------:R-:W-:Y:S01]  /*3f10*/  IMAD.MOV.U32 R3, RZ, RZ, R69 ;  /* 0x000000ffff037224 */ /* 0x000fe200078e0045 */
[----:B------:R-:W-:Y:S01]  /*3f20*/  ISETP.NE.AND P2, PT, R224, 0x3, PT ;  /* 0x00000003e000780c */ /* 0x000fe20003f45270 */
[----:B------:R-:W-:Y:S01]  /*3f30*/  IMAD.MOV.U32 R45, RZ, RZ, R67 ;  /* 0x000000ffff2d7224 */ /* 0x000fe200078e0043 */
[----:B------:R-:W-:Y:S01]  /*3f40*/  PRMT R200, R0, 0x7610, R200 ;  /* 0x0000761000c87816 */ /* 0x000fe200000000c8 */
[----:B-----5:R-:W-:Y:S01]  /*3f50*/  IMAD.MOV.U32 R0, RZ, RZ, R57 ;  /* 0x000000ffff007224 */ /* 0x020fe200078e0039 */
[----:B------:R-:W-:Y:S01]  /*3f60*/  PRMT R201, R3, 0x7610, R201 ;  /* 0x0000761003c97816 */ /* 0x000fe200000000c9 */
[----:B------:R-:W-:Y:S01]  /*3f70*/  IMAD.MOV.U32 R3, RZ, RZ, R70 ;  /* 0x000000ffff037224 */ /* 0x000fe200078e0046 */
        /* <DEDUP_REMOVED lines=25> */
[----:B------:R-:W-:Y:S01]  /*4110*/  PRMT R191, R0, 0x7610, R191 ;  /* 0x0000761000bf7816 */ /* 0x000fe200000000bf */
[----:B------:R-:W-:Y:S01]  /*4120*/  IMAD.MOV.U32 R0, RZ, RZ, R51 ;  /* 0x000000ffff007224 */ /* 0x000fe200078e0033 */
[----:B------:R-:W-:Y:S01]  /*4130*/  PRMT R178, R3, 0x7610, R178 ;  /* 0x0000761003b27816 */ /* 0x000fe200000000b2 */
[----:B------:R-:W-:Y:S01]  /*4140*/  IMAD.MOV.U32 R3, RZ, RZ, R50 ;  /* 0x000000ffff037224 */ /* 0x000fe200078e0032 */
[----:B------:R-:W-:Y:S02]  /*4150*/  PRMT R194, R44, 0x7610, R194 ;  /* 0x000076102cc27816 */ /* 0x000fe400000000c2 */
[----:B------:R-:W-:Y:S01]  /*4160*/  PRMT R173, R0, 0x7610, R173 ;  /* 0x0000761000ad7816 */ /* 0x000fe200000000ad */
[----:B------:R-:W-:Y:S01]  /*4170*/  IMAD.MOV.U32 R0, RZ, RZ, R55 ;  /* 0x000000ffff007224 */ /* 0x000fe200078e0037 */
[----:B------:R-:W-:Y:S01]  /*4180*/  PRMT R172, R3, 0x7610, R172 ;  /* 0x0000761003ac7816 */ /* 0x000fe200000000ac */
[----:B------:R-:W-:-:S03]  /*4190*/  IMAD.MOV.U32 R3, RZ, RZ, R54 ;  /* 0x000000ffff037224 */ /* 0x000fc600078e0036 */
[----:B------:R-:W-:Y:S02]  /*41a0*/  PRMT R195, R0, 0x7610, R195 ;  /* 0x0000761000c37816 */ /* 0x000fe400000000c3 */
[----:B------:R-:W-:Y:S01]  /*41b0*/  PRMT R193, R3, 0x7610, R193 ;  /* 0x0000761003c17816 */ /* 0x000fe200000000c1 */
[----:B------:R-:W-:Y:S06]  /*41c0*/  @!P2 BRA `(.L_x_442) ;  /* 0x000000000004a947 */ /* 0x000fec0003800000 */
[----:B------:R-:W-:Y:S01]  /*41d0*/  BPT.TRAP 0x1 ;  /* 0x000000040000795c */ /* 0x000fe20000300000 */
.L_x_442:
[----:B------:R-:W-:Y:S01]  /*41e0*/  IMAD R3, R23, 0x8, R2 ;  /* 0x0000000817037824 */ /* 0x000fe200078e0202 */
[----:B------:R-:W-:Y:S01]  /*41f0*/  SHF.L.U32 R0, R223, 0x1f, RZ ;  /* 0x0000001fdf007819 */ /* 0x000fe200000006ff */
[----:B------:R-:W-:Y:S03]  /*4200*/  BSSY B1, `(.L_x_443) ;  /* 0x0000003000017945 */ /* 0x000fe60003800000 */
[----:B------:R-:W1:Y:S02]  /*4210*/  SYNCS.PHASECHK.TRANS64.TRYWAIT P6, [R3+URZ+0x34890], R0 ;  /* 0x03489000030075a7 */ /* 0x000e6400080c017f */
[----:B-1----:R-:W-:Y:S05]  /*4220*/  @!P6 BRA `(.L_x_444) ;  /* 0x000002540048e947 */ /* 0x002fea0003800000 */
.L_x_803:
[----:B------:R-:W-:Y:S05]  /*4230*/  BSYNC B1 ;  /* 0x0000000000017941 */ /* 0x000fea0003800000 */
.L_x_443:
[----:B------:R-:W-:Y:S04]  /*4240*/  BSSY B1, `(.L_x_445) ;  /* 0x0000079000017945 */ /* 0x000fe80003800000 */
[----:B------:R-:W-:Y:S05]  /*4250*/  @P3 BRA `(.L_x_446) ;  /* 0x0000000400dc3947 */ /* 0x000fea0003800000 */
[----:B------:R-:W-:Y:S01]  /*4260*/  IADD3 R183, P3, R120, R136, RZ ;  /* 0x0000008878b77210 */ /* 0x000fe20007f7e0ff */
[----:B------:R-:W-:Y:S04]  /*4270*/  BSSY B2, `(.L_x_447) ;  /* 0x000003b000027945 */ /* 0x000fe80003800000 */
[----:B------:R-:W-:Y:S01]  /*4280*/  IMAD.X R182, R93, 0x1, R122, P3 ;  /* 0x000000015db67824 */ /* 0x000fe200018e067a */
[----:B------:R-:W-:Y:S07]  /*4290*/  @P0 BRA `(.L_x_448) ;  /* 0x0000000000e00947 */ /* 0x000fee0003800000 */
[----:B0-----:R0:W2:Y:S01]  /*42a0*/  LDS.128 R44, [R5+0x1e400] ;  /* 0x01e40000052c7984 */ /* 0x0010a20000000c00 */
[----:B------:R-:W-:Y:S01]  /*42b0*/  ISETP.GE.AND P3, PT, R18, R92, PT ;  /* 0x0000005c1200720c */ /* 0x000fe20003f66270 */
[----:B------:R-:W-:-:S12]  /*42c0*/  BSSY B3, `(.L_x_449) ;  /* 0x000002e000037945 */ /* 0x000fd80003800000 */
[----:B0-----:R-:W-:Y:S05]  /*42d0*/  @P3 BRA `(.L_x_450) ;  /* 0x0000000000b03947 */ /* 0x001fea0003800000 */
[--C-:B------:R-:W-:Y:S02]  /*42e0*/  SHF.R.U64 R94, R98, 0x10, R99.reuse ;  /* 0x00000010625e7819 */ /* 0x100fe40000001263 */
[----:B------:R-:W-:Y:S02]  /*42f0*/  SHF.R.U32.HI R95, RZ, 0x10, R99 ;  /* 0x00000010ff5f7819 */ /* 0x000fe40000011663 */
[----:B------:R-:W-:Y:S02]  /*4300*/  SHF.R.U64 R99, R138, 0x10, R139 ;  /* 0x000000108a637819 */ /* 0x000fe4000000128b */
[----:B------:R-:W-:Y:S02]  /*4310*/  PRMT R94, R167, 0x5432, R94 ;  /* 0x00005432a75e7816 */ /* 0x000fe4000000005e */
[----:B------:R-:W-:Y:S02]  /*4320*/  PRMT R99, R186, 0x5410, R99 ;  /* 0x00005410ba637816 */ /* 0x000fe40000000063 */
[----:B------:R-:W-:-:S02]  /*4330*/  SHF.R.U32.HI R138, RZ, 0x10, R139 ;  /* 0x00000010ff8a7819 */ /* 0x000fc4000001168b */
[C---:B--2---:R-:W-:Y:S01]  /*4340*/  LOP3.LUT R139, R45.reuse, 0xffff0000, RZ, 0xc0, !PT ;  /* 0xffff00002d8b7812 */ /* 0x044fe200078ec0ff */
[----:B------:R-:W-:Y:S01]  /*4350*/  IMAD.U32 R45, R45, 0x10000, RZ ;  /* 0x000100002d2d7824 */ /* 0x000fe200078e00ff */
[----:B------:R-:W-:Y:S02]  /*4360*/  LOP3.LUT R186, R99, 0xffff0000, RZ, 0xc0, !PT ;  /* 0xffff000063ba7812 */ /* 0x000fe400078ec0ff */
[C---:B------:R-:W-:Y:S01]  /*4370*/  LOP3.LUT R98, R94.reuse, 0xffff0000, RZ, 0xc0, !PT ;  /* 0xffff00005e627812 */ /* 0x040fe200078ec0ff */
[----:B------:R-:W-:Y:S01]  /*4380*/  IMAD.U32 R94, R94, 0x10000, RZ ;  /* 0x000100005e5e7824 */ /* 0x000fe200078e00ff */
[----:B------:R-:W-:Y:S01]  /*4390*/  PRMT R138, R168, 0x5432, R138 ;  /* 0x00005432a88a7816 */ /* 0x000fe2000000008a */
[----:B------:R-:W-:Y:S01]  /*43a0*/  FMUL.FTZ R190, R139, R186 ;  /* 0x000000ba8bbe7220 */ /* 0x000fe20000410000 */
[----:B------:R-:W-:Y:S01]  /*43b0*/  PRMT R95, R185, 0x5410, R95 ;  /* 0x00005410b95f7816 */ /* 0x000fe2000000005f */
[-C--:B------:R-:W-:Y:S02]  /*43c0*/  FMUL.FTZ R139, R139, R98.reuse ;  /* 0x000000628b8b7220 */ /* 0x080fe40000410000 */
[----:B------:R-:W-:-:S02]  /*43d0*/  FFMA.FTZ R98, R45, R98, -R190 ;  /* 0x000000622d627223 */ /* 0x000fc400000108be */
[----:B------:R-:W-:Y:S01]  /*43e0*/  FFMA.FTZ R45, R45, R186, R139 ;  /* 0x000000ba2d2d7223 */ /* 0x000fe2000001008b */
[----:B------:R-:W-:Y:S01]  /*43f0*/  LOP3.LUT R186, R46, 0xffff0000, RZ, 0xc0, !PT ;  /* 0xffff00002eba7812 */ /* 0x000fe200078ec0ff */
[----:B------:R-:W-:Y:S02]  /*4400*/  IMAD.U32 R139, R138, 0x10000, RZ ;  /* 0x000100008a8b7824 */ /* 0x000fe400078e00ff */
[C---:B------:R-:W-:Y:S01]  /*4410*/  IMAD.U32 R185, R95.reuse, 0x10000, RZ ;  /* 0x000100005fb97824 */ /* 0x040fe200078e00ff */
[----:B------:R-:W-:Y:S01]  /*4420*/  LOP3.LUT R95, R95, 0xffff0000, RZ, 0xc0, !PT ;  /* 0xffff00005f5f7812 */ /* 0x000fe200078ec0ff */
[----:B------:R-:W-:Y:S01]  /*4430*/  FMUL.FTZ R187, R186, R139 ;  /* 0x0000008bbabb7220 */ /* 0x000fe20000410000 */
[----:B------:R-:W-:Y:S02]  /*4440*/  IMAD.U32 R46, R46, 0x10000, RZ ;  /* 0x000100002e2e7824 */ /* 0x000fe400078e00ff */
[-C--:B------:R-:W-:Y:S01]  /*4450*/  FMUL.FTZ R186, R186, R185.reuse ;  /* 0x000000b9baba7220 */ /* 0x080fe20000410000 */
[----:B------:R-:W-:Y:S01]  /*4460*/  F2FP.BF16.F32.PACK_AB R45, R45, R98 ;  /* 0x000000622d2d723e */ /* 0x000fe200000010ff */
[----:B------:R-:W-:-:S02]  /*4470*/  FFMA.FTZ R187, R46, R185, -R187 ;  /* 0x000000b92ebb7223 */ /* 0x000fc400000108bb */
[----:B------:R-:W-:Y:S01]  /*4480*/  FFMA.FTZ R186, R46, R139, R186 ;  /* 0x0000008b2eba7223 */ /* 0x000fe200000100ba */
[----:B------:R-:W-:Y:S01]  /*4490*/  LOP3.LUT R139, R138, 0xffff0000, RZ, 0xc0, !PT ;  /* 0xffff00008a8b7812 */ /* 0x000fe200078ec0ff */
[C---:B------:R-:W-:Y:S01]  /*44a0*/  IMAD.U32 R138, R47.reuse, 0x10000, RZ ;  /* 0x000100002f8a7824 */ /* 0x040fe200078e00ff */
[----:B------:R-:W-:-:S05]  /*44b0*/  LOP3.LUT R46, R47, 0xffff0000, RZ, 0xc0, !PT ;  /* 0xffff00002f2e7812 */ /* 0x000fca00078ec0ff */
[C---:B------:R-:W-:Y:S01]  /*44c0*/  FMUL.FTZ R47, R46.reuse, R139 ;  /* 0x0000008b2e2f7220 */ /* 0x040fe20000410000 */
[----:B------:R-:W-:-:S03]  /*44d0*/  FMUL.FTZ R46, R46, R95 ;  /* 0x0000005f2e2e7220 */ /* 0x000fc60000410000 */
[C---:B------:R-:W-:Y:S01]  /*44e0*/  FFMA.FTZ R47, R138.reuse, R95, -R47 ;  /* 0x0000005f8a2f7223 */ /* 0x040fe2000001082f */
[----:B------:R-:W-:Y:S01]  /*44f0*/  FFMA.FTZ R46, R138, R139, R46 ;  /* 0x0000008b8a2e7223 */ /* 0x000fe2000001002e */
[C---:B------:R-:W-:Y:S01]  /*4500*/  LOP3.LUT R95, R44.reuse, 0xffff0000, RZ, 0xc0, !PT ;  /* 0xffff00002c5f7812 */ /* 0x040fe200078ec0ff */
[----:B------:R-:W-:Y:S02]  /*4510*/  IMAD.U32 R138, R99, 0x10000, RZ ;  /* 0x00010000638a7824 */ /* 0x000fe400078e00ff */
[----:B------:R-:W-:Y:S01]  /*4520*/  IMAD.U32 R99, R44, 0x10000, RZ ;  /* 0x000100002c637824 */ /* 0x000fe200078e00ff */
[----:B------:R-:W-:Y:S01]  /*4530*/  F2FP.BF16.F32.PACK_AB R47, R46, R47 ;  /* 0x0000002f2e2f723e */ /* 0x000fe200000010ff */
[C---:B------:R-:W-:Y:S01]  /*4540*/  FMUL.FTZ R44, R95.reuse, R138 ;  /* 0x0000008a5f2c7220 */ /* 0x040fe20000410000 */
[-C--:B------:R-:W-:Y:S01]  /*4550*/  FMUL.FTZ R95, R95, R94.reuse ;  /* 0x0000005e5f5f7220 */ /* 0x080fe20000410000 */
[----:B------:R-:W-:Y:S02]  /*4560*/  F2FP.BF16.F32.PACK_AB R46, R186, R187 ;  /* 0x000000bbba2e723e */ /* 0x000fe400000010ff */
[C---:B------:R-:W-:Y:S01]  /*4570*/  FFMA.FTZ R44, R99.reuse, R94, -R44 ;  /* 0x0000005e632c7223 */ /* 0x040fe2000001082c */
[----:B------:R-:W-:-:S05]  /*4580*/  FFMA.FTZ R95, R99, R138, R95 ;  /* 0x0000008a635f7223 */ /* 0x000fca000001005f */
[----:B------:R-:W-:-:S07]  /*4590*/  F2FP.BF16.F32.PACK_AB R44, R95, R44 ;  /* 0x0000002c5f2c723e */ /* 0x000fce00000010ff */
.L_x_450:
[----:B------:R-:W-:Y:S05]  /*45a0*/  BSYNC B3 ;  /* 0x0000000000037941 */ /* 0x000fea0003800000 */
.L_x_449:
[----:B------:R-:W-:Y:S01]  /*45b0*/  IADD3 R95, P3, R183, R100, RZ ;  /* 0x00000064b75f7210 */ /* 0x000fe20007f7e0ff */
[----:B------:R-:W-:Y:S01]  /*45c0*/  ULDC.64 UR4, c[0x0][0x2e8] ;  /* 0x0000ba0000047ab9 */ /* 0x000fe20000000a00 */
[----:B------:R-:W-:-:S03]  /*45d0*/  ULDC.64 UR6, c[0x0][0x208] ;  /* 0x0000820000067ab9 */ /* 0x000fc60000000a00 */
[----:B------:R-:W-:Y:S01]  /*45e0*/  IMAD.X R98, R182, 0x1, R15, P3 ;  /* 0x00000001b6627824 */ /* 0x000fe200018e060f */
[----:B------:R-:W-:-:S04]  /*45f0*/  LEA R94, P3, R95, UR4, 0x1 ;  /* 0x000000045f5e7c11 */ /* 0x000fc8000f8608ff */
[----:B------:R-:W-:-:S05]  /*4600*/  LEA.HI.X R95, R95, UR5, R98, 0x1, P3 ;  /* 0x000000055f5f7c11 */ /* 0x000fca00098f0c62 */
[----:B--2---:R2:W-:Y:S04]  /*4610*/  STG.E.128 desc[UR6][R94.64], R44 ;  /* 0x0000002c5e007986 */ /* 0x0045e8000c101d06 */
.L_x_448:
[----:B------:R-:W-:Y:S05]  /*4620*/  BSYNC B2 ;  /* 0x0000000000027941 */ /* 0x000fea0003800000 */
.L_x_447:
[----:B------:R-:W-:Y:S05]  /*4630*/  @P1 BRA `(.L_x_446) ;  /* 0x0000000000e41947 */ /* 0x000fea0003800000 */
[----:B0-2---:R0:W2:Y:S01]  /*4640*/  LDS.128 R44, [R5+0x23c00] ;  /* 0x023c0000052c7984 */ /* 0x0050a20000000c00 */
[----:B------:R-:W-:Y:S01]  /*4650*/  IADD3 R183, P3, R183, R14, RZ ;  /* 0x0000000eb7b77210 */ /* 0x000fe20007f7e0ff */
[----:B------:R-:W-:Y:S04]  /*4660*/  BSSY B2, `(.L_x_451) ;  /* 0x0000031000027945 */ /* 0x000fe80003800000 */
[----:B------:R-:W-:Y:S01]  /*4670*/  IMAD.X R182, R182, 0x1, R11, P3 ;  /* 0x00000001b6b67824 */ /* 0x000fe200018e060b */
[----:B------:R-:W-:-:S13]  /*4680*/  ISETP.GE.AND P3, PT, R220, R92, PT ;  /* 0x0000005cdc00720c */ /* 0x000fda0003f66270 */
[----:B0-----:R-:W-:Y:S05]  /*4690*/  @P3 BRA `(.L_x_452) ;  /* 0x0000000000b43947 */ /* 0x001fea0003800000 */
[--C-:B------:R-:W-:Y:S02]  /*46a0*/  SHF.R.U64 R88, R88, 0x10, R89.reuse ;  /* 0x0000001058587819 */ /* 0x100fe40000001259 */
[----:B------:R-:W-:Y:S02]  /*46b0*/  SHF.R.U32.HI R94, RZ, 0x10, R89 ;  /* 0x00000010ff5e7819 */ /* 0x000fe40000011659 */
[--C-:B------:R-:W-:Y:S02]  /*46c0*/  SHF.R.U64 R89, R90, 0x10, R91.reuse ;  /* 0x000000105a597819 */ /* 0x100fe4000000125b */
[----:B------:R-:W-:Y:S02]  /*46d0*/  SHF.R.U32.HI R95, RZ, 0x10, R91 ;  /* 0x00000010ff5f7819 */ /* 0x000fe4000001165b */
[----:B------:R-:W-:Y:S01]  /*46e0*/  PRMT R91, R204, 0x5410, R89 ;  /* 0x00005410cc5b7816 */ /* 0x000fe20000000059 */
[----:B--2---:R-:W-:Y:S01]  /*46f0*/  IMAD.U32 R89, R45, 0x10000, RZ ;  /* 0x000100002d597824 */ /* 0x004fe200078e00ff */
[----:B------:R-:W-:-:S02]  /*4700*/  PRMT R88, R155, 0x5432, R88 ;  /* 0x000054329b587816 */ /* 0x000fc40000000058 */
[----:B------:R-:W-:Y:S02]  /*4710*/  LOP3.LUT R99, R45, 0xffff0000, RZ, 0xc0, !PT ;  /* 0xffff00002d637812 */ /* 0x000fe400078ec0ff */
[----:B------:R-:W-:Y:S02]  /*4720*/  LOP3.LUT R98, R91, 0xffff0000, RZ, 0xc0, !PT ;  /* 0xffff00005b627812 */ /* 0x000fe400078ec0ff */
[C---:B------:R-:W-:Y:S01]  /*4730*/  LOP3.LUT R90, R88.reuse, 0xffff0000, RZ, 0xc0, !PT ;  /* 0xffff0000585a7812 */ /* 0x040fe200078ec0ff */
[----:B------:R-:W-:Y:S02]  /*4740*/  IMAD.U32 R88, R88, 0x10000, RZ ;  /* 0x0001000058587824 */ /* 0x000fe400078e00ff */
[C---:B------:R-:W-:Y:S02]  /*4750*/  FMUL.FTZ R138, R99.reuse, R98 ;  /* 0x00000062638a7220 */ /* 0x040fe40000410000 */
[-C--:B------:R-:W-:Y:S02]  /*4760*/  FMUL.FTZ R45, R99, R90.reuse ;  /* 0x0000005a632d7220 */ /* 0x080fe40000410000 */
[----:B------:R-:W-:-:S02]  /*4770*/  FFMA.FTZ R90, R89, R90, -R138 ;  /* 0x0000005a595a7223 */ /* 0x000fc4000001088a */
[----:B------:R-:W-:Y:S01]  /*4780*/  FFMA.FTZ R89, R89, R98, R45 ;  /* 0x0000006259597223 */ /* 0x000fe2000001002d */
[----:B------:R-:W-:Y:S02]  /*4790*/  PRMT R45, R166, 0x5432, R94 ;  /* 0x00005432a62d7816 */ /* 0x000fe4000000005e */
[----:B------:R-:W-:Y:S02]  /*47a0*/  PRMT R94, R205, 0x5410, R95 ;  /* 0x00005410cd5e7816 */ /* 0x000fe4000000005f */
[----:B------:R-:W-:Y:S01]  /*47b0*/  LOP3.LUT R98, R46, 0xffff0000, RZ, 0xc0, !PT ;  /* 0xffff00002e627812 */ /* 0x000fe200078ec0ff */
[C---:B------:R-:W-:Y:S01]  /*47c0*/  IMAD.U32 R99, R45.reuse, 0x10000, RZ ;  /* 0x000100002d637824 */ /* 0x040fe200078e00ff */
[----:B------:R-:W-:Y:S01]  /*47d0*/  LOP3.LUT R45, R45, 0xffff0000, RZ, 0xc0, !PT ;  /* 0xffff00002d2d7812 */ /* 0x000fe200078ec0ff */
[----:B------:R-:W-:Y:S01]  /*47e0*/  IMAD.U32 R95, R94, 0x10000, RZ ;  /* 0x000100005e5f7824 */ /* 0x000fe200078e00ff */
[----:B------:R-:W-:Y:S01]  /*47f0*/  F2FP.BF16.F32.PACK_AB R89, R89, R90 ;  /* 0x0000005a5959723e */ /* 0x000fe200000010ff */
[----:B------:R-:W-:-:S02]  /*4800*/  IMAD.U32 R46, R46, 0x10000, RZ ;  /* 0x000100002e2e7824 */ /* 0x000fc400078e00ff */
[C---:B------:R-:W-:Y:S01]  /*4810*/  FMUL.FTZ R139, R98.reuse, R95 ;  /* 0x0000005f628b7220 */ /* 0x040fe20000410000 */
[----:B------:R-:W-:-:S03]  /*4820*/  FMUL.FTZ R98, R98, R99 ;  /* 0x0000006362627220 */ /* 0x000fc60000410000 */
[C---:B------:R-:W-:Y:S01]  /*4830*/  FFMA.FTZ R139, R46.reuse, R99, -R139 ;  /* 0x000000632e8b7223 */ /* 0x040fe2000001088b */
        /* <DEDUP_REMOVED lines=17> */
[----:B------:R-:W-:Y:S01]  /*4950*/  F2FP.BF16.F32.PACK_AB R44, R45, R44 ;  /* 0x0000002c2d2c723e */ /* 0x000fe200000010ff */
[----:B------:R-:W-:-:S07]  /*4960*/  IMAD.MOV.U32 R45, RZ, RZ, R89 ;  /* 0x000000ffff2d7224 */ /* 0x000fce00078e0059 */
.L_x_452:
[----:B------:R-:W-:Y:S05]  /*4970*/  BSYNC B2 ;  /* 0x0000000000027941 */ /* 0x000fea0003800000 */
.L_x_451:
[----:B------:R-:W-:Y:S01]  /*4980*/  ULDC.64 UR4, c[0x0][0x2e8] ;  /* 0x0000ba0000047ab9 */ /* 0x000fe20000000a00 */
[----:B------:R-:W-:Y:S01]  /*4990*/  ULDC.64 UR6, c[0x0][0x208] ;  /* 0x0000820000067ab9 */ /* 0x000fe20000000a00 */
[----:B------:R-:W-:-:S04]  /*49a0*/  LEA R88, P3, R183, UR4, 0x1 ;  /* 0x00000004b7587c11 */ /* 0x000fc8000f8608ff */
[----:B------:R-:W-:-:S05]  /*49b0*/  LEA.HI.X R89, R183, UR5, R182, 0x1, P3 ;  /* 0x00000005b7597c11 */ /* 0x000fca00098f0cb6 */
[----:B--2---:R3:W-:Y:S04]  /*49c0*/  STG.E.128 desc[UR6][R88.64], R44 ;  /* 0x0000002c58007986 */ /* 0x0047e8000c101d06 */
.L_x_446:
[----:B------:R-:W-:Y:S05]  /*49d0*/  BSYNC B1 ;  /* 0x0000000000017941 */ /* 0x000fea0003800000 */
.L_x_445:
[----:B------:R-:W-:Y:S04]  /*49e0*/  BSSY B1, `(.L_x_453) ;  /* 0x000007a000017945 */ /* 0x000fe80003800000 */
[----:B------:R-:W-:Y:S05]  /*49f0*/  @P4 BRA `(.L_x_454) ;  /* 0x0000000400e04947 */ /* 0x000fea0003800000 */
[----:B---3--:R-:W-:Y:S01]  /*4a00*/  IADD3 R89, P3, P4, R158, R136, R16 ;  /* 0x000000889e597210 */ /* 0x008fe20007c7e010 */
[----:B------:R-:W-:Y:S03]  /*4a10*/  BSSY B2, `(.L_x_455) ;  /* 0x000003c000027945 */ /* 0x000fe60003800000 */
[----:B------:R-:W-:Y:S01]  /*4a20*/  IADD3.X R88, R123, R93, R17, P3, P4 ;  /* 0x0000005d7b587210 */ /* 0x000fe20001fe8411 */
[----:B------:R-:W-:Y:S08]  /*4a30*/  @P0 BRA `(.L_x_456) ;  /* 0x0000000000e40947 */ /* 0x000ff00003800000 */
        /* <DEDUP_REMOVED lines=51> */
.L_x_458:
[----:B------:R-:W-:Y:S05]  /*4d70*/  BSYNC B3 ;  /* 0x0000000000037941 */ /* 0x000fea0003800000 */
.L_x_457:
[----:B------:R-:W-:Y:S01]  /*4d80*/  ULDC.64 UR4, c[0x0][0x2e8] ;  /* 0x0000ba0000047ab9 */ /* 0x000fe20000000a00 */
[----:B------:R-:W-:Y:S01]  /*4d90*/  ULDC.64 UR6, c[0x0][0x208] ;  /* 0x0000820000067ab9 */ /* 0x000fe20000000a00 */
[----:B------:R-:W-:-:S04]  /*4da0*/  LEA R84, P3, R90, UR4, 0x1 ;  /* 0x000000045a547c11 */ /* 0x000fc8000f8608ff */
[----:B------:R-:W-:-:S05]  /*4db0*/  LEA.HI.X R85, R90, UR5, R91, 0x1, P3 ;  /* 0x000000055a557c11 */ /* 0x000fca00098f0c5b */
[----:B--2---:R3:W-:Y:S04]  /*4dc0*/  STG.E.128 desc[UR6][R84.64], R44 ;  /* 0x0000002c54007986 */ /* 0x0047e8000c101d06 */
.L_x_456:
[----:B------:R-:W-:Y:S05]  /*4dd0*/  BSYNC B2 ;  /* 0x0000000000027941 */ /* 0x000fea0003800000 */
.L_x_455:
[----:B------:R-:W-:Y:S05]  /*4de0*/  @P1 BRA `(.L_x_454) ;  /* 0x0000000000e41947 */ /* 0x000fea0003800000 */
[----:B0-23--:R0:W2:Y:S01]  /*4df0*/  LDS.128 R44, [R5+0x24c00] ;  /* 0x024c0000052c7984 */ /* 0x00d0a20000000c00 */
[----:B------:R-:W-:Y:S01]  /*4e00*/  IADD3 R89, P3, R89, R14, RZ ;  /* 0x0000000e59597210 */ /* 0x000fe20007f7e0ff */
[----:B------:R-:W-:Y:S04]  /*4e10*/  BSSY B2, `(.L_x_459) ;  /* 0x0000031000027945 */ /* 0x000fe80003800000 */
[----:B------:R-:W-:Y:S01]  /*4e20*/  IMAD.X R88, R88, 0x1, R11, P3 ;  /* 0x0000000158587824 */ /* 0x000fe200018e060b */
[----:B------:R-:W-:-:S13]  /*4e30*/  ISETP.GE.AND P3, PT, R220, R92, PT ;  /* 0x0000005cdc00720c */ /* 0x000fda0003f66270 */
[----:B0-----:R-:W-:Y:S05]  /*4e40*/  @P3 BRA `(.L_x_460) ;  /* 0x0000000000b43947 */ /* 0x001fea0003800000 */
[----:B------:R-:W-:Y:S01]  /*4e50*/  SHF.R.U64 R82, R82, 0x10, R83 ;  /* 0x0000001052527819 */ /* 0x000fe20000001253 */
[----:B--2---:R-:W-:Y:S01]  /*4e60*/  IMAD.U32 R84, R46, 0x10000, RZ ;  /* 0x000100002e547824 */ /* 0x004fe200078e00ff */
[----:B------:R-:W-:Y:S02]  /*4e70*/  SHF.R.U64 R80, R80, 0x10, R81 ;  /* 0x0000001050507819 */ /* 0x000fe40000001251 */
[----:B------:R-:W-:Y:S02]  /*4e80*/  PRMT R175, R175, 0x5410, R82 ;  /* 0x00005410afaf7816 */ /* 0x000fe40000000052 */
[----:B------:R-:W-:Y:S02]  /*4e90*/  PRMT R177, R177, 0x5410, R80 ;  /* 0x00005410b1b17816 */ /* 0x000fe40000000050 */
[----:B------:R-:W-:Y:S02]  /*4ea0*/  SHF.R.U32.HI R85, RZ, 0x10, R83 ;  /* 0x00000010ff557819 */ /* 0x000fe40000011653 */
[----:B------:R-:W-:-:S02]  /*4eb0*/  SHF.R.U32.HI R81, RZ, 0x10, R81 ;  /* 0x00000010ff517819 */ /* 0x000fc40000011651 */
[----:B------:R-:W-:Y:S02]  /*4ec0*/  LOP3.LUT R87, R45, 0xffff0000, RZ, 0xc0, !PT ;  /* 0xffff00002d577812 */ /* 0x000fe400078ec0ff */
[C---:B------:R-:W-:Y:S01]  /*4ed0*/  LOP3.LUT R80, R175.reuse, 0xffff0000, RZ, 0xc0, !PT ;  /* 0xffff0000af507812 */ /* 0x040fe200078ec0ff */
[----:B------:R-:W-:Y:S01]  /*4ee0*/  IMAD.U32 R175, R175, 0x10000, RZ ;  /* 0x00010000afaf7824 */ /* 0x000fe200078e00ff */
[C---:B------:R-:W-:Y:S01]  /*4ef0*/  LOP3.LUT R82, R177.reuse, 0xffff0000, RZ, 0xc0, !PT ;  /* 0xffff0000b1527812 */ /* 0x040fe200078ec0ff */
[----:B------:R-:W-:Y:S01]  /*4f00*/  IMAD.U32 R177, R177, 0x10000, RZ ;  /* 0x00010000b1b17824 */ /* 0x000fe200078e00ff */
[----:B------:R-:W-:Y:S01]  /*4f10*/  PRMT R174, R174, 0x5410, R85 ;  /* 0x00005410aeae7816 */ /* 0x000fe20000000055 */
[----:B------:R-:W-:Y:S01]  /*4f20*/  FMUL.FTZ R86, R87, R80 ;  /* 0x0000005057567220 */ /* 0x000fe20000410000 */
[----:B------:R-:W-:Y:S01]  /*4f30*/  PRMT R176, R176, 0x5410, R81 ;  /* 0x00005410b0b07816 */ /* 0x000fe20000000051 */
[----:B------:R-:W-:Y:S01]  /*4f40*/  IMAD.U32 R81, R45, 0x10000, RZ ;  /* 0x000100002d517824 */ /* 0x000fe200078e00ff */
[----:B------:R-:W-:Y:S01]  /*4f50*/  LOP3.LUT R46, R46, 0xffff0000, RZ, 0xc0, !PT ;  /* 0xffff00002e2e7812 */ /* 0x000fe200078ec0ff */
[----:B------:R-:W-:Y:S01]  /*4f60*/  FMUL.FTZ R87, R87, R82 ;  /* 0x0000005257577220 */ /* 0x000fe20000410000 */
[----:B------:R-:W-:-:S02]  /*4f70*/  IMAD.U32 R45, R174, 0x10000, RZ ;  /* 0x00010000ae2d7824 */ /* 0x000fc400078e00ff */
[C---:B------:R-:W-:Y:S01]  /*4f80*/  FFMA.FTZ R86, R81.reuse, R82, -R86 ;  /* 0x0000005251567223 */ /* 0x040fe20000010856 */
[----:B------:R-:W-:Y:S02]  /*4f90*/  IMAD.U32 R85, R176, 0x10000, RZ ;  /* 0x00010000b0557824 */ /* 0x000fe400078e00ff */
[----:B------:R-:W-:Y:S01]  /*4fa0*/  FFMA.FTZ R87, R81, R80, R87 ;  /* 0x0000005051577223 */ /* 0x000fe20000010057 */
[----:B------:R-:W-:Y:S01]  /*4fb0*/  FMUL.FTZ R81, R46, R45 ;  /* 0x0000002d2e517220 */ /* 0x000fe20000410000 */
[C---:B------:R-:W-:Y:S01]  /*4fc0*/  IMAD.U32 R80, R44.reuse, 0x10000, RZ ;  /* 0x000100002c507824 */ /* 0x040fe200078e00ff */
[----:B------:R-:W-:Y:S01]  /*4fd0*/  LOP3.LUT R44, R44, 0xffff0000, RZ, 0xc0, !PT ;  /* 0xffff00002c2c7812 */ /* 0x000fe200078ec0ff */
[-C--:B------:R-:W-:Y:S01]  /*4fe0*/  FMUL.FTZ R91, R46, R85.reuse ;  /* 0x000000552e5b7220 */ /* 0x080fe20000410000 */
[----:B------:R-:W-:Y:S01]  /*4ff0*/  LOP3.LUT R83, R47, 0xffff0000, RZ, 0xc0, !PT ;  /* 0xffff00002f537812 */ /* 0x000fe200078ec0ff */
[----:B------:R-:W-:Y:S01]  /*5000*/  FFMA.FTZ R81, R84, R85, -R81 ;  /* 0x0000005554517223 */ /* 0x000fe20000010851 */
[----:B------:R-:W-:Y:S01]  /*5010*/  LOP3.LUT R174, R174, 0xffff0000, RZ, 0xc0, !PT ;  /* 0xffff0000aeae7812 */ /* 0x000fe200078ec0ff */
[----:B------:R-:W-:Y:S01]  /*5020*/  FFMA.FTZ R84, R84, R45, R91 ;  /* 0x0000002d54547223 */ /* 0x000fe2000001005b */
[----:B------:R-:W-:Y:S01]  /*5030*/  LOP3.LUT R176, R176, 0xffff0000, RZ, 0xc0, !PT ;  /* 0xffff0000b0b07812 */ /* 0x000fe200078ec0ff */
[C---:B------:R-:W-:Y:S01]  /*5040*/  FMUL.FTZ R45, R44.reuse, R175 ;  /* 0x000000af2c2d7220 */ /* 0x040fe20000410000 */
[----:B------:R-:W-:Y:S01]  /*5050*/  FMUL.FTZ R44, R44, R177 ;  /* 0x000000b12c2c7220 */ /* 0x000fe20000410000 */
[----:B------:R-:W-:Y:S01]  /*5060*/  FMUL.FTZ R46, R83, R174 ;  /* 0x000000ae532e7220 */ /* 0x000fe20000410000 */
[----:B------:R-:W-:-:S02]  /*5070*/  IMAD.U32 R47, R47, 0x10000, RZ ;  /* 0x000100002f2f7824 */ /* 0x000fc400078e00ff */
[-C--:B------:R-:W-:Y:S01]  /*5080*/  FMUL.FTZ R83, R83, R176.reuse ;  /* 0x000000b053537220 */ /* 0x080fe20000410000 */
[C---:B------:R-:W-:Y:S01]  /*5090*/  FFMA.FTZ R45, R80.reuse, R177, -R45 ;  /* 0x000000b1502d7223 */ /* 0x040fe2000001082d */
[----:B------:R-:W-:Y:S01]  /*50a0*/  FFMA.FTZ R44, R80, R175, R44 ;  /* 0x000000af502c7223 */ /* 0x000fe2000001002c */
[C---:B------:R-:W-:Y:S01]  /*50b0*/  FFMA.FTZ R176, R47.reuse, R176, -R46 ;  /* 0x000000b02fb07223 */ /* 0x040fe2000001082e */
[----:B------:R-:W-:Y:S01]  /*50c0*/  FFMA.FTZ R83, R47, R174, R83 ;  /* 0x000000ae2f537223 */ /* 0x000fe20000010053 */
[----:B------:R-:W-:Y:S02]  /*50d0*/  F2FP.BF16.F32.PACK_AB R86, R87, R86 ;  /* 0x000000565756723e */ /* 0x000fe400000010ff */
[----:B------:R-:W-:Y:S02]  /*50e0*/  F2FP.BF16.F32.PACK_AB R44, R44, R45 ;  /* 0x0000002d2c2c723e */ /* 0x000fe400000010ff */
[----:B------:R-:W-:Y:S01]  /*50f0*/  F2FP.BF16.F32.PACK_AB R47, R83, R176 ;  /* 0x000000b0532f723e */ /* 0x000fe200000010ff */
[----:B------:R-:W-:Y:S01]  /*5100*/  IMAD.MOV.U32 R45, RZ, RZ, R86 ;  /* 0x000000ffff2d7224 */ /* 0x000fe200078e0056 */
[----:B------:R-:W-:-:S07]  /*5110*/  F2FP.BF16.F32.PACK_AB R46, R84, R81 ;  /* 0x00000051542e723e */ /* 0x000fce00000010ff */
.L_x_460:
[----:B------:R-:W-:Y:S05]  /*5120*/  BSYNC B2 ;  /* 0x0000000000027941 */ /* 0x000fea0003800000 */
.L_x_459:
[----:B------:R-:W-:Y:S01]  /*5130*/  ULDC.64 UR4, c[0x0][0x2e8] ;  /* 0x0000ba0000047ab9 */ /* 0x000fe20000000a00 */
[----:B------:R-:W-:Y:S01]  /*5140*/  ULDC.64 UR6, c[0x0][0x208] ;  /* 0x0000820000067ab9 */ /* 0x000fe20000000a00 */
[----:B------:R-:W-:-:S04]  /*5150*/  LEA R80, P3, R89, UR4, 0x1 ;  /* 0x0000000459507c11 */ /* 0x000fc8000f8608ff */
[----:B------:R-:W-:-:S05]  /*5160*/  LEA.HI.X R81, R89, UR5, R88, 0x1, P3 ;  /* 0x0000000559517c11 */ /* 0x000fca00098f0c58 */
[----:B--2---:R4:W-:Y:S04]  /*5170*/  STG.E.128 desc[UR6][R80.64], R44 ;  /* 0x0000002c50007986 */ /* 0x0049e8000c101d06 */
.L_x_454:
[----:B------:R-:W-:Y:S05]  /*5180*/  BSYNC B1 ;  /* 0x0000000000017941 */ /* 0x000fea0003800000 */
.L_x_453:
[----:B------:R-:W5:Y:S01]  /*5190*/  LDL R90, [R1] ;  /* 0x00000000015a7983 */ /* 0x000f620000100800 */
[----:B------:R-:W-:Y:S01]  /*51a0*/  BSSY B1, `(.L_x_461) ;  /* 0x000007c000017945 */ /* 0x000fe20003800000 */
[----:B-----5:R-:W-:-:S13]  /*51b0*/  LOP3.LUT P3, RZ, R90, 0x4, RZ, 0xc0, !PT ;  /* 0x000000045aff7812 */ /* 0x020fda000786c0ff */
[----:B------:R-:W-:Y:S05]  /*51c0*/  @P3 BRA `(.L_x_462) ;  /* 0x0000000400e43947 */ /* 0x000fea0003800000 */
[----:B----4-:R-:W-:Y:S01]  /*51d0*/  IADD3 R81, P3, P4, R125, R136, R16 ;  /* 0x000000887d517210 */ /* 0x010fe20007c7e010 */
[----:B------:R-:W-:Y:S03]  /*51e0*/  BSSY B2, `(.L_x_463) ;  /* 0x000003c000027945 */ /* 0x000fe60003800000 */
[----:B------:R-:W-:Y:S01]  /*51f0*/  IADD3.X R80, R124, R93, R17, P3, P4 ;  /* 0x0000005d7c507210 */ /* 0x000fe20001fe8411 */
[----:B------:R-:W-:Y:S08]  /*5200*/  @P0 BRA `(.L_x_464) ;  /* 0x0000000000e40947 */ /* 0x000ff00003800000 */
[----:B0-23--:R0:W2:Y:S01]  /*5210*/  LDS.128 R44, [R5+0x20400] ;  /* 0x02040000052c7984 */ /* 0x00d0a20000000c00 */
[----:B------:R-:W-:Y:S01]  /*5220*/  IADD3 R82, P3, R81, R100, RZ ;  /* 0x0000006451527210 */ /* 0x000fe20007f7e0ff */
[----:B------:R-:W-:Y:S04]  /*5230*/  BSSY B3, `(.L_x_465) ;  /* 0x0000031000037945 */ /* 0x000fe80003800000 */
[----:B------:R-:W-:Y:S01]  /*5240*/  IMAD.X R83, R80, 0x1, R15, P3 ;  /* 0x0000000150537824 */ /* 0x000fe200018e060f */
[----:B------:R-:W-:-:S13]  /*5250*/  ISETP.GE.AND P3, PT, R18, R92, PT ;  /* 0x0000005c1200720c */ /* 0x000fda0003f66270 */
[----:B0-----:R-:W-:Y:S05]  /*5260*/  @P3 BRA `(.L_x_466) ;  /* 0x0000000000b43947 */ /* 0x001fea0003800000 */
[--C-:B------:R-:W-:Y:S02]  /*5270*/  SHF.R.U64 R85, R78, 0x10, R79.reuse ;  /* 0x000000104e557819 */ /* 0x100fe4000000124f */
[----:B------:R-:W-:Y:S02]  /*5280*/  SHF.R.U32.HI R79, RZ, 0x10, R79 ;  /* 0x00000010ff4f7819 */ /* 0x000fe4000001164f */
[--C-:B------:R-:W-:Y:S01]  /*5290*/  SHF.R.U64 R87, R76, 0x10, R77.reuse ;  /* 0x000000104c577819 */ /* 0x100fe2000000124d */
[----:B--2---:R-:W-:Y:S01]  /*52a0*/  IMAD.U32 R76, R46, 0x10000, RZ ;  /* 0x000100002e4c7824 */ /* 0x004fe200078e00ff */
[----:B------:R-:W-:Y:S02]  /*52b0*/  SHF.R.U32.HI R84, RZ, 0x10, R77 ;  /* 0x00000010ff547819 */ /* 0x000fe4000001164d */
[----:B------:R-:W-:Y:S02]  /*52c0*/  PRMT R184, R184, 0x5410, R85 ;  /* 0x00005410b8b87816 */ /* 0x000fe40000000055 */
[----:B------:R-:W-:-:S02]  /*52d0*/  PRMT R188, R188, 0x5410, R79 ;  /* 0x00005410bcbc7816 */ /* 0x000fc4000000004f */
[----:B------:R-:W-:Y:S02]  /*52e0*/  PRMT R170, R170, 0x5410, R87 ;  /* 0x00005410aaaa7816 */ /* 0x000fe40000000057 */
[----:B------:R-:W-:Y:S01]  /*52f0*/  PRMT R171, R171, 0x5410, R84 ;  /* 0x00005410abab7816 */ /* 0x000fe20000000054 */
[----:B------:R-:W-:Y:S01]  /*5300*/  IMAD.U32 R78, R188, 0x10000, RZ ;  /* 0x00010000bc4e7824 */ /* 0x000fe200078e00ff */
[----:B------:R-:W-:Y:S01]  /*5310*/  LOP3.LUT R77, R46, 0xffff0000, RZ, 0xc0, !PT ;  /* 0xffff00002e4d7812 */ /* 0x000fe200078ec0ff */
[C---:B------:R-:W-:Y:S01]  /*5320*/  IMAD.U32 R84, R45.reuse, 0x10000, RZ ;  /* 0x000100002d547824 */ /* 0x040fe200078e00ff */
[----:B------:R-:W-:Y:S01]  /*5330*/  LOP3.LUT R79, R45, 0xffff0000, RZ, 0xc0, !PT ;  /* 0xffff00002d4f7812 */ /* 0x000fe200078ec0ff */
[----:B------:R-:W-:Y:S01]  /*5340*/  IMAD.U32 R85, R171, 0x10000, RZ ;  /* 0x00010000ab557824 */ /* 0x000fe200078e00ff */
[----:B------:R-:W-:Y:S01]  /*5350*/  LOP3.LUT R87, R184, 0xffff0000, RZ, 0xc0, !PT ;  /* 0xffff0000b8577812 */ /* 0x000fe200078ec0ff */
[----:B------:R-:W-:Y:S01]  /*5360*/  FMUL.FTZ R91, R77, R78 ;  /* 0x0000004e4d5b7220 */ /* 0x000fe20000410000 */
[----:B------:R-:W-:Y:S01]  /*5370*/  LOP3.LUT R86, R170, 0xffff0000, RZ, 0xc0, !PT ;  /* 0xffff0000aa567812 */ /* 0x000fe200078ec0ff */
[----:B------:R-:W-:Y:S01]  /*5380*/  IMAD.U32 R45, R44, 0x10000, RZ ;  /* 0x000100002c2d7824 */ /* 0x000fe200078e00ff */
[----:B------:R-:W-:Y:S01]  /*5390*/  LOP3.LUT R46, R47, 0xffff0000, RZ, 0xc0, !PT ;  /* 0xffff00002f2e7812 */ /* 0x000fe200078ec0ff */
[----:B------:R-:W-:Y:S01]  /*53a0*/  FMUL.FTZ R89, R79, R87 ;  /* 0x000000574f597220 */ /* 0x000fe20000410000 */
[-C--:B------:R-:W-:Y:S01]  /*53b0*/  FMUL.FTZ R77, R77, R85.reuse ;  /* 0x000000554d4d7220 */ /* 0x080fe20000410000 */
[-C--:B------:R-:W-:Y:S01]  /*53c0*/  FMUL.FTZ R88, R79, R86.reuse ;  /* 0x000000564f587220 */ /* 0x080fe20000410000 */
[----:B------:R-:W-:Y:S01]  /*53d0*/  LOP3.LUT R188, R188, 0xffff0000, RZ, 0xc0, !PT ;  /* 0xffff0000bcbc7812 */ /* 0x000fe200078ec0ff */
[----:B------:R-:W-:Y:S01]  /*53e0*/  IMAD.U32 R170, R170, 0x10000, RZ ;  /* 0x00010000aaaa7824 */ /* 0x000fe200078e00ff */
[----:B------:R-:W-:Y:S01]  /*53f0*/  LOP3.LUT R171, R171, 0xffff0000, RZ, 0xc0, !PT ;  /* 0xffff0000abab7812 */ /* 0x000fe200078ec0ff */
[----:B------:R-:W-:Y:S01]  /*5400*/  FFMA.FTZ R79, R84, R86, -R89 ;  /* 0x00000056544f7223 */ /* 0x000fe20000010859 */
[----:B------:R-:W-:Y:S01]  /*5410*/  LOP3.LUT R44, R44, 0xffff0000, RZ, 0xc0, !PT ;  /* 0xffff00002c2c7812 */ /* 0x000fe200078ec0ff */
[----:B------:R-:W-:Y:S01]  /*5420*/  FFMA.FTZ R85, R76, R85, -R91 ;  /* 0x000000554c557223 */ /* 0x000fe2000001085b */
[----:B------:R-:W-:Y:S01]  /*5430*/  SHF.L.U32 R184, R184, 0x10, RZ ;  /* 0x00000010b8b87819 */ /* 0x000fe200000006ff */
[----:B------:R-:W-:Y:S01]  /*5440*/  FFMA.FTZ R84, R84, R87, R88 ;  /* 0x0000005754547223 */ /* 0x000fe20000010058 */
[----:B------:R-:W-:Y:S01]  /*5450*/  FFMA.FTZ R76, R76, R78, R77 ;  /* 0x0000004e4c4c7223 */ /* 0x000fe2000001004d */
[C---:B------:R-:W-:Y:S01]  /*5460*/  FMUL.FTZ R78, R46.reuse, R188 ;  /* 0x000000bc2e4e7220 */ /* 0x040fe20000410000 */
[----:B------:R-:W-:Y:S01]  /*5470*/  FMUL.FTZ R87, R46, R171 ;  /* 0x000000ab2e577220 */ /* 0x000fe20000410000 */
[C---:B------:R-:W-:Y:S01]  /*5480*/  FMUL.FTZ R46, R44.reuse, R184 ;  /* 0x000000b82c2e7220 */ /* 0x040fe20000410000 */
[-C--:B------:R-:W-:Y:S01]  /*5490*/  FMUL.FTZ R77, R44, R170.reuse ;  /* 0x000000aa2c4d7220 */ /* 0x080fe20000410000 */
[----:B------:R-:W-:Y:S01]  /*54a0*/  IMAD.U32 R47, R47, 0x10000, RZ ;  /* 0x000100002f2f7824 */ /* 0x000fe200078e00ff */
[----:B------:R-:W-:Y:S01]  /*54b0*/  F2FP.BF16.F32.PACK_AB R76, R76, R85 ;  /* 0x000000554c4c723e */ /* 0x000fe200000010ff */
[C---:B------:R-:W-:Y:S01]  /*54c0*/  FFMA.FTZ R46, R45.reuse, R170, -R46 ;  /* 0x000000aa2d2e7223 */ /* 0x040fe2000001082e */
[----:B------:R-:W-:Y:S01]  /*54d0*/  FFMA.FTZ R77, R45, R184, R77 ;  /* 0x000000b82d4d7223 */ /* 0x000fe2000001004d */
[C---:B------:R-:W-:Y:S01]  /*54e0*/  FFMA.FTZ R78, R47.reuse, R171, -R78 ;  /* 0x000000ab2f4e7223 */ /* 0x040fe2000001084e */
[----:B------:R-:W-:Y:S01]  /*54f0*/  FFMA.FTZ R87, R47, R188, R87 ;  /* 0x000000bc2f577223 */ /* 0x000fe20000010057 */
[----:B------:R-:W-:-:S02]  /*5500*/  F2FP.BF16.F32.PACK_AB R45, R84, R79 ;  /* 0x0000004f542d723e */ /* 0x000fc400000010ff */
[----:B------:R-:W-:Y:S01]  /*5510*/  F2FP.BF16.F32.PACK_AB R44, R77, R46 ;  /* 0x0000002e4d2c723e */ /* 0x000fe200000010ff */
[----:B------:R-:W-:Y:S01]  /*5520*/  IMAD.MOV.U32 R46, RZ, RZ, R76 ;  /* 0x000000ffff2e7224 */ /* 0x000fe200078e004c */
[----:B------:R-:W-:-:S07]  /*5530*/  F2FP.BF16.F32.PACK_AB R47, R87, R78 ;  /* 0x0000004e572f723e */ /* 0x000fce00000010ff */
.L_x_466:
[----:B------:R-:W-:Y:S05]  /*5540*/  BSYNC B3 ;  /* 0x0000000000037941 */ /* 0x000fea0003800000 */
.L_x_465:
[----:B------:R-:W-:Y:S01]  /*5550*/  ULDC.64 UR4, c[0x0][0x2e8] ;  /* 0x0000ba0000047ab9 */ /* 0x000fe20000000a00 */
[----:B------:R-:W-:Y:S01]  /*5560*/  ULDC.64 UR6, c[0x0][0x208] ;  /* 0x0000820000067ab9 */ /* 0x000fe20000000a00 */
[----:B------:R-:W-:-:S04]  /*5570*/  LEA R76, P3, R82, UR4, 0x1 ;  /* 0x00000004524c7c11 */ /* 0x000fc8000f8608ff */
[----:B------:R-:W-:-:S05]  /*5580*/  LEA.HI.X R77, R82, UR5, R83, 0x1, P3 ;  /* 0x00000005524d7c11 */ /* 0x000fca00098f0c53 */
[----:B--2---:R4:W-:Y:S04]  /*5590*/  STG.E.128 desc[UR6][R76.64], R44 ;  /* 0x0000002c4c007986 */ /* 0x0049e8000c101d06 */
.L_x_464:
[----:B------:R-:W-:Y:S05]  /*55a0*/  BSYNC B2 ;  /* 0x0000000000027941 */ /* 0x000fea0003800000 */
.L_x_463:
[----:B------:R-:W-:Y:S05]  /*55b0*/  @P1 BRA `(.L_x_462) ;  /* 0x0000000000e81947 */ /* 0x000fea0003800000 */
[----:B0-234-:R0:W2:Y:S01]  /*55c0*/  LDS.128 R44, [R5+0x25c00] ;  /* 0x025c0000052c7984 */ /* 0x01d0a20000000c00 */
[----:B------:R-:W-:Y:S01]  /*55d0*/  IADD3 R81, P3, R81, R14, RZ ;  /* 0x0000000e51517210 */ /* 0x000fe20007f7e0ff */
[----:B------:R-:W-:Y:S04]  /*55e0*/  BSSY B2, `(.L_x_467) ;  /* 0x0000032000027945 */ /* 0x000fe80003800000 */
[----:B------:R-:W-:Y:S01]  /*55f0*/  IMAD.X R80, R80, 0x1, R11, P3 ;  /* 0x0000000150507824 */ /* 0x000fe200018e060b */
[----:B------:R-:W-:-:S13]  /*5600*/  ISETP.GE.AND P3, PT, R220, R92, PT ;  /* 0x0000005cdc00720c */ /* 0x000fda0003f66270 */
[----:B0-----:R-:W-:Y:S05]  /*5610*/  @P3 BRA `(.L_x_468) ;  /* 0x0000000000b83947 */ /* 0x001fea0003800000 */
[----:B------:R-:W-:Y:S01]  /*5620*/  SHF.R.U64 R78, R72, 0x10, R73 ;  /* 0x00000010484e7819 */ /* 0x000fe20000001249 */
[----:B--2---:R-:W-:Y:S01]  /*5630*/  IMAD.U32 R72, R46, 0x10000, RZ ;  /* 0x000100002e487824 */ /* 0x004fe200078e00ff */
[--C-:B------:R-:W-:Y:S02]  /*5640*/  SHF.R.U64 R76, R74, 0x10, R75.reuse ;  /* 0x000000104a4c7819 */ /* 0x100fe4000000124b */
[----:B------:R-:W-:Y:S01]  /*5650*/  SHF.R.U32.HI R74, RZ, 0x10, R75 ;  /* 0x00000010ff4a7819 */ /* 0x000fe2000001164b */
[----:B------:R-:W-:Y:S01]  /*5660*/  IMAD.U32 R75, R45, 0x10000, RZ ;  /* 0x000100002d4b7824 */ /* 0x000fe200078e00ff */
[----:B------:R-:W-:Y:S02]  /*5670*/  SHF.R.U32.HI R77, RZ, 0x10, R73 ;  /* 0x00000010ff4d7819 */ /* 0x000fe40000011649 */
[----:B------:R-:W-:Y:S02]  /*5680*/  PRMT R167, R167, 0x5410, R78 ;  /* 0x00005410a7a77816 */ /* 0x000fe4000000004e */
[----:B------:R-:W-:-:S02]  /*5690*/  PRMT R155, R155, 0x5410, R76 ;  /* 0x000054109b9b7816 */ /* 0x000fc4000000004c */
[----:B------:R-:W-:Y:S02]  /*56a0*/  PRMT R153, R153, 0x5410, R74 ;  /* 0x0000541099997816 */ /* 0x000fe4000000004a */
[----:B------:R-:W-:Y:S02]  /*56b0*/  PRMT R166, R166, 0x5410, R77 ;  /* 0x00005410a6a67816 */ /* 0x000fe4000000004d */
[----:B------:R-:W-:Y:S01]  /*56c0*/  LOP3.LUT R74, R45, 0xffff0000, RZ, 0xc0, !PT ;  /* 0xffff00002d4a7812 */ /* 0x000fe200078ec0ff */
[----:B------:R-:W-:Y:S01]  /*56d0*/  IMAD.U32 R79, R153, 0x10000, RZ ;  /* 0x00010000994f7824 */ /* 0x000fe200078e00ff */
[----:B------:R-:W-:Y:S01]  /*56e0*/  LOP3.LUT R78, R155, 0xffff0000, RZ, 0xc0, !PT ;  /* 0xffff00009b4e7812 */ /* 0x000fe200078ec0ff */
[----:B------:R-:W-:Y:S01]  /*56f0*/  IMAD.U32 R77, R166, 0x10000, RZ ;  /* 0x00010000a64d7824 */ /* 0x000fe200078e00ff */
[----:B------:R-:W-:Y:S01]  /*5700*/  LOP3.LUT R76, R167, 0xffff0000, RZ, 0xc0, !PT ;  /* 0xffff0000a74c7812 */ /* 0x000fe200078ec0ff */
[----:B------:R-:W-:Y:S01]  /*5710*/  IMAD.U32 R155, R155, 0x10000, RZ ;  /* 0x000100009b9b7824 */ /* 0x000fe200078e00ff */
[----:B------:R-:W-:Y:S01]  /*5720*/  LOP3.LUT R73, R46, 0xffff0000, RZ, 0xc0, !PT ;  /* 0xffff00002e497812 */ /* 0x000fe200078ec0ff */
[C---:B------:R-:W-:Y:S01]  /*5730*/  FMUL.FTZ R82, R74.reuse, R78 ;  /* 0x0000004e4a527220 */ /* 0x040fe20000410000 */
[----:B------:R-:W-:Y:S01]  /*5740*/  LOP3.LUT R46, R47, 0xffff0000, RZ, 0xc0, !PT ;  /* 0xffff00002f2e7812 */ /* 0x000fe200078ec0ff */
[----:B------:R-:W-:Y:S01]  /*5750*/  FMUL.FTZ R83, R74, R76 ;  /* 0x0000004c4a537220 */ /* 0x000fe20000410000 */
[----:B------:R-:W-:Y:S01]  /*5760*/  LOP3.LUT R153, R153, 0xffff0000, RZ, 0xc0, !PT ;  /* 0xffff000099997812 */ /* 0x000fe200078ec0ff */
[C---:B------:R-:W-:Y:S01]  /*5770*/  FMUL.FTZ R85, R73.reuse, R79 ;  /* 0x0000004f49557220 */ /* 0x040fe20000410000 */
[----:B------:R-:W-:Y:S01]  /*5780*/  LOP3.LUT R166, R166, 0xffff0000, RZ, 0xc0, !PT ;  /* 0xffff0000a6a67812 */ /* 0x000fe200078ec0ff */
[C---:B------:R-:W-:Y:S01]  /*5790*/  IMAD.U32 R45, R44.reuse, 0x10000, RZ ;  /* 0x000100002c2d7824 */ /* 0x040fe200078e00ff */
[----:B------:R-:W-:Y:S01]  /*57a0*/  LOP3.LUT R74, R44, 0xffff0000, RZ, 0xc0, !PT ;  /* 0xffff00002c4a7812 */ /* 0x000fe200078ec0ff */
[----:B------:R-:W-:Y:S01]  /*57b0*/  FMUL.FTZ R73, R73, R77 ;  /* 0x0000004d49497220 */ /* 0x000fe20000410000 */
[----:B------:R-:W-:-:S02]  /*57c0*/  IMAD.U32 R167, R167, 0x10000, RZ ;  /* 0x00010000a7a77824 */ /* 0x000fc400078e00ff */
[C---:B------:R-:W-:Y:S01]  /*57d0*/  FFMA.FTZ R44, R75.reuse, R76, -R82 ;  /* 0x0000004c4b2c7223 */ /* 0x040fe20000010852 */
[----:B------:R-:W-:Y:S01]  /*57e0*/  FFMA.FTZ R83, R75, R78, R83 ;  /* 0x0000004e4b537223 */ /* 0x000fe20000010053 */
[C---:B------:R-:W-:Y:S01]  /*57f0*/  FMUL.FTZ R76, R46.reuse, R153 ;  /* 0x000000992e4c7220 */ /* 0x040fe20000410000 */
[-C--:B------:R-:W-:Y:S01]  /*5800*/  FMUL.FTZ R78, R46, R166.reuse ;  /* 0x000000a62e4e7220 */ /* 0x080fe20000410000 */
[----:B------:R-:W-:Y:S01]  /*5810*/  FFMA.FTZ R85, R72, R77, -R85 ;  /* 0x0000004d48557223 */ /* 0x000fe20000010855 */
[----:B------:R-:W-:Y:S01]  /*5820*/  FMUL.FTZ R46, R74, R155 ;  /* 0x0000009b4a2e7220 */ /* 0x000fe20000410000 */
[----:B------:R-:W-:Y:S02]  /*5830*/  IMAD.U32 R47, R47, 0x10000, RZ ;  /* 0x000100002f2f7824 */ /* 0x000fe400078e00ff */
[----:B------:R-:W-:Y:S01]  /*5840*/  FFMA.FTZ R72, R72, R79, R73 ;  /* 0x0000004f48487223 */ /* 0x000fe20000010049 */
[-C--:B------:R-:W-:Y:S01]  /*5850*/  FMUL.FTZ R74, R74, R167.reuse ;  /* 0x000000a74a4a7220 */ /* 0x080fe20000410000 */
[----:B------:R-:W-:Y:S01]  /*5860*/  FFMA.FTZ R46, R45, R167, -R46 ;  /* 0x000000a72d2e7223 */ /* 0x000fe2000001082e */
[C---:B------:R-:W-:Y:S01]  /*5870*/  FFMA.FTZ R76, R47.reuse, R166, -R76 ;  /* 0x000000a62f4c7223 */ /* 0x040fe2000001084c */
[----:B------:R-:W-:Y:S01]  /*5880*/  FFMA.FTZ R47, R47, R153, R78 ;  /* 0x000000992f2f7223 */ /* 0x000fe2000001004e */
[----:B------:R-:W-:Y:S01]  /*5890*/  FFMA.FTZ R45, R45, R155, R74 ;  /* 0x0000009b2d2d7223 */ /* 0x000fe2000001004a */
[----:B------:R-:W-:-:S02]  /*58a0*/  F2FP.BF16.F32.PACK_AB R83, R83, R44 ;  /* 0x0000002c5353723e */ /* 0x000fc400000010ff */
[----:B------:R-:W-:Y:S02]  /*58b0*/  F2FP.BF16.F32.PACK_AB R72, R72, R85 ;  /* 0x000000554848723e */ /* 0x000fe400000010ff */
[----:B------:R-:W-:Y:S01]  /*58c0*/  F2FP.BF16.F32.PACK_AB R44, R45, R46 ;  /* 0x0000002e2d2c723e */ /* 0x000fe200000010ff */
[----:B------:R-:W-:Y:S01]  /*58d0*/  IMAD.MOV.U32 R45, RZ, RZ, R83 ;  /* 0x000000ffff2d7224 */ /* 0x000fe200078e0053 */
[----:B------:R-:W-:Y:S01]  /*58e0*/  F2FP.BF16.F32.PACK_AB R47, R47, R76 ;  /* 0x0000004c2f2f723e */ /* 0x000fe200000010ff */
[----:B------:R-:W-:-:S07]  /*58f0*/  IMAD.MOV.U32 R46, RZ, RZ, R72 ;  /* 0x000000ffff2e7224 */ /* 0x000fce00078e0048 */
.L_x_468:
[----:B------:R-:W-:Y:S05]  /*5900*/  BSYNC B2 ;  /* 0x0000000000027941 */ /* 0x000fea0003800000 */
.L_x_467:
[----:B------:R-:W-:Y:S01]  /*5910*/  ULDC.64 UR4, c[0x0][0x2e8] ;  /* 0x0000ba0000047ab9 */ /* 0x000fe20000000a00 */
[----:B------:R-:W-:Y:S01]  /*5920*/  ULDC.64 UR6, c[0x0][0x208] ;  /* 0x0000820000067ab9 */ /* 0x000fe20000000a00 */
[----:B------:R-:W-:-:S04]  /*5930*/  LEA R72, P3, R81, UR4, 0x1 ;  /* 0x0000000451487c11 */ /* 0x000fc8000f8608ff */
[----:B------:R-:W-:-:S05]  /*5940*/  LEA.HI.X R73, R81, UR5, R80, 0x1, P3 ;  /* 0x0000000551497c11 */ /* 0x000fca00098f0c50 */
[----:B--2---:R0:W-:Y:S04]  /*5950*/  STG.E.128 desc[UR6][R72.64], R44 ;  /* 0x0000002c48007986 */ /* 0x0041e8000c101d06 */
.L_x_462:
[----:B------:R-:W-:Y:S05]  /*5960*/  BSYNC B1 ;  /* 0x0000000000017941 */ /* 0x000fea0003800000 */
.L_x_461:
[----:B------:R-:W-:Y:S01]  /*5970*/  LOP3.LUT P3, RZ, R90, 0x8, RZ, 0xc0, !PT ;  /* 0x000000085aff7812 */ /* 0x000fe2000786c0ff */
[----:B------:R-:W-:-:S12]  /*5980*/  BSSY B1, `(.L_x_469) ;  /* 0x000007b000017945 */ /* 0x000fd80003800000 */
[----:B------:R-:W-:Y:S05]  /*5990*/  @P3 BRA `(.L_x_470) ;  /* 0x0000000400e43947 */ /* 0x000fea0003800000 */
[----:B0-----:R-:W-:Y:S01]  /*59a0*/  IADD3 R73, P3, P4, R127, R136, R16 ;  /* 0x000000887f497210 */ /* 0x001fe20007c7e010 */
[----:B------:R-:W-:Y:S03]  /*59b0*/  BSSY B2, `(.L_x_471) ;  /* 0x000003c000027945 */ /* 0x000fe60003800000 */
[----:B------:R-:W-:Y:S01]  /*59c0*/  IADD3.X R72, R126, R93, R17, P3, P4 ;  /* 0x0000005d7e487210 */ /* 0x000fe20001fe8411 */
[----:B------:R-:W-:Y:S08]  /*59d0*/  @P0 BRA `(.L_x_472) ;  /* 0x0000000000e40947 */ /* 0x000ff00003800000 */
[----:B--234-:R0:W2:Y:S01]  /*59e0*/  LDS.128 R44, [R5+0x21400] ;  /* 0x02140000052c7984 */ /* 0x01c0a20000000c00 */
[----:B------:R-:W-:Y:S01]  /*59f0*/  IADD3 R74, P3, R73, R100, RZ ;  /* 0x00000064494a7210 */ /* 0x000fe20007f7e0ff */
[----:B------:R-:W-:Y:S04]  /*5a00*/  BSSY B3, `(.L_x_473) ;  /* 0x0000031000037945 */ /* 0x000fe80003800000 */
[----:B------:R-:W-:Y:S01]  /*5a10*/  IMAD.X R75, R72, 0x1, R15, P3 ;  /* 0x00000001484b7824 */ /* 0x000fe200018e060f */
[----:B------:R-:W-:-:S13]  /*5a20*/  ISETP.GE.AND P3, PT, R18, R92, PT ;  /* 0x0000005c1200720c */ /* 0x000fda0003f66270 */
[----:B0-----:R-:W-:Y:S05]  /*5a30*/  @P3 BRA `(.L_x_474) ;  /* 0x0000000000b43947 */ /* 0x001fea0003800000 */
[----:B------:R-:W-:Y:S02]  /*5a40*/  SHF.R.U64 R77, R70, 0x10, R71 ;  /* 0x00000010464d7819 */ /* 0x000fe40000001247 */
[----:B------:R-:W-:Y:S02]  /*5a50*/  SHF.R.U64 R79, R68, 0x10, R69 ;  /* 0x00000010444f7819 */ /* 0x000fe40000001245 */
[----:B------:R-:W-:Y:S02]  /*5a60*/  SHF.R.U32.HI R70, RZ, 0x10, R71 ;  /* 0x00000010ff467819 */ /* 0x000fe40000011647 */
[----:B------:R-:W-:Y:S01]  /*5a70*/  SHF.R.U32.HI R76, RZ, 0x10, R69 ;  /* 0x00000010ff4c7819 */ /* 0x000fe20000011645 */
[----:B--2---:R-:W-:Y:S01]  /*5a80*/  IMAD.U32 R69, R46, 0x10000, RZ ;  /* 0x000100002e457824 */ /* 0x004fe200078e00ff */
        /* <DEDUP_REMOVED lines=11> */
[C---:B------:R-:W-:Y:S01]  /*5b40*/  IMAD.U32 R46, R47.reuse, 0x10000, RZ ;  /* 0x000100002f2e7824 */ /* 0x040fe200078e00ff */
[----:B------:R-:W-:Y:S01]  /*5b50*/  LOP3.LUT R68, R47, 0xffff0000, RZ, 0xc0, !PT ;  /* 0xffff00002f447812 */ /* 0x000fe200078ec0ff */
[----:B------:R-:W-:Y:S01]  /*5b60*/  FMUL.FTZ R82, R70, R77 ;  /* 0x0000004d46527220 */ /* 0x000fe20000410000 */
[----:B------:R-:W-:-:S02]  /*5b70*/  IMAD.U32 R47, R45, 0x10000, RZ ;  /* 0x000100002d2f7824 */ /* 0x000fc400078e00ff */
[----:B------:R-:W-:Y:S01]  /*5b80*/  FMUL.FTZ R70, R70, R76 ;  /* 0x0000004c46467220 */ /* 0x000fe20000410000 */
[----:B------:R-:W-:Y:S01]  /*5b90*/  FMUL.FTZ R84, R71, R80 ;  /* 0x0000005047547220 */ /* 0x000fe20000410000 */
[----:B------:R-:W-:Y:S01]  /*5ba0*/  LOP3.LUT R203, R203, 0xffff0000, RZ, 0xc0, !PT ;  /* 0xffff0000cbcb7812 */ /* 0x000fe200078ec0ff */
[C---:B------:R-:W-:Y:S02]  /*5bb0*/  IMAD.U32 R45, R44.reuse, 0x10000, RZ ;  /* 0x000100002c2d7824 */ /* 0x040fe400078e00ff */
[----:B------:R-:W-:Y:S01]  /*5bc0*/  FFMA.FTZ R77, R47, R77, R70 ;  /* 0x0000004d2f4d7223 */ /* 0x000fe20000010046 */
[-C--:B------:R-:W-:Y:S01]  /*5bd0*/  FMUL.FTZ R70, R71, R78.reuse ;  /* 0x0000004e47467220 */ /* 0x080fe20000410000 */
[----:B------:R-:W-:Y:S01]  /*5be0*/  LOP3.LUT R201, R201, 0xffff0000, RZ, 0xc0, !PT ;  /* 0xffff0000c9c97812 */ /* 0x000fe200078ec0ff */
[C---:B------:R-:W-:Y:S01]  /*5bf0*/  FFMA.FTZ R84, R69.reuse, R78, -R84 ;  /* 0x0000004e45547223 */ /* 0x040fe20000010854 */
[----:B------:R-:W-:Y:S01]  /*5c00*/  LOP3.LUT R44, R44, 0xffff0000, RZ, 0xc0, !PT ;  /* 0xffff00002c2c7812 */ /* 0x000fe200078ec0ff */
[----:B------:R-:W-:Y:S01]  /*5c10*/  FFMA.FTZ R69, R69, R80, R70 ;  /* 0x0000005045457223 */ /* 0x000fe20000010046 */
[----:B------:R-:W-:-:S02]  /*5c20*/  IMAD.U32 R200, R200, 0x10000, RZ ;  /* 0x00010000c8c87824 */ /* 0x000fc400078e00ff */
[C---:B------:R-:W-:Y:S01]  /*5c30*/  FMUL.FTZ R71, R68.reuse, R203 ;  /* 0x000000cb44477220 */ /* 0x040fe20000410000 */
[-C--:B------:R-:W-:Y:S01]  /*5c40*/  FMUL.FTZ R70, R68, R201.reuse ;  /* 0x000000c944467220 */ /* 0x080fe20000410000 */
[----:B------:R-:W-:Y:S01]  /*5c50*/  FFMA.FTZ R82, R47, R76, -R82 ;  /* 0x0000004c2f527223 */ /* 0x000fe20000010852 */
[C---:B------:R-:W-:Y:S01]  /*5c60*/  FMUL.FTZ R68, R44.reuse, R202 ;  /* 0x000000ca2c447220 */ /* 0x040fe20000410000 */
[-C--:B------:R-:W-:Y:S01]  /*5c70*/  FMUL.FTZ R47, R44, R200.reuse ;  /* 0x000000c82c2f7220 */ /* 0x080fe20000410000 */
[C---:B------:R-:W-:Y:S01]  /*5c80*/  FFMA.FTZ R71, R46.reuse, R201, -R71 ;  /* 0x000000c92e477223 */ /* 0x040fe20000010847 */
[----:B------:R-:W-:Y:S01]  /*5c90*/  FFMA.FTZ R70, R46, R203, R70 ;  /* 0x000000cb2e467223 */ /* 0x000fe20000010046 */
[C---:B------:R-:W-:Y:S01]  /*5ca0*/  FFMA.FTZ R68, R45.reuse, R200, -R68 ;  /* 0x000000c82d447223 */ /* 0x040fe20000010844 */
[----:B------:R-:W-:Y:S01]  /*5cb0*/  FFMA.FTZ R47, R45, R202, R47 ;  /* 0x000000ca2d2f7223 */ /* 0x000fe2000001002f */
[----:B------:R-:W-:Y:S02]  /*5cc0*/  F2FP.BF16.F32.PACK_AB R45, R77, R82 ;  /* 0x000000524d2d723e */ /* 0x000fe400000010ff */
[----:B------:R-:W-:-:S02]  /*5cd0*/  F2FP.BF16.F32.PACK_AB R70, R70, R71 ;  /* 0x000000474646723e */ /* 0x000fc400000010ff */
[----:B------:R-:W-:Y:S02]  /*5ce0*/  F2FP.BF16.F32.PACK_AB R44, R47, R68 ;  /* 0x000000442f2c723e */ /* 0x000fe400000010ff */
[----:B------:R-:W-:Y:S01]  /*5cf0*/  F2FP.BF16.F32.PACK_AB R46, R69, R84 ;  /* 0x00000054452e723e */ /* 0x000fe200000010ff */
[----:B------:R-:W-:-:S07]  /*5d00*/  IMAD.MOV.U32 R47, RZ, RZ, R70 ;  /* 0x000000ffff2f7224 */ /* 0x000fce00078e0046 */
.L_x_474:
[----:B------:R-:W-:Y:S05]  /*5d10*/  BSYNC B3 ;  /* 0x0000000000037941 */ /* 0x000fea0003800000 */
.L_x_473:
[----:B------:R-:W-:Y:S01]  /*5d20*/  ULDC.64 UR4, c[0x0][0x2e8] ;  /* 0x0000ba0000047ab9 */ /* 0x000fe20000000a00 */
[----:B------:R-:W-:Y:S01]  /*5d30*/  ULDC.64 UR6, c[0x0][0x208] ;  /* 0x0000820000067ab9 */ /* 0x000fe20000000a00 */
[----:B------:R-:W-:-:S04]  /*5d40*/  LEA R68, P3, R74, UR4, 0x1 ;  /* 0x000000044a447c11 */ /* 0x000fc8000f8608ff */
[----:B------:R-:W-:-:S05]  /*5d50*/  LEA.HI.X R69, R74, UR5, R75, 0x1, P3 ;  /* 0x000000054a457c11 */ /* 0x000fca00098f0c4b */
[----:B--2---:R0:W-:Y:S04]  /*5d60*/  STG.E.128 desc[UR6][R68.64], R44 ;  /* 0x0000002c44007986 */ /* 0x0041e8000c101d06 */
.L_x_472:
[----:B------:R-:W-:Y:S05]  /*5d70*/  BSYNC B2 ;  /* 0x0000000000027941 */ /* 0x000fea0003800000 */
.L_x_471:
        /* <DEDUP_REMOVED lines=9> */
[----:B------:R-:W-:Y:S01]  /*5e10*/  SHF.R.U64 R71, R64, 0x10, R65 ;  /* 0x0000001040477819 */ /* 0x000fe20000001241 */
[----:B------:R-:W-:Y:S01]  /*5e20*/  IMAD.U32 R64, R46, 0x10000, RZ ;  /* 0x000100002e407824 */ /* 0x000fe200078e00ff */
[----:B------:R-:W-:Y:S02]  /*5e30*/  SHF.R.U32.HI R69, RZ, 0x10, R67 ;  /* 0x00000010ff457819 */ /* 0x000fe40000011643 */
[----:B------:R-:W-:Y:S02]  /*5e40*/  SHF.R.U32.HI R70, RZ, 0x10, R65 ;  /* 0x00000010ff467819 */ /* 0x000fe40000011641 */
[----:B------:R-:W-:Y:S02]  /*5e50*/  PRMT R197, R197, 0x5410, R68 ;  /* 0x00005410c5c57816 */ /* 0x000fe40000000044 */
[----:B------:R-:W-:-:S02]  /*5e60*/  PRMT R168, R168, 0x5410, R71 ;  /* 0x00005410a8a87816 */ /* 0x000fc40000000047 */
[----:B------:R-:W-:Y:S02]  /*5e70*/  PRMT R198, R198, 0x5410, R69 ;  /* 0x00005410c6c67816 */ /* 0x000fe40000000045 */
[----:B------:R-:W-:Y:S02]  /*5e80*/  LOP3.LUT R67, R47, 0xffff0000, RZ, 0xc0, !PT ;  /* 0xffff00002f437812 */ /* 0x000fe400078ec0ff */
[----:B------:R-:W-:Y:S01]  /*5e90*/  PRMT R169, R169, 0x5410, R70 ;  /* 0x00005410a9a97816 */ /* 0x000fe20000000046 */
[----:B------:R-:W-:Y:S01]  /*5ea0*/  IMAD.U32 R71, R198, 0x10000, RZ ;  /* 0x00010000c6477824 */ /* 0x000fe200078e00ff */
[----:B------:R-:W-:Y:S02]  /*5eb0*/  LOP3.LUT R47, R45, 0xffff0000, RZ, 0xc0, !PT ;  /* 0xffff00002d2f7812 */ /* 0x000fe400078ec0ff */
[----:B------:R-:W-:Y:S01]  /*5ec0*/  LOP3.LUT R70, R197, 0xffff0000, RZ, 0xc0, !PT ;  /* 0xffff0000c5467812 */ /* 0x000fe200078ec0ff */
[----:B------:R-:W-:Y:S01]  /*5ed0*/  IMAD.U32 R69, R169, 0x10000, RZ ;  /* 0x00010000a9457824 */ /* 0x000fe200078e00ff */
[----:B------:R-:W-:Y:S01]  /*5ee0*/  LOP3.LUT R68, R168, 0xffff0000, RZ, 0xc0, !PT ;  /* 0xffff0000a8447812 */ /* 0x000fe200078ec0ff */
[----:B------:R-:W-:Y:S01]  /*5ef0*/  IMAD.U32 R197, R197, 0x10000, RZ ;  /* 0x00010000c5c57824 */ /* 0x000fe200078e00ff */
[----:B------:R-:W-:Y:S01]  /*5f00*/  LOP3.LUT R65, R46, 0xffff0000, RZ, 0xc0, !PT ;  /* 0xffff00002e417812 */ /* 0x000fe200078ec0ff */
[----:B------:R-:W-:-:S02]  /*5f10*/  IMAD.U32 R46, R45, 0x10000, RZ ;  /* 0x000100002d2e7824 */ /* 0x000fc400078e00ff */
[C---:B------:R-:W-:Y:S01]  /*5f20*/  FMUL.FTZ R75, R47.reuse, R70 ;  /* 0x000000462f4b7220 */ /* 0x040fe20000410000 */
[C---:B------:R-:W-:Y:S02]  /*5f30*/  IMAD.U32 R45, R44.reuse, 0x10000, RZ ;  /* 0x000100002c2d7824 */ /* 0x040fe400078e00ff */
[-C--:B------:R-:W-:Y:S01]  /*5f40*/  FMUL.FTZ R47, R47, R68.reuse ;  /* 0x000000442f2f7220 */ /* 0x080fe20000410000 */
[----:B------:R-:W-:Y:S01]  /*5f50*/  LOP3.LUT R44, R44, 0xffff0000, RZ, 0xc0, !PT ;  /* 0xffff00002c2c7812 */ /* 0x000fe200078ec0ff */
[C---:B------:R-:W-:Y:S01]  /*5f60*/  FMUL.FTZ R77, R65.reuse, R71 ;  /* 0x00000047414d7220 */ /* 0x040fe20000410000 */
[----:B------:R-:W-:Y:S01]  /*5f70*/  LOP3.LUT R198, R198, 0xffff0000, RZ, 0xc0, !PT ;  /* 0xffff0000c6c67812 */ /* 0x000fe200078ec0ff */
[-C--:B------:R-:W-:Y:S01]  /*5f80*/  FMUL.FTZ R65, R65, R69.reuse ;  /* 0x0000004541417220 */ /* 0x080fe20000410000 */
[----:B------:R-:W-:Y:S01]  /*5f90*/  LOP3.LUT R169, R169, 0xffff0000, RZ, 0xc0, !PT ;  /* 0xffff0000a9a97812 */ /* 0x000fe200078ec0ff */
[----:B------:R-:W-:Y:S02]  /*5fa0*/  IMAD.U32 R168, R168, 0x10000, RZ ;  /* 0x00010000a8a87824 */ /* 0x000fe400078e00ff */
[C---:B------:R-:W-:Y:S01]  /*5fb0*/  FFMA.FTZ R75, R46.reuse, R68, -R75 ;  /* 0x000000442e4b7223 */ /* 0x040fe2000001084b */
[----:B------:R-:W-:Y:S01]  /*5fc0*/  FFMA.FTZ R70, R46, R70, R47 ;  /* 0x000000462e467223 */ /* 0x000fe2000001002f */
[----:B------:R-:W-:Y:S01]  /*5fd0*/  FFMA.FTZ R77, R64, R69, -R77 ;  /* 0x00000045404d7223 */ /* 0x000fe2000001084d */
[----:B------:R-:W-:Y:S01]  /*5fe0*/  FMUL.FTZ R46, R44, R197 ;  /* 0x000000c52c2e7220 */ /* 0x000fe20000410000 */
[----:B------:R-:W-:Y:S01]  /*5ff0*/  FFMA.FTZ R64, R64, R71, R65 ;  /* 0x0000004740407223 */ /* 0x000fe20000010041 */
[C---:B------:R-:W-:Y:S01]  /*6000*/  FMUL.FTZ R47, R67.reuse, R198 ;  /* 0x000000c6432f7220 */ /* 0x040fe20000410000 */
[-C--:B------:R-:W-:Y:S01]  /*6010*/  FMUL.FTZ R44, R44, R168.reuse ;  /* 0x000000a82c2c7220 */ /* 0x080fe20000410000 */
[-C--:B------:R-:W-:Y:S01]  /*6020*/  FMUL.FTZ R67, R67, R169.reuse ;  /* 0x000000a943437220 */ /* 0x080fe20000410000 */
[C---:B------:R-:W-:Y:S01]  /*6030*/  FFMA.FTZ R46, R45.reuse, R168, -R46 ;  /* 0x000000a82d2e7223 */ /* 0x040fe2000001082e */
        /* <DEDUP_REMOVED lines=9> */
.L_x_476:
[----:B------:R-:W-:Y:S05]  /*60d0*/  BSYNC B2 ;  /* 0x0000000000027941 */ /* 0x000fea0003800000 */
.L_x_475:
[----:B------:R-:W-:Y:S01]  /*60e0*/  ULDC.64 UR4, c[0x0][0x2e8] ;  /* 0x0000ba0000047ab9 */ /* 0x000fe20000000a00 */
[----:B------:R-:W-:Y:S01]  /*60f0*/  ULDC.64 UR6, c[0x0][0x208] ;  /* 0x0000820000067ab9 */ /* 0x000fe20000000a00 */
[----:B------:R-:W-:-:S04]  /*6100*/  LEA R64, P3, R73, UR4, 0x1 ;  /* 0x0000000449407c11 */ /* 0x000fc8000f8608ff */
[----:B------:R-:W-:-:S05]  /*6110*/  LEA.HI.X R65, R73, UR5, R72, 0x1, P3 ;  /* 0x0000000549417c11 */ /* 0x000fca00098f0c48 */
[----:B--2---:R0:W-:Y:S04]  /*6120*/  STG.E.128 desc[UR6][R64.64], R44 ;  /* 0x0000002c40007986 */ /* 0x0041e8000c101d06 */
.L_x_470:
[----:B------:R-:W-:Y:S05]  /*6130*/  BSYNC B1 ;  /* 0x0000000000017941 */ /* 0x000fea0003800000 */
.L_x_469:
        /* <DEDUP_REMOVED lines=13> */
[----:B------:R-:W-:Y:S02]  /*6210*/  SHF.R.U32.HI R68, RZ, 0x10, R63 ;  /* 0x00000010ff447819 */ /* 0x000fe4000001163f */
[----:B------:R-:W-:Y:S02]  /*6220*/  SHF.R.U32.HI R71, RZ, 0x10, R61 ;  /* 0x00000010ff477819 */ /* 0x000fe4000001163d */
[----:B------:R-:W-:Y:S01]  /*6230*/  SHF.R.U64 R69, R62, 0x10, R63 ;  /* 0x000000103e457819 */ /* 0x000fe2000000123f */
[----:B--2---:R-:W-:Y:S01]  /*6240*/  IMAD.U32 R62, R47, 0x10000, RZ ;  /* 0x000100002f3e7824 */ /* 0x004fe200078e00ff */
[----:B------:R-:W-:Y:S02]  /*6250*/  PRMT R199, R199, 0x5410, R68 ;  /* 0x00005410c7c77816 */ /* 0x000fe40000000044 */
[----:B------:R-:W-:Y:S01]  /*6260*/  SHF.R.U64 R73, R60, 0x10, R61 ;  /* 0x000000103c497819 */ /* 0x000fe2000000123d */
[----:B------:R-:W-:Y:S01]  /*6270*/  IMAD.U32 R60, R46, 0x10000, RZ ;  /* 0x000100002e3c7824 */ /* 0x000fe200078e00ff */
[----:B------:R-:W-:Y:S01]  /*6280*/  PRMT R194, R194, 0x5410, R71 ;  /* 0x00005410c2c27816 */ /* 0x000fe20000000047 */
[----:B------:R-:W-:Y:S01]  /*6290*/  IMAD.U32 R71, R199, 0x10000, RZ ;  /* 0x00010000c7477824 */ /* 0x000fe200078e00ff */
[----:B------:R-:W-:-:S02]  /*62a0*/  PRMT R196, R196, 0x5410, R69 ;  /* 0x00005410c4c47816 */ /* 0x000fc40000000045 */
[----:B------:R-:W-:Y:S01]  /*62b0*/  LOP3.LUT R61, R46, 0xffff0000, RZ, 0xc0, !PT ;  /* 0xffff00002e3d7812 */ /* 0x000fe200078ec0ff */
[----:B------:R-:W-:Y:S01]  /*62c0*/  IMAD.U32 R69, R194, 0x10000, RZ ;  /* 0x00010000c2457824 */ /* 0x000fe200078e00ff */
[----:B------:R-:W-:Y:S01]  /*62d0*/  LOP3.LUT R63, R47, 0xffff0000, RZ, 0xc0, !PT ;  /* 0xffff00002f3f7812 */ /* 0x000fe200078ec0ff */
[----:B------:R-:W-:Y:S01]  /*62e0*/  IMAD.U32 R46, R45, 0x10000, RZ ;  /* 0x000100002d2e7824 */ /* 0x000fe200078e00ff */
[----:B------:R-:W-:Y:S01]  /*62f0*/  PRMT R192, R192, 0x5410, R73 ;  /* 0x00005410c0c07816 */ /* 0x000fe20000000049 */
[----:B------:R-:W-:Y:S01]  /*6300*/  FMUL.FTZ R75, R61, R71 ;  /* 0x000000473d4b7220 */ /* 0x000fe20000410000 */
[----:B------:R-:W-:Y:S01]  /*6310*/  LOP3.LUT R47, R45, 0xffff0000, RZ, 0xc0, !PT ;  /* 0xffff00002d2f7812 */ /* 0x000fe200078ec0ff */
[-C--:B------:R-:W-:Y:S01]  /*6320*/  FMUL.FTZ R61, R61, R69.reuse ;  /* 0x000000453d3d7220 */ /* 0x080fe20000410000 */
[----:B------:R-:W-:Y:S01]  /*6330*/  LOP3.LUT R70, R196, 0xffff0000, RZ, 0xc0, !PT ;  /* 0xffff0000c4467812 */ /* 0x000fe200078ec0ff */
[----:B------:R-:W-:Y:S01]  /*6340*/  IMAD.U32 R45, R44, 0x10000, RZ ;  /* 0x000100002c2d7824 */ /* 0x000fe200078e00ff */
[----:B------:R-:W-:Y:S01]  /*6350*/  LOP3.LUT R68, R192, 0xffff0000, RZ, 0xc0, !PT ;  /* 0xffff0000c0447812 */ /* 0x000fe200078ec0ff */
[----:B------:R-:W-:Y:S01]  /*6360*/  FFMA.FTZ R75, R60, R69, -R75 ;  /* 0x000000453c4b7223 */ /* 0x000fe2000001084b */
[----:B------:R-:W-:Y:S01]  /*6370*/  LOP3.LUT R199, R199, 0xffff0000, RZ, 0xc0, !PT ;  /* 0xffff0000c7c77812 */ /* 0x000fe200078ec0ff */
[C---:B------:R-:W-:Y:S01]  /*6380*/  FMUL.FTZ R73, R47.reuse, R70 ;  /* 0x000000462f497220 */ /* 0x040fe20000410000 */
[----:B------:R-:W-:Y:S01]  /*6390*/  LOP3.LUT R194, R194, 0xffff0000, RZ, 0xc0, !PT ;  /* 0xffff0000c2c27812 */ /* 0x000fe200078ec0ff */
[-C--:B------:R-:W-:Y:S01]  /*63a0*/  FMUL.FTZ R47, R47, R68.reuse ;  /* 0x000000442f2f7220 */ /* 0x080fe20000410000 */
[----:B------:R-:W-:Y:S01]  /*63b0*/  LOP3.LUT R44, R44, 0xffff0000, RZ, 0xc0, !PT ;  /* 0xffff00002c2c7812 */ /* 0x000fe200078ec0ff */
[----:B------:R-:W-:Y:S01]  /*63c0*/  FFMA.FTZ R73, R46, R68, -R73 ;  /* 0x000000442e497223 */ /* 0x000fe20000010849 */
[----:B------:R-:W-:Y:S01]  /*63d0*/  FFMA.FTZ R60, R60, R71, R61 ;  /* 0x000000473c3c7223 */ /* 0x000fe2000001003d */
[----:B------:R-:W-:-:S02]  /*63e0*/  IMAD.U32 R196, R196, 0x10000, RZ ;  /* 0x00010000c4c47824 */ /* 0x000fc400078e00ff */
[CC--:B------:R-:W-:Y:S01]  /*63f0*/  FMUL.FTZ R61, R63.reuse, R199.reuse ;  /* 0x000000c73f3d7220 */ /* 0x0c0fe20000410000 */
[----:B------:R-:W-:Y:S02]  /*6400*/  IMAD.U32 R192, R192, 0x10000, RZ ;  /* 0x00010000c0c07824 */ /* 0x000fe400078e00ff */
[----:B------:R-:W-:Y:S01]  /*6410*/  FMUL.FTZ R68, R63, R194 ;  /* 0x000000c23f447220 */ /* 0x000fe20000410000 */
[----:B------:R-:W-:Y:S01]  /*6420*/  FFMA.FTZ R70, R46, R70, R47 ;  /* 0x000000462e467223 */ /* 0x000fe2000001002f */
[C---:B------:R-:W-:Y:S01]  /*6430*/  FMUL.FTZ R46, R44.reuse, R196 ;  /* 0x000000c42c2e7220 */ /* 0x040fe20000410000 */
[----:B------:R-:W-:Y:S01]  /*6440*/  FMUL.FTZ R47, R44, R192 ;  /* 0x000000c02c2f7220 */ /* 0x000fe20000410000 */
[C---:B------:R-:W-:Y:S01]  /*6450*/  FFMA.FTZ R61, R62.reuse, R194, -R61 ;  /* 0x000000c23e3d7223 */ /* 0x040fe2000001083d */
[----:B------:R-:W-:Y:S01]  /*6460*/  FFMA.FTZ R68, R62, R199, R68 ;  /* 0x000000c73e447223 */ /* 0x000fe20000010044 */
[C---:B------:R-:W-:Y:S01]  /*6470*/  FFMA.FTZ R46, R45.reuse, R192, -R46 ;  /* 0x000000c02d2e7223 */ /* 0x040fe2000001082e */
[----:B------:R-:W-:Y:S01]  /*6480*/  FFMA.FTZ R47, R45, R196, R47 ;  /* 0x000000c42d2f7223 */ /* 0x000fe2000001002f */
[----:B------:R-:W-:-:S02]  /*6490*/  F2FP.BF16.F32.PACK_AB R60, R60, R75 ;  /* 0x0000004b3c3c723e */ /* 0x000fc400000010ff */
[----:B------:R-:W-:Y:S02]  /*64a0*/  F2FP.BF16.F32.PACK_AB R61, R68, R61 ;  /* 0x0000003d443d723e */ /* 0x000fe400000010ff */
[----:B------:R-:W-:Y:S01]  /*64b0*/  F2FP.BF16.F32.PACK_AB R44, R47, R46 ;  /* 0x0000002e2f2c723e */ /* 0x000fe200000010ff */
[----:B------:R-:W-:Y:S01]  /*64c0*/  IMAD.MOV.U32 R46, RZ, RZ, R60 ;  /* 0x000000ffff2e7224 */ /* 0x000fe200078e003c */
[----:B------:R-:W-:Y:S01]  /*64d0*/  F2FP.BF16.F32.PACK_AB R45, R70, R73 ;  /* 0x00000049462d723e */ /* 0x000fe200000010ff */
[----:B------:R-:W-:-:S07]  /*64e0*/  IMAD.MOV.U32 R47, RZ, RZ, R61 ;  /* 0x000000ffff2f7224 */ /* 0x000fce00078e003d */
.L_x_482:
[----:B------:R-:W-:Y:S05]  /*64f0*/  BSYNC B3 ;  /* 0x0000000000037941 */ /* 0x000fea0003800000 */
.L_x_481:
[----:B------:R-:W-:Y:S01]  /*6500*/  ULDC.64 UR4, c[0x0][0x2e8] ;  /* 0x0000ba0000047ab9 */ /* 0x000fe20000000a00 */
[----:B------:R-:W-:Y:S01]  /*6510*/  ULDC.64 UR6, c[0x0][0x208] ;  /* 0x0000820000067ab9 */ /* 0x000fe20000000a00 */
[----:B------:R-:W-:-:S04]  /*6520*/  LEA R60, P3, R66, UR4, 0x1 ;  /* 0x00000004423c7c11 */ /* 0x000fc8000f8608ff */
[----:B------:R-:W-:-:S05]  /*6530*/  LEA.HI.X R61, R66, UR5, R67, 0x1, P3 ;  /* 0x00000005423d7c11 */ /* 0x000fca00098f0c43 */
[----:B--2---:R0:W-:Y:S04]  /*6540*/  STG.E.128 desc[UR6][R60.64], R44 ;  /* 0x0000002c3c007986 */ /* 0x0041e8000c101d06 */
.L_x_480:
[----:B------:R-:W-:Y:S05]  /*6550*/  BSYNC B2 ;  /* 0x0000000000027941 */ /* 0x000fea0003800000 */
.L_x_479:
        /* <DEDUP_REMOVED lines=31> */
[-C--:B------:R-:W-:Y:S01]  /*6750*/  FMUL.FTZ R57, R57, R61.reuse ;  /* 0x0000003d39397220 */ /* 0x080fe20000410000 */
[----:B------:R-:W-:Y:S01]  /*6760*/  LOP3.LUT R189, R189, 0xffff0000, RZ, 0xc0, !PT ;  /* 0xffff0000bdbd7812 */ /* 0x000fe200078ec0ff */
[----:B------:R-:W-:Y:S01]  /*6770*/  IMAD.U32 R179, R179, 0x10000, RZ ;  /* 0x00010000b3b37824 */ /* 0x000fe200078e00ff */
[----:B------:R-:W-:Y:S01]  /*6780*/  LOP3.LUT R180, R180, 0xffff0000, RZ, 0xc0, !PT ;  /* 0xffff0000b4b47812 */ /* 0x000fe200078ec0ff */
[C---:B------:R-:W-:Y:S01]  /*6790*/  FFMA.FTZ R65, R46.reuse, R60, -R65 ;  /* 0x0000003c2e417223 */ /* 0x040fe20000010841 */
[----:B------:R-:W-:Y:S01]  /*67a0*/  FFMA.FTZ R62, R46, R62, R47 ;  /* 0x0000003e2e3e7223 */ /* 0x000fe2000001002f */
[----:B------:R-:W-:Y:S01]  /*67b0*/  FFMA.FTZ R67, R56, R61, -R67 ;  /* 0x0000003d38437223 */ /* 0x000fe20000010843 */
[----:B------:R-:W-:Y:S01]  /*67c0*/  FMUL.FTZ R46, R44, R181 ;  /* 0x000000b52c2e7220 */ /* 0x000fe20000410000 */
[----:B------:R-:W-:Y:S01]  /*67d0*/  FFMA.FTZ R56, R56, R63, R57 ;  /* 0x0000003f38387223 */ /* 0x000fe20000010039 */
[----:B------:R-:W-:Y:S01]  /*67e0*/  FMUL.FTZ R44, R44, R179 ;  /* 0x000000b32c2c7220 */ /* 0x000fe20000410000 */
[C---:B------:R-:W-:Y:S01]  /*67f0*/  FMUL.FTZ R47, R59.reuse, R189 ;  /* 0x000000bd3b2f7220 */ /* 0x040fe20000410000 */
[-C--:B------:R-:W-:Y:S01]  /*6800*/  FMUL.FTZ R60, R59, R180.reuse ;  /* 0x000000b43b3c7220 */ /* 0x080fe20000410000 */
        /* <DEDUP_REMOVED lines=10> */
.L_x_484:
[----:B------:R-:W-:Y:S05]  /*68b0*/  BSYNC B2 ;  /* 0x0000000000027941 */ /* 0x000fea0003800000 */
.L_x_483:
[----:B------:R-:W-:Y:S01]  /*68c0*/  ULDC.64 UR4, c[0x0][0x2e8] ;  /* 0x0000ba0000047ab9 */ /* 0x000fe20000000a00 */
[----:B------:R-:W-:Y:S01]  /*68d0*/  ULDC.64 UR6, c[0x0][0x208] ;  /* 0x0000820000067ab9 */ /* 0x000fe20000000a00 */
[----:B------:R-:W-:-:S04]  /*68e0*/  LEA R56, P3, R66, UR4, 0x1 ;  /* 0x0000000442387c11 */ /* 0x000fc8000f8608ff */
[----:B------:R-:W-:-:S05]  /*68f0*/  LEA.HI.X R57, R66, UR5, R69, 0x1, P3 ;  /* 0x0000000542397c11 */ /* 0x000fca00098f0c45 */
[----:B--2---:R0:W-:Y:S04]  /*6900*/  STG.E.128 desc[UR6][R56.64], R44 ;  /* 0x0000002c38007986 */ /* 0x0041e8000c101d06 */
.L_x_478:
[----:B------:R-:W-:Y:S05]  /*6910*/  BSYNC B1 ;  /* 0x0000000000017941 */ /* 0x000fea0003800000 */
.L_x_477:
[----:B------:R-:W-:Y:S05]  /*6920*/  @P5 BRA `(.L_x_485) ;  /* 0x00000054008c5947 */ /* 0x000fea0003800000 */
[----:B------:R-:W-:Y:S01]  /*6930*/  IADD3 R137, P3, P4, R133, R136, R16 ;  /* 0x0000008885897210 */ /* 0x000fe20007c7e010 */
[----:B------:R-:W-:Y:S03]  /*6940*/  BSSY B1, `(.L_x_486) ;  /* 0x000003d000017945 */ /* 0x000fe60003800000 */
[----:B0-----:R-:W-:Y:S01]  /*6950*/  IADD3.X R64, R132, R93, R17, P3, P4 ;  /* 0x0000005d84407210 */ /* 0x001fe20001fe8411 */
[----:B------:R-:W-:Y:S08]  /*6960*/  @P0 BRA `(.L_x_487) ;  /* 0x0000000000e80947 */ /* 0x000ff00003800000 */
[----:B--234-:R0:W2:Y:S01]  /*6970*/  LDS.128 R44, [R5+0x23400] ;  /* 0x02340000052c7984 */ /* 0x01c0a20000000c00 */
        /* <DEDUP_REMOVED lines=38> */
[-C--:B------:R-:W-:Y:S01]  /*6be0*/  FMUL.FTZ R44, R44, R178.reuse ;  /* 0x000000b22c2c7220 */ /* 0x080fe20000410000 */
        /* <DEDUP_REMOVED lines=12> */
.L_x_489:
[----:B------:R-:W-:Y:S05]  /*6cb0*/  BSYNC B2 ;  /* 0x0000000000027941 */ /* 0x000fea0003800000 */
.L_x_488:
[----:B------:R-:W-:Y:S01]  /*6cc0*/  ULDC.64 UR4, c[0x0][0x2e8] ;  /* 0x0000ba0000047ab9 */ /* 0x000fe20000000a00 */
[----:B------:R-:W-:Y:S01]  /*6cd0*/  ULDC.64 UR6, c[0x0][0x208] ;  /* 0x0000820000067ab9 */ /* 0x000fe20000000a00 */
[----:B------:R-:W-:-:S04]  /*6ce0*/  LEA R52, P3, R60, UR4, 0x1 ;  /* 0x000000043c347c11 */ /* 0x000fc8000f8608ff */
[----:B------:R-:W-:-:S05]  /*6cf0*/  LEA.HI.X R53, R60, UR5, R65, 0x1, P3 ;  /* 0x000000053c357c11 */ /* 0x000fca00098f0c41 */
[----:B--2---:R0:W-:Y:S04]  /*6d00*/  STG.E.128 desc[UR6][R52.64], R44 ;  /* 0x0000002c34007986 */ /* 0x0041e8000c101d06 */
.L_x_487:
[----:B------:R-:W-:Y:S05]  /*6d10*/  BSYNC B1 ;  /* 0x0000000000017941 */ /* 0x000fea0003800000 */
.L_x_486:
[----:B------:R-:W-:Y:S05]  /*6d20*/  @P1 BRA `(.L_x_485) ;  /* 0x00000050008c1947 */ /* 0x000fea0003800000 */
[----:B0-234-:R0:W2:Y:S01]  /*6d30*/  LDS.128 R44, [R5+0x28c00] ;  /* 0x028c0000052c7984 */ /* 0x01d0a20000000c00 */
[----:B------:R-:W-:Y:S01]  /*6d40*/  IADD3 R56, P3, R137, R14, RZ ;  /* 0x0000000e89387210 */ /* 0x000fe20007f7e0ff */
[----:B------:R-:W-:Y:S03]  /*6d50*/  BSSY B1, `(.L_x_490) ;  /* 0x0000032000017945 */ /* 0x000fe60003800000 */
[----:B------:R-:W-:Y:S02]  /*6d60*/  IADD3.X R61, R64, R11, RZ, P3, !PT ;  /* 0x0000000b403d7210 */ /* 0x000fe40001ffe4ff */
[----:B------:R-:W-:-:S13]  /*6d70*/  ISETP.GE.AND P3, PT, R220, R92, PT ;  /* 0x0000005cdc00720c */ /* 0x000fda0003f66270 */
[----:B0-----:R-:W-:Y:S05]  /*6d80*/  @P3 BRA `(.L_x_491) ;  /* 0x0000000000b83947 */ /* 0x001fea0003800000 */
[----:B------:R-:W-:Y:S02]  /*6d90*/  SHF.R.U32.HI R52, RZ, 0x10, R51 ;  /* 0x00000010ff347819 */ /* 0x000fe40000011633 */
[----:B------:R-:W-:Y:S02]  /*6da0*/  SHF.R.U32.HI R54, RZ, 0x10, R49 ;  /* 0x00000010ff367819 */ /* 0x000fe40000011631 */
[----:B------:R-:W-:Y:S01]  /*6db0*/  SHF.R.U64 R53, R50, 0x10, R51 ;  /* 0x0000001032357819 */ /* 0x000fe20000001233 */
[----:B--2---:R-:W-:Y:S01]  /*6dc0*/  IMAD.U32 R50, R47, 0x10000, RZ ;  /* 0x000100002f327824 */ /* 0x004fe200078e00ff */
[----:B------:R-:W-:Y:S01]  /*6dd0*/  SHF.R.U64 R55, R48, 0x10, R49 ;  /* 0x0000001030377819 */ /* 0x000fe20000001231 */
[----:B------:R-:W-:Y:S01]  /*6de0*/  IMAD.U32 R48, R46, 0x10000, RZ ;  /* 0x000100002e307824 */ /* 0x000fe200078e00ff */
[----:B------:R-:W-:Y:S02]  /*6df0*/  PRMT R173, R173, 0x5410, R52 ;  /* 0x00005410adad7816 */ /* 0x000fe40000000034 */
[----:B------:R-:W-:-:S02]  /*6e00*/  PRMT R97, R97, 0x5410, R54 ;  /* 0x0000541061617816 */ /* 0x000fc40000000036 */
[----:B------:R-:W-:Y:S02]  /*6e10*/  PRMT R172, R172, 0x5410, R53 ;  /* 0x00005410acac7816 */ /* 0x000fe40000000035 */
[----:B------:R-:W-:Y:S01]  /*6e20*/  LOP3.LUT R49, R46, 0xffff0000, RZ, 0xc0, !PT ;  /* 0xffff00002e317812 */ /* 0x000fe200078ec0ff */
[----:B------:R-:W-:Y:S01]  /*6e30*/  IMAD.U32 R53, R97, 0x10000, RZ ;  /* 0x0001000061357824 */ /* 0x000fe200078e00ff */
[----:B------:R-:W-:Y:S01]  /*6e40*/  LOP3.LUT R51, R47, 0xffff0000, RZ, 0xc0, !PT ;  /* 0xffff00002f337812 */ /* 0x000fe200078ec0ff */
[----:B------:R-:W-:Y:S01]  /*6e50*/  IMAD.U32 R46, R45, 0x10000, RZ ;  /* 0x000100002d2e7824 */ /* 0x000fe200078e00ff */
[----:B------:R-:W-:Y:S01]  /*6e60*/  PRMT R96, R96, 0x5410, R55 ;  /* 0x0000541060607816 */ /* 0x000fe20000000037 */
[----:B------:R-:W-:Y:S01]  /*6e70*/  IMAD.U32 R55, R173, 0x10000, RZ ;  /* 0x00010000ad377824 */ /* 0x000fe200078e00ff */
[----:B------:R-:W-:Y:S01]  /*6e80*/  LOP3.LUT R47, R45, 0xffff0000, RZ, 0xc0, !PT ;  /* 0xffff00002d2f7812 */ /* 0x000fe200078ec0ff */
[----:B------:R-:W-:Y:S01]  /*6e90*/  IMAD.U32 R45, R44, 0x10000, RZ ;  /* 0x000100002c2d7824 */ /* 0x000fe200078e00ff */
[----:B------:R-:W-:Y:S01]  /*6ea0*/  LOP3.LUT R54, R172, 0xffff0000, RZ, 0xc0, !PT ;  /* 0xffff0000ac367812 */ /* 0x000fe200078ec0ff */
[C---:B------:R-:W-:Y:S01]  /*6eb0*/  FMUL.FTZ R59, R49.reuse, R55 ;  /* 0x00000037313b7220 */ /* 0x040fe20000410000 */
[----:B------:R-:W-:Y:S01]  /*6ec0*/  LOP3.LUT R52, R96, 0xffff0000, RZ, 0xc0, !PT ;  /* 0xffff000060347812 */ /* 0x000fe200078ec0ff */
[-C--:B------:R-:W-:Y:S01]  /*6ed0*/  FMUL.FTZ R49, R49, R53.reuse ;  /* 0x0000003531317220 */ /* 0x080fe20000410000 */
[----:B------:R-:W-:Y:S01]  /*6ee0*/  LOP3.LUT R173, R173, 0xffff0000, RZ, 0xc0, !PT ;  /* 0xffff0000adad7812 */ /* 0x000fe200078ec0ff */
[----:B------:R-:W-:Y:S01]  /*6ef0*/  FMUL.FTZ R57, R47, R54 ;  /* 0x000000362f397220 */ /* 0x000fe20000410000 */
[----:B------:R-:W-:Y:S01]  /*6f00*/  LOP3.LUT R97, R97, 0xffff0000, RZ, 0xc0, !PT ;  /* 0xffff000061617812 */ /* 0x000fe200078ec0ff */
[----:B------:R-:W-:Y:S01]  /*6f10*/  FFMA.FTZ R59, R48, R53, -R59 ;  /* 0x00000035303b7223 */ /* 0x000fe2000001083b */
[-C--:B------:R-:W-:Y:S01]  /*6f20*/  FMUL.FTZ R47, R47, R52.reuse ;  /* 0x000000342f2f7220 */ /* 0x080fe20000410000 */
[----:B------:R-:W-:Y:S01]  /*6f30*/  LOP3.LUT R44, R44, 0xffff0000, RZ, 0xc0, !PT ;  /* 0xffff00002c2c7812 */ /* 0x000fe200078ec0ff */
[----:B------:R-:W-:Y:S01]  /*6f40*/  FFMA.FTZ R57, R46, R52, -R57 ;  /* 0x000000342e397223 */ /* 0x000fe20000010839 */
[----:B------:R-:W-:Y:S01]  /*6f50*/  FFMA.FTZ R48, R48, R55, R49 ;  /* 0x0000003730307223 */ /* 0x000fe20000010031 */
[----:B------:R-:W-:-:S02]  /*6f60*/  IMAD.U32 R172, R172, 0x10000, RZ ;  /* 0x00010000acac7824 */ /* 0x000fc400078e00ff */
[C---:B------:R-:W-:Y:S01]  /*6f70*/  FMUL.FTZ R49, R51.reuse, R173 ;  /* 0x000000ad33317220 */ /* 0x040fe20000410000 */
[----:B------:R-:W-:Y:S02]  /*6f80*/  IMAD.U32 R96, R96, 0x10000, RZ ;  /* 0x0001000060607824 */ /* 0x000fe400078e00ff */
[-C--:B------:R-:W-:Y:S01]  /*6f90*/  FMUL.FTZ R52, R51, R97.reuse ;  /* 0x0000006133347220 */ /* 0x080fe20000410000 */
[----:B------:R-:W-:Y:S01]  /*6fa0*/  FFMA.FTZ R54, R46, R54, R47 ;  /* 0x000000362e367223 */ /* 0x000fe2000001002f */
        /* <DEDUP_REMOVED lines=12> */
.L_x_491:
[----:B------:R-:W-:Y:S05]  /*7070*/  BSYNC B1 ;  /* 0x0000000000017941 */ /* 0x000fea0003800000 */
.L_x_490:
[----:B------:R-:W-:Y:S01]  /*7080*/  ULDC.64 UR4, c[0x0][0x2e8] ;  /* 0x0000ba0000047ab9 */ /* 0x000fe20000000a00 */
[----:B------:R-:W-:Y:S01]  /*7090*/  ULDC.64 UR6, c[0x0][0x208] ;  /* 0x0000820000067ab9 */ /* 0x000fe20000000a00 */
[----:B------:R-:W-:-:S04]  /*70a0*/  LEA R48, P3, R56, UR4, 0x1 ;  /* 0x0000000438307c11 */ /* 0x000fc8000f8608ff */
[----:B------:R-:W-:-:S05]  /*70b0*/  LEA.HI.X R49, R56, UR5, R61, 0x1, P3 ;  /* 0x0000000538317c11 */ /* 0x000fca00098f0c3d */
[----:B--2---:R0:W-:Y:S01]  /*70c0*/  STG.E.128 desc[UR6][R48.64], R44 ;  /* 0x0000002c30007986 */ /* 0x0041e2000c101d06 */
[----:B------:R-:W-:Y:S05]  /*70d0*/  BRA `(.L_x_485) ;  /* 0x0000004c00a07947 */ /* 0x000fea0003800000 */
.L_x_429:
[----:B------:R-:W-:Y:S01]  /*70e0*/  VIADD R44, R22, 0x20 ;  /* 0x00000020162c7836 */ /* 0x000fe20000000000 */
[----:B------:R-:W-:-:S04]  /*70f0*/  ULDC.64 UR4, c[0x0][0x208] ;  /* 0x0000820000047ab9 */ /* 0x000fc80000000a00 */
[----:B------:R-:W-:Y:S01]  /*7100*/  ISETP.GE.AND P4, PT, R44, R4, PT ;  /* 0x000000042c00720c */ /* 0x000fe20003f86270 */
[----:B------:R-:W-:-:S03]  /*7110*/  VIADD R44, R22, 0x40 ;  /* 0x00000040162c7836 */ /* 0x000fc60000000000 */
[----:B------:R-:W-:-:S13]  /*7120*/  ISETP.GE.OR P4, PT, R16, R92, P4 ;  /* 0x0000005c1000720c */ /* 0x000fda0002786670 */
[----:B------:R-:W-:Y:S01]  /*7130*/  @!P4 IADD3 R58, P2, P3, R106, R96, R37 ;  /* 0x000000606a3ac210 */ /* 0x000fe20007b5e025 */
[----:B------:R-:W1:Y:S03]  /*7140*/  @!P4 LDC.64 R62, c[0x0][0x400] ;  /* 0x00010000ff3ecb82 */ /* 0x000e660000000a00 */
[----:B------:R-:W-:Y:S02]  /*7150*/  @!P4 IADD3.X R59, R27, R3, R40, P2, P3 ;  /* 0x000000031b3bc210 */ /* 0x000fe400017e6428 */
[----:B------:R-:W-:-:S04]  /*7160*/  @!P4 IADD3 R56, P2, P3, R112, R94, R31 ;  /* 0x0000005e7038c210 */ /* 0x000fc80007b5e01f */
[----:B------:R-:W-:Y:S02]  /*7170*/  @!P4 IADD3.X R57, R10, R0, R34, P2, P3 ;  /* 0x000000000a39c210 */ /* 0x000fe400017e6422 */
[----:B------:R-:W-:Y:S01]  /*7180*/  ISETP.GE.AND P3, PT, R44, R4, PT ;  /* 0x000000042c00720c */ /* 0x000fe20003f66270 */
[----:B------:R-:W-:-:S03]  /*7190*/  VIADD R44, R22, 0x80 ;  /* 0x00000080162c7836 */ /* 0x000fc60000000000 */
[----:B------:R-:W-:-:S13]  /*71a0*/  ISETP.GE.OR P3, PT, R16, R92, P3 ;  /* 0x0000005c1000720c */ /* 0x000fda0001f66670 */
[----:B------:R-:W-:Y:S01]  /*71b0*/  @!P3 IADD3 R50, P2, P5, R106, R36, R96 ;  /* 0x000000246a32b210 */ /* 0x000fe20007d5e060 */
[----:B------:R-:W2:Y:S03]  /*71c0*/  @!P3 LDC.64 R68, c[0x0][0x3e8] ;  /* 0x0000fa00ff44bb82 */ /* 0x000ea60000000a00 */
[----:B0-----:R-:W-:Y:S02]  /*71d0*/  @!P3 IADD3.X R51, R27, R39, R3, P2, P5 ;  /* 0x000000271b33b210 */ /* 0x001fe400017ea403 */
[----:B------:R-:W-:-:S03]  /*71e0*/  @!P3 IADD3 R48, P2, P5, R112, R30, R94 ;  /* 0x0000001e7030b210 */ /* 0x000fc60007d5e05e */
[----:B------:R-:W0:Y:S01]  /*71f0*/  @!P3 LDC.64 R70, c[0x0][0x400] ;  /* 0x00010000ff46bb82 */ /* 0x000e220000000a00 */
[----:B------:R-:W-:Y:S02]  /*7200*/  @!P3 IADD3.X R49, R10, R33, R0, P2, P5 ;  /* 0x000000210a31b210 */ /* 0x000fe400017ea400 */
[----:B------:R-:W-:-:S04]  /*7210*/  ISETP.GE.AND P2, PT, R44, R4, PT ;  /* 0x000000042c00720c */ /* 0x000fc80003f46270 */
[----:B------:R-:W-:-:S13]  /*7220*/  ISETP.GE.OR P2, PT, R16, R92, P2 ;  /* 0x0000005c1000720c */ /* 0x000fda0001746670 */
[----:B------:R-:W-:Y:S01]  /*7230*/  @!P2 IADD3 R46, P5, P6, R106, R35, R96 ;  /* 0x000000236a2ea210 */ /* 0x000fe20007ebe060 */
[----:B------:R-:W3:Y:S03]  /*7240*/  @!P2 LDC.64 R76, c[0x0][0x3e8] ;  /* 0x0000fa00ff4cab82 */ /* 0x000ee60000000a00 */
[----:B------:R-:W-:Y:S02]  /*7250*/  @!P2 IADD3.X R47, R27, R38, R3, P5, P6 ;  /* 0x000000261b2fa210 */ /* 0x000fe40002fec403 */
[----:B------:R-:W-:-:S03]  /*7260*/  @!P2 IADD3 R44, P5, P6, R112, R29, R94 ;  /* 0x0000001d702ca210 */ /* 0x000fc60007ebe05e */
[----:B------:R-:W4:Y:S01]  /*7270*/  @!P2 LDC.64 R78, c[0x0][0x400] ;  /* 0x00010000ff4eab82 */ /* 0x000f220000000a00 */
[----:B------:R-:W-:Y:S02]  /*7280*/  @!P2 IADD3.X R45, R10, R32, R0, P5, P6 ;  /* 0x000000200a2da210 */ /* 0x000fe40002fec400 */
[----:B------:R-:W-:-:S04]  /*7290*/  ISETP.GE.AND P5, PT, R22, R4, PT ;  /* 0x000000041600720c */ /* 0x000fc80003fa6270 */
[----:B------:R-:W-:-:S13]  /*72a0*/  ISETP.GE.OR P5, PT, R16, R92, P5 ;  /* 0x0000005c1000720c */ /* 0x000fda0002fa6670 */
[----:B------:R-:W1:Y:S01]  /*72b0*/  @!P5 LDC.64 R52, c[0x0][0x3e8] ;  /* 0x0000fa00ff34db82 */ /* 0x000e620000000a00 */
[----:B------:R-:W-:-:S05]  /*72c0*/  @!P5 IADD3 R54, P6, R106, R96, RZ ;  /* 0x000000606a36d210 */ /* 0x000fca0007fde0ff */
[----:B------:R-:W-:Y:S01]  /*72d0*/  @!P5 IMAD.X R55, R3, 0x1, R27, P6 ;  /* 0x000000010337d824 */ /* 0x000fe200030e061b */
[----:B-1----:R-:W-:-:S04]  /*72e0*/  @!P5 LEA R52, P6, R54, R52, 0x1 ;  /* 0x000000343634d211 */ /* 0x002fc800078c08ff */
[----:B------:R-:W-:Y:S02]  /*72f0*/  @!P5 LEA.HI.X R53, R54, R53, R55, 0x1, P6 ;  /* 0x000000353635d211 */ /* 0x000fe400030f0c37 */
[----:B------:R-:W1:Y:S01]  /*7300*/  @!P5 LDC.64 R54, c[0x0][0x400] ;  /* 0x00010000ff36db82 */ /* 0x000e620000000a00 */
[----:B------:R-:W-:-:S05]  /*7310*/  @!P5 IADD3 R60, P6, R112, R94, RZ ;  /* 0x0000005e703cd210 */ /* 0x000fca0007fde0ff */
[----:B------:R-:W-:Y:S01]  /*7320*/  @!P5 IMAD.X R61, R0, 0x1, R10, P6 ;  /* 0x00000001003dd824 */ /* 0x000fe200030e060a */
[----:B-1----:R-:W-:-:S04]  /*7330*/  @!P5 LEA R54, P6, R60, R54, 0x1 ;  /* 0x000000363c36d211 */ /* 0x002fc800078c08ff */
[----:B------:R-:W-:Y:S02]  /*7340*/  @!P5 LEA.HI.X R55, R60, R55, R61, 0x1, P6 ;  /* 0x000000373c37d211 */ /* 0x000fe400030f0c3d */
[----:B------:R-:W1:Y:S02]  /*7350*/  @!P4 LDC.64 R60, c[0x0][0x3e8] ;  /* 0x0000fa00ff3ccb82 */ /* 0x000e640000000a00 */
[----:B-1----:R-:W-:-:S04]  /*7360*/  @!P4 LEA R60, P6, R58, R60, 0x1 ;  /* 0x0000003c3a3cc211 */ /* 0x002fc800078c08ff */
[----:B------:R-:W-:Y:S02]  /*7370*/  @!P4 LEA.HI.X R61, R58, R61, R59, 0x1, P6 ;  /* 0x0000003d3a3dc211 */ /* 0x000fe400030f0c3b */
[----:B------:R-:W-:-:S04]  /*7380*/  @!P4 LEA R62, P6, R56, R62, 0x1 ;  /* 0x0000003e383ec211 */ /* 0x000fc800078c08ff */
[----:B------:R-:W-:Y:S02]  /*7390*/  @!P4 LEA.HI.X R63, R56, R63, R57, 0x1, P6 ;  /* 0x0000003f383fc211 */ /* 0x000fe400030f0c39 */
[----:B--2---:R-:W-:-:S04]  /*73a0*/  @!P3 LEA R68, P6, R50, R68, 0x1 ;  /* 0x000000443244b211 */ /* 0x004fc800078c08ff */
[----:B------:R-:W-:Y:S02]  /*73b0*/  @!P3 LEA.HI.X R69, R50, R69, R51, 0x1, P6 ;  /* 0x000000453245b211 */ /* 0x000fe400030f0c33 */
[----:B------:R-:W-:Y:S02]  /*73c0*/  CS2R R50, SRZ ;  /* 0x0000000000327805 */ /* 0x000fe4000001ff00 */
[----:B0-----:R-:W-:-:S04]  /*73d0*/  @!P3 LEA R70, P6, R48, R70, 0x1 ;  /* 0x000000463046b211 */ /* 0x001fc800078c08ff */
[----:B------:R-:W-:Y:S02]  /*73e0*/  @!P3 LEA.HI.X R71, R48, R71, R49, 0x1, P6 ;  /* 0x000000473047b211 */ /* 0x000fe400030f0c31 */
[----:B------:R-:W-:Y:S02]  /*73f0*/  CS2R R48, SRZ ;  /* 0x0000000000307805 */ /* 0x000fe4000001ff00 */
[----:B---3--:R-:W-:-:S04]  /*7400*/  @!P2 LEA R76, P6, R46, R76, 0x1 ;  /* 0x0000004c2e4ca211 */ /* 0x008fc800078c08ff */
[----:B------:R-:W-:Y:S02]  /*7410*/  @!P2 LEA.HI.X R77, R46, R77, R47, 0x1, P6 ;  /* 0x0000004d2e4da211 */ /* 0x000fe400030f0c2f */
[----:B------:R-:W-:Y:S02]  /*7420*/  CS2R R46, SRZ ;  /* 0x00000000002e7805 */ /* 0x000fe4000001ff00 */
[C---:B----4-:R-:W-:Y:S01]  /*7430*/  @!P2 LEA R78, P6, R44.reuse, R78, 0x1 ;  /* 0x0000004e2c4ea211 */ /* 0x050fe200078c08ff */
[----:B------:R0:W5:Y:S03]  /*7440*/  @!P5 LDG.E.128 R48, desc[UR4][R54.64] ;  /* 0x000000043630d981 */ /* 0x000166000c1e1d00 */
[----:B------:R-:W-:Y:S02]  /*7450*/  @!P2 LEA.HI.X R79, R44, R79, R45, 0x1, P6 ;  /* 0x0000004f2c4fa211 */ /* 0x000fe400030f0c2d */
[----:B------:R-:W-:-:S02]  /*7460*/  CS2R R44, SRZ ;  /* 0x00000000002c7805 */ /* 0x000fc4000001ff00 */
[----:B------:R-:W-:Y:S02]  /*7470*/  CS2R R58, SRZ ;  /* 0x00000000003a7805 */ /* 0x000fe4000001ff00 */
[----:B------:R-:W-:Y:S02]  /*7480*/  CS2R R56, SRZ ;  /* 0x0000000000387805 */ /* 0x000fe4000001ff00 */
[----:B------:R1:W5:Y:S01]  /*7490*/  @!P5 LDG.E.128 R44, desc[UR4][R52.64] ;  /* 0x00000004342cd981 */ /* 0x000362000c1e1d00 */
[----:B0-----:R-:W-:Y:S02]  /*74a0*/  CS2R R54, SRZ ;  /* 0x0000000000367805 */ /* 0x001fe4000001ff00 */
[----:B------:R-:W-:Y:S02]  /*74b0*/  CS2R R66, SRZ ;  /* 0x0000000000427805 */ /* 0x000fe4000001ff00 */
[----:B------:R-:W-:Y:S01]  /*74c0*/  CS2R R64, SRZ ;  /* 0x0000000000407805 */ /* 0x000fe2000001ff00 */
[----:B------:R0:W5:Y:S01]  /*74d0*/  @!P4 LDG.E.128 R56, desc[UR4][R62.64] ;  /* 0x000000043e38c981 */ /* 0x000162000c1e1d00 */
[----:B------:R-:W-:-:S04]  /*74e0*/  VIADD R81, R22, 0x60 ;  /* 0x0000006016517836 */ /* 0x000fc80000000000 */
[----:B------:R-:W5:Y:S01]  /*74f0*/  @!P3 LDG.E.128 R64, desc[UR4][R70.64] ;  /* 0x000000044640b981 */ /* 0x000f62000c1e1d00 */
[----:B-1----:R-:W-:Y:S02]  /*7500*/  CS2R R52, SRZ ;  /* 0x0000000000347805 */ /* 0x002fe4000001ff00 */
[----:B0-----:R-:W-:-:S04]  /*7510*/  CS2R R62, SRZ ;  /* 0x00000000003e7805 */ /* 0x001fc8000001ff00 */
[----:B------:R0:W5:Y:S02]  /*7520*/  @!P4 LDG.E.128 R52, desc[UR4][R60.64] ;  /* 0x000000043c34c981 */ /* 0x000164000c1e1d00 */
[----:B0-----:R-:W-:-:S06]  /*7530*/  CS2R R60, SRZ ;  /* 0x00000000003c7805 */ /* 0x001fcc000001ff00 */
[----:B------:R0:W5:Y:S01]  /*7540*/  @!P3 LDG.E.128 R60, desc[UR4][R68.64] ;  /* 0x00000004443cb981 */ /* 0x000162000c1e1d00 */
[----:B------:R-:W-:-:S04]  /*7550*/  ISETP.GE.AND P3, PT, R81, R4, PT ;  /* 0x000000045100720c */ /* 0x000fc80003f66270 */
[----:B------:R-:W-:Y:S02]  /*7560*/  ISETP.GE.OR P3, PT, R16, R92, P3 ;  /* 0x0000005c1000720c */ /* 0x000fe40001f66670 */
[----:B------:R-:W-:Y:S02]  /*7570*/  CS2R R70, SRZ ;  /* 0x0000000000467805 */ /* 0x000fe4000001ff00 */
[----:B------:R-:W-:Y:S02]  /*7580*/  CS2R R74, SRZ ;  /* 0x00000000004a7805 */ /* 0x000fe4000001ff00 */
[----:B------:R-:W-:Y:S02]  /*7590*/  CS2R R72, SRZ ;  /* 0x0000000000487805 */ /* 0x000fe4000001ff00 */
[----:B0-----:R-:W-:Y:S01]  /*75a0*/  CS2R R68, SRZ ;  /* 0x0000000000447805 */ /* 0x001fe2000001ff00 */
[----:B------:R-:W-:Y:S01]  /*75b0*/  VIADD R80, R22, 0xa0 ;  /* 0x000000a016507836 */ /* 0x000fe20000000000 */
[----:B------:R-:W-:Y:S02]  /*75c0*/  BSSY B1, `(.L_x_492) ;  /* 0x0000025000017945 */ /* 0x000fe40003800000 */
[----:B------:R0:W5:Y:S04]  /*75d0*/  @!P2 LDG.E.128 R72, desc[UR4][R78.64] ;  /* 0x000000044e48a981 */ /* 0x000168000c1e1d00 */
[----:B------:R1:W5:Y:S01]  /*75e0*/  @!P2 LDG.E.128 R68, desc[UR4][R76.64] ;  /* 0x000000044c44a981 */ /* 0x000362000c1e1d00 */
[----:B------:R-:W-:-:S02]  /*75f0*/  ISETP.GE.AND P2, PT, R80, R4, PT ;  /* 0x000000045000720c */ /* 0x000fc40003f46270 */
[----:B------:R-:W-:Y:S02]  /*7600*/  CS2R R90, SRZ ;  /* 0x00000000005a7805 */ /* 0x000fe4000001ff00 */
[----:B------:R-:W-:Y:S02]  /*7610*/  CS2R R82, SRZ ;  /* 0x0000000000527805 */ /* 0x000fe4000001ff00 */
[----:B------:R-:W-:Y:S02]  /*7620*/  CS2R R80, SRZ ;  /* 0x0000000000507805 */ /* 0x000fe4000001ff00 */
[----:B------:R-:W-:Y:S02]  /*7630*/  ISETP.GE.OR P2, PT, R16, R92, P2 ;  /* 0x0000005c1000720c */ /* 0x000fe40001746670 */
[----:B0-----:R-:W-:Y:S02]  /*7640*/  CS2R R78, SRZ ;  /* 0x00000000004e7805 */ /* 0x001fe4000001ff00 */
[----:B------:R-:W-:-:S02]  /*7650*/  CS2R R86, SRZ ;  /* 0x0000000000567805 */ /* 0x000fc4000001ff00 */
[----:B------:R-:W-:Y:S02]  /*7660*/  CS2R R84, SRZ ;  /* 0x0000000000547805 */ /* 0x000fe4000001ff00 */
[----:B------:R-:W-:Y:S02]  /*7670*/  CS2R R88, SRZ ;  /* 0x0000000000587805 */ /* 0x000fe4000001ff00 */
[----:B-1----:R-:W-:Y:S01]  /*7680*/  CS2R R76, SRZ ;  /* 0x00000000004c7805 */ /* 0x002fe2000001ff00 */
[----:B------:R-:W-:Y:S06]  /*7690*/  @P3 BRA `(.L_x_493) ;  /* 0x00000000005c3947 */ /* 0x000fec0003800000 */
[----:B------:R-:W0:Y:S01]  /*76a0*/  LDC.64 R76, c[0x0][0x3f8] ;  /* 0x0000fe00ff4c7b82 */ /* 0x000e220000000a00 */
[----:B------:R-:W-:Y:S01]  /*76b0*/  IMAD.MOV.U32 R78, RZ, RZ, R96 ;  /* 0x000000ffff4e7224 */ /* 0x000fe200078e0060 */
[----:B------:R-:W-:Y:S01]  /*76c0*/  ULDC.64 UR4, c[0x0][0x3e8] ;  /* 0x0000fa0000047ab9 */ /* 0x000fe20000000a00 */
[----:B------:R-:W-:Y:S01]  /*76d0*/  IMAD.MOV.U32 R79, RZ, RZ, R3 ;  /* 0x000000ffff4f7224 */ /* 0x000fe200078e0003 */
[----:B------:R-:W-:Y:S01]  /*76e0*/  ULDC.64 UR6, c[0x0][0x208] ;  /* 0x0000820000067ab9 */ /* 0x000fe20000000a00 */
[----:B0-----:R-:W-:-:S04]  /*76f0*/  IMAD.WIDE.U32 R78, R76, 0x60, R78 ;  /* 0x000000604c4e7825 */ /* 0x001fc800078e004e */
[----:B------:R-:W-:Y:S01]  /*7700*/  IMAD R77, R77, 0x60, RZ ;  /* 0x000000604d4d7824 */ /* 0x000fe200078e02ff */
[----:B------:R-:W-:Y:S01]  /*7710*/  IADD3 R88, P3, R106, R78, RZ ;  /* 0x0000004e6a587210 */ /* 0x000fe20007f7e0ff */
[----:B------:R-:W-:-:S03]  /*7720*/  IMAD.MOV.U32 R78, RZ, RZ, R94 ;  /* 0x000000ffff4e7224 */ /* 0x000fc600078e005e */
[----:B------:R-:W-:Y:S01]  /*7730*/  IADD3.X R89, R27, R79, R77, P3, !PT ;  /* 0x0000004f1b597210 */ /* 0x000fe20001ffe44d */
[----:B------:R-:W-:Y:S01]  /*7740*/  IMAD.MOV.U32 R79, RZ, RZ, R0 ;  /* 0x000000ffff4f7224 */ /* 0x000fe200078e0000 */
[----:B------:R-:W0:Y:S02]  /*7750*/  LDC.64 R76, c[0x0][0x408] ;  /* 0x00010200ff4c7b82 */ /* 0x000e240000000a00 */
[----:B0-----:R-:W-:-:S04]  /*7760*/  IMAD.WIDE.U32 R78, R76, 0x60, R78 ;  /* 0x000000604c4e7825 */ /* 0x001fc800078e004e */
        /* <DEDUP_REMOVED lines=8> */
[----:B------:R-:W5:Y:S04]  /*77f0*/  LDG.E.128 R76, desc[UR6][R76.64] ;  /* 0x000000064c4c7981 */ /* 0x000f68000c1e1d00 */
[----:B------:R-:W5:Y:S03]  /*7800*/  LDG.E.128 R88, desc[UR6][R88.64] ;  /* 0x0000000658587981 */ /* 0x000f66000c1e1d00 */
.L_x_493:
[----:B------:R-:W-:Y:S05]  /*7810*/  BSYNC B1 ;  /* 0x0000000000017941 */ /* 0x000fea0003800000 */
.L_x_492:
[----:B------:R-:W-:Y:S01]  /*7820*/  BSSY B1, `(.L_x_494) ;  /* 0x0000018000017945 */ /* 0x000fe20003800000 */
[----:B------:R-:W-:-:S03]  /*7830*/  ISETP.GE.AND P3, PT, R16, R92, PT ;  /* 0x0000005c1000720c */ /* 0x000fc60003f66270 */
[----:B------:R-:W-:Y:S10]  /*7840*/  @P2 BRA `(.L_x_495) ;  /* 0x0000000000542947 */ /* 0x000ff40003800000 */
[----:B------:R-:W0:Y:S01]  /*7850*/  LDC.64 R80, c[0x0][0x3f8] ;  /* 0x0000fe00ff507b82 */ /* 0x000e220000000a00 */
[----:B------:R-:W-:Y:S01]  /*7860*/  IMAD.MOV.U32 R97, RZ, RZ, R3 ;  /* 0x000000ffff617224 */ /* 0x000fe200078e0003 */
[----:B------:R-:W-:Y:S01]  /*7870*/  ULDC.64 UR4, c[0x0][0x3e8] ;  /* 0x0000fa0000047ab9 */ /* 0x000fe20000000a00 */
[----:B------:R-:W-:Y:S01]  /*7880*/  IMAD.MOV.U32 R95, RZ, RZ, R0 ;  /* 0x000000ffff5f7224 */ /* 0x000fe200078e0000 */
[----:B------:R-:W-:Y:S01]  /*7890*/  ULDC.64 UR6, c[0x0][0x208] ;  /* 0x0000820000067ab9 */ /* 0x000fe20000000a00 */
[----:B0-----:R-:W-:-:S04]  /*78a0*/  IMAD.WIDE.U32 R96, R80, 0xa0, R96 ;  /* 0x000000a050607825 */ /* 0x001fc800078e0060 */
[----:B------:R-:W-:Y:S01]  /*78b0*/  IMAD R81, R81, 0xa0, RZ ;  /* 0x000000a051517824 */ /* 0x000fe200078e02ff */
[----:B------:R-:W-:-:S04]  /*78c0*/  IADD3 R3, P2, R106, R96, RZ ;  /* 0x000000606a037210 */ /* 0x000fc80007f5e0ff */
[----:B------:R-:W-:Y:S02]  /*78d0*/  IADD3.X R96, R27, R97, R81, P2, !PT ;  /* 0x000000611b607210 */ /* 0x000fe400017fe451 */
        /* <DEDUP_REMOVED lines=8> */
[----:B------:R-:W-:-:S03]  /*7960*/  LEA R84, P2, R0, UR4, 0x1 ;  /* 0x0000000400547c11 */ /* 0x000fc6000f8408ff */
[----:B------:R-:W5:Y:S01]  /*7970*/  LDG.E.128 R80, desc[UR6][R80.64] ;  /* 0x0000000650507981 */ /* 0x000f62000c1e1d00 */
[----:B------:R-:W-:-:S06]  /*7980*/  LEA.HI.X R85, R0, UR5, R95, 0x1, P2 ;  /* 0x0000000500557c11 */ /* 0x000fcc00090f0c5f */
[----:B------:R-:W5:Y:S03]  /*7990*/  LDG.E.128 R84, desc[UR6][R84.64] ;  /* 0x0000000654547981 */ /* 0x000f66000c1e1d00 */
.L_x_495:
[----:B------:R-:W-:Y:S05]  /*79a0*/  BSYNC B1 ;  /* 0x0000000000017941 */ /* 0x000fea0003800000 */
.L_x_494:
[----:B-----5:R-:W-:Y:S01]  /*79b0*/  IMAD.MOV.U32 R0, RZ, RZ, R78 ;  /* 0x000000ffff007224 */ /* 0x020fe200078e004e */
[----:B------:R-:W-:Y:S01]  /*79c0*/  ISETP.NE.AND P2, PT, R224, 0x3, PT ;  /* 0x00000003e000780c */ /* 0x000fe20003f45270 */
[----:B------:R-:W-:Y:S02]  /*79d0*/  IMAD.MOV.U32 R3, RZ, RZ, R79 ;  /* 0x000000ffff037224 */ /* 0x000fe400078e004f */
[----:B------:R-:W-:Y:S02]  /*79e0*/  IMAD.MOV.U32 R92, RZ, RZ, R76 ;  /* 0x000000ffff5c7224 */ /* 0x000fe400078e004c */
[----:B------:R-:W-:Y:S01]  /*79f0*/  IMAD.MOV.U32 R94, RZ, RZ, R77 ;  /* 0x000000ffff5e7224 */ /* 0x000fe200078e004d */
[----:B------:R-:W-:Y:S01]  /*7a00*/  PRMT R175, R0, 0x5410, R3 ;  /* 0x0000541000af7816 */ /* 0x000fe20000000003 */
[----:B------:R-:W-:Y:S02]  /*7a10*/  IMAD.MOV.U32 R0, RZ, RZ, R90 ;  /* 0x000000ffff007224 */ /* 0x000fe400078e005a */
[----:B------:R-:W-:Y:S01]  /*7a20*/  IMAD.MOV.U32 R3, RZ, RZ, R91 ;  /* 0x000000ffff037224 */ /* 0x000fe200078e005b */
[----:B------:R-:W-:Y:S01]  /*7a30*/  PRMT R176, R92, 0x5410, R94 ;  /* 0x000054105cb07816 */ /* 0x000fe2000000005e */
[----:B------:R-:W-:-:S02]  /*7a40*/  IMAD.MOV.U32 R92, RZ, RZ, R88 ;  /* 0x000000ffff5c7224 */ /* 0x000fc400078e0058 */
[----:B------:R-:W-:Y:S01]  /*7a50*/  IMAD.MOV.U32 R94, RZ, RZ, R89 ;  /* 0x000000ffff5e7224 */ /* 0x000fe200078e0059 */
[----:B------:R-:W-:Y:S01]  /*7a60*/  PRMT R182, R0, 0x5410, R3 ;  /* 0x0000541000b67816 */ /* 0x000fe20000000003 */
        /* <DEDUP_REMOVED lines=15> */
[----:B------:R-:W-:Y:S01]  /*7b60*/  IMAD.MOV.U32 R92, RZ, RZ, R44 ;  /* 0x000000ffff5c7224 */ /* 0x000fe200078e002c */
[----:B------:R-:W-:Y:S01]  /*7b70*/  PRMT R179, R179, 0x5410, R0 ;  /* 0x00005410b3b37816 */ /* 0x000fe20000000000 */
[----:B------:R-:W-:Y:S01]  /*7b80*/  IMAD.MOV.U32 R94, RZ, RZ, R45 ;  /* 0x000000ffff5e7224 */ /* 0x000fe200078e002d */
[----:B------:R-:W-:Y:S01]  /*7b90*/  PRMT R181, R3, 0x7610, R181 ;  /* 0x0000761003b57816 */ /* 0x000fe200000000b5 */
[----:B------:R-:W-:-:S02]  /*7ba0*/  IMAD.MOV.U32 R0, RZ, RZ, R50 ;  /* 0x000000ffff007224 */ /* 0x000fc400078e0032 */
[----:B------:R-:W-:Y:S01]  /*7bb0*/  IMAD.MOV.U32 R3, RZ, RZ, R51 ;  /* 0x000000ffff037224 */ /* 0x000fe200078e0033 */
[----:B------:R-:W-:Y:S01]  /*7bc0*/  PRMT R177, R94, 0x5410, R92 ;  /* 0x000054105eb17816 */ /* 0x000fe2000000005c */
        /* <DEDUP_REMOVED lines=35> */
[----:B------:R-:W-:-:S03]  /*7e00*/  IMAD.MOV.U32 R3, RZ, RZ, R70 ;  /* 0x000000ffff037224 */ /* 0x000fc600078e0046 */
[----:B------:R-:W-:Y:S02]  /*7e10*/  PRMT R186, R92, 0x7610, R186 ;  /* 0x000076105cba7816 */ /* 0x000fe400000000ba */
[----:B------:R-:W-:Y:S01]  /*7e20*/  PRMT R173, R0, 0x5410, R3 ;  /* 0x0000541000ad7816 */ /* 0x000fe20000000003 */
[----:B------:R-:W-:Y:S02]  /*7e30*/  IMAD.MOV.U32 R3, RZ, RZ, R68 ;  /* 0x000000ffff037224 */ /* 0x000fe400078e0044 */
[----:B------:R-:W-:-:S05]  /*7e40*/  IMAD.MOV.U32 R0, RZ, RZ, R69 ;  /* 0x000000ffff007224 */ /* 0x000fca00078e0045 */
[----:B------:R-:W-:Y:S01]  /*7e50*/  PRMT R172, R0, 0x5410, R3 ;  /* 0x0000541000ac7816 */ /* 0x000fe20000000003 */
[----:B------:R-:W-:Y:S01]  /*7e60*/  IMAD.MOV.U32 R0, RZ, RZ, R75 ;  /* 0x000000ffff007224 */ /* 0x000fe200078e004b */
[----:B------:R-:W-:-:S04]  /*7e70*/  MOV R3, R74 ;  /* 0x0000004a00037202 */ /* 0x000fc80000000f00 */
[----:B------:R-:W-:Y:S01]  /*7e80*/  PRMT R171, R0, 0x5410, R3 ;  /* 0x0000541000ab7816 */ /* 0x000fe20000000003 */
[----:B------:R-:W-:Y:S02]  /*7e90*/  IMAD.MOV.U32 R3, RZ, RZ, R72 ;  /* 0x000000ffff037224 */ /* 0x000fe400078e0048 */
[----:B------:R-:W-:-:S05]  /*7ea0*/  IMAD.MOV.U32 R0, RZ, RZ, R73 ;  /* 0x000000ffff007224 */ /* 0x000fca00078e0049 */
[----:B------:R-:W-:Y:S01]  /*7eb0*/  PRMT R170, R0, 0x5410, R3 ;  /* 0x0000541000aa7816 */ /* 0x000fe20000000003 */
[----:B------:R-:W-:Y:S06]  /*7ec0*/  @!P2 BRA `(.L_x_496) ;  /* 0x000000000004a947 */ /* 0x000fec0003800000 */
[----:B------:R-:W-:Y:S01]  /*7ed0*/  BPT.TRAP 0x1 ;  /* 0x000000040000795c */ /* 0x000fe20000300000 */
.L_x_496:
[----:B------:R-:W-:Y:S01]  /*7ee0*/  IMAD R3, R23, 0x8, R2 ;  /* 0x0000000817037824 */ /* 0x000fe200078e0202 */
[----:B------:R-:W-:Y:S01]  /*7ef0*/  SHF.L.U32 R0, R223, 0x1f, RZ ;  /* 0x0000001fdf007819 */ /* 0x000fe200000006ff */
[----:B------:R-:W0:Y:S01]  /*7f00*/  LDC R153, c[0x0][0x2f4] ;  /* 0x0000bd00ff997b82 */ /* 0x000e220000000800 */
[----:B------:R-:W-:Y:S01]  /*7f10*/  BSSY B1, `(.L_x_497) ;  /* 0x0000005000017945 */ /* 0x000fe20003800000 */
[----:B------:R-:W-:Y:S01]  /*7f20*/  IMAD.MOV.U32 R137, RZ, RZ, R93 ;  /* 0x000000ffff897224 */ /* 0x000fe200078e005d */
[----:B------:R-:W1:Y:S05]  /*7f30*/  SYNCS.PHASECHK.TRANS64.TRYWAIT P4, [R3+URZ+0x34890], R0 ;  /* 0x03489000030075a7 */ /* 0x000e6a000808017f */
[----:B------:R-:W2:Y:S01]  /*7f40*/  LDC.64 R138, c[0x0][0x300] ;  /* 0x0000c000ff8a7b82 */ /* 0x000ea20000000a00 */
[----:B-1----:R-:W-:Y:S05]  /*7f50*/  @!P4 BRA `(.L_x_498) ;  /* 0x000002180010c947 */ /* 0x002fea0003800000 */
.L_x_804:
[----:B------:R-:W-:Y:S05]  /*7f60*/  BSYNC B1 ;  /* 0x0000000000017941 */ /* 0x000fea0003800000 */
.L_x_497:
[----:B------:R-:W-:Y:S01]  /*7f70*/  ISETP.GE.OR P4, PT, R22, R4, P0 ;  /* 0x000000041600720c */ /* 0x000fe20000786670 */
[----:B------:R-:W-:Y:S01]  /*7f80*/  BSSY B1, `(.L_x_499) ;  /* 0x0000095000017945 */ /* 0x000fe20003800000 */
[----:B0-----:R-:W-:-:S11]  /*7f90*/  IMAD.IADD R155, R153, 0x1, -R43 ;  /* 0x00000001999b7824 */ /* 0x001fd600078e0a2b */
[----:B------:R-:W-:Y:S05]  /*7fa0*/  @P4 BRA `(.L_x_500) ;  /* 0x0000000800484947 */ /* 0x000fea0003800000 */
[----:B------:R-:W3:Y:S01]  /*7fb0*/  LDL R92, [R1] ;  /* 0x00000000015c7983 */ /* 0x000ee20000100800 */
[----:B------:R-:W-:Y:S01]  /*7fc0*/  IMAD.SHL.U32 R94, R22, 0x40, RZ ;  /* 0x00000040165e7824 */ /* 0x000fe200078e00ff */
[----:B------:R-:W-:Y:S01]  /*7fd0*/  BSSY B2, `(.L_x_501) ;  /* 0x000007c000027945 */ /* 0x000fe20003800000 */
[----:B------:R-:W0:Y:S03]  /*7fe0*/  S2R R96, SR_TID.X ;  /* 0x0000000000607919 */ /* 0x000e260000002100 */
[----:B------:R-:W-:-:S04]  /*7ff0*/  LOP3.LUT R94, R94, 0x1c0, RZ, 0xc0, !PT ;  /* 0x000001c05e5e7812 */ /* 0x000fc800078ec0ff */
[----:B------:R-:W-:Y:S01]  /*8000*/  SHF.R.U32.HI R94, RZ, 0x3, R94 ;  /* 0x00000003ff5e7819 */ /* 0x000fe2000001165e */
[----:B0-----:R-:W-:-:S05]  /*8010*/  VIADD R96, R96, 0xffffff80 ;  /* 0xffffff8060607836 */ /* 0x001fca0000000000 */
[----:B------:R-:W-:-:S04]  /*8020*/  SHF.R.S32.HI R95, RZ, 0x1f, R96 ;  /* 0x0000001fff5f7819 */ /* 0x000fc80000011460 */
[----:B------:R-:W-:Y:S01]  /*8030*/  LEA.HI R95, R95, R96, RZ, 0x6 ;  /* 0x000000605f5f7211 */ /* 0x000fe200078f30ff */
[----:B------:R-:W-:-:S04]  /*8040*/  IMAD.SHL.U32 R96, R22, 0x40, RZ ;  /* 0x0000004016607824 */ /* 0x000fc800078e00ff */
[----:B------:R-:W-:-:S05]  /*8050*/  IMAD.SHL.U32 R95, R95, 0x8, RZ ;  /* 0x000000085f5f7824 */ /* 0x000fca00078e00ff */
[----:B------:R-:W-:Y:S02]  /*8060*/  LOP3.LUT R95, R95, 0xfffffe00, RZ, 0xc0, !PT ;  /* 0xfffffe005f5f7812 */ /* 0x000fe400078ec0ff */
[----:B---3--:R-:W-:-:S04]  /*8070*/  LOP3.LUT P5, RZ, R92, 0x1, RZ, 0xc0, !PT ;  /* 0x000000015cff7812 */ /* 0x008fc800078ac0ff */
[----:B------:R-:W-:-:S04]  /*8080*/  SEL R92, R43, R155, !P5 ;  /* 0x0000009b2b5c7207 */ /* 0x000fc80006800000 */
[----:B------:R-:W-:-:S04]  /*8090*/  SHF.R.S32.HI R93, RZ, 0x1f, R92 ;  /* 0x0000001fff5d7819 */ /* 0x000fc8000001145c */
[----:B------:R-:W-:-:S04]  /*80a0*/  LEA.HI R92, R93, R92, RZ, 0x4 ;  /* 0x0000005c5d5c7211 */ /* 0x000fc800078f20ff */
[----:B------:R-:W-:-:S04]  /*80b0*/  LEA.HI.SX32 R92, R92, R9, 0x1c ;  /* 0x000000095c5c7211 */ /* 0x000fc800078fe2ff */
[----:B------:R-:W-:Y:S01]  /*80c0*/  SHF.R.S32.HI R93, RZ, 0x1f, R92 ;  /* 0x0000001fff5d7819 */ /* 0x000fe2000001145c */
[----:B------:R-:W-:-:S03]  /*80d0*/  IMAD.SHL.U32 R174, R92, 0x8, RZ ;  /* 0x000000085cae7824 */ /* 0x000fc600078e00ff */
[----:B------:R-:W-:Y:S02]  /*80e0*/  LEA.HI R92, R93, R92, RZ, 0x3 ;  /* 0x0000005c5d5c7211 */ /* 0x000fe400078f18ff */
[----:B------:R-:W-:Y:S02]  /*80f0*/  LOP3.LUT R93, R174, 0x38, RZ, 0xc0, !PT ;  /* 0x00000038ae5d7812 */ /* 0x000fe400078ec0ff */
[----:B------:R-:W-:Y:S02]  /*8100*/  SHF.R.S32.HI R92, RZ, 0x3, R92 ;  /* 0x00000003ff5c7819 */ /* 0x000fe4000001145c */
[----:B------:R-:W-:-:S03]  /*8110*/  LOP3.LUT R93, R93, 0x1c0, R96, 0xf8, !PT ;  /* 0x000001c05d5d7812 */ /* 0x000fc600078ef860 */
[----:B------:R-:W-:Y:S01]  /*8120*/  IMAD R92, R92, 0x2c00, R95 ;  /* 0x00002c005c5c7824 */ /* 0x000fe200078e025f */
[----:B------:R-:W-:-:S05]  /*8130*/  LOP3.LUT R93, R93, R94, RZ, 0x3c, !PT ;  /* 0x0000005e5d5d7212 */ /* 0x000fca00078e3cff */
[----:B------:R-:W-:-:S04]  /*8140*/  IMAD.IADD R92, R92, 0x1, R93 ;  /* 0x000000015c5c7824 */ /* 0x000fc800078e025d */
[C---:B------:R-:W-:Y:S02]  /*8150*/  IMAD R96, R23.reuse, 0x5800, R92 ;  /* 0x0000580017607824 */ /* 0x040fe400078e025c */
[----:B------:R-:W-:Y:S02]  /*8160*/  IMAD R92, R23, 0x5800, R146 ;  /* 0x00005800175c7824 */ /* 0x000fe400078e0292 */
[--C-:B------:R-:W-:Y:S02]  /*8170*/  IMAD R96, R96, 0x2, R2.reuse ;  /* 0x0000000260607824 */ /* 0x100fe400078e0202 */
[----:B------:R-:W-:-:S04]  /*8180*/  IMAD R92, R92, 0x2, R2 ;  /* 0x000000025c5c7824 */ /* 0x000fc800078e0202 */
[----:B------:R-:W0:Y:S04]  /*8190*/  LDS.128 R96, [R96+0x1e400] ;  /* 0x01e4000060607984 */ /* 0x000e280000000c00 */
[----:B------:R-:W3:Y:S01]  /*81a0*/  LDS.128 R92, [R92+0x1e400] ;  /* 0x01e400005c5c7984 */ /* 0x000ee20000000c00 */
[----:B------:R-:W-:Y:S05]  /*81b0*/  @P3 BRA `(.L_x_502) ;  /* 0x0000000400743947 */ /* 0x000fea0003800000 */
[--C-:B------:R-:W-:Y:S02]  /*81c0*/  SHF.R.U64 R44, R44, 0x10, R45.reuse ;  /* 0x000000102c2c7819 */ /* 0x100fe4000000122d */
[----:B------:R-:W-:Y:S02]  /*81d0*/  SHF.R.U32.HI R45, RZ, 0x10, R45 ;  /* 0x00000010ff2d7819 */ /* 0x000fe4000001162d */
[C---:B------:R-:W-:Y:S02]  /*81e0*/  PRMT R44, R177.reuse, 0x5432, R44 ;  /* 0x00005432b12c7816 */ /* 0x040fe4000000002c */
[----:B------:R-:W-:Y:S02]  /*81f0*/  PRMT R45, R177, 0x5410, R45 ;  /* 0x00005410b12d7816 */ /* 0x000fe4000000002d */
[----:B------:R-:W-:Y:S02]  /*8200*/  SHF.R.U64 R46, R46, 0x10, R47 ;  /* 0x000000102e2e7819 */ /* 0x000fe4000000122f */
[----:B------:R-:W-:-:S02]  /*8210*/  SHF.R.U32.HI R177, RZ, 0x10, R49 ;  /* 0x00000010ffb17819 */ /* 0x000fc40000011631 */
[----:B------:R-:W-:Y:S02]  /*8220*/  SHF.R.U64 R48, R48, 0x10, R49 ;  /* 0x0000001030307819 */ /* 0x000fe40000001231 */
[----:B------:R-:W-:Y:S02]  /*8230*/  SHF.R.U64 R49, R50, 0x10, R51 ;  /* 0x0000001032317819 */ /* 0x000fe40000001233 */
[----:B------:R-:W-:Y:S02]  /*8240*/  PRMT R50, R179, 0x5432, R46 ;  /* 0x00005432b3327816 */ /* 0x000fe4000000002e */
[----:B------:R-:W-:Y:S02]  /*8250*/  SHF.R.U32.HI R47, RZ, 0x10, R47 ;  /* 0x00000010ff2f7819 */ /* 0x000fe4000001162f */
[----:B------:R-:W-:Y:S01]  /*8260*/  PRMT R46, R180, 0x5410, R177 ;  /* 0x00005410b42e7816 */ /* 0x000fe200000000b1 */
[----:B------:R-:W-:Y:S01]  /*8270*/  IMAD.U32 R177, R45, 0x10000, RZ ;  /* 0x000100002db17824 */ /* 0x000fe200078e00ff */
[----:B------:R-:W-:-:S02]  /*8280*/  SHF.R.U32.HI R51, RZ, 0x10, R51 ;  /* 0x00000010ff337819 */ /* 0x000fc40000011633 */
[----:B------:R-:W-:Y:S01]  /*8290*/  PRMT R47, R181, 0x5410, R47 ;  /* 0x00005410b52f7816 */ /* 0x000fe2000000002f */
[----:B0-----:R-:W-:Y:S01]  /*82a0*/  IMAD.U32 R181, R97, 0x10000, RZ ;  /* 0x0001000061b57824 */ /* 0x001fe200078e00ff */
[----:B------:R-:W-:Y:S01]  /*82b0*/  PRMT R48, R178, 0x5432, R48 ;  /* 0x00005432b2307816 */ /* 0x000fe20000000030 */
[----:B------:R-:W-:Y:S01]  /*82c0*/  IMAD.U32 R180, R46, 0x10000, RZ ;  /* 0x000100002eb47824 */ /* 0x000fe200078e00ff */
[----:B------:R-:W-:Y:S01]  /*82d0*/  PRMT R49, R179, 0x5410, R49 ;  /* 0x00005410b3317816 */ /* 0x000fe20000000031 */
[----:B---3--:R-:W-:Y:S01]  /*82e0*/  IMAD.U32 R179, R93, 0x10000, RZ ;  /* 0x000100005db37824 */ /* 0x008fe200078e00ff */
[----:B------:R-:W-:Y:S01]  /*82f0*/  PRMT R51, R178, 0x5410, R51 ;  /* 0x00005410b2337816 */ /* 0x000fe20000000033 */
[-C--:B------:R-:W-:Y:S01]  /*8300*/  FMUL.FTZ R178, R181, R180.reuse ;  /* 0x000000b4b5b27220 */ /* 0x080fe20000410000 */
[----:B------:R-:W-:Y:S02]  /*8310*/  LOP3.LUT R46, R46, 0xffff0000, RZ, 0xc0, !PT ;  /* 0xffff00002e2e7812 */ /* 0x000fe400078ec0ff */
[----:B------:R-:W-:Y:S01]  /*8320*/  LOP3.LUT R97, R97, 0xffff0000, RZ, 0xc0, !PT ;  /* 0xffff000061617812 */ /* 0x000fe200078ec0ff */
[-C--:B------:R-:W-:Y:S01]  /*8330*/  FFMA.FTZ R178, R179, R177.reuse, -R178 ;  /* 0x000000b1b3b27223 */ /* 0x080fe200000108b2 */
[----:B------:R-:W-:Y:S01]  /*8340*/  FMUL.FTZ R177, R181, R177 ;  /* 0x000000b1b5b17220 */ /* 0x000fe20000410000 */
[----:B------:R-:W-:Y:S01]  /*8350*/  LOP3.LUT R93, R93, 0xffff0000, RZ, 0xc0, !PT ;  /* 0xffff00005d5d7812 */ /* 0x000fe200078ec0ff */
[C---:B------:R-:W-:Y:S01]  /*8360*/  IMAD.U32 R181, R99.reuse, 0x10000, RZ ;  /* 0x0001000063b57824 */ /* 0x040fe200078e00ff */
[----:B------:R-:W-:Y:S01]  /*8370*/  LOP3.LUT R99, R99, 0xffff0000, RZ, 0xc0, !PT ;  /* 0xffff000063637812 */ /* 0x000fe200078ec0ff */
[----:B------:R-:W-:Y:S01]  /*8380*/  FFMA.FTZ R177, R179, R180, R177 ;  /* 0x000000b4b3b17223 */ /* 0x000fe200000100b1 */
[----:B------:R-:W-:Y:S01]  /*8390*/  LOP3.LUT R179, R45, 0xffff0000, RZ, 0xc0, !PT ;  /* 0xffff00002db37812 */ /* 0x000fe200078ec0ff */
[----:B------:R-:W-:Y:S01]  /*83a0*/  FMUL.FTZ R45, R97, R46 ;  /* 0x0000002e612d7220 */ /* 0x000fe20000410000 */
[C---:B------:R-:W-:Y:S01]  /*83b0*/  IMAD.U32 R180, R51.reuse, 0x10000, RZ ;  /* 0x0001000033b47824 */ /* 0x040fe200078e00ff */
[----:B------:R-:W-:-:S02]  /*83c0*/  LOP3.LUT R51, R51, 0xffff0000, RZ, 0xc0, !PT ;  /* 0xffff000033337812 */ /* 0x000fc400078ec0ff */
[-C--:B------:R-:W-:Y:S01]  /*83d0*/  FMUL.FTZ R97, R97, R179.reuse ;  /* 0x000000b361617220 */ /* 0x080fe20000410000 */
[----:B------:R-:W-:Y:S01]  /*83e0*/  FFMA.FTZ R45, R93, R179, -R45 ;  /* 0x000000b35d2d7223 */ /* 0x000fe2000001082d */
[----:B------:R-:W-:Y:S02]  /*83f0*/  IMAD.U32 R179, R95, 0x10000, RZ ;  /* 0x000100005fb37824 */ /* 0x000fe400078e00ff */
[----:B------:R-:W-:Y:S01]  /*8400*/  FFMA.FTZ R46, R93, R46, R97 ;  /* 0x0000002e5d2e7223 */ /* 0x000fe20000010061 */
[----:B------:R-:W-:Y:S02]  /*8410*/  IMAD.U32 R97, R47, 0x10000, RZ ;  /* 0x000100002f617824 */ /* 0x000fe400078e00ff */
[----:B------:R-:W-:Y:S01]  /*8420*/  FMUL.FTZ R93, R181, R180 ;  /* 0x000000b4b55d7220 */ /* 0x000fe20000410000 */
[----:B------:R-:W-:Y:S02]  /*8430*/  F2FP.BF16.F32.PACK_AB R45, R45, R178 ;  /* 0x000000b22d2d723e */ /* 0x000fe400000010ff */
[----:B------:R-:W-:Y:S01]  /*8440*/  F2FP.BF16.F32.PACK_AB R46, R46, R177 ;  /* 0x000000b12e2e723e */ /* 0x000fe200000010ff */
[-C--:B------:R-:W-:Y:S01]  /*8450*/  FFMA.FTZ R93, R179, R97.reuse, -R93 ;  /* 0x00000061b35d7223 */ /* 0x080fe2000001085d */
[----:B------:R-:W-:-:S04]  /*8460*/  FMUL.FTZ R97, R181, R97 ;  /* 0x00000061b5617220 */ /* 0x000fc80000410000 */
[----:B------:R-:W-:Y:S01]  /*8470*/  FFMA.FTZ R97, R179, R180, R97 ;  /* 0x000000b4b3617223 */ /* 0x000fe20000010061 */
[----:B------:R-:W-:Y:S02]  /*8480*/  LOP3.LUT R179, R47, 0xffff0000, RZ, 0xc0, !PT ;  /* 0xffff00002fb37812 */ /* 0x000fe400078ec0ff */
[----:B------:R-:W-:Y:S01]  /*8490*/  LOP3.LUT R47, R95, 0xffff0000, RZ, 0xc0, !PT ;  /* 0xffff00005f2f7812 */ /* 0x000fe200078ec0ff */
[C---:B------:R-:W-:Y:S02]  /*84a0*/  FMUL.FTZ R95, R99.reuse, R51 ;  /* 0x00000033635f7220 */ /* 0x040fe40000410000 */
[-C--:B------:R-:W-:Y:S02]  /*84b0*/  FMUL.FTZ R99, R99, R179.reuse ;  /* 0x000000b363637220 */ /* 0x080fe40000410000 */
[C---:B------:R-:W-:Y:S02]  /*84c0*/  FFMA.FTZ R95, R47.reuse, R179, -R95 ;  /* 0x000000b32f5f7223 */ /* 0x040fe4000001085f */
[----:B------:R-:W-:Y:S01]  /*84d0*/  FFMA.FTZ R99, R47, R51, R99 ;  /* 0x000000332f637223 */ /* 0x000fe20000010063 */
[C---:B------:R-:W-:Y:S01]  /*84e0*/  IMAD.U32 R51, R48.reuse, 0x10000, RZ ;  /* 0x0001000030337824 */ /* 0x040fe200078e00ff */
[----:B------:R-:W-:Y:S01]  /*84f0*/  LOP3.LUT R48, R48, 0xffff0000, RZ, 0xc0, !PT ;  /* 0xffff000030307812 */ /* 0x000fe200078ec0ff */
[----:B------:R-:W-:Y:S01]  /*8500*/  IMAD.U32 R47, R92, 0x10000, RZ ;  /* 0x000100005c2f7824 */ /* 0x000fe200078e00ff */
[----:B------:R-:W-:Y:S01]  /*8510*/  F2FP.BF16.F32.PACK_AB R95, R95, R93 ;  /* 0x0000005d5f5f723e */ /* 0x000fe200000010ff */
[----:B------:R-:W-:Y:S01]  /*8520*/  IMAD.U32 R93, R96, 0x10000, RZ ;  /* 0x00010000605d7824 */ /* 0x000fe200078e00ff */
[----:B------:R-:W-:Y:S01]  /*8530*/  F2FP.BF16.F32.PACK_AB R99, R99, R97 ;  /* 0x000000616363723e */ /* 0x000fe200000010ff */
[C---:B------:R-:W-:Y:S01]  /*8540*/  IMAD.U32 R97, R44.reuse, 0x10000, RZ ;  /* 0x000100002c617824 */ /* 0x040fe200078e00ff */
[----:B------:R-:W-:Y:S01]  /*8550*/  LOP3.LUT R44, R44, 0xffff0000, RZ, 0xc0, !PT ;  /* 0xffff00002c2c7812 */ /* 0x000fe200078ec0ff */
[----:B------:R-:W-:-:S02]  /*8560*/  FMUL.FTZ R177, R93, R51 ;  /* 0x000000335db17220 */ /* 0x000fc40000410000 */
[-C--:B------:R-:W-:Y:S02]  /*8570*/  FMUL.FTZ R93, R93, R97.reuse ;  /* 0x000000615d5d7220 */ /* 0x080fe40000410000 */
[C---:B------:R-:W-:Y:S01]  /*8580*/  FFMA.FTZ R177, R47.reuse, R97, -R177 ;  /* 0x000000612fb17223 */ /* 0x040fe200000108b1 */
[----:B------:R-:W-:Y:S02]  /*8590*/  IMAD.U32 R97, R98, 0x10000, RZ ;  /* 0x0001000062617824 */ /* 0x000fe400078e00ff */
[----:B------:R-:W-:Y:S01]  /*85a0*/  FFMA.FTZ R93, R47, R51, R93 ;  /* 0x000000332f5d7223 */ /* 0x000fe2000001005d */
[----:B------:R-:W-:Y:S02]  /*85b0*/  LOP3.LUT R47, R96, 0xffff0000, RZ, 0xc0, !PT ;  /* 0xffff0000602f7812 */ /* 0x000fe400078ec0ff */
[----:B------:R-:W-:-:S03]  /*85c0*/  LOP3.LUT R51, R92, 0xffff0000, RZ, 0xc0, !PT ;  /* 0xffff00005c337812 */ /* 0x000fc600078ec0ff */
[C---:B------:R-:W-:Y:S01]  /*85d0*/  FMUL.FTZ R92, R47.reuse, R48 ;  /* 0x000000302f5c7220 */ /* 0x040fe20000410000 */
[----:B------:R-:W-:-:S03]  /*85e0*/  FMUL.FTZ R47, R47, R44 ;  /* 0x0000002c2f2f7220 */ /* 0x000fc60000410000 */
[C---:B------:R-:W-:Y:S01]  /*85f0*/  FFMA.FTZ R44, R51.reuse, R44, -R92 ;  /* 0x0000002c332c7223 */ /* 0x040fe2000001085c */
[----:B------:R-:W-:Y:S01]  /*8600*/  FFMA.FTZ R47, R51, R48, R47 ;  /* 0x00000030332f7223 */ /* 0x000fe2000001002f */
[C---:B------:R-:W-:Y:S01]  /*8610*/  IMAD.U32 R51, R49.reuse, 0x10000, RZ ;  /* 0x0001000031337824 */ /* 0x040fe200078e00ff */
[----:B------:R-:W-:Y:S01]  /*8620*/  LOP3.LUT R49, R49, 0xffff0000, RZ, 0xc0, !PT ;  /* 0xffff000031317812 */ /* 0x000fe200078ec0ff */
[C---:B------:R-:W-:Y:S01]  /*8630*/  IMAD.U32 R92, R50.reuse, 0x10000, RZ ;  /* 0x00010000325c7824 */ /* 0x040fe200078e00ff */
[----:B------:R-:W-:Y:S01]  /*8640*/  LOP3.LUT R50, R50, 0xffff0000, RZ, 0xc0, !PT ;  /* 0xffff000032327812 */ /* 0x000fe200078ec0ff */
[C---:B------:R-:W-:Y:S01]  /*8650*/  FMUL.FTZ R96, R97.reuse, R51 ;  /* 0x0000003361607220 */ /* 0x040fe20000410000 */
[----:B------:R-:W-:Y:S02]  /*8660*/  IMAD.U32 R48, R94, 0x10000, RZ ;  /* 0x000100005e307824 */ /* 0x000fe400078e00ff */
[-C--:B------:R-:W-:Y:S01]  /*8670*/  FMUL.FTZ R97, R97, R92.reuse ;  /* 0x0000005c61617220 */ /* 0x080fe20000410000 */
[----:B------:R-:W-:Y:S01]  /*8680*/  F2FP.BF16.F32.PACK_AB R44, R44, R177 ;  /* 0x000000b12c2c723e */ /* 0x000fe200000010ff */
[----:B------:R-:W-:-:S02]  /*8690*/  FFMA.FTZ R96, R48, R92, -R96 ;  /* 0x0000005c30607223 */ /* 0x000fc40000010860 */
[----:B------:R-:W-:Y:S01]  /*86a0*/  FFMA.FTZ R97, R48, R51, R97 ;  /* 0x0000003330617223 */ /* 0x000fe20000010061 */
[----:B------:R-:W-:Y:S02]  /*86b0*/  LOP3.LUT R48, R98, 0xffff0000, RZ, 0xc0, !PT ;  /* 0xffff000062307812 */ /* 0x000fe400078ec0ff */
[----:B------:R-:W-:Y:S02]  /*86c0*/  LOP3.LUT R51, R94, 0xffff0000, RZ, 0xc0, !PT ;  /* 0xffff00005e337812 */ /* 0x000fe400078ec0ff */
[----:B------:R-:W-:Y:S01]  /*86d0*/  F2FP.BF16.F32.PACK_AB R47, R47, R93 ;  /* 0x0000005d2f2f723e */ /* 0x000fe200000010ff */
[CC--:B------:R-:W-:Y:S01]  /*86e0*/  FMUL.FTZ R92, R48.reuse, R49.reuse ;  /* 0x00000031305c7220 */ /* 0x0c0fe20000410000 */
[-C--:B------:R-:W-:Y:S01]  /*86f0*/  FMUL.FTZ R48, R48, R50.reuse ;  /* 0x0000003230307220 */ /* 0x080fe20000410000 */
[----:B------:R-:W-:Y:S02]  /*8700*/  IMAD.MOV.U32 R93, RZ, RZ, R45 ;  /* 0x000000ffff5d7224 */ /* 0x000fe400078e002d */
[C---:B------:R-:W-:Y:S01]  /*8710*/  FFMA.FTZ R92, R51.reuse, R50, -R92 ;  /* 0x00000032335c7223 */ /* 0x040fe2000001085c */
[----:B------:R-:W-:-:S04]  /*8720*/  FFMA.FTZ R48, R51, R49, R48 ;  /* 0x0000003133307223 */ /* 0x000fc80000010030 */
[----:B------:R-:W-:Y:S01]  /*8730*/  F2FP.BF16.F32.PACK_AB R94, R92, R96 ;  /* 0x000000605c5e723e */ /* 0x000fe200000010ff */
[----:B------:R-:W-:Y:S01]  /*8740*/  IMAD.MOV.U32 R92, RZ, RZ, R44 ;  /* 0x000000ffff5c7224 */ /* 0x000fe200078e002c */
[----:B------:R-:W-:Y:S01]  /*8750*/  F2FP.BF16.F32.PACK_AB R48, R48, R97 ;  /* 0x000000613030723e */ /* 0x000fe200000010ff */
[----:B------:R-:W-:Y:S02]  /*8760*/  IMAD.MOV.U32 R96, RZ, RZ, R47 ;  /* 0x000000ffff607224 */ /* 0x000fe400078e002f */
[----:B------:R-:W-:Y:S02]  /*8770*/  IMAD.MOV.U32 R97, RZ, RZ, R46 ;  /* 0x000000ffff617224 */ /* 0x000fe400078e002e */
[----:B------:R-:W-:-:S07]  /*8780*/  IMAD.MOV.U32 R98, RZ, RZ, R48 ;  /* 0x000000ffff627224 */ /* 0x000fce00078e0030 */
.L_x_502:
[----:B------:R-:W-:Y:S05]  /*8790*/  BSYNC B2 ;  /* 0x0000000000027941 */ /* 0x000fea0003800000 */
.L_x_501:
[----:B------:R-:W-:Y:S01]  /*87a0*/  SHF.R.S32.HI R44, RZ, 0x1f, R22 ;  /* 0x0000001fff2c7819 */ /* 0x000fe20000011416 */
[----:B------:R-:W-:Y:S01]  /*87b0*/  ULDC.64 UR4, c[0x0][0x2e8] ;  /* 0x0000ba0000047ab9 */ /* 0x000fe20000000a00 */
[----:B------:R-:W-:Y:S01]  /*87c0*/  ISETP.GE.AND P4, PT, R174, R153, PT ;  /* 0x00000099ae00720c */ /* 0x000fe20003f86270 */
[----:B------:R-:W-:Y:S02]  /*87d0*/  ULDC.64 UR6, c[0x0][0x208] ;  /* 0x0000820000067ab9 */ /* 0x000fe40000000a00 */
[-C--:B--2---:R-:W-:Y:S02]  /*87e0*/  IMAD R46, R44, R138.reuse, RZ ;  /* 0x0000008a2c2e7224 */ /* 0x084fe400078e02ff */
[----:B------:R-:W-:-:S04]  /*87f0*/  IMAD.WIDE.U32 R44, R22, R138, R136 ;  /* 0x0000008a162c7225 */ /* 0x000fc800078e0088 */
[----:B------:R-:W-:-:S04]  /*8800*/  IMAD R46, R22, R139, R46 ;  /* 0x0000008b162e7224 */ /* 0x000fc800078e022e */
[----:B------:R-:W-:Y:S01]  /*8810*/  IMAD.IADD R45, R46, 0x1, R45 ;  /* 0x000000012e2d7824 */ /* 0x000fe200078e022d */
[--C-:B------:R-:W-:Y:S02]  /*8820*/  @!P4 SHF.R.S32.HI R47, RZ, 0x1f, R174.reuse ;  /* 0x0000001fff2fc819 */ /* 0x100fe400000114ae */
[----:B------:R-:W-:-:S04]  /*8830*/  @!P4 IADD3 R174, P5, P6, R100, R44, R174 ;  /* 0x0000002c64aec210 */ /* 0x000fc80007ebe0ae */
[----:B------:R-:W-:Y:S02]  /*8840*/  @!P4 IADD3.X R47, R15, R45, R47, P5, P6 ;  /* 0x0000002d0f2fc210 */ /* 0x000fe40002fec42f */
[----:B------:R-:W-:-:S04]  /*8850*/  IADD3 R46, P5, P6, R100, R44, R21 ;  /* 0x0000002c642e7210 */ /* 0x000fc80007ebe015 */
[----:B------:R-:W-:Y:S02]  /*8860*/  IADD3.X R45, R15, R45, R8, P5, P6 ;  /* 0x0000002d0f2d7210 */ /* 0x000fe40002fec408 */
[----:B------:R-:W-:-:S04]  /*8870*/  LEA R44, P5, R46, UR4, 0x1 ;  /* 0x000000042e2c7c11 */ /* 0x000fc8000f8a08ff */
[----:B------:R-:W-:Y:S02]  /*8880*/  LEA.HI.X R45, R46, UR5, R45, 0x1, P5 ;  /* 0x000000052e2d7c11 */ /* 0x000fe4000a8f0c2d */
[----:B------:R-:W-:-:S03]  /*8890*/  @!P4 LEA R46, P5, R174, UR4, 0x1 ;  /* 0x00000004ae2ecc11 */ /* 0x000fc6000f8a08ff */
[----:B---3--:R3:W-:Y:S01]  /*88a0*/  STG.E.128 desc[UR6][R44.64], R92 ;  /* 0x0000005c2c007986 */ /* 0x0087e2000c101d06 */
[----:B------:R-:W-:-:S05]  /*88b0*/  @!P4 LEA.HI.X R47, R174, UR5, R47, 0x1, P5 ;  /* 0x00000005ae2fcc11 */ /* 0x000fca000a8f0c2f */
[----:B0-----:R3:W-:Y:S04]  /*88c0*/  @!P4 STG.E.128 desc[UR6][R46.64], R96 ;  /* 0x000000602e00c986 */ /* 0x0017e8000c101d06 */
.L_x_500:
[----:B------:R-:W-:Y:S05]  /*88d0*/  BSYNC B1 ;  /* 0x0000000000017941 */ /* 0x000fea0003800000 */
.L_x_499:
[----:B---3--:R-:W-:Y:S01]  /*88e0*/  VIADD R45, R22, 0x20 ;  /* 0x00000020162d7836 */ /* 0x008fe20000000000 */
[----:B------:R-:W-:Y:S04]  /*88f0*/  BSSY B1, `(.L_x_503) ;  /* 0x0000091000017945 */ /* 0x000fe80003800000 */
[----:B------:R-:W-:-:S13]  /*8900*/  ISETP.GE.OR P4, PT, R45, R4, P0 ;  /* 0x000000042d00720c */ /* 0x000fda0000786670 */
[----:B------:R-:W-:Y:S05]  /*8910*/  @P4 BRA `(.L_x_504) ;  /* 0x0000000800384947 */ /* 0x000fea0003800000 */
[----:B------:R-:W3:Y:S04]  /*8920*/  LDL R44, [R1] ;  /* 0x00000000012c7983 */ /* 0x000ee80000100800 */
[----:B------:R-:W4:Y:S01]  /*8930*/  LDL R47, [R1+0x3c] ;  /* 0x00003c00012f7983 */ /* 0x000f220000100800 */
[----:B--2---:R-:W-:Y:S01]  /*8940*/  IMAD.WIDE.U32 R92, R45, R138, R136 ;  /* 0x0000008a2d5c7225 */ /* 0x004fe200078e0088 */
[----:B------:R-:W-:Y:S03]  /*8950*/  BSSY B2, `(.L_x_505) ;  /* 0x000007e000027945 */ /* 0x000fe60003800000 */
[----:B------:R-:W-:Y:S01]  /*8960*/  VIADD R46, R22, 0x20 ;  /* 0x00000020162e7836 */ /* 0x000fe20000000000 */
[----:B------:R-:W-:Y:S01]  /*8970*/  IADD3 R94, P4, P5, R100, R92, R21 ;  /* 0x0000005c645e7210 */ /* 0x000fe20007d9e015 */
[----:B------:R-:W-:-:S02]  /*8980*/  VIADD R48, R22, 0x20 ;  /* 0x0000002016307836 */ /* 0x000fc40000000000 */
[----:B------:R-:W-:Y:S02]  /*8990*/  IMAD.SHL.U32 R46, R46, 0x40, RZ ;  /* 0x000000402e2e7824 */ /* 0x000fe400078e00ff */
[----:B------:R-:W-:-:S03]  /*89a0*/  IMAD.SHL.U32 R48, R48, 0x40, RZ ;  /* 0x0000004030307824 */ /* 0x000fc600078e00ff */
[----:B------:R-:W-:Y:S02]  /*89b0*/  LOP3.LUT R46, R46, 0x1c0, RZ, 0xc0, !PT ;  /* 0x000001c02e2e7812 */ /* 0x000fe400078ec0ff */
[----:B------:R-:W-:Y:S02]  /*89c0*/  LOP3.LUT R48, R48, 0x1c0, RZ, 0xc0, !PT ;  /* 0x000001c030307812 */ /* 0x000fe400078ec0ff */
[----:B------:R-:W-:Y:S02]  /*89d0*/  SHF.R.U32.HI R46, RZ, 0x3, R46 ;  /* 0x00000003ff2e7819 */ /* 0x000fe4000001162e */
[----:B---3--:R-:W-:Y:S01]  /*89e0*/  LOP3.LUT P6, RZ, R44, 0x1, RZ, 0xc0, !PT ;  /* 0x000000012cff7812 */ /* 0x008fe200078cc0ff */
[----:B------:R-:W-:-:S04]  /*89f0*/  IMAD R44, R154, R138, RZ ;  /* 0x0000008a9a2c7224 */ /* 0x000fc800078e02ff */
[----:B------:R-:W-:Y:S01]  /*8a00*/  IMAD R45, R45, R139, R44 ;  /* 0x0000008b2d2d7224 */ /* 0x000fe200078e022c */
[----:B------:R-:W-:-:S03]  /*8a10*/  SEL R44, R43, R155, !P6 ;  /* 0x0000009b2b2c7207 */ /* 0x000fc60007000000 */
[----:B------:R-:W-:Y:S01]  /*8a20*/  IMAD.IADD R96, R93, 0x1, R45 ;  /* 0x000000015d607824 */ /* 0x000fe200078e022d */
[----:B------:R-:W-:-:S04]  /*8a30*/  SHF.R.S32.HI R45, RZ, 0x1f, R44 ;  /* 0x0000001fff2d7819 */ /* 0x000fc8000001142c */
[----:B------:R-:W-:Y:S02]  /*8a40*/  LEA.HI R44, R45, R44, RZ, 0x4 ;  /* 0x0000002c2d2c7211 */ /* 0x000fe400078f20ff */
[----:B------:R-:W-:Y:S02]  /*8a50*/  IADD3.X R95, R15, R96, R8, P4, P5 ;  /* 0x000000600f5f7210 */ /* 0x000fe400027ea408 */
[----:B------:R-:W-:-:S04]  /*8a60*/  LEA.HI.SX32 R97, R44, R9, 0x1c ;  /* 0x000000092c617211 */ /* 0x000fc800078fe2ff */
[----:B------:R-:W-:-:S04]  /*8a70*/  SHF.R.S32.HI R44, RZ, 0x1f, R97 ;  /* 0x0000001fff2c7819 */ /* 0x000fc80000011461 */
[----:B------:R-:W-:Y:S01]  /*8a80*/  LEA.HI R45, R44, R97, RZ, 0x3 ;  /* 0x000000612c2d7211 */ /* 0x000fe200078f18ff */
[----:B------:R-:W-:-:S03]  /*8a90*/  IMAD.SHL.U32 R97, R97, 0x8, RZ ;  /* 0x0000000861617824 */ /* 0x000fc600078e00ff */
[----:B------:R-:W-:Y:S02]  /*8aa0*/  SHF.R.S32.HI R45, RZ, 0x3, R45 ;  /* 0x00000003ff2d7819 */ /* 0x000fe4000001142d */
[----:B------:R-:W-:-:S03]  /*8ab0*/  LOP3.LUT R44, R48, 0x38, R97, 0xf8, !PT ;  /* 0x00000038302c7812 */ /* 0x000fc600078ef861 */
[----:B----4-:R-:W-:Y:S01]  /*8ac0*/  IMAD R45, R45, 0x2c00, R47 ;  /* 0x00002c002d2d7824 */ /* 0x010fe200078e022f */
[----:B------:R-:W-:Y:S01]  /*8ad0*/  LOP3.LUT R44, R44, R46, RZ, 0x3c, !PT ;  /* 0x0000002e2c2c7212 */ /* 0x000fe200078e3cff */
[----:B------:R-:W-:-:S04]  /*8ae0*/  IMAD R47, R23, 0x5800, R145 ;  /* 0x00005800172f7824 */ /* 0x000fc800078e0291 */
[----:B------:R-:W-:-:S04]  /*8af0*/  IMAD.IADD R44, R45, 0x1, R44 ;  /* 0x000000012d2c7824 */ /* 0x000fc800078e022c */
[----:B------:R-:W-:Y:S02]  /*8b00*/  IMAD R45, R23, 0x5800, R44 ;  /* 0x00005800172d7824 */ /* 0x000fe400078e022c */
[--C-:B------:R-:W-:Y:S02]  /*8b10*/  IMAD R44, R47, 0x2, R2.reuse ;  /* 0x000000022f2c7824 */ /* 0x100fe400078e0202 */
[----:B------:R-:W-:-:S04]  /*8b20*/  IMAD R48, R45, 0x2, R2 ;  /* 0x000000022d307824 */ /* 0x000fc800078e0202 */
[----:B------:R-:W0:Y:S04]  /*8b30*/  LDS.128 R44, [R44+0x1e400] ;  /* 0x01e400002c2c7984 */ /* 0x000e280000000c00 */
[----:B------:R-:W2:Y:S01]  /*8b40*/  LDS.128 R48, [R48+0x1e400] ;  /* 0x01e4000030307984 */ /* 0x000ea20000000c00 */
[----:B------:R-:W-:Y:S05]  /*8b50*/  @P3 BRA `(.L_x_506) ;  /* 0x0000000400743947 */ /* 0x000fea0003800000 */
[----:B------:R-:W-:Y:S01]  /*8b60*/  SHF.R.U64 R98, R52, 0x10, R53 ;  /* 0x0000001034627819 */ /* 0x000fe20000001235 */
[----:B--2---:R-:W-:Y:S01]  /*8b70*/  IMAD.U32 R178, R49, 0x10000, RZ ;  /* 0x0001000031b27824 */ /* 0x004fe200078e00ff */
[--C-:B------:R-:W-:Y:S02]  /*8b80*/  SHF.R.U64 R52, R54, 0x10, R55.reuse ;  /* 0x0000001036347819 */ /* 0x100fe40000001237 */
[----:B------:R-:W-:Y:S02]  /*8b90*/  SHF.R.U32.HI R174, RZ, 0x10, R55 ;  /* 0x00000010ffae7819 */ /* 0x000fe40000011637 */
[----:B------:R-:W-:Y:S02]  /*8ba0*/  SHF.R.U32.HI R55, RZ, 0x10, R57 ;  /* 0x00000010ff377819 */ /* 0x000fe40000011639 */
[----:B------:R-:W-:Y:S01]  /*8bb0*/  SHF.R.U32.HI R99, RZ, 0x10, R53 ;  /* 0x00000010ff637819 */ /* 0x000fe20000011635 */
[----:B0-----:R-:W-:Y:S01]  /*8bc0*/  IMAD.U32 R53, R45, 0x10000, RZ ;  /* 0x000100002d357824 */ /* 0x001fe200078e00ff */
[----:B------:R-:W-:-:S02]  /*8bd0*/  PRMT R55, R191, 0x5410, R55 ;  /* 0x00005410bf377816 */ /* 0x000fc40000000037 */
[----:B------:R-:W-:Y:S02]  /*8be0*/  PRMT R99, R188, 0x5410, R99 ;  /* 0x00005410bc637816 */ /* 0x000fe40000000063 */
[----:B------:R-:W-:Y:S01]  /*8bf0*/  LOP3.LUT R45, R45, 0xffff0000, RZ, 0xc0, !PT ;  /* 0xffff00002d2d7812 */ /* 0x000fe200078ec0ff */
[C---:B------:R-:W-:Y:S01]  /*8c00*/  IMAD.U32 R177, R55.reuse, 0x10000, RZ ;  /* 0x0001000037b17824 */ /* 0x040fe200078e00ff */
[----:B------:R-:W-:Y:S01]  /*8c10*/  LOP3.LUT R55, R55, 0xffff0000, RZ, 0xc0, !PT ;  /* 0xffff000037377812 */ /* 0x000fe200078ec0ff */
[C---:B------:R-:W-:Y:S01]  /*8c20*/  IMAD.U32 R54, R99.reuse, 0x10000, RZ ;  /* 0x0001000063367824 */ /* 0x040fe200078e00ff */
[----:B------:R-:W-:Y:S01]  /*8c30*/  LOP3.LUT R99, R99, 0xffff0000, RZ, 0xc0, !PT ;  /* 0xffff000063637812 */ /* 0x000fe200078ec0ff */
[-C--:B------:R-:W-:Y:S01]  /*8c40*/  FMUL.FTZ R179, R178, R177.reuse ;  /* 0x000000b1b2b37220 */ /* 0x080fe20000410000 */
[----:B------:R-:W-:Y:S01]  /*8c50*/  PRMT R174, R190, 0x5432, R174 ;  /* 0x00005432beae7816 */ /* 0x000fe200000000ae */
[-C--:B------:R-:W-:Y:S01]  /*8c60*/  FMUL.FTZ R178, R178, R54.reuse ;  /* 0x00000036b2b27220 */ /* 0x080fe20000410000 */
[----:B------:R-:W-:Y:S01]  /*8c70*/  PRMT R98, R191, 0x5432, R98 ;  /* 0x00005432bf627816 */ /* 0x000fe20000000062 */
[C---:B------:R-:W-:Y:S01]  /*8c80*/  FFMA.FTZ R54, R53.reuse, R54, -R179 ;  /* 0x0000003635367223 */ /* 0x040fe200000108b3 */
[----:B------:R-:W-:Y:S01]  /*8c90*/  SHF.R.U64 R58, R58, 0x10, R59 ;  /* 0x000000103a3a7819 */ /* 0x000fe2000000123b */
[----:B------:R-:W-:Y:S01]  /*8ca0*/  FFMA.FTZ R53, R53, R177, R178 ;  /* 0x000000b135357223 */ /* 0x000fe200000100b2 */
[----:B------:R-:W-:Y:S01]  /*8cb0*/  LOP3.LUT R177, R49, 0xffff0000, RZ, 0xc0, !PT ;  /* 0xffff000031b17812 */ /* 0x000fe200078ec0ff */
[----:B------:R-:W-:Y:S01]  /*8cc0*/  IMAD.U32 R178, R51, 0x10000, RZ ;  /* 0x0001000033b27824 */ /* 0x000fe200078e00ff */
[----:B------:R-:W-:-:S02]  /*8cd0*/  PRMT R58, R188, 0x5432, R58 ;  /* 0x00005432bc3a7816 */ /* 0x000fc4000000003a */
[----:B------:R-:W-:Y:S01]  /*8ce0*/  PRMT R52, R189, 0x5432, R52 ;  /* 0x00005432bd347816 */ /* 0x000fe20000000034 */
[C---:B------:R-:W-:Y:S01]  /*8cf0*/  FMUL.FTZ R49, R177.reuse, R55 ;  /* 0x00000037b1317220 */ /* 0x040fe20000410000 */
[----:B------:R-:W-:-:S03]  /*8d00*/  FMUL.FTZ R177, R177, R99 ;  /* 0x00000063b1b17220 */ /* 0x000fc60000410000 */
[C---:B------:R-:W-:Y:S01]  /*8d10*/  FFMA.FTZ R49, R45.reuse, R99, -R49 ;  /* 0x000000632d317223 */ /* 0x040fe20000010831 */
[----:B------:R-:W-:Y:S01]  /*8d20*/  SHF.R.U32.HI R99, RZ, 0x10, R59 ;  /* 0x00000010ff637819 */ /* 0x000fe2000001163b */
[----:B------:R-:W-:Y:S01]  /*8d30*/  FFMA.FTZ R45, R45, R55, R177 ;  /* 0x000000372d2d7223 */ /* 0x000fe200000100b1 */
[----:B------:R-:W-:Y:S01]  /*8d40*/  SHF.R.U64 R55, R56, 0x10, R57 ;  /* 0x0000001038377819 */ /* 0x000fe20000001239 */
[C---:B------:R-:W-:Y:S01]  /*8d50*/  IMAD.U32 R57, R174.reuse, 0x10000, RZ ;  /* 0x00010000ae397824 */ /* 0x040fe200078e00ff */
[----:B------:R-:W-:Y:S01]  /*8d60*/  PRMT R99, R189, 0x5410, R99 ;  /* 0x00005410bd637816 */ /* 0x000fe20000000063 */
[C---:B------:R-:W-:Y:S01]  /*8d70*/  IMAD.U32 R56, R47.reuse, 0x10000, RZ ;  /* 0x000100002f387824 */ /* 0x040fe200078e00ff */
[----:B------:R-:W-:Y:S02]  /*8d80*/  LOP3.LUT R174, R174, 0xffff0000, RZ, 0xc0, !PT ;  /* 0xffff0000aeae7812 */ /* 0x000fe400078ec0ff */
[----:B------:R-:W-:Y:S01]  /*8d90*/  LOP3.LUT R47, R47, 0xffff0000, RZ, 0xc0, !PT ;  /* 0xffff00002f2f7812 */ /* 0x000fe200078ec0ff */
[C---:B------:R-:W-:Y:S01]  /*8da0*/  IMAD.U32 R177, R99.reuse, 0x10000, RZ ;  /* 0x0001000063b17824 */ /* 0x040fe200078e00ff */
[----:B------:R-:W-:-:S02]  /*8db0*/  LOP3.LUT R99, R99, 0xffff0000, RZ, 0xc0, !PT ;  /* 0xffff000063637812 */ /* 0x000fc400078ec0ff */
[----:B------:R-:W-:Y:S01]  /*8dc0*/  PRMT R55, R190, 0x5410, R55 ;  /* 0x00005410be377816 */ /* 0x000fe20000000037 */
[C---:B------:R-:W-:Y:S01]  /*8dd0*/  FMUL.FTZ R179, R178.reuse, R177 ;  /* 0x000000b1b2b37220 */ /* 0x040fe20000410000 */
[-C--:B------:R-:W-:Y:S01]  /*8de0*/  FMUL.FTZ R178, R178, R57.reuse ;  /* 0x00000039b2b27220 */ /* 0x080fe20000410000 */
[----:B------:R-:W-:Y:S02]  /*8df0*/  LOP3.LUT R59, R44, 0xffff0000, RZ, 0xc0, !PT ;  /* 0xffff00002c3b7812 */ /* 0x000fe400078ec0ff */
[C---:B------:R-:W-:Y:S01]  /*8e00*/  FFMA.FTZ R57, R56.reuse, R57, -R179 ;  /* 0x0000003938397223 */ /* 0x040fe200000108b3 */
[----:B------:R-:W-:Y:S01]  /*8e10*/  FFMA.FTZ R56, R56, R177, R178 ;  /* 0x000000b138387223 */ /* 0x000fe200000100b2 */
[----:B------:R-:W-:Y:S01]  /*8e20*/  LOP3.LUT R177, R51, 0xffff0000, RZ, 0xc0, !PT ;  /* 0xffff000033b17812 */ /* 0x000fe200078ec0ff */
[C---:B------:R-:W-:Y:S01]  /*8e30*/  IMAD.U32 R178, R98.reuse, 0x10000, RZ ;  /* 0x0001000062b27824 */ /* 0x040fe200078e00ff */
[----:B------:R-:W-:Y:S02]  /*8e40*/  LOP3.LUT R98, R98, 0xffff0000, RZ, 0xc0, !PT ;  /* 0xffff000062627812 */ /* 0x000fe400078ec0ff */
[----:B------:R-:W-:Y:S01]  /*8e50*/  F2FP.BF16.F32.PACK_AB R49, R49, R54 ;  /* 0x000000363131723e */ /* 0x000fe200000010ff */
[C---:B------:R-:W-:Y:S01]  /*8e60*/  FMUL.FTZ R51, R177.reuse, R99 ;  /* 0x00000063b1337220 */ /* 0x040fe20000410000 */
[----:B------:R-:W-:Y:S01]  /*8e70*/  FMUL.FTZ R177, R177, R174 ;  /* 0x000000aeb1b17220 */ /* 0x000fe20000410000 */
[----:B------:R-:W-:-:S02]  /*8e80*/  F2FP.BF16.F32.PACK_AB R53, R45, R53 ;  /* 0x000000352d35723e */ /* 0x000fc400000010ff */
[C---:B------:R-:W-:Y:S01]  /*8e90*/  FFMA.FTZ R51, R47.reuse, R174, -R51 ;  /* 0x000000ae2f337223 */ /* 0x040fe20000010833 */
[----:B------:R-:W-:Y:S01]  /*8ea0*/  FFMA.FTZ R47, R47, R99, R177 ;  /* 0x000000632f2f7223 */ /* 0x000fe200000100b1 */
[C---:B------:R-:W-:Y:S01]  /*8eb0*/  IMAD.U32 R177, R48.reuse, 0x10000, RZ ;  /* 0x0001000030b17824 */ /* 0x040fe200078e00ff */
[----:B------:R-:W-:Y:S01]  /*8ec0*/  LOP3.LUT R48, R48, 0xffff0000, RZ, 0xc0, !PT ;  /* 0xffff000030307812 */ /* 0x000fe200078ec0ff */
[C---:B------:R-:W-:Y:S01]  /*8ed0*/  IMAD.U32 R174, R55.reuse, 0x10000, RZ ;  /* 0x0001000037ae7824 */ /* 0x040fe200078e00ff */
[----:B------:R-:W-:Y:S01]  /*8ee0*/  LOP3.LUT R55, R55, 0xffff0000, RZ, 0xc0, !PT ;  /* 0xffff000037377812 */ /* 0x000fe200078ec0ff */
[----:B------:R-:W-:Y:S01]  /*8ef0*/  IMAD.U32 R99, R44, 0x10000, RZ ;  /* 0x000100002c637824 */ /* 0x000fe200078e00ff */
[----:B------:R-:W-:Y:S01]  /*8f00*/  F2FP.BF16.F32.PACK_AB R51, R51, R57 ;  /* 0x000000393333723e */ /* 0x000fe200000010ff */
[C---:B------:R-:W-:Y:S01]  /*8f10*/  FMUL.FTZ R179, R177.reuse, R174 ;  /* 0x000000aeb1b37220 */ /* 0x040fe20000410000 */
[----:B------:R-:W-:Y:S01]  /*8f20*/  FMUL.FTZ R177, R177, R178 ;  /* 0x000000b2b1b17220 */ /* 0x000fe20000410000 */
[CC--:B------:R-:W-:Y:S01]  /*8f30*/  FMUL.FTZ R44, R48.reuse, R55.reuse ;  /* 0x00000037302c7220 */ /* 0x0c0fe20000410000 */
[----:B------:R-:W-:Y:S01]  /*8f40*/  FMUL.FTZ R48, R48, R98 ;  /* 0x0000006230307220 */ /* 0x000fe20000410000 */
[C---:B------:R-:W-:Y:S01]  /*8f50*/  FFMA.FTZ R179, R99.reuse, R178, -R179 ;  /* 0x000000b263b37223 */ /* 0x040fe200000108b3 */
[----:B------:R-:W-:Y:S01]  /*8f60*/  FFMA.FTZ R177, R99, R174, R177 ;  /* 0x000000ae63b17223 */ /* 0x000fe200000100b1 */
[C---:B------:R-:W-:Y:S01]  /*8f70*/  FFMA.FTZ R44, R59.reuse, R98, -R44 ;  /* 0x000000623b2c7223 */ /* 0x040fe2000001082c */
[----:B------:R-:W-:Y:S01]  /*8f80*/  FFMA.FTZ R48, R59, R55, R48 ;  /* 0x000000373b307223 */ /* 0x000fe20000010030 */
[C---:B------:R-:W-:Y:S01]  /*8f90*/  IMAD.U32 R174, R50.reuse, 0x10000, RZ ;  /* 0x0001000032ae7824 */ /* 0x040fe200078e00ff */
[----:B------:R-:W-:Y:S01]  /*8fa0*/  LOP3.LUT R50, R50, 0xffff0000, RZ, 0xc0, !PT ;  /* 0xffff000032327812 */ /* 0x000fe200078ec0ff */
[C---:B------:R-:W-:Y:S01]  /*8fb0*/  IMAD.U32 R59, R58.reuse, 0x10000, RZ ;  /* 0x000100003a3b7824 */ /* 0x040fe200078e00ff */
[----:B------:R-:W-:Y:S01]  /*8fc0*/  LOP3.LUT R58, R58, 0xffff0000, RZ, 0xc0, !PT ;  /* 0xffff00003a3a7812 */ /* 0x000fe200078ec0ff */
[C---:B------:R-:W-:Y:S01]  /*8fd0*/  IMAD.U32 R98, R52.reuse, 0x10000, RZ ;  /* 0x0001000034627824 */ /* 0x040fe200078e00ff */
[----:B------:R-:W-:Y:S01]  /*8fe0*/  LOP3.LUT R52, R52, 0xffff0000, RZ, 0xc0, !PT ;  /* 0xffff000034347812 */ /* 0x000fe200078ec0ff */
[----:B------:R-:W-:Y:S01]  /*8ff0*/  FMUL.FTZ R99, R174, R59 ;  /* 0x0000003bae637220 */ /* 0x000fe20000410000 */
[----:B------:R-:W-:-:S02]  /*9000*/  IMAD.U32 R55, R46, 0x10000, RZ ;  /* 0x000100002e377824 */ /* 0x000fc400078e00ff */
[-C--:B------:R-:W-:Y:S01]  /*9010*/  FMUL.FTZ R174, R174, R98.reuse ;  /* 0x00000062aeae7220 */ /* 0x080fe20000410000 */
[----:B------:R-:W-:Y:S01]  /*9020*/  LOP3.LUT R46, R46, 0xffff0000, RZ, 0xc0, !PT ;  /* 0xffff00002e2e7812 */ /* 0x000fe200078ec0ff */
[----:B------:R-:W-:Y:S02]  /*9030*/  IMAD.MOV.U32 R45, RZ, RZ, R49 ;  /* 0x000000ffff2d7224 */ /* 0x000fe400078e0031 */
[C---:B------:R-:W-:Y:S01]  /*9040*/  FFMA.FTZ R99, R55.reuse, R98, -R99 ;  /* 0x0000006237637223 */ /* 0x040fe20000010863 */
[----:B------:R-:W-:Y:S01]  /*9050*/  FFMA.FTZ R174, R55, R59, R174 ;  /* 0x0000003b37ae7223 */ /* 0x000fe200000100ae */
[C---:B------:R-:W-:Y:S01]  /*9060*/  FMUL.FTZ R55, R50.reuse, R58 ;  /* 0x0000003a32377220 */ /* 0x040fe20000410000 */
[----:B------:R-:W-:Y:S01]  /*9070*/  FMUL.FTZ R50, R50, R52 ;  /* 0x0000003432327220 */ /* 0x000fe20000410000 */
[----:B------:R-:W-:Y:S01]  /*9080*/  F2FP.BF16.F32.PACK_AB R56, R47, R56 ;  /* 0x000000382f38723e */ /* 0x000fe200000010ff */
[----:B------:R-:W-:Y:S02]  /*9090*/  IMAD.MOV.U32 R47, RZ, RZ, R51 ;  /* 0x000000ffff2f7224 */ /* 0x000fe400078e0033 */
[C---:B------:R-:W-:Y:S01]  /*90a0*/  FFMA.FTZ R55, R46.reuse, R52, -R55 ;  /* 0x000000342e377223 */ /* 0x040fe20000010837 */
[----:B------:R-:W-:Y:S01]  /*90b0*/  FFMA.FTZ R50, R46, R58, R50 ;  /* 0x0000003a2e327223 */ /* 0x000fe20000010032 */
[----:B------:R-:W-:Y:S01]  /*90c0*/  F2FP.BF16.F32.PACK_AB R44, R44, R179 ;  /* 0x000000b32c2c723e */ /* 0x000fe200000010ff */
[----:B------:R-:W-:Y:S01]  /*90d0*/  IMAD.MOV.U32 R49, RZ, RZ, R53 ;  /* 0x000000ffff317224 */ /* 0x000fe200078e0035 */
[----:B------:R-:W-:Y:S01]  /*90e0*/  F2FP.BF16.F32.PACK_AB R48, R48, R177 ;  /* 0x000000b13030723e */ /* 0x000fe200000010ff */
[----:B------:R-:W-:Y:S01]  /*90f0*/  IMAD.MOV.U32 R51, RZ, RZ, R56 ;  /* 0x000000ffff337224 */ /* 0x000fe200078e0038 */
[----:B------:R-:W-:-:S02]  /*9100*/  F2FP.BF16.F32.PACK_AB R55, R55, R99 ;  /* 0x000000633737723e */ /* 0x000fc400000010ff */
[----:B------:R-:W-:-:S03]  /*9110*/  F2FP.BF16.F32.PACK_AB R50, R50, R174 ;  /* 0x000000ae3232723e */ /* 0x000fc600000010ff */
[----:B------:R-:W-:-:S07]  /*9120*/  IMAD.MOV.U32 R46, RZ, RZ, R55 ;  /* 0x000000ffff2e7224 */ /* 0x000fce00078e0037 */
.L_x_506:
[----:B------:R-:W-:Y:S05]  /*9130*/  BSYNC B2 ;  /* 0x0000000000027941 */ /* 0x000fea0003800000 */
.L_x_505:
[----:B------:R-:W-:Y:S01]  /*9140*/  ISETP.GE.AND P4, PT, R97, R153, PT ;  /* 0x000000996100720c */ /* 0x000fe20003f86270 */
[----:B------:R-:W-:Y:S01]  /*9150*/  ULDC.64 UR4, c[0x0][0x2e8] ;  /* 0x0000ba0000047ab9 */ /* 0x000fe20000000a00 */
[----:B------:R-:W-:-:S11]  /*9160*/  ULDC.64 UR6, c[0x0][0x208] ;  /* 0x0000820000067ab9 */ /* 0x000fd60000000a00 */
[--C-:B------:R-:W-:Y:S02]  /*9170*/  @!P4 SHF.R.S32.HI R55, RZ, 0x1f, R97.reuse ;  /* 0x0000001fff37c819 */ /* 0x100fe40000011461 */
[----:B------:R-:W-:-:S04]  /*9180*/  @!P4 IADD3 R92, P5, P6, R100, R92, R97 ;  /* 0x0000005c645cc210 */ /* 0x000fc80007ebe061 */
[----:B------:R-:W-:Y:S02]  /*9190*/  @!P4 IADD3.X R55, R15, R96, R55, P5, P6 ;  /* 0x000000600f37c210 */ /* 0x000fe40002fec437 */
[----:B------:R-:W-:-:S04]  /*91a0*/  LEA R52, P5, R94, UR4, 0x1 ;  /* 0x000000045e347c11 */ /* 0x000fc8000f8a08ff */
[----:B------:R-:W-:Y:S02]  /*91b0*/  LEA.HI.X R53, R94, UR5, R95, 0x1, P5 ;  /* 0x000000055e357c11 */ /* 0x000fe4000a8f0c5f */
[----:B------:R-:W-:-:S03]  /*91c0*/  @!P4 LEA R54, P5, R92, UR4, 0x1 ;  /* 0x000000045c36cc11 */ /* 0x000fc6000f8a08ff */
[----:B0-----:R0:W-:Y:S01]  /*91d0*/  STG.E.128 desc[UR6][R52.64], R44 ;  /* 0x0000002c34007986 */ /* 0x0011e2000c101d06 */
[----:B------:R-:W-:-:S05]  /*91e0*/  @!P4 LEA.HI.X R55, R92, UR5, R55, 0x1, P5 ;  /* 0x000000055c37cc11 */ /* 0x000fca000a8f0c37 */
[----:B--2---:R0:W-:Y:S04]  /*91f0*/  @!P4 STG.E.128 desc[UR6][R54.64], R48 ;  /* 0x000000303600c986 */ /* 0x0041e8000c101d06 */
.L_x_504:
[----:B------:R-:W-:Y:S05]  /*9200*/  BSYNC B1 ;  /* 0x0000000000017941 */ /* 0x000fea0003800000 */
.L_x_503:
[----:B0-----:R-:W-:Y:S01]  /*9210*/  IADD3 R45, R22, 0x40, RZ ;  /* 0x00000040162d7810 */ /* 0x001fe20007ffe0ff */
[----:B------:R-:W-:Y:S03]  /*9220*/  BSSY B1, `(.L_x_507) ;  /* 0x0000090000017945 */ /* 0x000fe60003800000 */
        /* <DEDUP_REMOVED lines=23> */
[----:B------:R-:W-:Y:S01]  /*93a0*/  SHF.R.S32.HI R45, RZ, 0x1f, R44 ;  /* 0x0000001fff2d7819 */ /* 0x000fe2000001142c */
[----:B------:R-:W-:-:S03]  /*93b0*/  IMAD.SHL.U32 R57, R44, 0x8, RZ ;  /* 0x000000082c397824 */ /* 0x000fc600078e00ff */
[----:B------:R-:W-:Y:S02]  /*93c0*/  LEA.HI R45, R45, R44, RZ, 0x3 ;  /* 0x0000002c2d2d7211 */ /* 0x000fe400078f18ff */
[----:B------:R-:W-:Y:S02]  /*93d0*/  LOP3.LUT R44, R48, 0x38, R57, 0xf8, !PT ;  /* 0x00000038302c7812 */ /* 0x000fe400078ef839 */
[----:B------:R-:W-:Y:S02]  /*93e0*/  SHF.R.S32.HI R45, RZ, 0x3, R45 ;  /* 0x00000003ff2d7819 */ /* 0x000fe4000001142d */
[----:B------:R-:W-:-:S03]  /*93f0*/  LOP3.LUT R44, R44, R46, RZ, 0x3c, !PT ;  /* 0x0000002e2c2c7212 */ /* 0x000fc600078e3cff */
[----:B----4-:R-:W-:-:S04]  /*9400*/  IMAD R45, R45, 0x2c00, R47 ;  /* 0x00002c002d2d7824 */ /* 0x010fc800078e022f */
[----:B------:R-:W-:Y:S02]  /*9410*/  IMAD.IADD R44, R45, 0x1, R44 ;  /* 0x000000012d2c7824 */ /* 0x000fe400078e022c */
[C---:B------:R-:W-:Y:S02]  /*9420*/  IMAD R45, R23.reuse, 0x5800, R144 ;  /* 0x00005800172d7824 */ /* 0x040fe400078e0290 */
[----:B------:R-:W-:Y:S02]  /*9430*/  IMAD R47, R23, 0x5800, R44 ;  /* 0x00005800172f7824 */ /* 0x000fe400078e022c */
[--C-:B------:R-:W-:Y:S02]  /*9440*/  IMAD R45, R45, 0x2, R2.reuse ;  /* 0x000000022d2d7824 */ /* 0x100fe400078e0202 */
[----:B------:R-:W-:-:S04]  /*9450*/  IMAD R48, R47, 0x2, R2 ;  /* 0x000000022f307824 */ /* 0x000fc800078e0202 */
[----:B------:R-:W0:Y:S04]  /*9460*/  LDS.128 R44, [R45+0x1e400] ;  /* 0x01e400002d2c7984 */ /* 0x000e280000000c00 */
[----:B------:R-:W2:Y:S01]  /*9470*/  LDS.128 R48, [R48+0x1e400] ;  /* 0x01e4000030307984 */ /* 0x000ea20000000c00 */
[----:B------:R-:W-:Y:S05]  /*9480*/  @P3 BRA `(.L_x_510) ;  /* 0x0000000400703947 */ /* 0x000fea0003800000 */
[----:B------:R-:W-:Y:S01]  /*9490*/  SHF.R.U32.HI R58, RZ, 0x10, R61 ;  /* 0x00000010ff3a7819 */ /* 0x000fe2000001163d */
[----:B--2---:R-:W-:Y:S01]  /*94a0*/  IMAD.U32 R94, R49, 0x10000, RZ ;  /* 0x00010000315e7824 */ /* 0x004fe200078e00ff */
[----:B------:R-:W-:Y:S01]  /*94b0*/  SHF.R.U32.HI R92, RZ, 0x10, R65 ;  /* 0x00000010ff5c7819 */ /* 0x000fe20000011641 */
[----:B------:R-:W-:Y:S01]  /*94c0*/  IMAD.U32 R98, R51, 0x10000, RZ ;  /* 0x0001000033627824 */ /* 0x000fe200078e00ff */
[C---:B------:R-:W-:Y:S02]  /*94d0*/  PRMT R58, R187.reuse, 0x5432, R58 ;  /* 0x00005432bb3a7816 */ /* 0x040fe4000000003a */
[----:B------:R-:W-:Y:S01]  /*94e0*/  PRMT R187, R187, 0x5410, R92 ;  /* 0x00005410bbbb7816 */ /* 0x000fe2000000005c */
[----:B0-----:R-:W-:Y:S01]  /*94f0*/  IMAD.U32 R92, R45, 0x10000, RZ ;  /* 0x000100002d5c7824 */ /* 0x001fe200078e00ff */
[----:B------:R-:W-:Y:S01]  /*9500*/  LOP3.LUT R49, R49, 0xffff0000, RZ, 0xc0, !PT ;  /* 0xffff000031317812 */ /* 0x000fe200078ec0ff */
[C---:B------:R-:W-:Y:S01]  /*9510*/  IMAD.U32 R93, R58.reuse, 0x10000, RZ ;  /* 0x000100003a5d7824 */ /* 0x040fe200078e00ff */
[----:B------:R-:W-:Y:S01]  /*9520*/  LOP3.LUT R58, R58, 0xffff0000, RZ, 0xc0, !PT ;  /* 0xffff00003a3a7812 */ /* 0x000fe200078ec0ff */
[----:B------:R-:W-:Y:S01]  /*9530*/  IMAD.U32 R59, R187, 0x10000, RZ ;  /* 0x00010000bb3b7824 */ /* 0x000fe200078e00ff */
[----:B------:R-:W-:-:S02]  /*9540*/  LOP3.LUT R45, R45, 0xffff0000, RZ, 0xc0, !PT ;  /* 0xffff00002d2d7812 */ /* 0x000fc400078ec0ff */
[----:B------:R-:W-:Y:S01]  /*9550*/  SHF.R.U64 R60, R60, 0x10, R61 ;  /* 0x000000103c3c7819 */ /* 0x000fe2000000123d */
[C---:B------:R-:W-:Y:S01]  /*9560*/  FMUL.FTZ R95, R94.reuse, R59 ;  /* 0x0000003b5e5f7220 */ /* 0x040fe20000410000 */
[-C--:B------:R-:W-:Y:S01]  /*9570*/  FMUL.FTZ R94, R94, R93.reuse ;  /* 0x0000005d5e5e7220 */ /* 0x080fe20000410000 */
[----:B------:R-:W-:Y:S02]  /*9580*/  LOP3.LUT R61, R51, 0xffff0000, RZ, 0xc0, !PT ;  /* 0xffff0000333d7812 */ /* 0x000fe400078ec0ff */
[C---:B------:R-:W-:Y:S01]  /*9590*/  FFMA.FTZ R93, R92.reuse, R93, -R95 ;  /* 0x0000005d5c5d7223 */ /* 0x040fe2000001085f */
[----:B------:R-:W-:Y:S01]  /*95a0*/  FFMA.FTZ R92, R92, R59, R94 ;  /* 0x0000003b5c5c7223 */ /* 0x000fe2000001005e */
[----:B------:R-:W-:Y:S02]  /*95b0*/  LOP3.LUT R59, R187, 0xffff0000, RZ, 0xc0, !PT ;  /* 0xffff0000bb3b7812 */ /* 0x000fe400078ec0ff */
[----:B------:R-:W-:Y:S02]  /*95c0*/  SHF.R.U64 R64, R64, 0x10, R65 ;  /* 0x0000001040407819 */ /* 0x000fe40000001241 */
[----:B------:R-:W-:Y:S01]  /*95d0*/  PRMT R60, R184, 0x5432, R60 ;  /* 0x00005432b83c7816 */ /* 0x000fe2000000003c */
[C---:B------:R-:W-:Y:S01]  /*95e0*/  FMUL.FTZ R94, R49.reuse, R59 ;  /* 0x0000003b315e7220 */ /* 0x040fe20000410000 */
[----:B------:R-:W-:Y:S01]  /*95f0*/  FMUL.FTZ R49, R49, R58 ;  /* 0x0000003a31317220 */ /* 0x000fe20000410000 */
[----:B------:R-:W-:-:S02]  /*9600*/  PRMT R64, R185, 0x5432, R64 ;  /* 0x00005432b9407816 */ /* 0x000fc40000000040 */
[C---:B------:R-:W-:Y:S01]  /*9610*/  FFMA.FTZ R58, R45.reuse, R58, -R94 ;  /* 0x0000003a2d3a7223 */ /* 0x040fe2000001085e */
[----:B------:R-:W-:Y:S01]  /*9620*/  FFMA.FTZ R45, R45, R59, R49 ;  /* 0x0000003b2d2d7223 */ /* 0x000fe20000010031 */
[----:B------:R-:W-:Y:S01]  /*9630*/  SHF.R.U32.HI R49, RZ, 0x10, R67 ;  /* 0x00000010ff317819 */ /* 0x000fe20000011643 */
[C---:B------:R-:W-:Y:S01]  /*9640*/  IMAD.U32 R94, R47.reuse, 0x10000, RZ ;  /* 0x000100002f5e7824 */ /* 0x040fe200078e00ff */
[----:B------:R-:W-:Y:S02]  /*9650*/  SHF.R.U32.HI R59, RZ, 0x10, R63 ;  /* 0x00000010ff3b7819 */ /* 0x000fe4000001163f */
[C---:B------:R-:W-:Y:S02]  /*9660*/  PRMT R49, R186.reuse, 0x5410, R49 ;  /* 0x00005410ba317816 */ /* 0x040fe40000000031 */
[----:B------:R-:W-:Y:S02]  /*9670*/  PRMT R59, R186, 0x5432, R59 ;  /* 0x00005432ba3b7816 */ /* 0x000fe4000000003b */
[----:B------:R-:W-:Y:S01]  /*9680*/  LOP3.LUT R47, R47, 0xffff0000, RZ, 0xc0, !PT ;  /* 0xffff00002f2f7812 */ /* 0x000fe200078ec0ff */
[C---:B------:R-:W-:Y:S01]  /*9690*/  IMAD.U32 R95, R49.reuse, 0x10000, RZ ;  /* 0x00010000315f7824 */ /* 0x040fe200078e00ff */
[----:B------:R-:W-:Y:S01]  /*96a0*/  LOP3.LUT R49, R49, 0xffff0000, RZ, 0xc0, !PT ;  /* 0xffff000031317812 */ /* 0x000fe200078ec0ff */
[C---:B------:R-:W-:Y:S01]  /*96b0*/  IMAD.U32 R96, R59.reuse, 0x10000, RZ ;  /* 0x000100003b607824 */ /* 0x040fe200078e00ff */
[----:B------:R-:W-:Y:S01]  /*96c0*/  LOP3.LUT R59, R59, 0xffff0000, RZ, 0xc0, !PT ;  /* 0xffff00003b3b7812 */ /* 0x000fe200078ec0ff */
[----:B------:R-:W-:Y:S01]  /*96d0*/  FMUL.FTZ R97, R98, R95 ;  /* 0x0000005f62617220 */ /* 0x000fe20000410000 */
[----:B------:R-:W-:Y:S01]  /*96e0*/  SHF.R.U64 R63, R62, 0x10, R63 ;  /* 0x000000103e3f7819 */ /* 0x000fe2000000123f */
[C---:B------:R-:W-:Y:S01]  /*96f0*/  FMUL.FTZ R51, R61.reuse, R49 ;  /* 0x000000313d337220 */ /* 0x040fe20000410000 */
[-C--:B------:R-:W-:Y:S01]  /*9700*/  FMUL.FTZ R98, R98, R96.reuse ;  /* 0x0000006062627220 */ /* 0x080fe20000410000 */
[-C--:B------:R-:W-:Y:S01]  /*9710*/  FMUL.FTZ R61, R61, R59.reuse ;  /* 0x0000003b3d3d7220 */ /* 0x080fe20000410000 */
[C---:B------:R-:W-:Y:S01]  /*9720*/  FFMA.FTZ R97, R94.reuse, R96, -R97 ;  /* 0x000000605e617223 */ /* 0x040fe20000010861 */
[C---:B------:R-:W-:Y:S01]  /*9730*/  FFMA.FTZ R51, R47.reuse, R59, -R51 ;  /* 0x0000003b2f337223 */ /* 0x040fe20000010833 */
[----:B------:R-:W-:Y:S01]  /*9740*/  FFMA.FTZ R98, R94, R95, R98 ;  /* 0x0000005f5e627223 */ /* 0x000fe20000010062 */
[----:B------:R-:W-:Y:S01]  /*9750*/  FFMA.FTZ R61, R47, R49, R61 ;  /* 0x000000312f3d7223 */ /* 0x000fe2000001003d */
[----:B------:R-:W-:Y:S01]  /*9760*/  IMAD.U32 R94, R48, 0x10000, RZ ;  /* 0x00010000305e7824 */ /* 0x000fe200078e00ff */
[----:B------:R-:W-:Y:S01]  /*9770*/  SHF.R.U64 R66, R66, 0x10, R67 ;  /* 0x0000001042427819 */ /* 0x000fe20000001243 */
[----:B------:R-:W-:Y:S01]  /*9780*/  IMAD.U32 R49, R64, 0x10000, RZ ;  /* 0x0001000040317824 */ /* 0x000fe200078e00ff */
[----:B------:R-:W-:Y:S01]  /*9790*/  LOP3.LUT R48, R48, 0xffff0000, RZ, 0xc0, !PT ;  /* 0xffff000030307812 */ /* 0x000fe200078ec0ff */
[C---:B------:R-:W-:Y:S01]  /*97a0*/  IMAD.U32 R59, R60.reuse, 0x10000, RZ ;  /* 0x000100003c3b7824 */ /* 0x040fe200078e00ff */
[----:B------:R-:W-:Y:S01]  /*97b0*/  LOP3.LUT R67, R60, 0xffff0000, RZ, 0xc0, !PT ;  /* 0xffff00003c437812 */ /* 0x000fe200078ec0ff */
[----:B------:R-:W-:Y:S01]  /*97c0*/  FMUL.FTZ R65, R94, R49 ;  /* 0x000000315e417220 */ /* 0x000fe20000410000 */
[----:B------:R-:W-:-:S02]  /*97d0*/  IMAD.U32 R47, R44, 0x10000, RZ ;  /* 0x000100002c2f7824 */ /* 0x000fc400078e00ff */
[----:B------:R-:W-:Y:S01]  /*97e0*/  FMUL.FTZ R94, R94, R59 ;  /* 0x0000003b5e5e7220 */ /* 0x000fe20000410000 */
[----:B------:R-:W-:Y:S01]  /*97f0*/  PRMT R184, R184, 0x5410, R63 ;  /* 0x00005410b8b87816 */ /* 0x000fe2000000003f */
[----:B------:R-:W-:Y:S01]  /*9800*/  FMUL.FTZ R99, R48, R67 ;  /* 0x0000004330637220 */ /* 0x000fe20000410000 */
[----:B------:R-:W-:Y:S01]  /*9810*/  PRMT R185, R185, 0x5410, R66 ;  /* 0x00005410b9b97816 */ /* 0x000fe20000000042 */
[C---:B------:R-:W-:Y:S01]  /*9820*/  FFMA.FTZ R94, R47.reuse, R49, R94 ;  /* 0x000000312f5e7223 */ /* 0x040fe2000001005e */
[----:B------:R-:W-:Y:S01]  /*9830*/  LOP3.LUT R49, R64, 0xffff0000, RZ, 0xc0, !PT ;  /* 0xffff000040317812 */ /* 0x000fe200078ec0ff */
[----:B------:R-:W-:Y:S01]  /*9840*/  FFMA.FTZ R65, R47, R59, -R65 ;  /* 0x0000003b2f417223 */ /* 0x000fe20000010841 */
[----:B------:R-:W-:Y:S01]  /*9850*/  LOP3.LUT R44, R44, 0xffff0000, RZ, 0xc0, !PT ;  /* 0xffff00002c2c7812 */ /* 0x000fe200078ec0ff */
[C---:B------:R-:W-:Y:S01]  /*9860*/  IMAD.U32 R47, R46.reuse, 0x10000, RZ ;  /* 0x000100002e2f7824 */ /* 0x040fe200078e00ff */
[----:B------:R-:W-:Y:S01]  /*9870*/  LOP3.LUT R59, R46, 0xffff0000, RZ, 0xc0, !PT ;  /* 0xffff00002e3b7812 */ /* 0x000fe200078ec0ff */
[----:B------:R-:W-:-:S02]  /*9880*/  IMAD.U32 R46, R50, 0x10000, RZ ;  /* 0x00010000322e7824 */ /* 0x000fc400078e00ff */
[----:B------:R-:W-:Y:S01]  /*9890*/  FMUL.FTZ R95, R48, R49 ;  /* 0x00000031305f7220 */ /* 0x000fe20000410000 */
[----:B------:R-:W-:Y:S01]  /*98a0*/  IMAD.U32 R63, R184, 0x10000, RZ ;  /* 0x00010000b83f7824 */ /* 0x000fe200078e00ff */
[----:B------:R-:W-:Y:S01]  /*98b0*/  LOP3.LUT R50, R50, 0xffff0000, RZ, 0xc0, !PT ;  /* 0xffff000032327812 */ /* 0x000fe200078ec0ff */
[C---:B------:R-:W-:Y:S01]  /*98c0*/  IMAD.U32 R62, R185.reuse, 0x10000, RZ ;  /* 0x00010000b93e7824 */ /* 0x040fe200078e00ff */
[----:B------:R-:W-:Y:S01]  /*98d0*/  LOP3.LUT R184, R184, 0xffff0000, RZ, 0xc0, !PT ;  /* 0xffff0000b8b87812 */ /* 0x000fe200078ec0ff */
[C---:B------:R-:W-:Y:S01]  /*98e0*/  FFMA.FTZ R48, R44.reuse, R67, -R95 ;  /* 0x000000432c307223 */ /* 0x040fe2000001085f */
[----:B------:R-:W-:Y:S01]  /*98f0*/  LOP3.LUT R60, R185, 0xffff0000, RZ, 0xc0, !PT ;  /* 0xffff0000b93c7812 */ /* 0x000fe200078ec0ff */
[----:B------:R-:W-:Y:S01]  /*9900*/  FFMA.FTZ R49, R44, R49, R99 ;  /* 0x000000312c317223 */ /* 0x000fe20000010063 */
[C---:B------:R-:W-:Y:S01]  /*9910*/  FMUL.FTZ R44, R46.reuse, R62 ;  /* 0x0000003e2e2c7220 */ /* 0x040fe20000410000 */
[-C--:B------:R-:W-:Y:S01]  /*9920*/  FMUL.FTZ R67, R46, R63.reuse ;  /* 0x0000003f2e437220 */ /* 0x080fe20000410000 */
[C---:B------:R-:W-:Y:S01]  /*9930*/  FMUL.FTZ R95, R50.reuse, R184 ;  /* 0x000000b8325f7220 */ /* 0x040fe20000410000 */
[----:B------:R-:W-:Y:S01]  /*9940*/  FMUL.FTZ R46, R50, R60 ;  /* 0x0000003c322e7220 */ /* 0x000fe20000410000 */
[C---:B------:R-:W-:Y:S01]  /*9950*/  FFMA.FTZ R63, R47.reuse, R63, -R44 ;  /* 0x0000003f2f3f7223 */ /* 0x040fe2000001082c */
[----:B------:R-:W-:Y:S01]  /*9960*/  FFMA.FTZ R47, R47, R62, R67 ;  /* 0x0000003e2f2f7223 */ /* 0x000fe20000010043 */
[----:B------:R-:W-:Y:S01]  /*9970*/  FFMA.FTZ R60, R59, R60, R95 ;  /* 0x0000003c3b3c7223 */ /* 0x000fe2000001005f */
[----:B------:R-:W-:Y:S01]  /*9980*/  F2FP.BF16.F32.PACK_AB R51, R51, R97 ;  /* 0x000000613333723e */ /* 0x000fe200000010ff */
[----:B------:R-:W-:Y:S01]  /*9990*/  FFMA.FTZ R46, R59, R184, -R46 ;  /* 0x000000b83b2e7223 */ /* 0x000fe2000001082e */
[----:B------:R-:W-:-:S02]  /*99a0*/  F2FP.BF16.F32.PACK_AB R58, R58, R93 ;  /* 0x0000005d3a3a723e */ /* 0x000fc400000010ff */
[----:B------:R-:W-:Y:S02]  /*99b0*/  F2FP.BF16.F32.PACK_AB R92, R45, R92 ;  /* 0x0000005c2d5c723e */ /* 0x000fe400000010ff */
[----:B------:R-:W-:Y:S01]  /*99c0*/  F2FP.BF16.F32.PACK_AB R61, R61, R98 ;  /* 0x000000623d3d723e */ /* 0x000fe200000010ff */
[----:B------:R-:W-:Y:S01]  /*99d0*/  IMAD.MOV.U32 R45, RZ, RZ, R58 ;  /* 0x000000ffff2d7224 */ /* 0x000fe200078e003a */
[----:B------:R-:W-:Y:S02]  /*99e0*/  F2FP.BF16.F32.PACK_AB R44, R48, R65 ;  /* 0x00000041302c723e */ /* 0x000fe400000010ff */
[----:B------:R-:W-:Y:S01]  /*99f0*/  F2FP.BF16.F32.PACK_AB R50, R60, R47 ;  /* 0x0000002f3c32723e */ /* 0x000fe200000010ff */
[----:B------:R-:W-:Y:S01]  /*9a00*/  IMAD.MOV.U32 R47, RZ, RZ, R51 ;  /* 0x000000ffff2f7224 */ /* 0x000fe200078e0033 */
[----:B------:R-:W-:Y:S01]  /*9a10*/  F2FP.BF16.F32.PACK_AB R48, R49, R94 ;  /* 0x0000005e3130723e */ /* 0x000fe200000010ff */
[----:B------:R-:W-:Y:S01]  /*9a20*/  IMAD.MOV.U32 R49, RZ, RZ, R92 ;  /* 0x000000ffff317224 */ /* 0x000fe200078e005c */
[----:B------:R-:W-:Y:S01]  /*9a30*/  F2FP.BF16.F32.PACK_AB R46, R46, R63 ;  /* 0x0000003f2e2e723e */ /* 0x000fe200000010ff */
[----:B------:R-:W-:-:S07]  /*9a40*/  IMAD.MOV.U32 R51, RZ, RZ, R61 ;  /* 0x000000ffff337224 */ /* 0x000fce00078e003d */
.L_x_510:
[----:B------:R-:W-:Y:S05]  /*9a50*/  BSYNC B2 ;  /* 0x0000000000027941 */ /* 0x000fea0003800000 */
.L_x_509:
        /* <DEDUP_REMOVED lines=12> */
.L_x_508:
[----:B------:R-:W-:Y:S05]  /*9b20*/  BSYNC B1 ;  /* 0x0000000000017941 */ /* 0x000fea0003800000 */
.L_x_507:
[----:B0-----:R-:W-:Y:S01]  /*9b30*/  VIADD R45, R22, 0x60 ;  /* 0x00000060162d7836 */ /* 0x001fe20000000000 */
        /* <DEDUP_REMOVED lines=39> */
[--C-:B------:R-:W-:Y:S01]  /*9db0*/  SHF.R.U64 R60, R88, 0x10, R89.reuse ;  /* 0x00000010583c7819 */ /* 0x100fe20000001259 */
[----:B0-----:R-:W-:Y:S01]  /*9dc0*/  IMAD.U32 R62, R45, 0x10000, RZ ;  /* 0x000100002d3e7824 */ /* 0x001fe200078e00ff */
[----:B------:R-:W-:Y:S01]  /*9dd0*/  SHF.R.U32.HI R88, RZ, 0x10, R89 ;  /* 0x00000010ff587819 */ /* 0x000fe20000011659 */
[----:B------:R-:W-:Y:S01]  /*9de0*/  IMAD.U32 R66, R47, 0x10000, RZ ;  /* 0x000100002f427824 */ /* 0x000fe200078e00ff */
[--C-:B------:R-:W-:Y:S01]  /*9df0*/  SHF.R.U64 R59, R76, 0x10, R77.reuse ;  /* 0x000000104c3b7819 */ /* 0x100fe2000000124d */
[----:B--2---:R-:W-:Y:S01]  /*9e00*/  IMAD.U32 R76, R49, 0x10000, RZ ;  /* 0x00010000314c7824 */ /* 0x004fe200078e00ff */
[----:B------:R-:W-:Y:S01]  /*9e10*/  SHF.R.U32.HI R77, RZ, 0x10, R77 ;  /* 0x00000010ff4d7819 */ /* 0x000fe2000001164d */
[----:B------:R-:W-:Y:S01]  /*9e20*/  IMAD.U32 R65, R46, 0x10000, RZ ;  /* 0x000100002e417824 */ /* 0x000fe200078e00ff */
[----:B------:R-:W-:Y:S02]  /*9e30*/  PRMT R88, R183, 0x5432, R88 ;  /* 0x00005432b7587816 */ /* 0x000fe40000000058 */
[----:B------:R-:W-:-:S02]  /*9e40*/  SHF.R.U64 R61, R90, 0x10, R91 ;  /* 0x000000105a3d7819 */ /* 0x000fc4000000125b */
[----:B------:R-:W-:Y:S01]  /*9e50*/  PRMT R77, R176, 0x5432, R77 ;  /* 0x00005432b04d7816 */ /* 0x000fe2000000004d */
[----:B------:R-:W-:Y:S01]  /*9e60*/  IMAD.U32 R93, R88, 0x10000, RZ ;  /* 0x00010000585d7824 */ /* 0x000fe200078e00ff */
[----:B------:R-:W-:Y:S02]  /*9e70*/  SHF.R.U64 R58, R78, 0x10, R79 ;  /* 0x000000104e3a7819 */ /* 0x000fe4000000124f */
[----:B------:R-:W-:Y:S01]  /*9e80*/  SHF.R.U32.HI R91, RZ, 0x10, R91 ;  /* 0x00000010ff5b7819 */ /* 0x000fe2000001165b */
[----:B------:R-:W-:Y:S01]  /*9e90*/  IMAD.U32 R89, R77, 0x10000, RZ ;  /* 0x000100004d597824 */ /* 0x000fe200078e00ff */
[----:B------:R-:W-:Y:S01]  /*9ea0*/  SHF.R.U32.HI R78, RZ, 0x10, R79 ;  /* 0x00000010ff4e7819 */ /* 0x000fe2000001164f */
[C---:B------:R-:W-:Y:S01]  /*9eb0*/  FMUL.FTZ R95, R76.reuse, R93 ;  /* 0x0000005d4c5f7220 */ /* 0x040fe20000410000 */
[----:B------:R-:W-:Y:S01]  /*9ec0*/  LOP3.LUT R64, R49, 0xffff0000, RZ, 0xc0, !PT ;  /* 0xffff000031407812 */ /* 0x000fe200078ec0ff */
[----:B------:R-:W-:Y:S01]  /*9ed0*/  FMUL.FTZ R97, R76, R89 ;  /* 0x000000594c617220 */ /* 0x000fe20000410000 */
[----:B------:R-:W-:Y:S01]  /*9ee0*/  PRMT R91, R182, 0x5432, R91 ;  /* 0x00005432b65b7816 */ /* 0x000fe2000000005b */
[----:B------:R-:W-:Y:S01]  /*9ef0*/  IMAD.U32 R79, R51, 0x10000, RZ ;  /* 0x00010000334f7824 */ /* 0x000fe200078e00ff */
[----:B------:R-:W-:Y:S01]  /*9f00*/  LOP3.LUT R88, R88, 0xffff0000, RZ, 0xc0, !PT ;  /* 0xffff000058587812 */ /* 0x000fe200078ec0ff */
[----:B------:R-:W-:Y:S01]  /*9f10*/  IMAD.U32 R49, R48, 0x10000, RZ ;  /* 0x0001000030317824 */ /* 0x000fe200078e00ff */
[----:B------:R-:W-:-:S02]  /*9f20*/  PRMT R78, R175, 0x5432, R78 ;  /* 0x00005432af4e7816 */ /* 0x000fc4000000004e */
[----:B------:R-:W-:Y:S01]  /*9f30*/  PRMT R183, R183, 0x5410, R60 ;  /* 0x00005410b7b77816 */ /* 0x000fe2000000003c */
[----:B------:R-:W-:Y:S01]  /*9f40*/  FFMA.FTZ R60, R62, R89, -R95 ;  /* 0x000000593e3c7223 */ /* 0x000fe2000001085f */
[----:B------:R-:W-:Y:S01]  /*9f50*/  LOP3.LUT R77, R77, 0xffff0000, RZ, 0xc0, !PT ;  /* 0xffff00004d4d7812 */ /* 0x000fe200078ec0ff */
[----:B------:R-:W-:Y:S01]  /*9f60*/  IMAD.U32 R89, R91, 0x10000, RZ ;  /* 0x000100005b597824 */ /* 0x000fe200078e00ff */
[----:B------:R-:W-:Y:S01]  /*9f70*/  LOP3.LUT R63, R45, 0xffff0000, RZ, 0xc0, !PT ;  /* 0xffff00002d3f7812 */ /* 0x000fe200078ec0ff */
[----:B------:R-:W-:Y:S01]  /*9f80*/  FMUL.FTZ R90, R64, R88 ;  /* 0x00000058405a7220 */ /* 0x000fe20000410000 */
[----:B------:R-:W-:Y:S02]  /*9f90*/  IMAD.U32 R76, R78, 0x10000, RZ ;  /* 0x000100004e4c7824 */ /* 0x000fe400078e00ff */
[----:B------:R-:W-:Y:S01]  /*9fa0*/  FFMA.FTZ R62, R62, R93, R97 ;  /* 0x0000005d3e3e7223 */ /* 0x000fe20000010061 */
[-C--:B------:R-:W-:Y:S01]  /*9fb0*/  FMUL.FTZ R64, R64, R77.reuse ;  /* 0x0000004d40407220 */ /* 0x080fe20000410000 */
[----:B------:R-:W-:Y:S01]  /*9fc0*/  FFMA.FTZ R77, R63, R77, -R90 ;  /* 0x0000004d3f4d7223 */ /* 0x000fe2000001085a */
[-C--:B------:R-:W-:Y:S01]  /*9fd0*/  FMUL.FTZ R93, R79, R89.reuse ;  /* 0x000000594f5d7220 */ /* 0x080fe20000410000 */
[----:B------:R-:W-:Y:S01]  /*9fe0*/  LOP3.LUT R51, R51, 0xffff0000, RZ, 0xc0, !PT ;  /* 0xffff000033337812 */ /* 0x000fe200078ec0ff */
[----:B------:R-:W-:Y:S01]  /*9ff0*/  FMUL.FTZ R92, R79, R76 ;  /* 0x0000004c4f5c7220 */ /* 0x000fe20000410000 */
[----:B------:R-:W-:Y:S01]  /*a000*/  LOP3.LUT R90, R91, 0xffff0000, RZ, 0xc0, !PT ;  /* 0xffff00005b5a7812 */ /* 0x000fe200078ec0ff */
[----:B------:R-:W-:Y:S01]  /*a010*/  FFMA.FTZ R63, R63, R88, R64 ;  /* 0x000000583f3f7223 */ /* 0x000fe20000010040 */
[----:B------:R-:W-:Y:S01]  /*a020*/  PRMT R59, R176, 0x5410, R59 ;  /* 0x00005410b03b7816 */ /* 0x000fe2000000003b */
[----:B------:R-:W-:Y:S01]  /*a030*/  FFMA.FTZ R64, R66, R76, -R93 ;  /* 0x0000004c42407223 */ /* 0x000fe2000001085d */
[----:B------:R-:W-:Y:S01]  /*a040*/  LOP3.LUT R78, R78, 0xffff0000, RZ, 0xc0, !PT ;  /* 0xffff00004e4e7812 */ /* 0x000fe200078ec0ff */
[----:B------:R-:W-:Y:S01]  /*a050*/  FFMA.FTZ R66, R66, R89, R92 ;  /* 0x0000005942427223 */ /* 0x000fe2000001005c */
[----:B------:R-:W-:Y:S01]  /*a060*/  LOP3.LUT R47, R47, 0xffff0000, RZ, 0xc0, !PT ;  /* 0xffff00002f2f7812 */ /* 0x000fe200078ec0ff */
[----:B------:R-:W-:Y:S01]  /*a070*/  FMUL.FTZ R92, R51, R90 ;  /* 0x0000005a335c7220 */ /* 0x000fe20000410000 */
[----:B------:R-:W-:Y:S01]  /*a080*/  IMAD.U32 R76, R59, 0x10000, RZ ;  /* 0x000100003b4c7824 */ /* 0x000fe200078e00ff */
[----:B------:R-:W-:Y:S01]  /*a090*/  LOP3.LUT R48, R48, 0xffff0000, RZ, 0xc0, !PT ;  /* 0xffff000030307812 */ /* 0x000fe200078ec0ff */
[----:B------:R-:W-:-:S02]  /*a0a0*/  IMAD.U32 R88, R183, 0x10000, RZ ;  /* 0x00010000b7587824 */ /* 0x000fc400078e00ff */
[-C--:B------:R-:W-:Y:S01]  /*a0b0*/  FMUL.FTZ R94, R51, R78.reuse ;  /* 0x0000004e335e7220 */ /* 0x080fe20000410000 */
[----:B------:R-:W-:Y:S01]  /*a0c0*/  LOP3.LUT R183, R183, 0xffff0000, RZ, 0xc0, !PT ;  /* 0xffff0000b7b77812 */ /* 0x000fe200078ec0ff */
[----:B------:R-:W-:Y:S01]  /*a0d0*/  FFMA.FTZ R51, R47, R78, -R92 ;  /* 0x0000004e2f337223 */ /* 0x000fe2000001085c */
[----:B------:R-:W-:Y:S01]  /*a0e0*/  LOP3.LUT R59, R59, 0xffff0000, RZ, 0xc0, !PT ;  /* 0xffff00003b3b7812 */ /* 0x000fe200078ec0ff */
[----:B------:R-:W-:Y:S01]  /*a0f0*/  IMAD.U32 R45, R44, 0x10000, RZ ;  /* 0x000100002c2d7824 */ /* 0x000fe200078e00ff */
[----:B------:R-:W-:Y:S01]  /*a100*/  PRMT R61, R182, 0x5410, R61 ;  /* 0x00005410b63d7816 */ /* 0x000fe2000000003d */
[----:B------:R-:W-:Y:S01]  /*a110*/  FMUL.FTZ R78, R49, R88 ;  /* 0x00000058314e7220 */ /* 0x000fe20000410000 */
[----:B------:R-:W-:Y:S01]  /*a120*/  PRMT R58, R175, 0x5410, R58 ;  /* 0x00005410af3a7816 */ /* 0x000fe2000000003a */
[----:B------:R-:W-:Y:S01]  /*a130*/  FMUL.FTZ R79, R49, R76 ;  /* 0x0000004c314f7220 */ /* 0x000fe20000410000 */
[----:B------:R-:W-:Y:S01]  /*a140*/  LOP3.LUT R44, R44, 0xffff0000, RZ, 0xc0, !PT ;  /* 0xffff00002c2c7812 */ /* 0x000fe200078ec0ff */
[----:B------:R-:W-:Y:S01]  /*a150*/  FMUL.FTZ R89, R48, R183 ;  /* 0x000000b730597220 */ /* 0x000fe20000410000 */
[----:B------:R-:W-:Y:S01]  /*a160*/  LOP3.LUT R67, R46, 0xffff0000, RZ, 0xc0, !PT ;  /* 0xffff00002e437812 */ /* 0x000fe200078ec0ff */
[----:B------:R-:W-:Y:S01]  /*a170*/  FMUL.FTZ R91, R48, R59 ;  /* 0x0000003b305b7220 */ /* 0x000fe20000410000 */
[----:B------:R-:W-:-:S02]  /*a180*/  IMAD.U32 R46, R50, 0x10000, RZ ;  /* 0x00010000322e7824 */ /* 0x000fc400078e00ff */
[C---:B------:R-:W-:Y:S01]  /*a190*/  FFMA.FTZ R49, R45.reuse, R76, -R78 ;  /* 0x0000004c2d317223 */ /* 0x040fe2000001084e */
[----:B------:R-:W-:Y:S01]  /*a1a0*/  FFMA.FTZ R79, R45, R88, R79 ;  /* 0x000000582d4f7223 */ /* 0x000fe2000001004f */
[C---:B------:R-:W-:Y:S01]  /*a1b0*/  IMAD.U32 R48, R61.reuse, 0x10000, RZ ;  /* 0x000100003d307824 */ /* 0x040fe200078e00ff */
[----:B------:R-:W-:Y:S01]  /*a1c0*/  LOP3.LUT R50, R50, 0xffff0000, RZ, 0xc0, !PT ;  /* 0xffff000032327812 */ /* 0x000fe200078ec0ff */
[----:B------:R-:W-:Y:S01]  /*a1d0*/  IMAD.U32 R45, R58, 0x10000, RZ ;  /* 0x000100003a2d7824 */ /* 0x000fe200078e00ff */
[----:B------:R-:W-:Y:S01]  /*a1e0*/  LOP3.LUT R61, R61, 0xffff0000, RZ, 0xc0, !PT ;  /* 0xffff00003d3d7812 */ /* 0x000fe200078ec0ff */
[----:B------:R-:W-:Y:S01]  /*a1f0*/  FFMA.FTZ R76, R44, R59, -R89 ;  /* 0x0000003b2c4c7223 */ /* 0x000fe20000010859 */
[----:B------:R-:W-:Y:S01]  /*a200*/  LOP3.LUT R58, R58, 0xffff0000, RZ, 0xc0, !PT ;  /* 0xffff00003a3a7812 */ /* 0x000fe200078ec0ff */
[C---:B------:R-:W-:Y:S01]  /*a210*/  FMUL.FTZ R78, R46.reuse, R48 ;  /* 0x000000302e4e7220 */ /* 0x040fe20000410000 */
[----:B------:R-:W-:Y:S01]  /*a220*/  FMUL.FTZ R59, R46, R45 ;  /* 0x0000002d2e3b7220 */ /* 0x000fe20000410000 */
[----:B------:R-:W-:Y:S01]  /*a230*/  FFMA.FTZ R47, R47, R90, R94 ;  /* 0x0000005a2f2f7223 */ /* 0x000fe2000001005e */
[C---:B------:R-:W-:Y:S01]  /*a240*/  FMUL.FTZ R46, R50.reuse, R61 ;  /* 0x0000003d322e7220 */ /* 0x040fe20000410000 */
[-C--:B------:R-:W-:Y:S01]  /*a250*/  FMUL.FTZ R50, R50, R58.reuse ;  /* 0x0000003a32327220 */ /* 0x080fe20000410000 */
[----:B------:R-:W-:Y:S01]  /*a260*/  FFMA.FTZ R44, R44, R183, R91 ;  /* 0x000000b72c2c7223 */ /* 0x000fe2000001005b */
[----:B------:R-:W-:Y:S01]  /*a270*/  FFMA.FTZ R78, R65, R45, -R78 ;  /* 0x0000002d414e7223 */ /* 0x000fe2000001084e */
[----:B------:R-:W-:Y:S01]  /*a280*/  FFMA.FTZ R45, R67, R58, -R46 ;  /* 0x0000003a432d7223 */ /* 0x000fe2000001082e */
[----:B------:R-:W-:Y:S01]  /*a290*/  F2FP.BF16.F32.PACK_AB R51, R51, R64 ;  /* 0x000000403333723e */ /* 0x000fe200000010ff */
[----:B------:R-:W-:Y:S01]  /*a2a0*/  FFMA.FTZ R59, R65, R48, R59 ;  /* 0x00000030413b7223 */ /* 0x000fe2000001003b */
[----:B------:R-:W-:Y:S01]  /*a2b0*/  F2FP.BF16.F32.PACK_AB R49, R76, R49 ;  /* 0x000000314c31723e */ /* 0x000fe200000010ff */
[----:B------:R-:W-:Y:S01]  /*a2c0*/  FFMA.FTZ R50, R67, R61, R50 ;  /* 0x0000003d43327223 */ /* 0x000fe20000010032 */
[----:B------:R-:W-:-:S02]  /*a2d0*/  F2FP.BF16.F32.PACK_AB R60, R77, R60 ;  /* 0x0000003c4d3c723e */ /* 0x000fc400000010ff */
[----:B------:R-:W-:Y:S02]  /*a2e0*/  F2FP.BF16.F32.PACK_AB R62, R63, R62 ;  /* 0x0000003e3f3e723e */ /* 0x000fe400000010ff */
[----:B------:R-:W-:Y:S01]  /*a2f0*/  F2FP.BF16.F32.PACK_AB R66, R47, R66 ;  /* 0x000000422f42723e */ /* 0x000fe200000010ff */
[----:B------:R-:W-:Y:S01]  /*a300*/  IMAD.MOV.U32 R47, RZ, RZ, R51 ;  /* 0x000000ffff2f7224 */ /* 0x000fe200078e0033 */
[----:B------:R-:W-:Y:S01]  /*a310*/  F2FP.BF16.F32.PACK_AB R48, R44, R79 ;  /* 0x0000004f2c30723e */ /* 0x000fe200000010ff */
[----:B------:R-:W-:Y:S01]  /*a320*/  IMAD.MOV.U32 R44, RZ, RZ, R49 ;  /* 0x000000ffff2c7224 */ /* 0x000fe200078e0031 */
[----:B------:R-:W-:Y:S01]  /*a330*/  F2FP.BF16.F32.PACK_AB R46, R45, R78 ;  /* 0x0000004e2d2e723e */ /* 0x000fe200000010ff */
[----:B------:R-:W-:Y:S01]  /*a340*/  IMAD.MOV.U32 R45, RZ, RZ, R60 ;  /* 0x000000ffff2d7224 */ /* 0x000fe200078e003c */
[----:B------:R-:W-:Y:S01]  /*a350*/  F2FP.BF16.F32.PACK_AB R50, R50, R59 ;  /* 0x0000003b3232723e */ /* 0x000fe200000010ff */
[----:B------:R-:W-:Y:S02]  /*a360*/  IMAD.MOV.U32 R49, RZ, RZ, R62 ;  /* 0x000000ffff317224 */ /* 0x000fe400078e003e */
[----:B------:R-:W-:-:S07]  /*a370*/  IMAD.MOV.U32 R51, RZ, RZ, R66 ;  /* 0x000000ffff337224 */ /* 0x000fce00078e0042 */
.L_x_514:
[----:B------:R-:W-:Y:S05]  /*a380*/  BSYNC B2 ;  /* 0x0000000000027941 */ /* 0x000fea0003800000 */
.L_x_513:
        /* <DEDUP_REMOVED lines=12> */
.L_x_512:
[----:B------:R-:W-:Y:S05]  /*a450*/  BSYNC B1 ;  /* 0x0000000000017941 */ /* 0x000fea0003800000 */
.L_x_511:
        /* <DEDUP_REMOVED lines=9> */
[----:B------:R-:W-:-:S03]  /*a4f0*/  IADD3 R54, P4, P5, R100, R52, R21 ;  /* 0x0000003464367210 */ /* 0x000fc60007d9e015 */
[----:B------:R-:W-:-:S05]  /*a500*/  IMAD.SHL.U32 R47, R47, 0x40, RZ ;  /* 0x000000402f2f7824 */ /* 0x000fca00078e00ff */
[----:B------:R-:W-:Y:S02]  /*a510*/  LOP3.LUT R47, R47, 0x1c0, RZ, 0xc0, !PT ;  /* 0x000001c02f2f7812 */ /* 0x000fe400078ec0ff */
        /* <DEDUP_REMOVED lines=19> */
[----:B------:R-:W-:-:S03]  /*a650*/  IMAD R45, R45, 0x2, R2 ;  /* 0x000000022d2d7824 */ /* 0x000fc600078e0202 */
[----:B------:R-:W-:-:S03]  /*a660*/  LEA R48, R47, R2, 0x1 ;  /* 0x000000022f307211 */ /* 0x000fc600078e08ff */
[----:B------:R-:W0:Y:S04]  /*a670*/  LDS.128 R44, [R45+0x1e400] ;  /* 0x01e400002d2c7984 */ /* 0x000e280000000c00 */
[----:B------:R-:W2:Y:S01]  /*a680*/  LDS.128 R48, [R48+0x1e400] ;  /* 0x01e4000030307984 */ /* 0x000ea20000000c00 */
[----:B------:R-:W-:Y:S05]  /*a690*/  @P3 BRA `(.L_x_518) ;  /* 0x0000000400683947 */ /* 0x000fea0003800000 */
[--C-:B------:R-:W-:Y:S01]  /*a6a0*/  SHF.R.U64 R70, R70, 0x10, R71.reuse ;  /* 0x0000001046467819 */ /* 0x100fe20000001247 */
[----:B--2---:R-:W-:Y:S01]  /*a6b0*/  IMAD.U32 R64, R49, 0x10000, RZ ;  /* 0x0001000031407824 */ /* 0x004fe200078e00ff */
[----:B------:R-:W-:Y:S01]  /*a6c0*/  SHF.R.U32.HI R78, RZ, 0x10, R71 ;  /* 0x00000010ff4e7819 */ /* 0x000fe20000011647 */
[----:B0-----:R-:W-:Y:S01]  /*a6d0*/  IMAD.U32 R61, R45, 0x10000, RZ ;  /* 0x000100002d3d7824 */ /* 0x001fe200078e00ff */
[--C-:B------:R-:W-:Y:S01]  /*a6e0*/  SHF.R.U64 R71, R72, 0x10, R73.reuse ;  /* 0x0000001048477819 */ /* 0x100fe20000001249 */
[----:B------:R-:W-:Y:S01]  /*a6f0*/  IMAD.U32 R67, R47, 0x10000, RZ ;  /* 0x000100002f437824 */ /* 0x000fe200078e00ff */
[----:B------:R-:W-:Y:S01]  /*a700*/  SHF.R.U32.HI R73, RZ, 0x10, R73 ;  /* 0x00000010ff497819 */ /* 0x000fe20000011649 */
[----:B------:R-:W-:Y:S01]  /*a710*/  IMAD.U32 R59, R48, 0x10000, RZ ;  /* 0x00010000303b7824 */ /* 0x000fe200078e00ff */
[----:B------:R-:W-:Y:S01]  /*a720*/  SHF.R.U64 R65, R68, 0x10, R69 ;  /* 0x0000001044417819 */ /* 0x000fe20000001245 */
[----:B------:R-:W-:Y:S01]  /*a730*/  IMAD.U32 R58, R44, 0x10000, RZ ;  /* 0x000100002c3a7824 */ /* 0x000fe200078e00ff */
[----:B------:R-:W-:-:S02]  /*a740*/  LOP3.LUT R68, R49, 0xffff0000, RZ, 0xc0, !PT ;  /* 0xffff000031447812 */ /* 0x000fc400078ec0ff */
[----:B------:R-:W-:Y:S01]  /*a750*/  SHF.R.U32.HI R77, RZ, 0x10, R69 ;  /* 0x00000010ff4d7819 */ /* 0x000fe20000011645 */
[----:B------:R-:W-:Y:S01]  /*a760*/  IMAD.U32 R69, R51, 0x10000, RZ ;  /* 0x0001000033457824 */ /* 0x000fe200078e00ff */
[----:B------:R-:W-:Y:S02]  /*a770*/  PRMT R49, R173, 0x5432, R70 ;  /* 0x00005432ad317816 */ /* 0x000fe40000000046 */
[----:B------:R-:W-:Y:S02]  /*a780*/  PRMT R70, R170, 0x5410, R73 ;  /* 0x00005410aa467816 */ /* 0x000fe40000000049 */
[C---:B------:R-:W-:Y:S02]  /*a790*/  PRMT R65, R172.reuse, 0x5432, R65 ;  /* 0x00005432ac417816 */ /* 0x040fe40000000041 */
[----:B------:R-:W-:Y:S01]  /*a7a0*/  PRMT R172, R172, 0x5410, R77 ;  /* 0x00005410acac7816 */ /* 0x000fe2000000004d */
[----:B------:R-:W-:Y:S01]  /*a7b0*/  IMAD.U32 R72, R70, 0x10000, RZ ;  /* 0x0001000046487824 */ /* 0x000fe200078e00ff */
[----:B------:R-:W-:-:S02]  /*a7c0*/  SHF.R.U64 R62, R74, 0x10, R75 ;  /* 0x000000104a3e7819 */ /* 0x000fc4000000124b */
[----:B------:R-:W-:Y:S01]  /*a7d0*/  SHF.R.U32.HI R76, RZ, 0x10, R75 ;  /* 0x00000010ff4c7819 */ /* 0x000fe2000001164b */
[-C--:B------:R-:W-:Y:S01]  /*a7e0*/  FMUL.FTZ R74, R64, R72.reuse ;  /* 0x00000048404a7220 */ /* 0x080fe20000410000 */
[----:B------:R-:W-:Y:S01]  /*a7f0*/  LOP3.LUT R63, R51, 0xffff0000, RZ, 0xc0, !PT ;  /* 0xffff0000333f7812 */ /* 0x000fe200078ec0ff */
[----:B------:R-:W-:Y:S01]  /*a800*/  IMAD.U32 R51, R172, 0x10000, RZ ;  /* 0x00010000ac337824 */ /* 0x000fe200078e00ff */
[C---:B------:R-:W-:Y:S02]  /*a810*/  PRMT R62, R171.reuse, 0x5432, R62 ;  /* 0x00005432ab3e7816 */ /* 0x040fe4000000003e */
[----:B------:R-:W-:Y:S01]  /*a820*/  PRMT R171, R171, 0x5410, R76 ;  /* 0x00005410abab7816 */ /* 0x000fe2000000004c */
[-C--:B------:R-:W-:Y:S01]  /*a830*/  FMUL.FTZ R64, R64, R51.reuse ;  /* 0x0000003340407220 */ /* 0x080fe20000410000 */
[----:B------:R-:W-:Y:S01]  /*a840*/  PRMT R173, R173, 0x5410, R78 ;  /* 0x00005410adad7816 */ /* 0x000fe2000000004e */
[----:B------:R-:W-:Y:S01]  /*a850*/  FFMA.FTZ R51, R61, R51, -R74 ;  /* 0x000000333d337223 */ /* 0x000fe2000001084a */
[----:B------:R-:W-:Y:S01]  /*a860*/  PRMT R170, R170, 0x5432, R71 ;  /* 0x00005432aaaa7816 */ /* 0x000fe20000000047 */
[----:B------:R-:W-:Y:S01]  /*a870*/  IMAD.U32 R74, R171, 0x10000, RZ ;  /* 0x00010000ab4a7824 */ /* 0x000fe200078e00ff */
[----:B------:R-:W-:Y:S01]  /*a880*/  LOP3.LUT R73, R70, 0xffff0000, RZ, 0xc0, !PT ;  /* 0xffff000046497812 */ /* 0x000fe200078ec0ff */
[----:B------:R-:W-:Y:S01]  /*a890*/  IMAD.U32 R70, R173, 0x10000, RZ ;  /* 0x00010000ad467824 */ /* 0x000fe200078e00ff */
[----:B------:R-:W-:Y:S01]  /*a8a0*/  LOP3.LUT R71, R172, 0xffff0000, RZ, 0xc0, !PT ;  /* 0xffff0000ac477812 */ /* 0x000fe200078ec0ff */
[----:B------:R-:W-:Y:S01]  /*a8b0*/  FFMA.FTZ R61, R61, R72, R64 ;  /* 0x000000483d3d7223 */ /* 0x000fe20000010040 */
[----:B------:R-:W-:Y:S01]  /*a8c0*/  LOP3.LUT R66, R45, 0xffff0000, RZ, 0xc0, !PT ;  /* 0xffff00002d427812 */ /* 0x000fe200078ec0ff */
[C---:B------:R-:W-:Y:S01]  /*a8d0*/  FMUL.FTZ R75, R68.reuse, R73 ;  /* 0x00000049444b7220 */ /* 0x040fe20000410000 */
[----:B------:R-:W-:Y:S01]  /*a8e0*/  LOP3.LUT R171, R171, 0xffff0000, RZ, 0xc0, !PT ;  /* 0xffff0000abab7812 */ /* 0x000fe200078ec0ff */
[-C--:B------:R-:W-:Y:S01]  /*a8f0*/  FMUL.FTZ R77, R68, R71.reuse ;  /* 0x00000047444d7220 */ /* 0x080fe20000410000 */
[C---:B------:R-:W-:Y:S01]  /*a900*/  FMUL.FTZ R68, R69.reuse, R74 ;  /* 0x0000004a45447220 */ /* 0x040fe20000410000 */
[----:B------:R-:W-:Y:S01]  /*a910*/  FMUL.FTZ R69, R69, R70 ;  /* 0x0000004645457220 */ /* 0x000fe20000410000 */
[----:B------:R-:W-:Y:S01]  /*a920*/  LOP3.LUT R173, R173, 0xffff0000, RZ, 0xc0, !PT ;  /* 0xffff0000adad7812 */ /* 0x000fe200078ec0ff */
[C---:B------:R-:W-:Y:S01]  /*a930*/  FFMA.FTZ R64, R66.reuse, R71, -R75 ;  /* 0x0000004742407223 */ /* 0x040fe2000001084b */
[----:B------:R-:W-:Y:S01]  /*a940*/  LOP3.LUT R60, R47, 0xffff0000, RZ, 0xc0, !PT ;  /* 0xffff00002f3c7812 */ /* 0x000fe200078ec0ff */
[C---:B------:R-:W-:Y:S01]  /*a950*/  FFMA.FTZ R74, R67.reuse, R74, R69 ;  /* 0x0000004a434a7223 */ /* 0x040fe20000010045 */
[----:B------:R-:W-:Y:S01]  /*a960*/  FFMA.FTZ R72, R66, R73, R77 ;  /* 0x0000004942487223 */ /* 0x000fe2000001004d */
[----:B------:R-:W-:Y:S01]  /*a970*/  FFMA.FTZ R70, R67, R70, -R68 ;  /* 0x0000004643467223 */ /* 0x000fe20000010844 */
[----:B------:R-:W-:Y:S01]  /*a980*/  FMUL.FTZ R69, R63, R171 ;  /* 0x000000ab3f457220 */ /* 0x000fe20000410000 */
[----:B------:R-:W-:-:S02]  /*a990*/  IMAD.U32 R66, R65, 0x10000, RZ ;  /* 0x0001000041427824 */ /* 0x000fc400078e00ff */
[-C--:B------:R-:W-:Y:S01]  /*a9a0*/  FMUL.FTZ R71, R63, R173.reuse ;  /* 0x000000ad3f477220 */ /* 0x080fe20000410000 */
[----:B------:R-:W-:Y:S02]  /*a9b0*/  IMAD.U32 R67, R170, 0x10000, RZ ;  /* 0x00010000aa437824 */ /* 0x000fe400078e00ff */
[----:B------:R-:W-:Y:S01]  /*a9c0*/  FFMA.FTZ R173, R60, R173, -R69 ;  /* 0x000000ad3cad7223 */ /* 0x000fe20000010845 */
[----:B------:R-:W-:Y:S01]  /*a9d0*/  LOP3.LUT R48, R48, 0xffff0000, RZ, 0xc0, !PT ;  /* 0xffff000030307812 */ /* 0x000fe200078ec0ff */
[CC--:B------:R-:W-:Y:S01]  /*a9e0*/  FMUL.FTZ R68, R59.reuse, R66.reuse ;  /* 0x000000423b447220 */ /* 0x0c0fe20000410000 */
[----:B------:R-:W-:Y:S01]  /*a9f0*/  LOP3.LUT R63, R170, 0xffff0000, RZ, 0xc0, !PT ;  /* 0xffff0000aa3f7812 */ /* 0x000fe200078ec0ff */
[-C--:B------:R-:W-:Y:S01]  /*aa00*/  FMUL.FTZ R69, R59, R67.reuse ;  /* 0x000000433b457220 */ /* 0x080fe20000410000 */
[----:B------:R-:W-:Y:S01]  /*aa10*/  LOP3.LUT R65, R65, 0xffff0000, RZ, 0xc0, !PT ;  /* 0xffff000041417812 */ /* 0x000fe200078ec0ff */
[----:B------:R-:W-:Y:S01]  /*aa20*/  IMAD.U32 R45, R46, 0x10000, RZ ;  /* 0x000100002e2d7824 */ /* 0x000fe200078e00ff */
[----:B------:R-:W-:Y:S01]  /*aa30*/  LOP3.LUT R44, R44, 0xffff0000, RZ, 0xc0, !PT ;  /* 0xffff00002c2c7812 */ /* 0x000fe200078ec0ff */
[----:B------:R-:W-:Y:S01]  /*aa40*/  FFMA.FTZ R69, R58, R66, -R69 ;  /* 0x000000423a457223 */ /* 0x000fe20000010845 */
[----:B------:R-:W-:Y:S01]  /*aa50*/  LOP3.LUT R47, R46, 0xffff0000, RZ, 0xc0, !PT ;  /* 0xffff00002e2f7812 */ /* 0x000fe200078ec0ff */
[----:B------:R-:W-:Y:S01]  /*aa60*/  FFMA.FTZ R68, R58, R67, R68 ;  /* 0x000000433a447223 */ /* 0x000fe20000010044 */
[----:B------:R-:W-:-:S02]  /*aa70*/  IMAD.U32 R46, R50, 0x10000, RZ ;  /* 0x00010000322e7824 */ /* 0x000fc400078e00ff */
[C---:B------:R-:W-:Y:S01]  /*aa80*/  FMUL.FTZ R59, R48.reuse, R63 ;  /* 0x0000003f303b7220 */ /* 0x040fe20000410000 */
[----:B------:R-:W-:Y:S01]  /*aa90*/  FMUL.FTZ R67, R48, R65 ;  /* 0x0000004130437220 */ /* 0x000fe20000410000 */
[----:B------:R-:W-:Y:S01]  /*aaa0*/  IMAD.U32 R58, R62, 0x10000, RZ ;  /* 0x000100003e3a7824 */ /* 0x000fe200078e00ff */
[----:B------:R-:W-:Y:S01]  /*aab0*/  LOP3.LUT R50, R50, 0xffff0000, RZ, 0xc0, !PT ;  /* 0xffff000032327812 */ /* 0x000fe200078ec0ff */
[C---:B------:R-:W-:Y:S01]  /*aac0*/  IMAD.U32 R48, R49.reuse, 0x10000, RZ ;  /* 0x0001000031307824 */ /* 0x040fe200078e00ff */
[----:B------:R-:W-:Y:S01]  /*aad0*/  LOP3.LUT R62, R62, 0xffff0000, RZ, 0xc0, !PT ;  /* 0xffff00003e3e7812 */ /* 0x000fe200078ec0ff */
[----:B------:R-:W-:Y:S01]  /*aae0*/  FFMA.FTZ R71, R60, R171, R71 ;  /* 0x000000ab3c477223 */ /* 0x000fe20000010047 */
[----:B------:R-:W-:Y:S01]  /*aaf0*/  LOP3.LUT R49, R49, 0xffff0000, RZ, 0xc0, !PT ;  /* 0xffff000031317812 */ /* 0x000fe200078ec0ff */
[C---:B------:R-:W-:Y:S01]  /*ab00*/  FFMA.FTZ R60, R44.reuse, R65, -R59 ;  /* 0x000000412c3c7223 */ /* 0x040fe2000001083b */
[----:B------:R-:W-:Y:S01]  /*ab10*/  FFMA.FTZ R67, R44, R63, R67 ;  /* 0x0000003f2c437223 */ /* 0x000fe20000010043 */
[C---:B------:R-:W-:Y:S01]  /*ab20*/  FMUL.FTZ R44, R46.reuse, R58 ;  /* 0x0000003a2e2c7220 */ /* 0x040fe20000410000 */
        /* <DEDUP_REMOVED lines=9> */
[----:B------:R-:W-:Y:S02]  /*abc0*/  F2FP.BF16.F32.PACK_AB R45, R64, R51 ;  /* 0x00000033402d723e */ /* 0x000fe400000010ff */
[----:B------:R-:W-:Y:S01]  /*abd0*/  F2FP.BF16.F32.PACK_AB R46, R49, R44 ;  /* 0x0000002c312e723e */ /* 0x000fe200000010ff */
[----:B------:R-:W-:Y:S01]  /*abe0*/  IMAD.MOV.U32 R44, RZ, RZ, R60 ;  /* 0x000000ffff2c7224 */ /* 0x000fe200078e003c */
[----:B------:R-:W-:Y:S01]  /*abf0*/  F2FP.BF16.F32.PACK_AB R47, R173, R70 ;  /* 0x00000046ad2f723e */ /* 0x000fe200000010ff */
[----:B------:R-:W-:Y:S01]  /*ac00*/  IMAD.MOV.U32 R49, RZ, RZ, R61 ;  /* 0x000000ffff317224 */ /* 0x000fe200078e003d */
[----:B------:R-:W-:Y:S02]  /*ac10*/  F2FP.BF16.F32.PACK_AB R51, R71, R74 ;  /* 0x0000004a4733723e */ /* 0x000fe400000010ff */
[----:B------:R-:W-:-:S02]  /*ac20*/  F2FP.BF16.F32.PACK_AB R48, R67, R68 ;  /* 0x000000444330723e */ /* 0x000fc400000010ff */
[----:B------:R-:W-:-:S07]  /*ac30*/  F2FP.BF16.F32.PACK_AB R50, R62, R59 ;  /* 0x0000003b3e32723e */ /* 0x000fce00000010ff */
.L_x_518:
[----:B------:R-:W-:Y:S05]  /*ac40*/  BSYNC B2 ;  /* 0x0000000000027941 */ /* 0x000fea0003800000 */
.L_x_517:
        /* <DEDUP_REMOVED lines=12> */
.L_x_516:
[----:B------:R-:W-:Y:S05]  /*ad10*/  BSYNC B1 ;  /* 0x0000000000017941 */ /* 0x000fea0003800000 */
.L_x_515:
[----:B0-----:R-:W-:Y:S02]  /*ad20*/  VIADD R45, R22, 0xa0 ;  /* 0x000000a0162d7836 */ /* 0x001fe40000000000 */
[-C--:B--2---:R-:W-:Y:S02]  /*ad30*/  IMAD R44, R148, R138.reuse, RZ ;  /* 0x0000008a942c7224 */ /* 0x084fe400078e02ff */
[C---:B------:R-:W-:Y:S01]  /*ad40*/  IMAD.WIDE.U32 R136, R45.reuse, R138, R136 ;  /* 0x0000008a2d887225 */ /* 0x040fe200078e0088 */
[----:B------:R-:W-:-:S03]  /*ad50*/  ISETP.GE.OR P4, PT, R45, R4, P0 ;  /* 0x000000042d00720c */ /* 0x000fc60000786670 */
[----:B------:R-:W-:-:S10]  /*ad60*/  IMAD R139, R45, R139, R44 ;  /* 0x0000008b2d8b7224 */ /* 0x000fd400078e022c */
[----:B------:R-:W-:Y:S05]  /*ad70*/  @P4 BRA `(.L_x_485) ;  /* 0x0000001000784947 */ /* 0x000fea0003800000 */
[----:B------:R-:W2:Y:S01]  /*ad80*/  LDL R45, [R1] ;  /* 0x00000000012d7983 */ /* 0x000ea20000100800 */
[----:B------:R-:W0:Y:S03]  /*ad90*/  LDC.64 R52, c[0x0][0x2e8] ;  /* 0x0000ba00ff347b82 */ /* 0x000e260000000a00 */
[----:B------:R-:W3:Y:S01]  /*ada0*/  LDL R46, [R1+0x58] ;  /* 0x00005800012e7983 */ /* 0x000ee20000100800 */
[----:B------:R-:W-:Y:S01]  /*adb0*/  IMAD.IADD R56, R137, 0x1, R139 ;  /* 0x0000000189387824 */ /* 0x000fe200078e028b */
[----:B------:R-:W-:Y:S01]  /*adc0*/  IADD3 R44, P4, P5, R100, R136, R21 ;  /* 0x00000088642c7210 */ /* 0x000fe20007d9e015 */
[----:B------:R-:W-:Y:S01]  /*add0*/  VIADD R47, R22, 0xa0 ;  /* 0x000000a0162f7836 */ /* 0x000fe20000000000 */
[----:B------:R-:W-:Y:S03]  /*ade0*/  BSSY B1, `(.L_x_519) ;  /* 0x0000075000017945 */ /* 0x000fe60003800000 */
[----:B------:R-:W-:-:S05]  /*adf0*/  IMAD.SHL.U32 R47, R47, 0x40, RZ ;  /* 0x000000402f2f7824 */ /* 0x000fca00078e00ff */
[----:B------:R-:W-:Y:S02]  /*ae00*/  LOP3.LUT R47, R47, 0x1c0, RZ, 0xc0, !PT ;  /* 0x000001c02f2f7812 */ /* 0x000fe400078ec0ff */
[----:B--2---:R-:W-:Y:S02]  /*ae10*/  LOP3.LUT P6, RZ, R45, 0x1, RZ, 0xc0, !PT ;  /* 0x000000012dff7812 */ /* 0x004fe400078cc0ff */
[----:B------:R-:W-:Y:S02]  /*ae20*/  IADD3.X R45, R15, R56, R8, P4, P5 ;  /* 0x000000380f2d7210 */ /* 0x000fe400027ea408 */
[C---:B0-----:R-:W-:Y:S02]  /*ae30*/  LEA R54, P4, R44.reuse, R52, 0x1 ;  /* 0x000000342c367211 */ /* 0x041fe400078808ff */
[----:B------:R-:W-:Y:S02]  /*ae40*/  SEL R155, R43, R155, !P6 ;  /* 0x0000009b2b9b7207 */ /* 0x000fe40007000000 */
[----:B------:R-:W-:-:S02]  /*ae50*/  LEA.HI.X R55, R44, R53, R45, 0x1, P4 ;  /* 0x000000352c377211 */ /* 0x000fc400020f0c2d */
[----:B------:R-:W-:-:S04]  /*ae60*/  SHF.R.S32.HI R44, RZ, 0x1f, R155 ;  /* 0x0000001fff2c7819 */ /* 0x000fc8000001149b */
[----:B------:R-:W-:-:S04]  /*ae70*/  LEA.HI R44, R44, R155, RZ, 0x4 ;  /* 0x0000009b2c2c7211 */ /* 0x000fc800078f20ff */
[----:B------:R-:W-:-:S04]  /*ae80*/  LEA.HI.SX32 R44, R44, R9, 0x1c ;  /* 0x000000092c2c7211 */ /* 0x000fc800078fe2ff */
[----:B------:R-:W-:Y:S01]  /*ae90*/  SHF.R.S32.HI R45, RZ, 0x1f, R44 ;  /* 0x0000001fff2d7819 */ /* 0x000fe2000001142c */
[----:B------:R-:W-:-:S03]  /*aea0*/  IMAD.SHL.U32 R57, R44, 0x8, RZ ;  /* 0x000000082c397824 */ /* 0x000fc600078e00ff */
[----:B------:R-:W-:-:S04]  /*aeb0*/  LEA.HI R45, R45, R44, RZ, 0x3 ;  /* 0x0000002c2d2d7211 */ /* 0x000fc800078f18ff */
[----:B------:R-:W-:Y:S02]  /*aec0*/  SHF.R.S32.HI R44, RZ, 0x3, R45 ;  /* 0x00000003ff2c7819 */ /* 0x000fe4000001142d */
[----:B------:R-:W-:-:S03]  /*aed0*/  LOP3.LUT R45, R47, 0x38, R57, 0xf8, !PT ;  /* 0x000000382f2d7812 */ /* 0x000fc600078ef839 */
[----:B---3--:R-:W-:Y:S01]  /*aee0*/  IMAD R44, R44, 0x2c00, R46 ;  /* 0x00002c002c2c7824 */ /* 0x008fe200078e022e */
[----:B------:R-:W-:-:S05]  /*aef0*/  LOP3.LUT R45, R45, R164, RZ, 0x3c, !PT ;  /* 0x000000a42d2d7212 */ /* 0x000fca00078e3cff */
        /* <DEDUP_REMOVED lines=10> */
[----:B------:R-:W-:Y:S01]  /*afa0*/  SHF.R.U64 R68, R84, 0x10, R85 ;  /* 0x0000001054447819 */ /* 0x000fe20000001255 */
[----:B0-----:R-:W-:Y:S01]  /*afb0*/  IMAD.U32 R59, R45, 0x10000, RZ ;  /* 0x000100002d3b7824 */ /* 0x001fe200078e00ff */
[----:B------:R-:W-:Y:S01]  /*afc0*/  SHF.R.U32.HI R80, RZ, 0x10, R81 ;  /* 0x00000010ff507819 */ /* 0x000fe20000011651 */
[----:B------:R-:W-:Y:S01]  /*afd0*/  IMAD.U32 R65, R51, 0x10000, RZ ;  /* 0x0001000033417824 */ /* 0x000fe200078e00ff */
[----:B------:R-:W-:Y:S01]  /*afe0*/  SHF.R.U32.HI R84, RZ, 0x10, R85 ;  /* 0x00000010ff547819 */ /* 0x000fe20000011655 */
[----:B------:R-:W-:Y:S01]  /*aff0*/  IMAD.U32 R61, R48, 0x10000, RZ ;  /* 0x00010000303d7824 */ /* 0x000fe200078e00ff */
[C---:B------:R-:W-:Y:S01]  /*b000*/  PRMT R66, R167.reuse, 0x5410, R66 ;  /* 0x00005410a7427816 */ /* 0x040fe20000000042 */
[----:B------:R-:W-:Y:S01]  /*b010*/  IMAD.U32 R58, R44, 0x10000, RZ ;  /* 0x000100002c3a7824 */ /* 0x000fe200078e00ff */
[----:B------:R-:W-:-:S02]  /*b020*/  PRMT R167, R167, 0x5432, R80 ;  /* 0x00005432a7a77816 */ /* 0x000fc40000000050 */
[----:B------:R-:W-:Y:S02]  /*b030*/  PRMT R69, R169, 0x5432, R84 ;  /* 0x00005432a9457816 */ /* 0x000fe40000000054 */
[--C-:B------:R-:W-:Y:S02]  /*b040*/  SHF.R.U64 R71, R86, 0x10, R87.reuse ;  /* 0x0000001056477819 */ /* 0x100fe40000001257 */
[----:B------:R-:W-:Y:S01]  /*b050*/  SHF.R.U32.HI R87, RZ, 0x10, R87 ;  /* 0x00000010ff577819 */ /* 0x000fe20000011657 */
[----:B------:R-:W-:Y:S01]  /*b060*/  IMAD.U32 R70, R69, 0x10000, RZ ;  /* 0x0001000045467824 */ /* 0x000fe200078e00ff */
[--C-:B------:R-:W-:Y:S02]  /*b070*/  SHF.R.U64 R67, R82, 0x10, R83.reuse ;  /* 0x0000001052437819 */ /* 0x100fe40000001253 */
[----:B------:R-:W-:Y:S01]  /*b080*/  PRMT R169, R169, 0x5410, R68 ;  /* 0x00005410a9a97816 */ /* 0x000fe20000000044 */
[----:B------:R-:W-:Y:S01]  /*b090*/  IMAD.U32 R68, R167, 0x10000, RZ ;  /* 0x00010000a7447824 */ /* 0x000fe200078e00ff */
[----:B------:R-:W-:Y:S01]  /*b0a0*/  SHF.R.U32.HI R83, RZ, 0x10, R83 ;  /* 0x00000010ff537819 */ /* 0x000fe20000011653 */
[C---:B------:R-:W-:Y:S01]  /*b0b0*/  FMUL.FTZ R72, R63.reuse, R70 ;  /* 0x000000463f487220 */ /* 0x040fe20000410000 */
[C---:B------:R-:W-:Y:S01]  /*b0c0*/  PRMT R71, R168.reuse, 0x5410, R71 ;  /* 0x00005410a8477816 */ /* 0x040fe20000000047 */
[-C--:B------:R-:W-:Y:S01]  /*b0d0*/  FMUL.FTZ R74, R63, R68.reuse ;  /* 0x000000443f4a7220 */ /* 0x080fe20000410000 */
[----:B------:R-:W-:Y:S01]  /*b0e0*/  PRMT R168, R168, 0x5432, R87 ;  /* 0x00005432a8a87816 */ /* 0x000fe20000000057 */
[C---:B------:R-:W-:Y:S01]  /*b0f0*/  FFMA.FTZ R72, R59.reuse, R68, -R72 ;  /* 0x000000443b487223 */ /* 0x040fe20000010848 */
[C---:B------:R-:W-:Y:S01]  /*b100*/  PRMT R67, R166.reuse, 0x5410, R67 ;  /* 0x00005410a6437816 */ /* 0x040fe20000000043 */
[----:B------:R-:W-:Y:S01]  /*b110*/  FFMA.FTZ R74, R59, R70, R74 ;  /* 0x000000463b4a7223 */ /* 0x000fe2000001004a */
[----:B------:R-:W-:Y:S01]  /*b120*/  PRMT R166, R166, 0x5432, R83 ;  /* 0x00005432a6a67816 */ /* 0x000fe20000000053 */
[----:B------:R-:W-:Y:S01]  /*b130*/  IMAD.U32 R63, R168, 0x10000, RZ ;  /* 0x00010000a83f7824 */ /* 0x000fe200078e00ff */
[----:B------:R-:W-:-:S02]  /*b140*/  LOP3.LUT R64, R49, 0xffff0000, RZ, 0xc0, !PT ;  /* 0xffff000031407812 */ /* 0x000fc400078ec0ff */
[----:B------:R-:W-:Y:S01]  /*b150*/  LOP3.LUT R69, R69, 0xffff0000, RZ, 0xc0, !PT ;  /* 0xffff000045457812 */ /* 0x000fe200078ec0ff */
[----:B------:R-:W-:Y:S01]  /*b160*/  IMAD.U32 R59, R166, 0x10000, RZ ;  /* 0x00010000a63b7824 */ /* 0x000fe200078e00ff */
[----:B------:R-:W-:Y:S01]  /*b170*/  LOP3.LUT R167, R167, 0xffff0000, RZ, 0xc0, !PT ;  /* 0xffff0000a7a77812 */ /* 0x000fe200078ec0ff */
[----:B------:R-:W-:Y:S01]  /*b180*/  FMUL.FTZ R77, R65, R63 ;  /* 0x0000003f414d7220 */ /* 0x000fe20000410000 */
[----:B------:R-:W-:Y:S01]  /*b190*/  LOP3.LUT R62, R48, 0xffff0000, RZ, 0xc0, !PT ;  /* 0xffff0000303e7812 */ /* 0x000fe200078ec0ff */
[----:B------:R-:W-:Y:S01]  /*b1a0*/  IMAD.U32 R48, R47, 0x10000, RZ ;  /* 0x000100002f307824 */ /* 0x000fe200078e00ff */
[----:B------:R-:W-:Y:S01]  /*b1b0*/  LOP3.LUT R60, R45, 0xffff0000, RZ, 0xc0, !PT ;  /* 0xffff00002d3c7812 */ /* 0x000fe200078ec0ff */
[C---:B------:R-:W-:Y:S01]  /*b1c0*/  FMUL.FTZ R73, R64.reuse, R69 ;  /* 0x0000004540497220 */ /* 0x040fe20000410000 */
[----:B------:R-:W-:Y:S01]  /*b1d0*/  FMUL.FTZ R75, R64, R167 ;  /* 0x000000a7404b7220 */ /* 0x000fe20000410000 */
[----:B------:R-:W-:Y:S01]  /*b1e0*/  LOP3.LUT R51, R51, 0xffff0000, RZ, 0xc0, !PT ;  /* 0xffff000033337812 */ /* 0x000fe200078ec0ff */
[-C--:B------:R-:W-:Y:S01]  /*b1f0*/  FMUL.FTZ R64, R65, R59.reuse ;  /* 0x0000003b41407220 */ /* 0x080fe20000410000 */
[----:B------:R-:W-:Y:S01]  /*b200*/  LOP3.LUT R168, R168, 0xffff0000, RZ, 0xc0, !PT ;  /* 0xffff0000a8a87812 */ /* 0x000fe200078ec0ff */
[----:B------:R-:W-:Y:S01]  /*b210*/  FFMA.FTZ R77, R48, R59, -R77 ;  /* 0x0000003b304d7223 */ /* 0x000fe2000001084d */
[----:B------:R-:W-:Y:S01]  /*b220*/  LOP3.LUT R166, R166, 0xffff0000, RZ, 0xc0, !PT ;  /* 0xffff0000a6a67812 */ /* 0x000fe200078ec0ff */
[----:B------:R-:W-:Y:S01]  /*b230*/  IMAD.U32 R59, R169, 0x10000, RZ ;  /* 0x00010000a93b7824 */ /* 0x000fe200078e00ff */
[----:B------:R-:W-:Y:S01]  /*b240*/  LOP3.LUT R49, R47, 0xffff0000, RZ, 0xc0, !PT ;  /* 0xffff00002f317812 */ /* 0x000fe200078ec0ff */
[C---:B------:R-:W-:Y:S01]  /*b250*/  FFMA.FTZ R73, R60.reuse, R167, -R73 ;  /* 0x000000a73c497223 */ /* 0x040fe20000010849 */
[----:B------:R-:W-:Y:S01]  /*b260*/  FFMA.FTZ R75, R60, R69, R75 ;  /* 0x000000453c4b7223 */ /* 0x000fe2000001004b */
[----:B------:R-:W-:Y:S01]  /*b270*/  FFMA.FTZ R63, R48, R63, R64 ;  /* 0x0000003f303f7223 */ /* 0x000fe20000010040 */
[C---:B------:R-:W-:Y:S01]  /*b280*/  FMUL.FTZ R60, R51.reuse, R168 ;  /* 0x000000a8333c7220 */ /* 0x040fe20000410000 */
[----:B------:R-:W-:Y:S01]  /*b290*/  FMUL.FTZ R64, R51, R166 ;  /* 0x000000a633407220 */ /* 0x000fe20000410000 */
[----:B------:R-:W-:-:S02]  /*b2a0*/  IMAD.U32 R48, R66, 0x10000, RZ ;  /* 0x0001000042307824 */ /* 0x000fc400078e00ff */
[----:B------:R-:W-:Y:S01]  /*b2b0*/  FMUL.FTZ R51, R61, R59 ;  /* 0x0000003b3d337220 */ /* 0x000fe20000410000 */
[----:B------:R-:W-:Y:S01]  /*b2c0*/  LOP3.LUT R169, R169, 0xffff0000, RZ, 0xc0, !PT ;  /* 0xffff0000a9a97812 */ /* 0x000fe200078ec0ff */
[C---:B------:R-:W-:Y:S01]  /*b2d0*/  FFMA.FTZ R166, R49.reuse, R166, -R60 ;  /* 0x000000a631a67223 */ /* 0x040fe2000001083c */
[----:B------:R-:W-:Y:S01]  /*b2e0*/  FFMA.FTZ R168, R49, R168, R64 ;  /* 0x000000a831a87223 */ /* 0x000fe20000010040 */
[----:B------:R-:W-:Y:S02]  /*b2f0*/  IMAD.U32 R47, R50, 0x10000, RZ ;  /* 0x00010000322f7824 */ /* 0x000fe400078e00ff */
[-C--:B------:R-:W-:Y:S01]  /*b300*/  FMUL.FTZ R60, R61, R48.reuse ;  /* 0x000000303d3c7220 */ /* 0x080fe20000410000 */
[----:B------:R-:W-:Y:S01]  /*b310*/  FFMA.FTZ R51, R58, R48, -R51 ;  /* 0x000000303a337223 */ /* 0x000fe20000010833 */
[----:B------:R-:W-:Y:S01]  /*b320*/  IMAD.U32 R49, R71, 0x10000, RZ ;  /* 0x0001000047317824 */ /* 0x000fe200078e00ff */
[----:B------:R-:W-:Y:S01]  /*b330*/  LOP3.LUT R45, R44, 0xffff0000, RZ, 0xc0, !PT ;  /* 0xffff00002c2d7812 */ /* 0x000fe200078ec0ff */
[----:B------:R-:W-:Y:S01]  /*b340*/  IMAD.U32 R48, R67, 0x10000, RZ ;  /* 0x0001000043307824 */ /* 0x000fe200078e00ff */
[----:B------:R-:W-:Y:S01]  /*b350*/  LOP3.LUT R50, R50, 0xffff0000, RZ, 0xc0, !PT ;  /* 0xffff000032327812 */ /* 0x000fe200078ec0ff */
[----:B------:R-:W-:Y:S01]  /*b360*/  FMUL.FTZ R64, R62, R169 ;  /* 0x000000a93e407220 */ /* 0x000fe20000410000 */
[----:B------:R-:W-:Y:S01]  /*b370*/  LOP3.LUT R66, R66, 0xffff0000, RZ, 0xc0, !PT ;  /* 0xffff000042427812 */ /* 0x000fe200078ec0ff */
[----:B------:R-:W-:Y:S01]  /*b380*/  IMAD.U32 R44, R46, 0x10000, RZ ;  /* 0x000100002e2c7824 */ /* 0x000fe200078e00ff */
[----:B------:R-:W-:Y:S01]  /*b390*/  LOP3.LUT R71, R71, 0xffff0000, RZ, 0xc0, !PT ;  /* 0xffff000047477812 */ /* 0x000fe200078ec0ff */
[----:B------:R-:W-:Y:S01]  /*b3a0*/  FFMA.FTZ R60, R58, R59, R60 ;  /* 0x0000003b3a3c7223 */ /* 0x000fe2000001003c */
[----:B------:R-:W-:Y:S01]  /*b3b0*/  LOP3.LUT R67, R67, 0xffff0000, RZ, 0xc0, !PT ;  /* 0xffff000043437812 */ /* 0x000fe200078ec0ff */
[C---:B------:R-:W-:Y:S01]  /*b3c0*/  FMUL.FTZ R59, R47.reuse, R49 ;  /* 0x000000312f3b7220 */ /* 0x040fe20000410000 */
[----:B------:R-:W-:Y:S01]  /*b3d0*/  LOP3.LUT R46, R46, 0xffff0000, RZ, 0xc0, !PT ;  /* 0xffff00002e2e7812 */ /* 0x000fe200078ec0ff */
[----:B------:R-:W-:Y:S01]  /*b3e0*/  FMUL.FTZ R58, R47, R48 ;  /* 0x000000302f3a7220 */ /* 0x000fe20000410000 */
[CC--:B------:R-:W-:Y:S01]  /*b3f0*/  FFMA.FTZ R64, R45.reuse, R66.reuse, -R64 ;  /* 0x000000422d407223 */ /* 0x0c0fe20000010840 */
[----:B------:R-:W-:Y:S01]  /*b400*/  FMUL.FTZ R47, R50, R71 ;  /* 0x00000047322f7220 */ /* 0x000fe20000410000 */
[----:B------:R-:W-:Y:S01]  /*b410*/  FMUL.FTZ R62, R62, R66 ;  /* 0x000000423e3e7220 */ /* 0x000fe20000410000 */
[----:B------:R-:W-:Y:S01]  /*b420*/  FMUL.FTZ R50, R50, R67 ;  /* 0x0000004332327220 */ /* 0x000fe20000410000 */
[C---:B------:R-:W-:Y:S01]  /*b430*/  FFMA.FTZ R59, R44.reuse, R48, -R59 ;  /* 0x000000302c3b7223 */ /* 0x040fe2000001083b */
[----:B------:R-:W-:Y:S01]  /*b440*/  FFMA.FTZ R58, R44, R49, R58 ;  /* 0x000000312c3a7223 */ /* 0x000fe2000001003a */
[----:B------:R-:W-:Y:S01]  /*b450*/  FFMA.FTZ R44, R46, R67, -R47 ;  /* 0x000000432e2c7223 */ /* 0x000fe2000001082f */
        /* <DEDUP_REMOVED lines=11> */
[----:B------:R-:W-:Y:S02]  /*b510*/  F2FP.BF16.F32.PACK_AB R49, R75, R74 ;  /* 0x0000004a4b31723e */ /* 0x000fe400000010ff */
[----:B------:R-:W-:-:S07]  /*b520*/  F2FP.BF16.F32.PACK_AB R50, R71, R58 ;  /* 0x0000003a4732723e */ /* 0x000fce00000010ff */
.L_x_520:
[----:B------:R-:W-:Y:S05]  /*b530*/  BSYNC B1 ;  /* 0x0000000000017941 */ /* 0x000fea0003800000 */
.L_x_519:
[----:B------:R-:W-:Y:S01]  /*b540*/  ISETP.GE.AND P3, PT, R57, R153, PT ;  /* 0x000000993900720c */ /* 0x000fe20003f66270 */
[----:B------:R-:W-:Y:S02]  /*b550*/  ULDC.64 UR4, c[0x0][0x208] ;  /* 0x0000820000047ab9 */ /* 0x000fe40000000a00 */
[----:B0-----:R0:W-:Y:S10]  /*b560*/  STG.E.128 desc[UR4][R54.64], R44 ;  /* 0x0000002c36007986 */ /* 0x0011f4000c101d04 */
[----:B------:R-:W-:Y:S05]  /*b570*/  @P3 BRA `(.L_x_485) ;  /* 0x0000000800783947 */ /* 0x000fea0003800000 */
[--C-:B0-----:R-:W-:Y:S01]  /*b580*/  SHF.R.S32.HI R44, RZ, 0x1f, R57.reuse ;  /* 0x0000001fff2c7819 */ /* 0x101fe20000011439 */
[----:B------:R-:W-:Y:S01]  /*b590*/  ULDC.64 UR4, c[0x0][0x208] ;  /* 0x0000820000047ab9 */ /* 0x000fe20000000a00 */
[----:B------:R-:W-:-:S04]  /*b5a0*/  IADD3 R57, P3, P4, R100, R136, R57 ;  /* 0x0000008864397210 */ /* 0x000fc80007c7e039 */
[----:B------:R-:W-:Y:S02]  /*b5b0*/  IADD3.X R56, R15, R56, R44, P3, P4 ;  /* 0x000000380f387210 */ /* 0x000fe40001fe842c */
[----:B------:R-:W-:-:S04]  /*b5c0*/  LEA R52, P3, R57, R52, 0x1 ;  /* 0x0000003439347211 */ /* 0x000fc800078608ff */
[----:B------:R-:W-:-:S05]  /*b5d0*/  LEA.HI.X R53, R57, R53, R56, 0x1, P3 ;  /* 0x0000003539357211 */ /* 0x000fca00018f0c38 */
[----:B--2---:R0:W-:Y:S01]  /*b5e0*/  STG.E.128 desc[UR4][R52.64], R48 ;  /* 0x0000003034007986 */ /* 0x0041e2000c101d04 */
[----:B------:R-:W-:Y:S05]  /*b5f0*/  BRA `(.L_x_485) ;  /* 0x0000000800587947 */ /* 0x000fea0003800000 */
.L_x_428:
[----:B------:R-:W-:-:S13]  /*b600*/  ISETP.NE.AND P2, PT, R224, 0x3, PT ;  /* 0x00000003e000780c */ /* 0x000fda0003f45270 */
[----:B------:R-:W-:Y:S05]  /*b610*/  @!P2 BRA `(.L_x_521) ;  /* 0x000000000004a947 */ /* 0x000fea0003800000 */
[----:B------:R-:W-:Y:S01]  /*b620*/  BPT.TRAP 0x1 ;  /* 0x000000040000795c */ /* 0x000fe20000300000 */
.L_x_521:
[----:B------:R-:W-:Y:S01]  /*b630*/  SHF.R.S32.HI R3, RZ, 0x1f, R24 ;  /* 0x0000001fff037819 */ /* 0x000fe20000011418 */
[----:B------:R-:W-:Y:S01]  /*b640*/  IMAD R0, R41, R24, RZ ;  /* 0x0000001829007224 */ /* 0x000fe200078e02ff */
[----:B------:R-:W-:Y:S01]  /*b650*/  BSSY B1, `(.L_x_522) ;  /* 0x000000a000017945 */ /* 0x000fe20003800000 */
[----:B------:R-:W-:Y:S02]  /*b660*/  IMAD R4, R24, -0xb0, R25 ;  /* 0xffffff5018047824 */ /* 0x000fe400078e0219 */
[----:B------:R-:W-:Y:S01]  /*b670*/  IMAD R45, R3, R156, R0 ;  /* 0x0000009c032d7224 */ /* 0x000fe200078e0200 */
[----:B------:R-:W-:Y:S01]  /*b680*/  SHF.L.U32 R0, R223, 0x1f, RZ ;  /* 0x0000001fdf007819 */ /* 0x000fe200000006ff */
[----:B------:R-:W-:Y:S01]  /*b690*/  IMAD R3, R23, 0x8, R2 ;  /* 0x0000000817037824 */ /* 0x000fe200078e0202 */
[----:B------:R-:W-:Y:S01]  /*b6a0*/  VIMNMX R4, R4, 0xb0, PT ;  /* 0x000000b004047848 */ /* 0x000fe20003fe0100 */
[----:B------:R-:W-:Y:S02]  /*b6b0*/  IMAD.WIDE.U32 R52, R156, R24, RZ ;  /* 0x000000189c347225 */ /* 0x000fe400078e00ff */
[----:B------:R-:W1:Y:S02]  /*b6c0*/  SYNCS.PHASECHK.TRANS64.TRYWAIT P3, [R3+URZ+0x34890], R0 ;  /* 0x03489000030075a7 */ /* 0x000e64000806017f */
[----:B------:R-:W-:Y:S01]  /*b6d0*/  IMAD.IADD R58, R45, 0x1, R53 ;  /* 0x000000012d3a7824 */ /* 0x000fe200078e0235 */
[----:B-1----:R-:W-:Y:S06]  /*b6e0*/  @!P3 BRA `(.L_x_523) ;  /* 0x000001e00040b947 */ /* 0x002fec0003800000 */
.L_x_805:
[----:B------:R-:W-:Y:S05]  /*b6f0*/  BSYNC B1 ;  /* 0x0000000000017941 */ /* 0x000fea0003800000 */
.L_x_522:
[----:B------:R-:W-:Y:S01]  /*b700*/  ISETP.GE.AND P3, PT, R22, R4, PT ;  /* 0x000000041600720c */ /* 0x000fe20003f66270 */
[----:B------:R-:W-:-:S12]  /*b710*/  BSSY B1, `(.L_x_524) ;  /* 0x0000011000017945 */ /* 0x000fd80003800000 */
[----:B------:R-:W-:Y:S05]  /*b720*/  @P3 BRA `(.L_x_525) ;  /* 0x00000000003c3947 */ /* 0x000fea0003800000 */
[----:B------:R-:W2:Y:S01]  /*b730*/  @!P0 LDC.64 R54, c[0x0][0x2e8] ;  /* 0x0000ba00ff368b82 */ /* 0x000ea20000000a00 */
[----:B------:R-:W-:Y:S01]  /*b740*/  @!P0 IADD3 R46, P3, R20, R52, RZ ;  /* 0x00000034142e8210 */ /* 0x000fe20007f7e0ff */
[----:B0-----:R-:W-:Y:S01]  /*b750*/  @!P1 LDS.128 R48, [R5+0x23c00] ;  /* 0x023c000005309984 */ /* 0x001fe20000000c00 */
[----:B------:R-:W-:-:S03]  /*b760*/  ULDC.64 UR4, c[0x0][0x208] ;  /* 0x0000820000047ab9 */ /* 0x000fc60000000a00 */
[----:B------:R-:W-:Y:S01]  /*b770*/  @!P0 IMAD.X R47, R58, 0x1, R13, P3 ;  /* 0x000000013a2f8824 */ /* 0x000fe200018e060d */
[----:B------:R-:W-:Y:S01]  /*b780*/  @!P1 IADD3 R44, P3, R12, R52, RZ ;  /* 0x000000340c2c9210 */ /* 0x000fe20007f7e0ff */
[----:B------:R-:W0:Y:S04]  /*b790*/  @!P1 LDC.64 R56, c[0x0][0x2e8] ;  /* 0x0000ba00ff389b82 */ /* 0x000e280000000a00 */
[----:B------:R-:W-:Y:S01]  /*b7a0*/  @!P1 IMAD.X R45, R58, 0x1, R7, P3 ;  /* 0x000000013a2d9824 */ /* 0x000fe200018e0607 */
[----:B--2---:R-:W-:-:S04]  /*b7b0*/  @!P0 LEA R54, P3, R46, R54, 0x1 ;  /* 0x000000362e368211 */ /* 0x004fc800078608ff */
[----:B------:R-:W-:Y:S02]  /*b7c0*/  @!P0 LEA.HI.X R55, R46, R55, R47, 0x1, P3 ;  /* 0x000000372e378211 */ /* 0x000fe400018f0c2f */
[----:B0-----:R-:W-:-:S04]  /*b7d0*/  @!P1 LEA R56, P3, R44, R56, 0x1 ;  /* 0x000000382c389211 */ /* 0x001fc800078608ff */
[----:B------:R-:W-:Y:S02]  /*b7e0*/  @!P1 LEA.HI.X R57, R44, R57, R45, 0x1, P3 ;  /* 0x000000392c399211 */ /* 0x000fe400018f0c2d */
[----:B------:R-:W0:Y:S04]  /*b7f0*/  @!P0 LDS.128 R44, [R5+0x1e400] ;  /* 0x01e40000052c8984 */ /* 0x000e280000000c00 */
[----:B0-----:R2:W-:Y:S04]  /*b800*/  @!P0 STG.E.128 desc[UR4][R54.64], R44 ;  /* 0x0000002c36008986 */ /* 0x0015e8000c101d04 */
[----:B------:R2:W-:Y:S02]  /*b810*/  @!P1 STG.E.128 desc[UR4][R56.64], R48 ;  /* 0x0000003038009986 */ /* 0x0005e4000c101d04 */
.L_x_525:
[----:B------:R-:W-:Y:S05]  /*b820*/  BSYNC B1 ;  /* 0x0000000000017941 */ /* 0x000fea0003800000 */
.L_x_524:
[----:B--2---:R-:W-:Y:S01]  /*b830*/  VIADD R44, R22, 0x20 ;  /* 0x00000020162c7836 */ /* 0x004fe20000000000 */
[----:B------:R-:W-:Y:S04]  /*b840*/  BSSY B1, `(.L_x_526) ;  /* 0x0000014000017945 */ /* 0x000fe80003800000 */
[----:B------:R-:W-:-:S13]  /*b850*/  ISETP.GE.AND P3, PT, R44, R4, PT ;  /* 0x000000042c00720c */ /* 0x000fda0003f66270 */
[----:B------:R-:W-:Y:S05]  /*b860*/  @P3 BRA `(.L_x_527) ;  /* 0x0000000000443947 */ /* 0x000fea0003800000 */
[----:B------:R-:W2:Y:S01]  /*b870*/  @!P0 LDC.64 R54, c[0x0][0x2e8] ;  /* 0x0000ba00ff368b82 */ /* 0x000ea20000000a00 */
[----:B------:R-:W-:Y:S01]  /*b880*/  IADD3 R45, P3, R116, R52, RZ ;  /* 0x00000034742d7210 */ /* 0x000fe20007f7e0ff */
[----:B------:R-:W-:-:S04]  /*b890*/  ULDC.64 UR4, c[0x0][0x208] ;  /* 0x0000820000047ab9 */ /* 0x000fc80000000a00 */
[----:B------:R-:W-:Y:S01]  /*b8a0*/  IMAD.X R48, R58, 0x1, R117, P3 ;  /* 0x000000013a307824 */ /* 0x000fe200018e0675 */
[C---:B------:R-:W-:Y:S01]  /*b8b0*/  @!P0 IADD3 R46, P3, R45.reuse, R20, RZ ;  /* 0x000000142d2e8210 */ /* 0x040fe20007f7e0ff */
[----:B------:R-:W3:Y:S04]  /*b8c0*/  @!P1 LDC.64 R56, c[0x0][0x2e8] ;  /* 0x0000ba00ff389b82 */ /* 0x000ee80000000a00 */
[----:B------:R-:W-:Y:S01]  /*b8d0*/  @!P0 IMAD.X R47, R48, 0x1, R13, P3 ;  /* 0x00000001302f8824 */ /* 0x000fe200018e060d */
[----:B------:R-:W-:-:S05]  /*b8e0*/  @!P1 IADD3 R44, P3, R45, R12, RZ ;  /* 0x0000000c2d2c9210 */ /* 0x000fca0007f7e0ff */
[----:B------:R-:W-:Y:S02]  /*b8f0*/  @!P1 IMAD.X R45, R48, 0x1, R7, P3 ;  /* 0x00000001302d9824 */ /* 0x000fe400018e0607 */
[----:B0-----:R-:W-:Y:S01]  /*b900*/  @!P1 LDS.128 R48, [R5+0x24c00] ;  /* 0x024c000005309984 */ /* 0x001fe20000000c00 */
[----:B--2---:R-:W-:-:S04]  /*b910*/  @!P0 LEA R54, P3, R46, R54, 0x1 ;  /* 0x000000362e368211 */ /* 0x004fc800078608ff */
[----:B------:R-:W-:Y:S02]  /*b920*/  @!P0 LEA.HI.X R55, R46, R55, R47, 0x1, P3 ;  /* 0x000000372e378211 */ /* 0x000fe400018f0c2f */
[----:B---3--:R-:W-:-:S04]  /*b930*/  @!P1 LEA R56, P3, R44, R56, 0x1 ;  /* 0x000000382c389211 */ /* 0x008fc800078608ff */
[----:B------:R-:W-:Y:S02]  /*b940*/  @!P1 LEA.HI.X R57, R44, R57, R45, 0x1, P3 ;  /* 0x000000392c399211 */ /* 0x000fe400018f0c2d */
[----:B------:R-:W0:Y:S04]  /*b950*/  @!P0 LDS.128 R44, [R5+0x1f400] ;  /* 0x01f40000052c8984 */ /* 0x000e280000000c00 */
[----:B0-----:R2:W-:Y:S04]  /*b960*/  @!P0 STG.E.128 desc[UR4][R54.64], R44 ;  /* 0x0000002c36008986 */ /* 0x0015e8000c101d04 */
[----:B------:R2:W-:Y:S02]  /*b970*/  @!P1 STG.E.128 desc[UR4][R56.64], R48 ;  /* 0x0000003038009986 */ /* 0x0005e4000c101d04 */
.L_x_527:
[----:B------:R-:W-:Y:S05]  /*b980*/  BSYNC B1 ;  /* 0x0000000000017941 */ /* 0x000fea0003800000 */
.L_x_526:
[----:B--2---:R-:W-:Y:S01]  /*b990*/  VIADD R44, R22, 0x40 ;  /* 0x00000040162c7836 */ /* 0x004fe20000000000 */
[----:B------:R-:W-:Y:S04]  /*b9a0*/  BSSY B1, `(.L_x_528) ;  /* 0x0000014000017945 */ /* 0x000fe80003800000 */
[----:B------:R-:W-:-:S13]  /*b9b0*/  ISETP.GE.AND P3, PT, R44, R4, PT ;  /* 0x000000042c00720c */ /* 0x000fda0003f66270 */
[----:B------:R-:W-:Y:S05]  /*b9c0*/  @P3 BRA `(.L_x_529) ;  /* 0x0000000000443947 */ /* 0x000fea0003800000 */
[----:B------:R-:W2:Y:S01]  /*b9d0*/  @!P0 LDC.64 R54, c[0x0][0x2e8] ;  /* 0x0000ba00ff368b82 */ /* 0x000ea20000000a00 */
[----:B------:R-:W-:Y:S01]  /*b9e0*/  LEA R45, P3, R42, R52, 0x6 ;  /* 0x000000342a2d7211 */ /* 0x000fe200078630ff */
        /* <DEDUP_REMOVED lines=15> */
.L_x_529:
[----:B------:R-:W-:Y:S05]  /*bae0*/  BSYNC B1 ;  /* 0x0000000000017941 */ /* 0x000fea0003800000 */
.L_x_528:
[----:B--2---:R-:W-:Y:S01]  /*baf0*/  VIADD R44, R22, 0x60 ;  /* 0x00000060162c7836 */ /* 0x004fe20000000000 */
[----:B------:R-:W-:Y:S04]  /*bb00*/  BSSY B1, `(.L_x_530) ;  /* 0x0000018000017945 */ /* 0x000fe80003800000 */
[----:B------:R-:W-:-:S13]  /*bb10*/  ISETP.GE.AND P3, PT, R44, R4, PT ;  /* 0x000000042c00720c */ /* 0x000fda0003f66270 */
[----:B------:R-:W-:Y:S05]  /*bb20*/  @P3 BRA `(.L_x_531) ;  /* 0x0000000000543947 */ /* 0x000fea0003800000 */
[----:B------:R-:W2:Y:S01]  /*bb30*/  LDC.64 R44, c[0x0][0x300] ;  /* 0x0000c000ff2c7b82 */ /* 0x000ea20000000a00 */
[----:B------:R-:W-:Y:S01]  /*bb40*/  IMAD.MOV.U32 R46, RZ, RZ, R52 ;  /* 0x000000ffff2e7224 */ /* 0x000fe200078e0034 */
[----:B------:R-:W-:Y:S01]  /*bb50*/  ULDC.64 UR4, c[0x0][0x208] ;  /* 0x0000820000047ab9 */ /* 0x000fe20000000a00 */
[----:B------:R-:W-:-:S05]  /*bb60*/  IMAD.MOV.U32 R47, RZ, RZ, R58 ;  /* 0x000000ffff2f7224 */ /* 0x000fca00078e003a */
[----:B------:R-:W3:Y:S08]  /*bb70*/  @!P0 LDC.64 R54, c[0x0][0x2e8] ;  /* 0x0000ba00ff368b82 */ /* 0x000ef00000000a00 */
[----:B------:R-:W4:Y:S01]  /*bb80*/  @!P1 LDC.64 R56, c[0x0][0x2e8] ;  /* 0x0000ba00ff389b82 */ /* 0x000f220000000a00 */
[----:B--2---:R-:W-:-:S04]  /*bb90*/  IMAD.WIDE.U32 R46, R44, 0x60, R46 ;  /* 0x000000602c2e7825 */ /* 0x004fc800078e002e */
[----:B------:R-:W-:-:S04]  /*bba0*/  IMAD R45, R45, 0x60, RZ ;  /* 0x000000602d2d7824 */ /* 0x000fc800078e02ff */
[----:B------:R-:W-:Y:S01]  /*bbb0*/  IMAD.IADD R44, R47, 0x1, R45 ;  /* 0x000000012f2c7824 */ /* 0x000fe200078e022d */
[----:B------:R-:W-:-:S05]  /*bbc0*/  @!P0 IADD3 R45, P3, R20, R46, RZ ;  /* 0x0000002e142d8210 */ /* 0x000fca0007f7e0ff */
[----:B------:R-:W-:Y:S01]  /*bbd0*/  @!P0 IMAD.X R48, R44, 0x1, R13, P3 ;  /* 0x000000012c308824 */ /* 0x000fe200018e060d */
[----:B------:R-:W-:-:S05]  /*bbe0*/  @!P1 IADD3 R46, P3, R12, R46, RZ ;  /* 0x0000002e0c2e9210 */ /* 0x000fca0007f7e0ff */
[----:B------:R-:W-:Y:S01]  /*bbf0*/  @!P1 IMAD.X R44, R44, 0x1, R7, P3 ;  /* 0x000000012c2c9824 */ /* 0x000fe200018e0607 */
[----:B---3--:R-:W-:-:S04]  /*bc00*/  @!P0 LEA R54, P3, R45, R54, 0x1 ;  /* 0x000000362d368211 */ /* 0x008fc800078608ff */
[----:B------:R-:W-:Y:S02]  /*bc10*/  @!P0 LEA.HI.X R55, R45, R55, R48, 0x1, P3 ;  /* 0x000000372d378211 */ /* 0x000fe400018f0c30 */
[C---:B----4-:R-:W-:Y:S01]  /*bc20*/  @!P1 LEA R56, P3, R46.reuse, R56, 0x1 ;  /* 0x000000382e389211 */ /* 0x050fe200078608ff */
[----:B0-----:R-:W-:Y:S03]  /*bc30*/  @!P1 LDS.128 R48, [R5+0x26c00] ;  /* 0x026c000005309984 */ /* 0x001fe60000000c00 */
[----:B------:R-:W-:Y:S02]  /*bc40*/  @!P1 LEA.HI.X R57, R46, R57, R44, 0x1, P3 ;  /* 0x000000392e399211 */ /* 0x000fe400018f0c2c */
[----:B------:R-:W0:Y:S04]  /*bc50*/  @!P0 LDS.128 R44, [R5+0x21400] ;  /* 0x02140000052c8984 */ /* 0x000e280000000c00 */
[----:B0-----:R2:W-:Y:S04]  /*bc60*/  @!P0 STG.E.128 desc[UR4][R54.64], R44 ;  /* 0x0000002c36008986 */ /* 0x0015e8000c101d04 */
[----:B------:R2:W-:Y:S02]  /*bc70*/  @!P1 STG.E.128 desc[UR4][R56.64], R48 ;  /* 0x0000003038009986 */ /* 0x0005e4000c101d04 */
.L_x_531:
[----:B------:R-:W-:Y:S05]  /*bc80*/  BSYNC B1 ;  /* 0x0000000000017941 */ /* 0x000fea0003800000 */
.L_x_530:
        /* <DEDUP_REMOVED lines=21> */
.L_x_533:
[----:B------:R-:W-:Y:S05]  /*bde0*/  BSYNC B1 ;  /* 0x0000000000017941 */ /* 0x000fea0003800000 */
.L_x_532:
[----:B--2---:R-:W-:-:S04]  /*bdf0*/  IADD3 R44, R22, 0xa0, RZ ;  /* 0x000000a0162c7810 */ /* 0x004fc80007ffe0ff */
[----:B------:R-:W-:-:S13]  /*be00*/  ISETP.GE.AND P3, PT, R44, R4, PT ;  /* 0x000000042c00720c */ /* 0x000fda0003f66270 */
[----:B------:R-:W-:Y:S05]  /*be10*/  @P3 BRA `(.L_x_485) ;  /* 0x0000000000503947 */ /* 0x000fea0003800000 */
[----:B------:R-:W2:Y:S01]  /*be20*/  LDC.64 R44, c[0x0][0x300] ;  /* 0x0000c000ff2c7b82 */ /* 0x000ea20000000a00 */
[----:B------:R-:W-:Y:S01]  /*be30*/  IMAD.MOV.U32 R53, RZ, RZ, R58 ;  /* 0x000000ffff357224 */ /* 0x000fe200078e003a */
[----:B------:R-:W-:-:S06]  /*be40*/  ULDC.64 UR4, c[0x0][0x208] ;  /* 0x0000820000047ab9 */ /* 0x000fcc0000000a00 */
[----:B------:R-:W3:Y:S01]  /*be50*/  @!P1 LDC.64 R54, c[0x0][0x2e8] ;  /* 0x0000ba00ff369b82 */ /* 0x000ee20000000a00 */
[----:B--2---:R-:W-:-:S04]  /*be60*/  IMAD.WIDE.U32 R52, R44, 0xa0, R52 ;  /* 0x000000a02c347825 */ /* 0x004fc800078e0034 */
[----:B------:R-:W-:Y:S01]  /*be70*/  IMAD R45, R45, 0xa0, RZ ;  /* 0x000000a02d2d7824 */ /* 0x000fe200078e02ff */
[----:B------:R-:W-:-:S03]  /*be80*/  @!P0 IADD3 R46, P3, R20, R52, RZ ;  /* 0x00000034142e8210 */ /* 0x000fc60007f7e0ff */
[----:B------:R-:W-:-:S04]  /*be90*/  IMAD.IADD R48, R53, 0x1, R45 ;  /* 0x0000000135307824 */ /* 0x000fc800078e022d */
[----:B------:R-:W-:Y:S01]  /*bea0*/  @!P0 IMAD.X R47, R48, 0x1, R13, P3 ;  /* 0x00000001302f8824 */ /* 0x000fe200018e060d */
[----:B------:R-:W-:Y:S02]  /*beb0*/  @!P1 IADD3 R44, P3, R12, R52, RZ ;  /* 0x000000340c2c9210 */ /* 0x000fe40007f7e0ff */
[----:B------:R-:W2:Y:S03]  /*bec0*/  @!P0 LDC.64 R52, c[0x0][0x2e8] ;  /* 0x0000ba00ff348b82 */ /* 0x000ea60000000a00 */
        /* <DEDUP_REMOVED lines=9> */
.L_x_485:
[----:B------:R-:W-:Y:S05]  /*bf60*/  BSYNC B0 ;  /* 0x0000000000007941 */ /* 0x000fea0003800000 */
.L_x_427:
[----:B0-234-:R-:W0:Y:S01]  /*bf70*/  S2R R44, SR_TID.X ;  /* 0x00000000002c7919 */ /* 0x01de220000002100 */
[----:B------:R-:W-:Y:S01]  /*bf80*/  @!PT LDS RZ, [RZ] ;  /* 0x00000000fffff984 */ /* 0x000fe20000000800 */
[----:B------:R-:W-:Y:S01]  /*bf90*/  @!PT LDS RZ, [RZ] ;  /* 0x00000000fffff984 */ /* 0x000fe20000000800 */
[----:B------:R-:W-:Y:S01]  /*bfa0*/  @!PT LDS RZ, [RZ] ;  /* 0x00000000fffff984 */ /* 0x000fe20000000800 */
[----:B------:R-:W-:Y:S01]  /*bfb0*/  @!PT LDS RZ, [RZ] ;  /* 0x00000000fffff984 */ /* 0x000fe20000000800 */
[----:B------:R2:W-:Y:S06]  /*bfc0*/  MEMBAR.ALL.CTA ;  /* 0x0000000000007992 */ /* 0x0005ec0000008000 */
[----:B--2---:R-:W2:Y:S01]  /*bfd0*/  FENCE.VIEW.ASYNC.S ;  /* 0x00000000000073c6 */ /* 0x004ea20000000000 */
[----:B------:R-:W-:Y:S05]  /*bfe0*/  WARPSYNC.ALL ;  /* 0x0000000000007948 */ /* 0x000fea0003800000 */
[----:B------:R-:W-:Y:S01]  /*bff0*/  BSSY B0, `(.L_x_534) ;  /* 0x0000009000007945 */ /* 0x000fe20003800000 */
[----:B0-----:R-:W-:Y:S01]  /*c000*/  LOP3.LUT R44, R44, 0x7f, RZ, 0xc0, !PT ;  /* 0x0000007f2c2c7812 */ /* 0x001fe200078ec0ff */
[----:B--2---:R0:W-:Y:S03]  /*c010*/  BAR.SYNC.DEFER_BLOCKING R163, 0x80 ;  /* 0x000200a30000751d */ /* 0x0041e60000010000 */
[----:B------:R-:W-:-:S13]  /*c020*/  ISETP.NE.AND P3, PT, R44, RZ, PT ;  /* 0x000000ff2c00720c */ /* 0x000fda0003f65270 */
[----:B------:R-:W-:-:S05]  /*c030*/  @!P3 VIADD R44, R3, 0x348a0 ;  /* 0x000348a0032cb836 */ /* 0x000fca0000000000 */
[----:B------:R-:W-:-:S04]  /*c040*/  @!P3 PRMT R44, RZ, 0x654, R44 ;  /* 0x00000654ff2cb816 */ /* 0x000fc8000000002c */
[----:B------:R0:W-:Y:S01]  /*c050*/  @!P3 SYNCS.ARRIVE.TRANS64.RED.A1T0 RZ, [R44+URZ], RZ ;  /* 0x000000ff2cffb9a7 */ /* 0x0001e2000810043f */
[----:B------:R-:W-:Y:S05]  /*c060*/  @!P2 BRA `(.L_x_535) ;  /* 0x000000000004a947 */ /* 0x000fea0003800000 */
[----:B------:R-:W-:Y:S01]  /*c070*/  BPT.TRAP 0x1 ;  /* 0x000000040000795c */ /* 0x000fe20000300000 */
.L_x_535:
[----:B------:R-:W-:Y:S05]  /*c080*/  BSYNC B0 ;  /* 0x0000000000007941 */ /* 0x000fea0003800000 */
.L_x_534:
[----:B------:R-:W2:Y:S01]  /*c090*/  SYNCS.PHASECHK.TRANS64.TRYWAIT P2, [R3+URZ+0x348b0], R0 ;  /* 0x0348b000030075a7 */ /* 0x000ea2000804017f */
[----:B------:R-:W-:Y:S01]  /*c0a0*/  ULDC UR60, c[0x0][0x2f4] ;  /* 0x0000bd00003c7ab9 */ /* 0x000fe20000000800 */
[----:B------:R-:W-:Y:S01]  /*c0b0*/  ULDC.64 UR38, c[0x0][0x328] ;  /* 0x0000ca0000267ab9 */ /* 0x000fe20000000a00 */
[----:B------:R-:W-:Y:S01]  /*c0c0*/  ULDC.64 UR36, c[0x0][0x318] ;  /* 0x0000c60000247ab9 */ /* 0x000fe20000000a00 */
[----:B------:R-:W-:Y:S01]  /*c0d0*/  BSSY B0, `(.L_x_536) ;  /* 0x0000003000007945 */ /* 0x000fe20003800000 */
[----:B------:R-:W-:-:S03]  /*c0e0*/  IMAD.WIDE R48, R24, 0xb0, R118 ;  /* 0x000000b018307825 */ /* 0x000fc600078e0276 */
[----:B--2---:R-:W-:Y:S05]  /*c0f0*/  @!P2 BRA `(.L_x_537) ;  /* 0x000001d400d0a947 */ /* 0x004fea0003800000 */
.L_x_806:
[----:B------:R-:W-:Y:S05]  /*c100*/  BSYNC B0 ;  /* 0x0000000000007941 */ /* 0x000fea0003800000 */
.L_x_536:
[----:B------:R-:W-:Y:S01]  /*c110*/  ISETP.GE.AND P2, PT, R22, R4, PT ;  /* 0x000000041600720c */ /* 0x000fe20003f46270 */
[----:B------:R-:W-:-:S12]  /*c120*/  BSSY B0, `(.L_x_538) ;  /* 0x0000011000007945 */ /* 0x000fd80003800000 */
[----:B------:R-:W-:Y:S05]  /*c130*/  @P2 BRA `(.L_x_539) ;  /* 0x00000000003c2947 */ /* 0x000fea0003800000 */
[----:B------:R-:W-:Y:S01]  /*c140*/  IMAD R47, R49, UR38, RZ ;  /* 0x00000026312f7c24 */ /* 0x000fe2000f8e02ff */
[----:B------:R-:W-:Y:S01]  /*c150*/  ULDC.64 UR4, c[0x0][0x208] ;  /* 0x0000820000047ab9 */ /* 0x000fe20000000a00 */
[----:B0-----:R-:W-:Y:S02]  /*c160*/  IMAD.MOV.U32 R44, RZ, RZ, R102 ;  /* 0x000000ffff2c7224 */ /* 0x001fe400078e0066 */
[----:B------:R-:W-:Y:S02]  /*c170*/  IMAD.MOV.U32 R45, RZ, RZ, R6 ;  /* 0x000000ffff2d7224 */ /* 0x000fe400078e0006 */
[C---:B------:R-:W-:Y:S02]  /*c180*/  IMAD R47, R48.reuse, UR39, R47 ;  /* 0x00000027302f7c24 */ /* 0x040fe4000f8e022f */
[----:B------:R-:W-:-:S04]  /*c190*/  IMAD.WIDE.U32 R44, R48, UR38, R44 ;  /* 0x00000026302c7c25 */ /* 0x000fc8000f8e002c */
[----:B------:R-:W-:Y:S01]  /*c1a0*/  IMAD.IADD R45, R45, 0x1, R47 ;  /* 0x000000012d2d7824 */ /* 0x000fe200078e022f */
[----:B------:R-:W-:-:S04]  /*c1b0*/  LEA R50, P2, R44, UR36, 0x1 ;  /* 0x000000242c327c11 */ /* 0x000fc8000f8408ff */
[----:B------:R-:W-:Y:S02]  /*c1c0*/  LEA.HI.X R51, R44, UR37, R45, 0x1, P2 ;  /* 0x000000252c337c11 */ /* 0x000fe400090f0c2d */
[----:B------:R-:W-:-:S13]  /*c1d0*/  ISETP.GE.AND P2, PT, R16, UR60, PT ;  /* 0x0000003c10007c0c */ /* 0x000fda000bf46270 */
[----:B------:R-:W0:Y:S04]  /*c1e0*/  @!P2 LDS.128 R44, [R5+0x400] ;  /* 0x00040000052ca984 */ /* 0x000e280000000c00 */
[----:B0-----:R-:W-:Y:S01]  /*c1f0*/  @!P2 STG.E.128 desc[UR4][R50.64], R44 ;  /* 0x0000002c3200a986 */ /* 0x001fe2000c101d04 */
[----:B------:R-:W-:-:S13]  /*c200*/  ISETP.GE.AND P2, PT, R221, UR60, PT ;  /* 0x0000003cdd007c0c */ /* 0x000fda000bf46270 */
[----:B------:R-:W0:Y:S04]  /*c210*/  @!P2 LDS.128 R44, [R5+0x5c00] ;  /* 0x005c0000052ca984 */ /* 0x000e280000000c00 */
[----:B0-----:R3:W-:Y:S02]  /*c220*/  @!P2 STG.E.128 desc[UR4][R50.64+0x80], R44 ;  /* 0x0000802c3200a986 */ /* 0x0017e4000c101d04 */
.L_x_539:
[----:B------:R-:W-:Y:S05]  /*c230*/  BSYNC B0 ;  /* 0x0000000000007941 */ /* 0x000fea0003800000 */
.L_x_538:
[----:B-12---:R-:W-:Y:S01]  /*c240*/  VIADD R0, R22, 0x20 ;  /* 0x0000002016007836 */ /* 0x006fe20000000000 */
[----:B------:R-:W-:Y:S04]  /*c250*/  BSSY B0, `(.L_x_540) ;  /* 0x0000014000007945 */ /* 0x000fe80003800000 */
[----:B------:R-:W-:-:S13]  /*c260*/  ISETP.GE.AND P2, PT, R0, R4, PT ;  /* 0x000000040000720c */ /* 0x000fda0003f46270 */
[----:B------:R-:W-:Y:S05]  /*c270*/  @P2 BRA `(.L_x_541) ;  /* 0x0000000000442947 */ /* 0x000fea0003800000 */
[----:B---3--:R-:W-:Y:S01]  /*c280*/  IADD3 R47, P2, R48, 0x20, RZ ;  /* 0x00000020302f7810 */ /* 0x008fe20007f5e0ff */
[----:B0-----:R-:W-:Y:S01]  /*c290*/  IMAD.MOV.U32 R44, RZ, RZ, R102 ;  /* 0x000000ffff2c7224 */ /* 0x001fe200078e0066 */
[----:B------:R-:W-:Y:S01]  /*c2a0*/  ULDC.64 UR4, c[0x0][0x208] ;  /* 0x0000820000047ab9 */ /* 0x000fe20000000a00 */
[----:B------:R-:W-:Y:S02]  /*c2b0*/  IMAD.MOV.U32 R45, RZ, RZ, R6 ;  /* 0x000000ffff2d7224 */ /* 0x000fe400078e0006 */
[----:B------:R-:W-:Y:S02]  /*c2c0*/  IMAD.X R0, RZ, RZ, R49, P2 ;  /* 0x000000ffff007224 */ /* 0x000fe400010e0631 */
[----:B------:R-:W-:-:S04]  /*c2d0*/  IMAD.WIDE.U32 R44, R47, UR38, R44 ;  /* 0x000000262f2c7c25 */ /* 0x000fc8000f8e002c */
[----:B------:R-:W-:Y:S01]  /*c2e0*/  IMAD R0, R0, UR38, RZ ;  /* 0x0000002600007c24 */ /* 0x000fe2000f8e02ff */
[----:B------:R-:W-:-:S03]  /*c2f0*/  LEA R50, P2, R44, UR36, 0x1 ;  /* 0x000000242c327c11 */ /* 0x000fc6000f8408ff */
[----:B------:R-:W-:-:S04]  /*c300*/  IMAD R47, R47, UR39, R0 ;  /* 0x000000272f2f7c24 */ /* 0x000fc8000f8e0200 */
[----:B------:R-:W-:-:S05]  /*c310*/  IMAD.IADD R45, R45, 0x1, R47 ;  /* 0x000000012d2d7824 */ /* 0x000fca00078e022f */
[----:B------:R-:W-:Y:S02]  /*c320*/  LEA.HI.X R51, R44, UR37, R45, 0x1, P2 ;  /* 0x000000252c337c11 */ /* 0x000fe400090f0c2d */
[----:B------:R-:W-:-:S13]  /*c330*/  ISETP.GE.AND P2, PT, R16, UR60, PT ;  /* 0x0000003c10007c0c */ /* 0x000fda000bf46270 */
[----:B------:R-:W0:Y:S04]  /*c340*/  @!P2 LDS.128 R44, [R5+0x1400] ;  /* 0x00140000052ca984 */ /* 0x000e280000000c00 */
[----:B0-----:R-:W-:Y:S01]  /*c350*/  @!P2 STG.E.128 desc[UR4][R50.64], R44 ;  /* 0x0000002c3200a986 */ /* 0x001fe2000c101d04 */
[----:B------:R-:W-:-:S13]  /*c360*/  ISETP.GE.AND P2, PT, R221, UR60, PT ;  /* 0x0000003cdd007c0c */ /* 0x000fda000bf46270 */
[----:B------:R-:W0:Y:S04]  /*c370*/  @!P2 LDS.128 R44, [R5+0x6c00] ;  /* 0x006c0000052ca984 */ /* 0x000e280000000c00 */
[----:B0-----:R1:W-:Y:S02]  /*c380*/  @!P2 STG.E.128 desc[UR4][R50.64+0x80], R44 ;  /* 0x0000802c3200a986 */ /* 0x0013e4000c101d04 */
.L_x_541:
[----:B------:R-:W-:Y:S05]  /*c390*/  BSYNC B0 ;  /* 0x0000000000007941 */ /* 0x000fea0003800000 */
.L_x_540:
[----:B------:R-:W-:Y:S01]  /*c3a0*/  VIADD R0, R22, 0x40 ;  /* 0x0000004016007836 */ /* 0x000fe20000000000 */
[----:B------:R-:W-:Y:S04]  /*c3b0*/  BSSY B0, `(.L_x_542) ;  /* 0x0000014000007945 */ /* 0x000fe80003800000 */
[----:B------:R-:W-:-:S13]  /*c3c0*/  ISETP.GE.AND P2, PT, R0, R4, PT ;  /* 0x000000040000720c */ /* 0x000fda0003f46270 */
[----:B------:R-:W-:Y:S05]  /*c3d0*/  @P2 BRA `(.L_x_543) ;  /* 0x0000000000442947 */ /* 0x000fea0003800000 */
[----:B-1-3--:R-:W-:Y:S01]  /*c3e0*/  IADD3 R47, P2, R48, 0x40, RZ ;  /* 0x00000040302f7810 */ /* 0x00afe20007f5e0ff */
        /* <DEDUP_REMOVED lines=16> */
.L_x_543:
[----:B------:R-:W-:Y:S05]  /*c4f0*/  BSYNC B0 ;  /* 0x0000000000007941 */ /* 0x000fea0003800000 */
.L_x_542:
[----:B------:R-:W-:Y:S01]  /*c500*/  VIADD R0, R22, 0x60 ;  /* 0x0000006016007836 */ /* 0x000fe20000000000 */
[----:B------:R-:W-:Y:S04]  /*c510*/  BSSY B0, `(.L_x_544) ;  /* 0x0000014000007945 */ /* 0x000fe80003800000 */
[----:B------:R-:W-:-:S13]  /*c520*/  ISETP.GE.AND P2, PT, R0, R4, PT ;  /* 0x000000040000720c */ /* 0x000fda0003f46270 */
[----:B------:R-:W-:Y:S05]  /*c530*/  @P2 BRA `(.L_x_545) ;  /* 0x0000000000442947 */ /* 0x000fea0003800000 */
[----:B-123--:R-:W-:Y:S01]  /*c540*/  IADD3 R47, P2, R48, 0x60, RZ ;  /* 0x00000060302f7810 */ /* 0x00efe20007f5e0ff */
        /* <DEDUP_REMOVED lines=16> */
.L_x_545:
[----:B------:R-:W-:Y:S05]  /*c650*/  BSYNC B0 ;  /* 0x0000000000007941 */ /* 0x000fea0003800000 */
.L_x_544:
[----:B------:R-:W-:Y:S01]  /*c660*/  VIADD R0, R22, 0x80 ;  /* 0x0000008016007836 */ /* 0x000fe20000000000 */
[----:B------:R-:W-:Y:S04]  /*c670*/  BSSY B0, `(.L_x_546) ;  /* 0x0000014000007945 */ /* 0x000fe80003800000 */
[----:B------:R-:W-:-:S13]  /*c680*/  ISETP.GE.AND P2, PT, R0, R4, PT ;  /* 0x000000040000720c */ /* 0x000fda0003f46270 */
[----:B------:R-:W-:Y:S05]  /*c690*/  @P2 BRA `(.L_x_547) ;  /* 0x0000000000442947 */ /* 0x000fea0003800000 */
[----:B-1234-:R-:W-:Y:S01]  /*c6a0*/  IADD3 R47, P2, R48, 0x80, RZ ;  /* 0x00000080302f7810 */ /* 0x01efe20007f5e0ff */
        /* <DEDUP_REMOVED lines=16> */
.L_x_547:
[----:B------:R-:W-:Y:S05]  /*c7b0*/  BSYNC B0 ;  /* 0x0000000000007941 */ /* 0x000fea0003800000 */
.L_x_546:
[----:B------:R-:W-:Y:S01]  /*c7c0*/  VIADD R0, R22, 0xa0 ;  /* 0x000000a016007836 */ /* 0x000fe20000000000 */
[----:B------:R-:W-:Y:S04]  /*c7d0*/  BSSY B0, `(.L_x_548) ;  /* 0x0000014000007945 */ /* 0x000fe80003800000 */
[----:B------:R-:W-:-:S13]  /*c7e0*/  ISETP.GE.AND P2, PT, R0, R4, PT ;  /* 0x000000040000720c */ /* 0x000fda0003f46270 */
[----:B------:R-:W-:Y:S05]  /*c7f0*/  @P2 BRA `(.L_x_549) ;  /* 0x0000000000442947 */ /* 0x000fea0003800000 */
[----:B01234-:R-:W-:Y:S01]  /*c800*/  IADD3 R47, P2, R48, 0xa0, RZ ;  /* 0x000000a0302f7810 */ /* 0x01ffe20007f5e0ff */
[----:B------:R-:W-:Y:S01]  /*c810*/  IMAD.MOV.U32 R44, RZ, RZ, R102 ;  /* 0x000000ffff2c7224 */ /* 0x000fe200078e0066 */
[----:B------:R-:W-:Y:S01]  /*c820*/  ULDC.64 UR4, c[0x0][0x208] ;  /* 0x0000820000047ab9 */ /* 0x000fe20000000a00 */
[----:B------:R-:W-:Y:S02]  /*c830*/  IMAD.MOV.U32 R45, RZ, RZ, R6 ;  /* 0x000000ffff2d7224 */ /* 0x000fe400078e0006 */
[----:B------:R-:W-:Y:S02]  /*c840*/  IMAD.X R48, RZ, RZ, R49, P2 ;  /* 0x000000ffff307224 */ /* 0x000fe400010e0631 */
[----:B------:R-:W-:-:S04]  /*c850*/  IMAD.WIDE.U32 R44, R47, UR38, R44 ;  /* 0x000000262f2c7c25 */ /* 0x000fc8000f8e002c */
[----:B------:R-:W-:-:S04]  /*c860*/  IMAD R48, R48, UR38, RZ ;  /* 0x0000002630307c24 */ /* 0x000fc8000f8e02ff */
[----:B------:R-:W-:Y:S01]  /*c870*/  IMAD R47, R47, UR39, R48 ;  /* 0x000000272f2f7c24 */ /* 0x000fe2000f8e0230 */
[----:B------:R-:W-:-:S03]  /*c880*/  LEA R48, P2, R44, UR36, 0x1 ;  /* 0x000000242c307c11 */ /* 0x000fc6000f8408ff */
        /* <DEDUP_REMOVED lines=8> */
.L_x_549:
[----:B------:R-:W-:Y:S05]  /*c910*/  BSYNC B0 ;  /* 0x0000000000007941 */ /* 0x000fea0003800000 */
.L_x_548:
[----:B------:R-:W5:Y:S01]  /*c920*/  LDL R0, [R1] ;  /* 0x0000000001007983 */ /* 0x000f620000100800 */
[----:B------:R-:W-:Y:S02]  /*c930*/  VIADD R23, R23, 0x1 ;  /* 0x0000000117177836 */ /* 0x000fe40000000000 */
[----:B------:R-:W-:Y:S01]  /*c940*/  @!P3 VIADD R3, R3, 0x348c0 ;  /* 0x000348c00303b836 */ /* 0x000fe20000000000 */
[----:B------:R-:W-:Y:S01]  /*c950*/  @!PT LDS RZ, [RZ] ;  /* 0x00000000fffff984 */ /* 0x000fe20000000800 */
[----:B------:R-:W-:Y:S01]  /*c960*/  @!PT LDS RZ, [RZ] ;  /* 0x00000000fffff984 */ /* 0x000fe20000000800 */
[----:B------:R-:W-:Y:S01]  /*c970*/  @!PT LDS RZ, [RZ] ;  /* 0x00000000fffff984 */ /* 0x000fe20000000800 */
[----:B------:R-:W-:Y:S01]  /*c980*/  @!PT LDS RZ, [RZ] ;  /* 0x00000000fffff984 */ /* 0x000fe20000000800 */
[----:B------:R1:W-:Y:S06]  /*c990*/  MEMBAR.ALL.CTA ;  /* 0x0000000000007992 */ /* 0x0003ec0000008000 */
[----:B-1----:R-:W1:Y:S02]  /*c9a0*/  FENCE.VIEW.ASYNC.S ;  /* 0x00000000000073c6 */ /* 0x002e640000000000 */
[----:B-1----:R1:W-:Y:S01]  /*c9b0*/  BAR.SYNC.DEFER_BLOCKING R163, 0x80 ;  /* 0x000200a30000751d */ /* 0x0023e20000010000 */
[----:B------:R-:W-:-:S02]  /*c9c0*/  ISETP.NE.AND P2, PT, R23, 0x2, PT ;  /* 0x000000021700780c */ /* 0x000fc40003f45270 */
[----:B------:R-:W-:Y:S02]  /*c9d0*/  @!P3 PRMT R3, RZ, 0x654, R3 ;  /* 0x00000654ff03b816 */ /* 0x000fe40000000003 */
[----:B------:R-:W-:Y:S02]  /*c9e0*/  SEL R23, R23, RZ, P2 ;  /* 0x000000ff17177207 */ /* 0x000fe40001000000 */
[----:B------:R1:W-:Y:S01]  /*c9f0*/  @!P3 SYNCS.ARRIVE.TRANS64.RED.A1T0 RZ, [R3+URZ], RZ ;  /* 0x000000ff03ffb9a7 */ /* 0x0003e2000810043f */
[----:B-----5:R-:W-:Y:S02]  /*ca00*/  LOP3.LUT P4, RZ, R0, 0x10, RZ, 0xc0, !PT ;  /* 0x0000001000ff7812 */ /* 0x020fe4000788c0ff */
[----:B------:R-:W-:-:S04]  /*ca10*/  SEL R0, RZ, 0x1, P2 ;  /* 0x00000001ff007807 */ /* 0x000fc80001000000 */
[----:B------:R-:W-:-:S07]  /*ca20*/  LOP3.LUT R223, R223, R0, RZ, 0x3c, !PT ;  /* 0x00000000dfdf7212 */ /* 0x000fce00078e3cff */
[----:B-1----:R-:W-:Y:S05]  /*ca30*/  @P4 BRA `(.L_x_550) ;  /* 0xffffff60009c4947 */ /* 0x002fea000383ffff */
[----:B------:R-:W1:Y:S01]  /*ca40*/  S2R R4, SR_TID.X ;  /* 0x0000000000047919 */ /* 0x000e620000002100 */
[----:B------:R-:W-:Y:S02]  /*ca50*/  PLOP3.LUT P0, PT, PT, PT, PT, 0x8, 0x0 ;  /* 0x000000000000781c */ /* 0x000fe40003f0e170 */
[----:B-1----:R-:W-:-:S04]  /*ca60*/  SHF.R.U32.HI R4, RZ, 0x7, R4 ;  /* 0x00000007ff047819 */ /* 0x002fc80000011604 */
[----:B------:R-:W-:-:S13]  /*ca70*/  ISETP.NE.AND P4, PT, R4, 0x1, PT ;  /* 0x000000010400780c */ /* 0x000fda0003f85270 */
[----:B------:R-:W-:Y:S06]  /*ca80*/  @!P4 BAR.ARV 0x9, 0x100 ;  /* 0x024400000000cb1d */ /* 0x000fec0000002000 */
.L_x_422:
[----:B------:R-:W-:Y:S01]  /*ca90*/  IMAD.MOV.U32 R3, RZ, RZ, RZ ;  /* 0x000000ffff037224 */ /* 0x000fe200078e00ff */
[----:B------:R-:W-:Y:S06]  /*caa0*/  @P0 BRA `(.L_x_551) ;  /* 0x00000000000c0947 */ /* 0x000fec0003800000 */
[----:B------:R-:W1:Y:S01]  /*cab0*/  FENCE.VIEW.ASYNC.G ;  /* 0x00000000000073c6 */ /* 0x000e620000000100 */
[----:B------:R-:W-:Y:S05]  /*cac0*/  WARPSYNC.ALL ;  /* 0x0000000000007948 */ /* 0x000fea0003800000 */
[----:B-1----:R-:W-:Y:S06]  /*cad0*/  BAR.ARV 0xc, 0x180 ;  /* 0x0306000000007b1d */ /* 0x002fec0000002000 */
.L_x_551:
[----:B------:R-:W2:Y:S01]  /*cae0*/  LDL R0, [R1] ;  /* 0x0000000001007983 */ /* 0x000ea20000100800 */
[----:B------:R-:W-:Y:S01]  /*caf0*/  BSSY B0, `(.L_x_552) ;  /* 0x0000021000007945 */ /* 0x000fe20003800000 */
[----:B--2---:R-:W-:-:S13]  /*cb00*/  LOP3.LUT P0, RZ, R0, 0x40, RZ, 0xc0, !PT ;  /* 0x0000004000ff7812 */ /* 0x004fda000780c0ff */
[----:B------:R-:W-:Y:S05]  /*cb10*/  @!P0 BRA `(.L_x_553) ;  /* 0x0000000000788947 */ /* 0x000fea0003800000 */
[----:B------:R-:W2:Y:S01]  /*cb20*/  LDL R0, [R1+0x64] ;  /* 0x0000640001007983 */ /* 0x000ea20000100800 */
[----:B------:R-:W-:Y:S01]  /*cb30*/  ULDC UR4, c[0x0][0x9f0] ;  /* 0x00027c0000047ab9 */ /* 0x000fe20000000800 */
[----:B--2---:R-:W-:-:S04]  /*cb40*/  ISETP.NE.AND P0, PT, R0, RZ, PT ;  /* 0x000000ff0000720c */ /* 0x004fc80003f05270 */
        /* <DEDUP_REMOVED lines=27> */
.L_x_553:
[----:B------:R-:W-:Y:S05]  /*cd00*/  BSYNC B0 ;  /* 0x0000000000007941 */ /* 0x000fea0003800000 */
.L_x_552:
[----:B------:R-:W2:Y:S01]  /*cd10*/  LDL R0, [R1+0x74] ;  /* 0x0000740001007983 */ /* 0x000ea20000100800 */
[----:B------:R-:W-:Y:S02]  /*cd20*/  PLOP3.LUT P0, PT, PT, PT, PT, 0x80, 0x0 ;  /* 0x000000000000781c */ /* 0x000fe40003f0f070 */
        /* <DEDUP_REMOVED lines=18> */
[----:B0--34-:R-:W-:Y:S02]  /*ce50*/  CS2R R50, SRZ ;  /* 0x0000000000327805 */ /* 0x019fe4000001ff00 */
        /* <DEDUP_REMOVED lines=13> */
[----:B--2---:R-:W-:Y:S02]  /*cf30*/  IMAD R4, R0, R3, RZ ;  /* 0x0000000300047224 */ /* 0x004fe400078e02ff */
[----:B------:R-:W-:-:S03]  /*cf40*/  IMAD.MOV.U32 R0, RZ, RZ, RZ ;  /* 0x000000ffff007224 */ /* 0x000fc600078e00ff */
[----:B------:R0:W-:Y:S01]  /*cf50*/  STL [R1+0x18], R4 ;  /* 0x0000180401007387 */ /* 0x0001e20000100800 */
[----:B------:R-:W-:Y:S01]  /*cf60*/  VIADDMNMX R160, R4, R3, R160, PT ;  /* 0x0000000304a07246 */ /* 0x000fe200038001a0 */
[----:B------:R-:W-:-:S03]  /*cf70*/  IMAD.MOV.U32 R3, RZ, RZ, RZ ;  /* 0x000000ffff037224 */ /* 0x000fc600078e00ff */
[----:B------:R-:W-:-:S13]  /*cf80*/  ISETP.GT.AND P1, PT, R160, R4, PT ;  /* 0x00000004a000720c */ /* 0x000fda0003f24270 */
[----:B0-----:R-:W-:Y:S05]  /*cf90*/  @!P1 BRA `(.L_x_554) ;  /* 0x0000011800589947 */ /* 0x001fea0003800000 */
[----:B------:R-:W0:Y:S01]  /*cfa0*/  S2R R4, SR_TID.X ;  /* 0x0000000000047919 */ /* 0x000e220000002100 */
[----:B------:R-:W-:Y:S01]  /*cfb0*/  UMOV UR4, 0xffffffff ;  /* 0xffffffff00047882 */ /* 0x000fe20000000000 */
[----:B0-----:R-:W-:-:S05]  /*cfc0*/  VIADD R4, R4, 0xffffff80 ;  /* 0xffffff8004047836 */ /* 0x001fca0000000000 */
[----:B------:R-:W-:-:S04]  /*cfd0*/  SHF.R.S32.HI R0, RZ, 0x1f, R4 ;  /* 0x0000001fff007819 */ /* 0x000fc80000011404 */
[----:B------:R-:W-:-:S04]  /*cfe0*/  LEA.HI R0, R0, R4, RZ, 0x7 ;  /* 0x0000000400007211 */ /* 0x000fc800078f38ff */
[----:B------:R-:W-:Y:S01]  /*cff0*/  SHF.R.S32.HI R13, RZ, 0x7, R0 ;  /* 0x00000007ff0d7819 */ /* 0x000fe20000011400 */
[----:B------:R-:W-:Y:S06]  /*d000*/  BRA.DIV UR4, `(.L_x_555) ;  /* 0x000001ca04207947 */ /* 0x000fec000b800000 */
[----:B------:R-:W0:Y:S04]  /*d010*/  SHFL.IDX PT, R0, R13, RZ, 0x1f ;  /* 0x00001fff0d007589 */ /* 0x000e2800000e0000 */
[----:B0-----:R0:W-:Y:S02]  /*d020*/  STL [R1+0x1c], R0 ;  /* 0x00001c0001007387 */ /* 0x0011e40000100800 */
.L_x_809:
[----:B------:R-:W0:Y:S04]  /*d030*/  LDL R4, [R1+0x1c] ;  /* 0x00001c0001047983 */ /* 0x000e280000100800 */
[----:B------:R-:W2:Y:S01]  /*d040*/  LDL R3, [R1+0x78] ;  /* 0x0000780001037983 */ /* 0x000ea20000100800 */
[----:B0-----:R-:W-:-:S04]  /*d050*/  LEA.HI R0, R4, R4, RZ, 0x1 ;  /* 0x0000000404007211 */ /* 0x001fc800078f08ff */
[----:B------:R-:W-:Y:S02]  /*d060*/  LOP3.LUT R0, R0, 0x1e, RZ, 0xc0, !PT ;  /* 0x0000001e00007812 */ /* 0x000fe400078ec0ff */
[----:B--2---:R-:W-:-:S03]  /*d070*/  LOP3.LUT P0, RZ, R3, 0x9f, RZ, 0xc0, !PT ;  /* 0x0000009f03ff7812 */ /* 0x004fc6000780c0ff */
[----:B------:R-:W-:-:S04]  /*d080*/  IMAD.IADD R0, R4, 0x1, -R0 ;  /* 0x0000000104007824 */ /* 0x000fc800078e0a00 */
[----:B------:R-:W-:-:S05]  /*d090*/  IMAD R0, R0, 0x2000, R3 ;  /* 0x0000200000007824 */ /* 0x000fca00078e0203 */
[----:B------:R-:W-:-:S04]  /*d0a0*/  SHF.R.U32.HI R0, RZ, 0x4, R0 ;  /* 0x00000004ff007819 */ /* 0x000fc80000011600 */
[----:B------:R-:W-:Y:S01]  /*d0b0*/  LOP3.LUT R28, R0, 0x3fff, RZ, 0xc0, !PT ;  /* 0x00003fff001c7812 */ /* 0x000fe200078ec0ff */
[----:B------:R-:W-:Y:S06]  /*d0c0*/  @!P0 BRA `(.L_x_556) ;  /* 0x0000000000408947 */ /* 0x000fec0003800000 */
[----:B------:R-:W-:Y:S01]  /*d0d0*/  MOV R0, 0x0 ;  /* 0x0000000000007802 */ /* 0x000fe20000000f00 */
[----:B------:R-:W-:Y:S01]  /*d0e0*/  ULDC.64 UR4, c[0x4][0xa0] ;  /* 0x0100280000047ab9 */ /* 0x000fe20000000a00 */
[----:B------:R-:W-:Y:S01]  /*d0f0*/  ULDC.64 UR6, c[0x4][0xa8] ;  /* 0x01002a0000067ab9 */ /* 0x000fe20000000a00 */
[----:B------:R-:W-:Y:S01]  /*d100*/  IMAD.U32 R4, RZ, RZ, UR4 ;  /* 0x00000004ff047e24 */ /* 0x000fe2000f8e00ff */
[----:B-1----:R0:W1:Y:S01]  /*d110*/  LDC.64 R14, c[0x4][R0] ;  /* 0x01000000000e7b82 */ /* 0x0020620000000a00 */
        /* <DEDUP_REMOVED lines=10> */
[----:B-1---5:R-:W-:Y:S05]  /*d1c0*/  CALL.ABS.NOINC R14 ;  /* 0x000000000e007343 */ /* 0x022fea0003c00000 */
.L_x_556:
[----:B------:R-:W-:Y:S02]  /*d1d0*/  ULDC UR4, c[0x0][0x3f4] ;  /* 0x0000fd0000047ab9 */ /* 0x000fe40000000800 */
[----:B------:R-:W-:-:S13]  /*d1e0*/  ISETP.LT.AND P0, PT, RZ, UR4, PT ;  /* 0x00000004ff007c0c */ /* 0x000fda000bf01270 */
[----:B------:R-:W-:Y:S05]  /*d1f0*/  @P0 BRA `(.L_x_557) ;  /* 0x0000000000400947 */ /* 0x000fea0003800000 */
[----:B------:R-:W2:Y:S02]  /*d200*/  LDL R20, [R1+0x6c] ;  /* 0x00006c0001147983 */ /* 0x000ea40000100800 */
[----:B--2---:R-:W-:-:S04]  /*d210*/  LEA.HI R0, R20, R20, RZ, 0x1 ;  /* 0x0000001414007211 */ /* 0x004fc800078f08ff */
[----:B------:R-:W-:-:S05]  /*d220*/  LOP3.LUT R0, R0, 0xfffffffe, RZ, 0xc0, !PT ;  /* 0xfffffffe00007812 */ /* 0x000fca00078ec0ff */
[----:B------:R-:W-:-:S05]  /*d230*/  IMAD.IADD R0, R20, 0x1, -R0 ;  /* 0x0000000114007824 */ /* 0x000fca00078e0a00 */
[----:B------:R-:W-:-:S04]  /*d240*/  SHF.L.U32 R3, R0, 0x1f, RZ ;  /* 0x0000001f00037819 */ /* 0x000fc800000006ff */
[----:B------:R0:W2:Y:S03]  /*d250*/  SYNCS.PHASECHK.TRANS64.TRYWAIT P0, [R2+URZ+0x34800], R3 ;  /* 0x03480003020075a7 */ /* 0x0000a6000800017f */
[----:B--2---:R-:W-:Y:S05]  /*d260*/  @!P0 NANOSLEEP.SYNCS 0x989680 ;  /* 0x009896800000895d */ /* 0x004fea0003900000 */
[----:B------:R-:W2:Y:S01]  /*d270*/  @!P0 SYNCS.PHASECHK.TRANS64 P0, [R2+URZ+0x34800], R3 ;  /* 0x03480003020085a7 */ /* 0x000ea2000800007f */
[----:B------:R-:W-:Y:S04]  /*d280*/  BSSY B0, `(.L_x_558) ;  /* 0x0000006000007945 */ /* 0x000fe80003800000 */
[----:B--2---:R-:W-:Y:S05]  /*d290*/  @P0 BRA `(.L_x_559) ;  /* 0x0000000000100947 */ /* 0x004fea0003800000 */
.L_x_560:
[----:B--2---:R2:W3:Y:S02]  /*d2a0*/  SYNCS.PHASECHK.TRANS64.TRYWAIT P0, [R2+URZ+0x34800], R3 ;  /* 0x03480003020075a7 */ /* 0x0044e4000800017f */
[----:B---3--:R-:W-:Y:S05]  /*d2b0*/  @!P0 NANOSLEEP.SYNCS 0x989680 ;  /* 0x009896800000895d */ /* 0x008fea0003900000 */
[----:B------:R-:W3:Y:S02]  /*d2c0*/  @!P0 SYNCS.PHASECHK.TRANS64 P0, [R2+URZ+0x34800], R3 ;  /* 0x03480003020085a7 */ /* 0x000ee4000800007f */
[----:B---3--:R-:W-:Y:S05]  /*d2d0*/  @!P0 BRA `(.L_x_560) ;  /* 0xfffffffc00f08947 */ /* 0x008fea000383ffff */
.L_x_559:
[----:B------:R-:W-:Y:S05]  /*d2e0*/  BSYNC B0 ;  /* 0x0000000000007941 */ /* 0x000fea0003800000 */
.L_x_558:
[----:B------:R-:W-:Y:S05]  /*d2f0*/  BRA `(.L_x_561) ;  /* 0x0000003c002c7947 */ /* 0x000fea0003800000 */
.L_x_557:
[----:B------:R-:W2:Y:S01]  /*d300*/  LDL R29, [R1+0x78] ;  /* 0x00007800011d7983 */ /* 0x000ea20000100800 */
[----:B-----5:R-:W-:Y:S01]  /*d310*/  SHF.R.S32.HI R0, RZ, 0x1f, R147 ;  /* 0x0000001fff007819 */ /* 0x020fe20000011493 */
[----:B------:R-:W-:Y:S01]  /*d320*/  ULDC.64 UR4, c[0x0][0x3f8] ;  /* 0x0000fe0000047ab9 */ /* 0x000fe20000000a00 */
[----:B------:R-:W-:Y:S01]  /*d330*/  ULDC.64 UR6, c[0x0][0x408] ;  /* 0x0001020000067ab9 */ /* 0x000fe20000000a00 */
[----:B------:R-:W-:-:S04]  /*d340*/  IMAD.WIDE.U32 R4, R147, UR4, RZ ;  /* 0x0000000493047c25 */ /* 0x000fc8000f8e00ff */
[C---:B------:R-:W-:Y:S02]  /*d350*/  IMAD R6, R0.reuse, UR4, RZ ;  /* 0x0000000400067c24 */ /* 0x040fe4000f8e02ff */
[----:B------:R-:W-:Y:S02]  /*d360*/  IMAD R0, R0, UR6, RZ ;  /* 0x0000000600007c24 */ /* 0x000fe4000f8e02ff */
[C---:B------:R-:W-:Y:S01]  /*d370*/  IMAD R25, R147.reuse, UR5, R6 ;  /* 0x0000000593197c24 */ /* 0x040fe2000f8e0206 */
[----:B------:R-:W-:Y:S01]  /*d380*/  ULDC.64 UR4, c[0x0][0x3e8] ;  /* 0x0000fa0000047ab9 */ /* 0x000fe20000000a00 */
[C---:B------:R-:W-:Y:S01]  /*d390*/  IMAD R27, R147.reuse, UR7, R0 ;  /* 0x00000007931b7c24 */ /* 0x040fe2000f8e0200 */
[----:B------:R-:W-:Y:S01]  /*d3a0*/  LEA R24, P1, R4, UR4, 0x1 ;  /* 0x0000000404187c11 */ /* 0x000fe2000f8208ff */
[----:B------:R-:W-:Y:S01]  /*d3b0*/  IMAD.WIDE.U32 R6, R147, UR6, RZ ;  /* 0x0000000693067c25 */ /* 0x000fe2000f8e00ff */
[----:B------:R-:W-:-:S03]  /*d3c0*/  ULDC.64 UR6, c[0x0][0x400] ;  /* 0x0001000000067ab9 */ /* 0x000fc60000000a00 */
[----:B------:R-:W-:Y:S01]  /*d3d0*/  IMAD.IADD R25, R25, 0x1, R5 ;  /* 0x0000000119197824 */ /* 0x000fe200078e0205 */
[----:B------:R-:W-:Y:S01]  /*d3e0*/  LEA R26, P2, R6, UR6, 0x1 ;  /* 0x00000006061a7c11 */ /* 0x000fe2000f8408ff */
[----:B------:R-:W-:-:S03]  /*d3f0*/  IMAD.IADD R27, R27, 0x1, R7 ;  /* 0x000000011b1b7824 */ /* 0x000fc600078e0207 */
[----:B------:R-:W-:Y:S02]  /*d400*/  LEA.HI.X R25, R4, UR5, R25, 0x1, P1 ;  /* 0x0000000504197c11 */ /* 0x000fe400088f0c19 */
[----:B------:R-:W-:Y:S02]  /*d410*/  LEA.HI.X R27, R6, UR7, R27, 0x1, P2 ;  /* 0x00000007061b7c11 */ /* 0x000fe400090f0c1b */
[----:B--2---:R-:W-:-:S13]  /*d420*/  LOP3.LUT P0, RZ, R29, 0x3ff, RZ, 0xc0, !PT ;  /* 0x000003ff1dff7812 */ /* 0x004fda000780c0ff */
[----:B------:R-:W-:Y:S05]  /*d430*/  @!P0 BRA `(.L_x_562) ;  /* 0x0000000000408947 */ /* 0x000fea0003800000 */
[----:B------:R-:W-:Y:S01]  /*d440*/  MOV R0, 0x0 ;  /* 0x0000000000007802 */ /* 0x000fe20000000f00 */
[----:B------:R-:W-:Y:S01]  /*d450*/  ULDC.64 UR4, c[0x4][0xa0] ;  /* 0x0100280000047ab9 */ /* 0x000fe20000000a00 */
[----:B------:R-:W-:Y:S01]  /*d460*/  ULDC.64 UR6, c[0x4][0xa8] ;  /* 0x01002a0000067ab9 */ /* 0x000fe20000000a00 */
[----:B------:R-:W-:Y:S01]  /*d470*/  IMAD.U32 R4, RZ, RZ, UR4 ;  /* 0x00000004ff047e24 */ /* 0x000fe2000f8e00ff */
[----:B-1----:R0:W1:Y:S01]  /*d480*/  LDC.64 R14, c[0x4][R0] ;  /* 0x01000000000e7b82 */ /* 0x0020620000000a00 */
[----:B------:R-:W-:Y:S01]  /*d490*/  IMAD.U32 R5, RZ, RZ, UR5 ;  /* 0x00000005ff057e24 */ /* 0x000fe2000f8e00ff */
[----:B------:R-:W-:Y:S01]  /*d4a0*/  ULDC.64 UR4, c[0x4][0x20] ;  /* 0x0100080000047ab9 */ /* 0x000fe20000000a00 */
[----:B------:R-:W-:Y:S01]  /*d4b0*/  IMAD.U32 R6, RZ, RZ, UR6 ;  /* 0x00000006ff067e24 */ /* 0x000fe2000f8e00ff */
[----:B------:R-:W-:Y:S01]  /*d4c0*/  MOV R11, UR5 ;  /* 0x00000005000b7c02 */ /* 0x000fe20008000f00 */
[----:B------:R-:W-:Y:S02]  /*d4d0*/  IMAD.U32 R7, RZ, RZ, UR7 ;  /* 0x00000007ff077e24 */ /* 0x000fe4000f8e00ff */
[----:B------:R-:W-:-:S02]  /*d4e0*/  IMAD.U32 R10, RZ, RZ, UR4 ;  /* 0x00000004ff0a7e24 */ /* 0x000fc4000f8e00ff */
[----:B------:R-:W-:Y:S02]  /*d4f0*/  IMAD.MOV.U32 R8, RZ, RZ, 0x70 ;  /* 0x00000070ff087424 */ /* 0x000fe400078e00ff */
[----:B------:R-:W-:Y:S02]  /*d500*/  IMAD.MOV.U32 R12, RZ, RZ, 0x1 ;  /* 0x00000001ff0c7424 */ /* 0x000fe400078e00ff */
[----:B0-----:R-:W-:-:S07]  /*d510*/  IMAD.MOV.U32 R13, RZ, RZ, RZ ;  /* 0x000000ffff0d7224 */ /* 0x001fce00078e00ff */
[----:B------:R-:W-:-:S07]  /*d520*/  LEPC R20, `(.L_x_562) ;  /* 0x000000001014794e */ /* 0x000fce0000000000 */
[----:B-1----:R-:W-:Y:S05]  /*d530*/  CALL.ABS.NOINC R14 ;  /* 0x000000000e007343 */ /* 0x002fea0003c00000 */
.L_x_562:
[----:B------:R-:W2:Y:S01]  /*d540*/  LDL R20, [R1+0x40] ;  /* 0x0000400001147983 */ /* 0x000ea20000100800 */
[----:B------:R-:W-:Y:S01]  /*d550*/  ULDC.U8 UR4, c[0x0][0x410] ;  /* 0x0001040000047ab9 */ /* 0x000fe20000000000 */
[----:B------:R-:W-:Y:S01]  /*d560*/  BSSY B0, `(.L_x_563) ;  /* 0x000039c000007945 */ /* 0x000fe20003800000 */
[----:B------:R-:W-:Y:S01]  /*d570*/  ISETP.NE.AND P0, PT, RZ, UR4, PT ;  /* 0x00000004ff007c0c */ /* 0x000fe2000bf05270 */
[----:B------:R-:W-:Y:S02]  /*d580*/  IMAD R5, R149, 0x80, R22 ;  /* 0x0000008095057824 */ /* 0x000fe400078e0216 */
[----:B--2---:R-:W-:-:S10]  /*d590*/  IMAD R21, R20, 0x2, R29 ;  /* 0x0000000214157824 */ /* 0x004fd400078e021d */
[----:B------:R-:W-:Y:S05]  /*d5a0*/  @!P0 BRA `(.L_x_564) ;  /* 0x0000001800ac8947 */ /* 0x000fea0003800000 */
[----:B------:R-:W-:-:S03]  /*d5b0*/  UMOV UR4, 0xffffffff ;  /* 0xffffffff00047882 */ /* 0x000fc60000000000 */
[----:B------:R-:W-:Y:S05]  /*d5c0*/  BRA.DIV UR4, `(.L_x_565) ;  /* 0x000001c204d87947 */ /* 0x000fea000b800000 */
[----:B------:R0:W2:Y:S04]  /*d5d0*/  SHFL.IDX PT, R0, R25, RZ, 0x181f ;  /* 0x00181fff19007589 */ /* 0x0000a800000e0000 */
[----:B------:R0:W3:Y:S04]  /*d5e0*/  SHFL.IDX PT, R3, R24, RZ, 0x181f ;  /* 0x00181fff18037589 */ /* 0x0000e800000e0000 */
[----:B------:R0:W4:Y:S04]  /*d5f0*/  SHFL.IDX PT, R4, R27, RZ, 0x181f ;  /* 0x00181fff1b047589 */ /* 0x00012800000e0000 */
[----:B-1----:R0:W1:Y:S02]  /*d600*/  SHFL.IDX PT, R14, R26, RZ, 0x181f ;  /* 0x00181fff1a0e7589 */ /* 0x00206400000e0000 */
.L_x_815:
[----:B------:R-:W5:Y:S01]  /*d610*/  LDL R7, [R1+0x6c] ;  /* 0x00006c0001077983 */ /* 0x000f620000100800 */
[----:B------:R-:W-:Y:S01]  /*d620*/  ULDC UR4, c[0x0][0x448] ;  /* 0x0001120000047ab9 */ /* 0x000fe20000000800 */
[----:B------:R-:W-:Y:S01]  /*d630*/  BSSY B1, `(.L_x_566) ;  /* 0x0000026000017945 */ /* 0x000fe20003800000 */
[----:B------:R-:W-:Y:S01]  /*d640*/  IMAD R20, R161, UR4, RZ ;  /* 0x00000004a1147c24 */ /* 0x000fe2000f8e02ff */
[----:B------:R-:W-:Y:S02]  /*d650*/  CS2R R8, SRZ ;  /* 0x0000000000087805 */ /* 0x000fe4000001ff00 */
[----:B------:R-:W-:Y:S02]  /*d660*/  CS2R R10, SRZ ;  /* 0x00000000000a7805 */ /* 0x000fe4000001ff00 */
[----:B------:R-:W-:Y:S02]  /*d670*/  CS2R R12, SRZ ;  /* 0x00000000000c7805 */ /* 0x000fe4000001ff00 */
[----:B------:R-:W-:-:S02]  /*d680*/  ISETP.GE.AND P0, PT, R5, R20, PT ;  /* 0x000000140500720c */ /* 0x000fc40003f06270 */
[----:B-----5:R-:W-:-:S04]  /*d690*/  LEA.HI R6, R7, R7, RZ, 0x1 ;  /* 0x0000000707067211 */ /* 0x020fc800078f08ff */
[----:B------:R-:W-:-:S05]  /*d6a0*/  LOP3.LUT R6, R6, 0xfffffffe, RZ, 0xc0, !PT ;  /* 0xfffffffe06067812 */ /* 0x000fca00078ec0ff */
[----:B------:R-:W-:Y:S01]  /*d6b0*/  IMAD.IADD R5, R7, 0x1, -R6 ;  /* 0x0000000107057824 */ /* 0x000fe200078e0a06 */
[----:B------:R-:W-:-:S04]  /*d6c0*/  CS2R R6, SRZ ;  /* 0x0000000000067805 */ /* 0x000fc8000001ff00 */
[----:B------:R-:W-:Y:S01]  /*d6d0*/  SHF.L.U32 R5, R5, 0x1f, RZ ;  /* 0x0000001f05057819 */ /* 0x000fe200000006ff */
[----:B------:R-:W-:Y:S06]  /*d6e0*/  @P0 BRA `(.L_x_567) ;  /* 0x0000000000680947 */ /* 0x000fec0003800000 */
[----:B------:R-:W-:Y:S01]  /*d6f0*/  ULDC UR4, c[0x0][0x3f4] ;  /* 0x0000fd0000047ab9 */ /* 0x000fe20000000800 */
[----:B------:R-:W-:Y:S01]  /*d700*/  IMAD.SHL.U32 R30, R220, 0x2, RZ ;  /* 0x00000002dc1e7824 */ /* 0x000fe200078e00ff */
[----:B------:R-:W-:Y:S02]  /*d710*/  ISETP.GE.AND P4, PT, R18, UR4, PT ;  /* 0x0000000412007c0c */ /* 0x000fe4000bf86270 */
[----:B------:R-:W-:Y:S02]  /*d720*/  CS2R R12, SRZ ;  /* 0x00000000000c7805 */ /* 0x000fe4000001ff00 */
[----:B------:R-:W-:Y:S02]  /*d730*/  ISETP.GE.AND P5, PT, R220, UR4, PT ;  /* 0x00000004dc007c0c */ /* 0x000fe4000bfa6270 */
[----:B------:R-:W-:Y:S01]  /*d740*/  SHF.R.S32.HI R9, RZ, 0x1f, R220 ;  /* 0x0000001fff097819 */ /* 0x000fe200000114dc */
[----:B------:R-:W-:Y:S01]  /*d750*/  ULDC.64 UR6, c[0x0][0x208] ;  /* 0x0000820000067ab9 */ /* 0x000fe20000000a00 */
[----:B------:R-:W-:-:S02]  /*d760*/  SHF.R.S32.HI R7, RZ, 0x1f, R18 ;  /* 0x0000001fff077819 */ /* 0x000fc40000011412 */
[----:B------:R-:W-:-:S03]  /*d770*/  SHF.L.U64.HI R9, R220, 0x1, R9 ;  /* 0x00000001dc097819 */ /* 0x000fc60000010209 */
[----:B------:R-:W-:-:S04]  /*d780*/  @!P4 IMAD.SHL.U32 R15, R18, 0x2, RZ ;  /* 0x00000002120fc824 */ /* 0x000fc800078e00ff */
[CC--:B0--3--:R-:W-:Y:S02]  /*d790*/  @!P5 IADD3 R26, P2, R3.reuse, R30.reuse, RZ ;  /* 0x0000001e031ad210 */ /* 0x0c9fe40007f5e0ff */
[----:B-1----:R-:W-:Y:S02]  /*d7a0*/  @!P5 IADD3 R30, P3, R14, R30, RZ ;  /* 0x0000001e0e1ed210 */ /* 0x002fe40007f7e0ff */
[-C--:B------:R-:W-:Y:S01]  /*d7b0*/  @!P4 IADD3 R24, P0, R3, R15.reuse, RZ ;  /* 0x0000000f0318c210 */ /* 0x080fe20007f1e0ff */
[--C-:B--2---:R-:W-:Y:S01]  /*d7c0*/  @!P5 IMAD.X R27, R0, 0x1, R9.reuse, P2 ;  /* 0x00000001001bd824 */ /* 0x104fe200010e0609 */
[----:B------:R-:W-:Y:S01]  /*d7d0*/  @!P4 IADD3 R14, P1, R14, R15, RZ ;  /* 0x0000000f0e0ec210 */ /* 0x000fe20007f3e0ff */
[----:B----4-:R-:W-:Y:S01]  /*d7e0*/  @!P5 IMAD.X R31, R4, 0x1, R9, P3 ;  /* 0x00000001041fd824 */ /* 0x010fe200018e0609 */
[----:B------:R-:W-:Y:S02]  /*d7f0*/  @!P4 SHF.L.U64.HI R3, R18, 0x1, R7 ;  /* 0x000000011203c819 */ /* 0x000fe40000010207 */
[----:B------:R-:W-:-:S02]  /*d800*/  CS2R R8, SRZ ;  /* 0x0000000000087805 */ /* 0x000fc4000001ff00 */
[----:B------:R-:W-:Y:S02]  /*d810*/  CS2R R10, SRZ ;  /* 0x00000000000a7805 */ /* 0x000fe4000001ff00 */
[----:B------:R-:W-:Y:S01]  /*d820*/  CS2R R6, SRZ ;  /* 0x0000000000067805 */ /* 0x000fe2000001ff00 */
[----:B------:R0:W5:Y:S01]  /*d830*/  @!P5 LD.E.64 R12, desc[UR6][R26.64] ;  /* 0x000000061a0cd980 */ /* 0x000162000c101b00 */
[--C-:B------:R-:W-:Y:S02]  /*d840*/  @!P4 IMAD.X R25, R0, 0x1, R3.reuse, P0 ;  /* 0x000000010019c824 */ /* 0x100fe400000e0603 */
[----:B------:R-:W-:Y:S01]  /*d850*/  @!P4 IMAD.X R15, R4, 0x1, R3, P1 ;  /* 0x00000001040fc824 */ /* 0x000fe200008e0603 */
[----:B------:R0:W5:Y:S04]  /*d860*/  @!P5 LD.E.64 R8, desc[UR6][R30.64] ;  /* 0x000000061e08d980 */ /* 0x000168000c101b00 */
[----:B------:R0:W5:Y:S04]  /*d870*/  @!P4 LD.E.64 R10, desc[UR6][R24.64] ;  /* 0x00000006180ac980 */ /* 0x000168000c101b00 */
[----:B------:R0:W5:Y:S02]  /*d880*/  @!P4 LD.E.64 R6, desc[UR6][R14.64] ;  /* 0x000000060e06c980 */ /* 0x000164000c101b00 */
.L_x_567:
[----:B------:R-:W-:Y:S05]  /*d890*/  BSYNC B1 ;  /* 0x0000000000017941 */ /* 0x000fea0003800000 */
.L_x_566:
[----:B------:R-:W4:Y:S01]  /*d8a0*/  SYNCS.PHASECHK.TRANS64.TRYWAIT P0, [R2+URZ+0x34800], R5 ;  /* 0x03480005020075a7 */ /* 0x000f22000800017f */
[----:B--2---:R-:W-:Y:S01]  /*d8b0*/  IMAD R0, R149, -0x80, R20 ;  /* 0xffffff8095007824 */ /* 0x004fe200078e0214 */
[--C-:B0----5:R-:W-:Y:S01]  /*d8c0*/  SHF.R.U32.HI R30, RZ, 0x10, R11.reuse ;  /* 0x00000010ff1e7819 */ /* 0x121fe2000001160b */
[----:B---3--:R-:W-:Y:S01]  /*d8d0*/  IMAD.MOV.U32 R3, RZ, RZ, R10 ;  /* 0x000000ffff037224 */ /* 0x008fe200078e000a */
[--C-:B------:R-:W-:Y:S01]  /*d8e0*/  SHF.R.U64 R10, R10, 0x10, R11.reuse ;  /* 0x000000100a0a7819 */ /* 0x100fe2000000120b */
[----:B------:R-:W-:Y:S01]  /*d8f0*/  IMAD.MOV.U32 R15, RZ, RZ, R11 ;  /* 0x000000ffff0f7224 */ /* 0x000fe200078e000b */
[--C-:B------:R-:W-:Y:S01]  /*d900*/  SHF.R.U64 R29, R12, 0x10, R13.reuse ;  /* 0x000000100c1d7819 */ /* 0x100fe2000000120d */
[----:B------:R-:W-:Y:S01]  /*d910*/  IMAD.MOV.U32 R20, RZ, RZ, R12 ;  /* 0x000000ffff147224 */ /* 0x000fe200078e000c */
[--C-:B------:R-:W-:Y:S01]  /*d920*/  SHF.R.U32.HI R27, RZ, 0x10, R13.reuse ;  /* 0x00000010ff1b7819 */ /* 0x100fe2000001160d */
[----:B------:R-:W-:Y:S01]  /*d930*/  IMAD.MOV.U32 R24, RZ, RZ, R13 ;  /* 0x000000ffff187224 */ /* 0x000fe200078e000d */
[----:B------:R-:W-:Y:S01]  /*d940*/  VIMNMX R11, R0, 0x80, PT ;  /* 0x00000080000b7848 */ /* 0x000fe20003fe0100 */
[----:B------:R-:W-:Y:S01]  /*d950*/  BSSY B1, `(.L_x_568) ;  /* 0x000000f000017945 */ /* 0x000fe20003800000 */
[----:B------:R-:W-:Y:S01]  /*d960*/  IMAD.MOV.U32 R13, RZ, RZ, R6 ;  /* 0x000000ffff0d7224 */ /* 0x000fe200078e0006 */
[--C-:B------:R-:W-:Y:S01]  /*d970*/  SHF.R.U64 R26, R6, 0x10, R7.reuse ;  /* 0x00000010061a7819 */ /* 0x100fe20000001207 */
[--C-:B-1----:R-:W-:Y:S01]  /*d980*/  IMAD.MOV.U32 R14, RZ, RZ, R7.reuse ;  /* 0x000000ffff0e7224 */ /* 0x102fe200078e0007 */
[----:B------:R-:W-:Y:S01]  /*d990*/  SHF.R.U32.HI R25, RZ, 0x10, R7 ;  /* 0x00000010ff197819 */ /* 0x000fe20000011607 */
[--C-:B------:R-:W-:Y:S01]  /*d9a0*/  IMAD.MOV.U32 R6, RZ, RZ, R9.reuse ;  /* 0x000000ffff067224 */ /* 0x100fe200078e0009 */
[----:B------:R-:W-:Y:S01]  /*d9b0*/  SHF.R.U64 R7, R8, 0x10, R9 ;  /* 0x0000001008077819 */ /* 0x000fe20000001209 */
[----:B----4-:R-:W-:Y:S01]  /*d9c0*/  IMAD.MOV.U32 R4, RZ, RZ, R8 ;  /* 0x000000ffff047224 */ /* 0x010fe200078e0008 */
[----:B------:R-:W-:-:S02]  /*d9d0*/  PRMT R10, R3, 0x5410, R10 ;  /* 0x00005410030a7816 */ /* 0x000fc4000000000a */
[----:B------:R-:W-:Y:S02]  /*d9e0*/  ISETP.GE.AND P1, PT, R22, R11, PT ;  /* 0x0000000b1600720c */ /* 0x000fe40003f26270 */
[----:B------:R-:W-:Y:S02]  /*d9f0*/  SHF.R.U32.HI R9, RZ, 0x10, R9 ;  /* 0x00000010ff097819 */ /* 0x000fe40000011609 */
[----:B------:R-:W-:Y:S02]  /*da00*/  PRMT R12, R15, 0x5410, R30 ;  /* 0x000054100f0c7816 */ /* 0x000fe4000000001e */
[----:B------:R-:W-:Y:S02]  /*da10*/  PRMT R0, R20, 0x5410, R29 ;  /* 0x0000541014007816 */ /* 0x000fe4000000001d */
[----:B------:R-:W-:Y:S01]  /*da20*/  PRMT R3, R24, 0x5410, R27 ;  /* 0x0000541018037816 */ /* 0x000fe2000000001b */
[----:B------:R-:W-:Y:S06]  /*da30*/  @!P0 BRA `(.L_x_569) ;  /* 0x000001c0002c8947 */ /* 0x000fec0003800000 */
.L_x_816:
[----:B------:R-:W-:Y:S05]  /*da40*/  BSYNC B1 ;  /* 0x0000000000017941 */ /* 0x000fea0003800000 */
.L_x_568:
[----:B------:R-:W-:Y:S01]  /*da50*/  BSSY B1, `(.L_x_570) ;  /* 0x0000059000017945 */ /* 0x000fe20003800000 */
[----:B------:R-:W-:Y:S02]  /*da60*/  PRMT R13, R13, 0x5410, R26 ;  /* 0x000054100d0d7816 */ /* 0x000fe4000000001a */
[----:B------:R-:W-:Y:S02]  /*da70*/  PRMT R14, R14, 0x5410, R25 ;  /* 0x000054100e0e7816 */ /* 0x000fe40000000019 */
[----:B------:R-:W-:Y:S02]  /*da80*/  PRMT R8, R4, 0x5410, R7 ;  /* 0x0000541004087816 */ /* 0x000fe40000000007 */
[----:B------:R-:W-:Y:S01]  /*da90*/  PRMT R9, R6, 0x5410, R9 ;  /* 0x0000541006097816 */ /* 0x000fe20000000009 */
[----:B------:R-:W-:Y:S06]  /*daa0*/  @P1 BRA `(.L_x_571) ;  /* 0x00000004004c1947 */ /* 0x000fec0003800000 */
[----:B0-----:R-:W0:Y:S01]  /*dab0*/  LDC R5, c[0x0][0x3f4] ;  /* 0x0000fd00ff057b82 */ /* 0x001e220000000800 */
[----:B------:R-:W-:Y:S01]  /*dac0*/  BSSY B2, `(.L_x_572) ;  /* 0x000002a000027945 */ /* 0x000fe20003800000 */
[-C--:B0-----:R-:W-:Y:S02]  /*dad0*/  ISETP.GE.AND P0, PT, R18, R5.reuse, PT ;  /* 0x000000051200720c */ /* 0x081fe40003f06270 */
[----:B------:R-:W-:-:S11]  /*dae0*/  ISETP.GE.AND P1, PT, R220, R5, PT ;  /* 0x00000005dc00720c */ /* 0x000fd60003f26270 */
[----:B------:R-:W-:Y:S05]  /*daf0*/  @P0 BRA `(.L_x_573) ;  /* 0x0000000000980947 */ /* 0x000fea0003800000 */
[----:B------:R-:W0:Y:S01]  /*db00*/  LDS.128 R4, [R21] ;  /* 0x0000000015047984 */ /* 0x000e220000000c00 */
[C---:B------:R-:W-:Y:S01]  /*db10*/  IMAD.U32 R29, R13.reuse, 0x10000, RZ ;  /* 0x000100000d1d7824 */ /* 0x040fe200078e00ff */
[----:B------:R-:W-:Y:S01]  /*db20*/  LOP3.LUT R30, R13, 0xffff0000, RZ, 0xc0, !PT ;  /* 0xffff00000d1e7812 */ /* 0x000fe200078ec0ff */
[C---:B------:R-:W-:Y:S01]  /*db30*/  IMAD.U32 R26, R10.reuse, 0x10000, RZ ;  /* 0x000100000a1a7824 */ /* 0x040fe200078e00ff */
[----:B------:R-:W-:Y:S01]  /*db40*/  LOP3.LUT R27, R10, 0xffff0000, RZ, 0xc0, !PT ;  /* 0xffff00000a1b7812 */ /* 0x000fe200078ec0ff */
[C---:B0-----:R-:W-:Y:S01]  /*db50*/  IMAD.U32 R15, R4.reuse, 0x10000, RZ ;  /* 0x00010000040f7824 */ /* 0x041fe200078e00ff */
[----:B------:R-:W-:Y:S01]  /*db60*/  LOP3.LUT R4, R4, 0xffff0000, RZ, 0xc0, !PT ;  /* 0xffff000004047812 */ /* 0x000fe200078ec0ff */
[C---:B------:R-:W-:Y:S01]  /*db70*/  IMAD.U32 R20, R5.reuse, 0x10000, RZ ;  /* 0x0001000005147824 */ /* 0x040fe200078e00ff */
[----:B------:R-:W-:Y:S01]  /*db80*/  LOP3.LUT R5, R5, 0xffff0000, RZ, 0xc0, !PT ;  /* 0xffff000005057812 */ /* 0x000fe200078ec0ff */
[C---:B------:R-:W-:Y:S01]  /*db90*/  IMAD.U32 R24, R6.reuse, 0x10000, RZ ;  /* 0x0001000006187824 */ /* 0x040fe200078e00ff */
[----:B------:R-:W-:Y:S01]  /*dba0*/  LOP3.LUT R6, R6, 0xffff0000, RZ, 0xc0, !PT ;  /* 0xffff000006067812 */ /* 0x000fe200078ec0ff */
[C---:B------:R-:W-:Y:S01]  /*dbb0*/  FMUL.FTZ R32, R4.reuse, R29 ;  /* 0x0000001d04207220 */ /* 0x040fe20000410000 */
[----:B------:R-:W-:Y:S01]  /*dbc0*/  FMUL.FTZ R4, R4, R26 ;  /* 0x0000001a04047220 */ /* 0x000fe20000410000 */
[----:B------:R-:W-:-:S02]  /*dbd0*/  IMAD.U32 R25, R7, 0x10000, RZ ;  /* 0x0001000007197824 */ /* 0x000fc400078e00ff */
[----:B------:R-:W-:Y:S01]  /*dbe0*/  FMUL.FTZ R31, R5, R30 ;  /* 0x0000001e051f7220 */ /* 0x000fe20000410000 */
[C---:B------:R-:W-:Y:S01]  /*dbf0*/  FFMA.FTZ R32, R15.reuse, R26, -R32 ;  /* 0x0000001a0f207223 */ /* 0x040fe20000010820 */
[----:B------:R-:W-:Y:S01]  /*dc00*/  FFMA.FTZ R29, R15, R29, R4 ;  /* 0x0000001d0f1d7223 */ /* 0x000fe20000010004 */
[----:B------:R-:W-:Y:S01]  /*dc10*/  LOP3.LUT R7, R7, 0xffff0000, RZ, 0xc0, !PT ;  /* 0xffff000007077812 */ /* 0x000fe200078ec0ff */
[-C--:B------:R-:W-:Y:S01]  /*dc20*/  FMUL.FTZ R33, R5, R27.reuse ;  /* 0x0000001b05217220 */ /* 0x080fe20000410000 */
[C---:B------:R-:W-:Y:S01]  /*dc30*/  LOP3.LUT R26, R14.reuse, 0xffff0000, RZ, 0xc0, !PT ;  /* 0xffff00000e1a7812 */ /* 0x040fe200078ec0ff */
[----:B------:R-:W-:Y:S01]  /*dc40*/  IMAD.U32 R15, R14, 0x10000, RZ ;  /* 0x000100000e0f7824 */ /* 0x000fe200078e00ff */
[C---:B------:R-:W-:Y:S01]  /*dc50*/  LOP3.LUT R4, R12.reuse, 0xffff0000, RZ, 0xc0, !PT ;  /* 0xffff00000c047812 */ /* 0x040fe200078ec0ff */
[----:B------:R-:W-:Y:S02]  /*dc60*/  IMAD.U32 R5, R12, 0x10000, RZ ;  /* 0x000100000c057824 */ /* 0x000fe400078e00ff */
[C---:B------:R-:W-:Y:S01]  /*dc70*/  FFMA.FTZ R31, R20.reuse, R27, -R31 ;  /* 0x0000001b141f7223 */ /* 0x040fe2000001081f */
[----:B------:R-:W-:Y:S01]  /*dc80*/  FFMA.FTZ R20, R20, R30, R33 ;  /* 0x0000001e14147223 */ /* 0x000fe20000010021 */
[C---:B------:R-:W-:Y:S01]  /*dc90*/  FMUL.FTZ R27, R6.reuse, R15 ;  /* 0x0000000f061b7220 */ /* 0x040fe20000410000 */
[-C--:B------:R-:W-:Y:S01]  /*dca0*/  FMUL.FTZ R30, R6, R5.reuse ;  /* 0x00000005061e7220 */ /* 0x080fe20000410000 */
        /* <DEDUP_REMOVED lines=9> */
[----:B------:R-:W-:-:S05]  /*dd40*/  F2FP.BF16.F32.PACK_AB R7, R26, R7 ;  /* 0x000000071a07723e */ /* 0x000fca00000010ff */
[----:B------:R0:W-:Y:S02]  /*dd50*/  STS.128 [R21], R4 ;  /* 0x0000000415007388 */ /* 0x0001e40000000c00 */
.L_x_573:
[----:B------:R-:W-:Y:S05]  /*dd60*/  BSYNC B2 ;  /* 0x0000000000027941 */ /* 0x000fea0003800000 */
.L_x_572:
[----:B------:R-:W-:Y:S05]  /*dd70*/  @P1 BRA `(.L_x_571) ;  /* 0x0000000000981947 */ /* 0x000fea0003800000 */
[----:B0-----:R-:W0:Y:S01]  /*dd80*/  LDS.128 R4, [R21+0x4000] ;  /* 0x0040000015047984 */ /* 0x001e220000000c00 */
        /* <DEDUP_REMOVED lines=36> */
[----:B------:R1:W-:Y:S02]  /*dfd0*/  STS.128 [R21+0x4000], R4 ;  /* 0x0040000415007388 */ /* 0x0003e40000000c00 */
.L_x_571:
[----:B------:R-:W-:Y:S05]  /*dfe0*/  BSYNC B1 ;  /* 0x0000000000017941 */ /* 0x000fea0003800000 */
.L_x_570:
[----:B01----:R-:W-:Y:S01]  /*dff0*/  VIADD R4, R22, 0x20 ;  /* 0x0000002016047836 */ /* 0x003fe20000000000 */
[----:B------:R-:W-:Y:S04]  /*e000*/  BSSY B1, `(.L_x_574) ;  /* 0x0000056000017945 */ /* 0x000fe80003800000 */
[----:B------:R-:W-:-:S13]  /*e010*/  ISETP.GE.AND P0, PT, R4, R11, PT ;  /* 0x0000000b0400720c */ /* 0x000fda0003f06270 */
[----:B------:R-:W-:Y:S05]  /*e020*/  @P0 BRA `(.L_x_575) ;  /* 0x00000004004c0947 */ /* 0x000fea0003800000 */
[----:B------:R-:W0:Y:S01]  /*e030*/  LDC R5, c[0x0][0x3f4] ;  /* 0x0000fd00ff057b82 */ /* 0x000e220000000800 */
[----:B------:R-:W-:Y:S01]  /*e040*/  BSSY B2, `(.L_x_576) ;  /* 0x000002a000027945 */ /* 0x000fe20003800000 */
[-C--:B0-----:R-:W-:Y:S02]  /*e050*/  ISETP.GE.AND P0, PT, R18, R5.reuse, PT ;  /* 0x000000051200720c */ /* 0x081fe40003f06270 */
[----:B------:R-:W-:-:S11]  /*e060*/  ISETP.GE.AND P1, PT, R220, R5, PT ;  /* 0x00000005dc00720c */ /* 0x000fd60003f26270 */
[----:B------:R-:W-:Y:S05]  /*e070*/  @P0 BRA `(.L_x_577) ;  /* 0x0000000000980947 */ /* 0x000fea0003800000 */
[----:B------:R-:W0:Y:S01]  /*e080*/  LDS.128 R4, [R21+0x1000] ;  /* 0x0010000015047984 */ /* 0x000e220000000c00 */
[C---:B------:R-:W-:Y:S01]  /*e090*/  IMAD.U32 R31, R13.reuse, 0x10000, RZ ;  /* 0x000100000d1f7824 */ /* 0x040fe200078e00ff */
[----:B------:R-:W-:Y:S01]  /*e0a0*/  LOP3.LUT R34, R13, 0xffff0000, RZ, 0xc0, !PT ;  /* 0xffff00000d227812 */ /* 0x000fe200078ec0ff */
        /* <DEDUP_REMOVED lines=10> */
[-C--:B------:R-:W-:Y:S01]  /*e150*/  FMUL.FTZ R26, R31, R4.reuse ;  /* 0x000000041f1a7220 */ /* 0x080fe20000410000 */
[----:B------:R-:W-:Y:S01]  /*e160*/  FMUL.FTZ R30, R29, R4 ;  /* 0x000000041d1e7220 */ /* 0x000fe20000410000 */
[----:B------:R-:W-:Y:S01]  /*e170*/  FMUL.FTZ R27, R34, R5 ;  /* 0x00000005221b7220 */ /* 0x000fe20000410000 */
[----:B------:R-:W-:-:S02]  /*e180*/  IMAD.U32 R25, R7, 0x10000, RZ ;  /* 0x0001000007197824 */ /* 0x000fc400078e00ff */
[-C--:B------:R-:W-:Y:S01]  /*e190*/  FFMA.FTZ R4, R29, R15.reuse, -R26 ;  /* 0x0000000f1d047223 */ /* 0x080fe2000001081a */
[----:B------:R-:W-:Y:S01]  /*e1a0*/  FFMA.FTZ R15, R31, R15, R30 ;  /* 0x0000000f1f0f7223 */ /* 0x000fe2000001001e */
[C---:B------:R-:W-:Y:S01]  /*e1b0*/  FMUL.FTZ R29, R32.reuse, R5 ;  /* 0x00000005201d7220 */ /* 0x040fe20000410000 */
[----:B------:R-:W-:Y:S01]  /*e1c0*/  LOP3.LUT R7, R7, 0xffff0000, RZ, 0xc0, !PT ;  /* 0xffff000007077812 */ /* 0x000fe200078ec0ff */
[-C--:B------:R-:W-:Y:S01]  /*e1d0*/  FFMA.FTZ R5, R32, R20.reuse, -R27 ;  /* 0x0000001420057223 */ /* 0x080fe2000001081b */
[C---:B------:R-:W-:Y:S01]  /*e1e0*/  LOP3.LUT R31, R12.reuse, 0xffff0000, RZ, 0xc0, !PT ;  /* 0xffff00000c1f7812 */ /* 0x040fe200078ec0ff */
[----:B------:R-:W-:Y:S02]  /*e1f0*/  IMAD.U32 R32, R12, 0x10000, RZ ;  /* 0x000100000c207824 */ /* 0x000fe400078e00ff */
[----:B------:R-:W-:Y:S01]  /*e200*/  FFMA.FTZ R20, R34, R20, R29 ;  /* 0x0000001422147223 */ /* 0x000fe2000001001d */
[-C--:B------:R-:W-:Y:S01]  /*e210*/  FMUL.FTZ R27, R36, R6.reuse ;  /* 0x00000006241b7220 */ /* 0x080fe20000410000 */
[-C--:B------:R-:W-:Y:S01]  /*e220*/  FMUL.FTZ R26, R33, R7.reuse ;  /* 0x00000007211a7220 */ /* 0x080fe20000410000 */
[C---:B------:R-:W-:Y:S01]  /*e230*/  FMUL.FTZ R29, R32.reuse, R6 ;  /* 0x00000006201d7220 */ /* 0x040fe20000410000 */
[C---:B------:R-:W-:Y:S01]  /*e240*/  FMUL.FTZ R30, R31.reuse, R7 ;  /* 0x000000071f1e7220 */ /* 0x040fe20000410000 */
[-C--:B------:R-:W-:Y:S01]  /*e250*/  FFMA.FTZ R6, R32, R24.reuse, -R27 ;  /* 0x0000001820067223 */ /* 0x080fe2000001081b */
[-C--:B------:R-:W-:Y:S01]  /*e260*/  FFMA.FTZ R7, R31, R25.reuse, -R26 ;  /* 0x000000191f077223 */ /* 0x080fe2000001081a */
[----:B------:R-:W-:Y:S01]  /*e270*/  FFMA.FTZ R29, R36, R24, R29 ;  /* 0x00000018241d7223 */ /* 0x000fe2000001001d */
[----:B------:R-:W-:Y:S01]  /*e280*/  FFMA.FTZ R30, R33, R25, R30 ;  /* 0x00000019211e7223 */ /* 0x000fe2000001001e */
[----:B------:R-:W-:-:S02]  /*e290*/  F2FP.BF16.F32.PACK_AB R4, R15, R4 ;  /* 0x000000040f04723e */ /* 0x000fc400000010ff */
[----:B------:R-:W-:Y:S02]  /*e2a0*/  F2FP.BF16.F32.PACK_AB R5, R20, R5 ;  /* 0x000000051405723e */ /* 0x000fe400000010ff */
[----:B------:R-:W-:Y:S02]  /*e2b0*/  F2FP.BF16.F32.PACK_AB R6, R29, R6 ;  /* 0x000000061d06723e */ /* 0x000fe400000010ff */
[----:B------:R-:W-:-:S05]  /*e2c0*/  F2FP.BF16.F32.PACK_AB R7, R30, R7 ;  /* 0x000000071e07723e */ /* 0x000fca00000010ff */
[----:B------:R0:W-:Y:S02]  /*e2d0*/  STS.128 [R21+0x1000], R4 ;  /* 0x0010000415007388 */ /* 0x0001e40000000c00 */
.L_x_577:
[----:B------:R-:W-:Y:S05]  /*e2e0*/  BSYNC B2 ;  /* 0x0000000000027941 */ /* 0x000fea0003800000 */
.L_x_576:
[----:B------:R-:W-:Y:S05]  /*e2f0*/  @P1 BRA `(.L_x_575) ;  /* 0x0000000000981947 */ /* 0x000fea0003800000 */
[----:B0-----:R-:W0:Y:S01]  /*e300*/  LDS.128 R4, [R21+0x5000] ;  /* 0x0050000015047984 */ /* 0x001e220000000c00 */
        /* <DEDUP_REMOVED lines=37> */
.L_x_575:
[----:B------:R-:W-:Y:S05]  /*e560*/  BSYNC B1 ;  /* 0x0000000000017941 */ /* 0x000fea0003800000 */
.L_x_574:
        /* <DEDUP_REMOVED lines=47> */
.L_x_581:
[----:B------:R-:W-:Y:S05]  /*e860*/  BSYNC B2 ;  /* 0x0000000000027941 */ /* 0x000fea0003800000 */
.L_x_580:
        /* <DEDUP_REMOVED lines=12> */
[----:B------:R-:W-:Y:S01]  /*e930*/  IMAD.U32 R24, R6, 0x10000, RZ ;  /* 0x0001000006187824 */ /* 0x000fe200078e00ff */
[----:B------:R-:W-:Y:S01]  /*e940*/  SHF.L.U32 R25, R7, 0x10, RZ ;  /* 0x0000001007197819 */ /* 0x000fe200000006ff */
[-C--:B------:R-:W-:Y:S01]  /*e950*/  FMUL.FTZ R26, R31, R4.reuse ;  /* 0x000000041f1a7220 */ /* 0x080fe20000410000 */
[C---:B------:R-:W-:Y:S01]  /*e960*/  FMUL.FTZ R30, R29.reuse, R4 ;  /* 0x000000041d1e7220 */ /* 0x040fe20000410000 */
[----:B------:R-:W-:Y:S01]  /*e970*/  FMUL.FTZ R27, R34, R5 ;  /* 0x00000005221b7220 */ /* 0x000fe20000410000 */
[----:B------:R-:W-:Y:S01]  /*e980*/  LOP3.LUT R6, R6, 0xffff0000, RZ, 0xc0, !PT ;  /* 0xffff000006067812 */ /* 0x000fe200078ec0ff */
[-C--:B------:R-:W-:Y:S01]  /*e990*/  FFMA.FTZ R4, R29, R15.reuse, -R26 ;  /* 0x0000000f1d047223 */ /* 0x080fe2000001081a */
[----:B------:R-:W-:Y:S01]  /*e9a0*/  FFMA.FTZ R15, R31, R15, R30 ;  /* 0x0000000f1f0f7223 */ /* 0x000fe2000001001e */
[C---:B------:R-:W-:Y:S01]  /*e9b0*/  FMUL.FTZ R29, R32.reuse, R5 ;  /* 0x00000005201d7220 */ /* 0x040fe20000410000 */
[----:B------:R-:W-:Y:S01]  /*e9c0*/  LOP3.LUT R7, R7, 0xffff0000, RZ, 0xc0, !PT ;  /* 0xffff000007077812 */ /* 0x000fe200078ec0ff */
[----:B------:R-:W-:Y:S01]  /*e9d0*/  FFMA.FTZ R5, R32, R20, -R27 ;  /* 0x0000001420057223 */ /* 0x000fe2000001081b */
[C---:B------:R-:W-:Y:S01]  /*e9e0*/  LOP3.LUT R31, R3.reuse, 0xffff0000, RZ, 0xc0, !PT ;  /* 0xffff0000031f7812 */ /* 0x040fe200078ec0ff */
[----:B------:R-:W-:-:S02]  /*e9f0*/  IMAD.U32 R32, R3, 0x10000, RZ ;  /* 0x0001000003207824 */ /* 0x000fc400078e00ff */
        /* <DEDUP_REMOVED lines=9> */
[----:B------:R-:W-:Y:S02]  /*ea90*/  F2FP.BF16.F32.PACK_AB R4, R15, R4 ;  /* 0x000000040f04723e */ /* 0x000fe400000010ff */
[----:B------:R-:W-:-:S02]  /*eaa0*/  F2FP.BF16.F32.PACK_AB R5, R20, R5 ;  /* 0x000000051405723e */ /* 0x000fc400000010ff */
[----:B------:R-:W-:Y:S02]  /*eab0*/  F2FP.BF16.F32.PACK_AB R6, R29, R6 ;  /* 0x000000061d06723e */ /* 0x000fe400000010ff */
[----:B------:R-:W-:-:S05]  /*eac0*/  F2FP.BF16.F32.PACK_AB R7, R30, R7 ;  /* 0x000000071e07723e */ /* 0x000fca00000010ff */
[----:B------:R1:W-:Y:S02]  /*ead0*/  STS.128 [R21+0x6000], R4 ;  /* 0x0060000415007388 */ /* 0x0003e40000000c00 */
.L_x_579:
[----:B------:R-:W-:Y:S05]  /*eae0*/  BSYNC B1 ;  /* 0x0000000000017941 */ /* 0x000fea0003800000 */
.L_x_578:
[----:B01----:R-:W-:-:S05]  /*eaf0*/  VIADD R4, R22, 0x60 ;  /* 0x0000006016047836 */ /* 0x003fca0000000000 */
        /* <DEDUP_REMOVED lines=22> */
[----:B------:R-:W-:Y:S01]  /*ec60*/  FFMA.FTZ R4, R25, R11, -R20 ;  /* 0x0000000b19047223 */ /* 0x000fe20000010814 */
[----:B------:R-:W-:Y:S01]  /*ec70*/  FMUL.FTZ R20, R27, R5 ;  /* 0x000000051b147220 */ /* 0x000fe20000410000 */
[----:B------:R-:W-:Y:S01]  /*ec80*/  FFMA.FTZ R11, R29, R11, R24 ;  /* 0x0000000b1d0b7223 */ /* 0x000fe20000010018 */
[-C--:B------:R-:W-:Y:S01]  /*ec90*/  FFMA.FTZ R5, R27, R15.reuse, -R26 ;  /* 0x0000000f1b057223 */ /* 0x080fe2000001081a */
[----:B------:R-:W-:Y:S01]  /*eca0*/  LOP3.LUT R7, R7, 0xffff0000, RZ, 0xc0, !PT ;  /* 0xffff000007077812 */ /* 0x000fe200078ec0ff */
[C---:B------:R-:W-:Y:S01]  /*ecb0*/  IMAD.U32 R26, R14.reuse, 0x10000, RZ ;  /* 0x000100000e1a7824 */ /* 0x040fe200078e00ff */
[----:B------:R-:W-:Y:S01]  /*ecc0*/  LOP3.LUT R29, R14, 0xffff0000, RZ, 0xc0, !PT ;  /* 0xffff00000e1d7812 */ /* 0x000fe200078ec0ff */
[C---:B------:R-:W-:Y:S01]  /*ecd0*/  IMAD.U32 R24, R12.reuse, 0x10000, RZ ;  /* 0x000100000c187824 */ /* 0x040fe200078e00ff */
[----:B------:R-:W-:Y:S01]  /*ece0*/  LOP3.LUT R27, R12, 0xffff0000, RZ, 0xc0, !PT ;  /* 0xffff00000c1b7812 */ /* 0x000fe200078ec0ff */
[----:B------:R-:W-:Y:S01]  /*ecf0*/  FFMA.FTZ R20, R31, R15, R20 ;  /* 0x0000000f1f147223 */ /* 0x000fe20000010014 */
[-C--:B------:R-:W-:Y:S01]  /*ed00*/  FMUL.FTZ R15, R26, R6.reuse ;  /* 0x000000061a0f7220 */ /* 0x080fe20000410000 */
[C---:B------:R-:W-:Y:S01]  /*ed10*/  FMUL.FTZ R25, R24.reuse, R6 ;  /* 0x0000000618197220 */ /* 0x040fe20000410000 */
[-C--:B------:R-:W-:Y:S01]  /*ed20*/  FMUL.FTZ R12, R29, R7.reuse ;  /* 0x000000071d0c7220 */ /* 0x080fe20000410000 */
[C---:B------:R-:W-:Y:S01]  /*ed30*/  FMUL.FTZ R14, R27.reuse, R7 ;  /* 0x000000071b0e7220 */ /* 0x040fe20000410000 */
[-C--:B------:R-:W-:Y:S01]  /*ed40*/  FFMA.FTZ R6, R24, R10.reuse, -R15 ;  /* 0x0000000a18067223 */ /* 0x080fe2000001080f */
[----:B------:R-:W-:Y:S01]  /*ed50*/  FFMA.FTZ R25, R26, R10, R25 ;  /* 0x0000000a1a197223 */ /* 0x000fe20000010019 */
[-C--:B------:R-:W-:Y:S01]  /*ed60*/  FFMA.FTZ R7, R27, R13.reuse, -R12 ;  /* 0x0000000d1b077223 */ /* 0x080fe2000001080c */
[----:B------:R-:W-:Y:S01]  /*ed70*/  FFMA.FTZ R14, R29, R13, R14 ;  /* 0x0000000d1d0e7223 */ /* 0x000fe2000001000e */
[----:B------:R-:W-:-:S02]  /*ed80*/  F2FP.BF16.F32.PACK_AB R4, R11, R4 ;  /* 0x000000040b04723e */ /* 0x000fc400000010ff */
[----:B------:R-:W-:Y:S02]  /*ed90*/  F2FP.BF16.F32.PACK_AB R5, R20, R5 ;  /* 0x000000051405723e */ /* 0x000fe400000010ff */
[----:B------:R-:W-:Y:S02]  /*eda0*/  F2FP.BF16.F32.PACK_AB R6, R25, R6 ;  /* 0x000000061906723e */ /* 0x000fe400000010ff */
[----:B------:R-:W-:-:S05]  /*edb0*/  F2FP.BF16.F32.PACK_AB R7, R14, R7 ;  /* 0x000000070e07723e */ /* 0x000fca00000010ff */
[----:B------:R0:W-:Y:S02]  /*edc0*/  STS.128 [R21+0x3000], R4 ;  /* 0x0030000415007388 */ /* 0x0001e40000000c00 */
.L_x_584:
[----:B------:R-:W-:Y:S05]  /*edd0*/  BSYNC B1 ;  /* 0x0000000000017941 */ /* 0x000fea0003800000 */
.L_x_583:
[----:B------:R-:W-:Y:S05]  /*ede0*/  @P1 BRA `(.L_x_582) ;  /* 0x00000020004c1947 */ /* 0x000fea0003800000 */
[----:B0-----:R-:W0:Y:S01]  /*edf0*/  LDS.128 R4, [R21+0x7000] ;  /* 0x0070000015047984 */ /* 0x001e220000000c00 */
[----:B------:R-:W-:Y:S01]  /*ee00*/  IMAD.U32 R14, R0, 0x10000, RZ ;  /* 0x00010000000e7824 */ /* 0x000fe200078e00ff */
[C---:B------:R-:W-:Y:S01]  /*ee10*/  LOP3.LUT R27, R8.reuse, 0xffff0000, RZ, 0xc0, !PT ;  /* 0xffff0000081b7812 */ /* 0x040fe200078ec0ff */
[----:B------:R-:W-:Y:S01]  /*ee20*/  IMAD.U32 R20, R8, 0x10000, RZ ;  /* 0x0001000008147824 */ /* 0x000fe200078e00ff */
[----:B------:R-:W-:Y:S02]  /*ee30*/  LOP3.LUT R25, R0, 0xffff0000, RZ, 0xc0, !PT ;  /* 0xffff000000197812 */ /* 0x000fe400078ec0ff */
        /* <DEDUP_REMOVED lines=16> */
[----:B------:R-:W-:Y:S01]  /*ef40*/  LOP3.LUT R14, R3, 0xffff0000, RZ, 0xc0, !PT ;  /* 0xffff0000030e7812 */ /* 0x000fe200078ec0ff */
[----:B------:R-:W-:Y:S02]  /*ef50*/  IMAD.U32 R20, R9, 0x10000, RZ ;  /* 0x0001000009147824 */ /* 0x000fe400078e00ff */
[----:B------:R-:W-:Y:S01]  /*ef60*/  FFMA.FTZ R10, R27, R11, R10 ;  /* 0x0000000b1b0a7223 */ /* 0x000fe2000001000a */
[----:B------:R-:W-:Y:S02]  /*ef70*/  IMAD.U32 R12, R3, 0x10000, RZ ;  /* 0x00010000030c7824 */ /* 0x000fe400078e00ff */
[-C--:B------:R-:W-:Y:S01]  /*ef80*/  FMUL.FTZ R11, R24, R7.reuse ;  /* 0x00000007180b7220 */ /* 0x080fe20000410000 */
[-C--:B------:R-:W-:Y:S01]  /*ef90*/  FMUL.FTZ R3, R20, R6.reuse ;  /* 0x0000000614037220 */ /* 0x080fe20000410000 */
[----:B------:R-:W-:Y:S01]  /*efa0*/  FMUL.FTZ R13, R14, R7 ;  /* 0x000000070e0d7220 */ /* 0x000fe20000410000 */
[----:B------:R-:W-:Y:S01]  /*efb0*/  FMUL.FTZ R9, R12, R6 ;  /* 0x000000060c097220 */ /* 0x000fe20000410000 */
[----:B------:R-:W-:Y:S01]  /*efc0*/  FFMA.FTZ R7, R14, R8, -R11 ;  /* 0x000000080e077223 */ /* 0x000fe2000001080b */
[----:B------:R-:W-:Y:S01]  /*efd0*/  FFMA.FTZ R3, R12, R0, -R3 ;  /* 0x000000000c037223 */ /* 0x000fe20000010803 */
[----:B------:R-:W-:Y:S01]  /*efe0*/  FFMA.FTZ R8, R24, R8, R13 ;  /* 0x0000000818087223 */ /* 0x000fe2000001000d */
[----:B------:R-:W-:Y:S01]  /*eff0*/  FFMA.FTZ R6, R20, R0, R9 ;  /* 0x0000000014067223 */ /* 0x000fe20000010009 */
[----:B------:R-:W-:-:S02]  /*f000*/  F2FP.BF16.F32.PACK_AB R4, R15, R4 ;  /* 0x000000040f04723e */ /* 0x000fc400000010ff */
[----:B------:R-:W-:Y:S02]  /*f010*/  F2FP.BF16.F32.PACK_AB R5, R10, R5 ;  /* 0x000000050a05723e */ /* 0x000fe400000010ff */
[----:B------:R-:W-:Y:S02]  /*f020*/  F2FP.BF16.F32.PACK_AB R6, R6, R3 ;  /* 0x000000030606723e */ /* 0x000fe400000010ff */
[----:B------:R-:W-:-:S05]  /*f030*/  F2FP.BF16.F32.PACK_AB R7, R8, R7 ;  /* 0x000000070807723e */ /* 0x000fca00000010ff */
[----:B------:R1:W-:Y:S01]  /*f040*/  STS.128 [R21+0x7000], R4 ;  /* 0x0070000415007388 */ /* 0x0003e20000000c00 */
[----:B------:R-:W-:Y:S05]  /*f050*/  BRA `(.L_x_582) ;  /* 0x0000001c00b07947 */ /* 0x000fea0003800000 */
.L_x_564:
[----:B------:R-:W-:-:S03]  /*f060*/  UMOV UR4, 0xffffffff ;  /* 0xffffffff00047882 */ /* 0x000fc60000000000 */
[----:B------:R-:W-:Y:S05]  /*f070*/  BRA.DIV UR4, `(.L_x_585) ;  /* 0x000001aa04b07947 */ /* 0x000fea000b800000 */
[----:B------:R0:W2:Y:S04]  /*f080*/  SHFL.IDX PT, R0, R25, RZ, 0x181f ;  /* 0x00181fff19007589 */ /* 0x0000a800000e0000 */
[----:B------:R0:W3:Y:S04]  /*f090*/  SHFL.IDX PT, R3, R24, RZ, 0x181f ;  /* 0x00181fff18037589 */ /* 0x0000e800000e0000 */
[----:B------:R0:W4:Y:S04]  /*f0a0*/  SHFL.IDX PT, R20, R27, RZ, 0x181f ;  /* 0x00181fff1b147589 */ /* 0x00012800000e0000 */
[----:B-1----:R0:W1:Y:S02]  /*f0b0*/  SHFL.IDX PT, R14, R26, RZ, 0x181f ;  /* 0x00181fff1a0e7589 */ /* 0x00206400000e0000 */
.L_x_822:
[----:B------:R-:W5:Y:S01]  /*f0c0*/  LDL R6, [R1+0x6c] ;  /* 0x00006c0001067983 */ /* 0x000f620000100800 */
[----:B------:R-:W-:Y:S01]  /*f0d0*/  ULDC UR4, c[0x0][0x448] ;  /* 0x0001120000047ab9 */ /* 0x000fe20000000800 */
[----:B------:R-:W0:Y:S01]  /*f0e0*/  LDC R13, c[0x0][0x3f4] ;  /* 0x0000fd00ff0d7b82 */ /* 0x000e220000000800 */
[----:B------:R-:W-:Y:S01]  /*f0f0*/  IMAD R12, R161, UR4, RZ ;  /* 0x00000004a10c7c24 */ /* 0x000fe2000f8e02ff */
[----:B------:R-:W-:Y:S01]  /*f100*/  BSSY B1, `(.L_x_586) ;  /* 0x0000018000017945 */ /* 0x000fe20003800000 */
[----:B------:R-:W-:Y:S02]  /*f110*/  CS2R R8, SRZ ;  /* 0x0000000000087805 */ /* 0x000fe4000001ff00 */
[----:B------:R-:W-:Y:S02]  /*f120*/  CS2R R10, SRZ ;  /* 0x00000000000a7805 */ /* 0x000fe4000001ff00 */
[----:B------:R-:W-:Y:S02]  /*f130*/  ISETP.GE.AND P0, PT, R5, R12, PT ;  /* 0x0000000c0500720c */ /* 0x000fe40003f06270 */
[----:B-----5:R-:W-:-:S04]  /*f140*/  LEA.HI R4, R6, R6, RZ, 0x1 ;  /* 0x0000000606047211 */ /* 0x020fc800078f08ff */
[----:B------:R-:W-:-:S05]  /*f150*/  LOP3.LUT R4, R4, 0xfffffffe, RZ, 0xc0, !PT ;  /* 0xfffffffe04047812 */ /* 0x000fca00078ec0ff */
[----:B0-----:R-:W-:Y:S01]  /*f160*/  IMAD.IADD R27, R6, 0x1, -R4 ;  /* 0x00000001061b7824 */ /* 0x001fe200078e0a04 */
[----:B------:R-:W-:Y:S02]  /*f170*/  CS2R R6, SRZ ;  /* 0x0000000000067805 */ /* 0x000fe4000001ff00 */
[----:B------:R-:W-:Y:S02]  /*f180*/  CS2R R4, SRZ ;  /* 0x0000000000047805 */ /* 0x000fe4000001ff00 */
[----:B------:R-:W-:Y:S01]  /*f190*/  SHF.L.U32 R27, R27, 0x1f, RZ ;  /* 0x0000001f1b1b7819 */ /* 0x000fe200000006ff */
[----:B------:R-:W-:Y:S06]  /*f1a0*/  @P0 BRA `(.L_x_587) ;  /* 0x0000000000340947 */ /* 0x000fec0003800000 */
[----:B------:R-:W-:Y:S01]  /*f1b0*/  ULDC UR4, c[0x0][0x3f4] ;  /* 0x0000fd0000047ab9 */ /* 0x000fe20000000800 */
[C---:B------:R-:W-:Y:S01]  /*f1c0*/  IMAD.SHL.U32 R15, R16.reuse, 0x2, RZ ;  /* 0x00000002100f7824 */ /* 0x040fe200078e00ff */
[C---:B------:R-:W-:Y:S02]  /*f1d0*/  ISETP.GE.AND P2, PT, R16.reuse, UR4, PT ;  /* 0x0000000410007c0c */ /* 0x040fe4000bf46270 */
[----:B------:R-:W-:Y:S02]  /*f1e0*/  SHF.L.U64.HI R9, R16, 0x1, R17 ;  /* 0x0000000110097819 */ /* 0x000fe40000010211 */
[-C--:B---3--:R-:W-:Y:S02]  /*f1f0*/  IADD3 R24, P0, R3, R15.reuse, RZ ;  /* 0x0000000f03187210 */ /* 0x088fe40007f1e0ff */
[----:B-1----:R-:W-:-:S03]  /*f200*/  IADD3 R14, P1, R14, R15, RZ ;  /* 0x0000000f0e0e7210 */ /* 0x002fc60007f3e0ff */
[--C-:B--2---:R-:W-:Y:S02]  /*f210*/  IMAD.X R25, R0, 0x1, R9.reuse, P0 ;  /* 0x0000000100197824 */ /* 0x104fe400000e0609 */
[----:B----4-:R-:W-:Y:S01]  /*f220*/  IMAD.X R15, R20, 0x1, R9, P1 ;  /* 0x00000001140f7824 */ /* 0x010fe200008e0609 */
[----:B------:R-:W-:Y:S01]  /*f230*/  CS2R R8, SRZ ;  /* 0x0000000000087805 */ /* 0x000fe2000001ff00 */
[----:B------:R-:W-:Y:S06]  /*f240*/  @P2 BRA `(.L_x_587) ;  /* 0x00000000000c2947 */ /* 0x000fec0003800000 */
[----:B------:R-:W-:Y:S02]  /*f250*/  ULDC.64 UR4, c[0x0][0x208] ;  /* 0x0000820000047ab9 */ /* 0x000fe40000000a00 */
[----:B------:R0:W5:Y:S04]  /*f260*/  LD.E.128 R4, desc[UR4][R24.64] ;  /* 0x0000000418047980 */ /* 0x000168000c101d00 */
[----:B------:R0:W5:Y:S02]  /*f270*/  LD.E.128 R8, desc[UR4][R14.64] ;  /* 0x000000040e087980 */ /* 0x000164000c101d00 */
.L_x_587:
[----:B------:R-:W-:Y:S05]  /*f280*/  BSYNC B1 ;  /* 0x0000000000017941 */ /* 0x000fea0003800000 */
.L_x_586:
[----:B------:R-:W4:Y:S01]  /*f290*/  SYNCS.PHASECHK.TRANS64.TRYWAIT P4, [R2+URZ+0x34800], R27 ;  /* 0x0348001b020075a7 */ /* 0x000f22000808017f */
[----:B--2---:R-:W-:Y:S01]  /*f2a0*/  IMAD R0, R149, -0x80, R12 ;  /* 0xffffff8095007824 */ /* 0x004fe200078e020c */
[--C-:B-----5:R-:W-:Y:S01]  /*f2b0*/  SHF.R.U64 R31, R6, 0x10, R7.reuse ;  /* 0x00000010061f7819 */ /* 0x120fe20000001207 */
[----:B---3--:R-:W-:Y:S01]  /*f2c0*/  IMAD.MOV.U32 R3, RZ, RZ, R4 ;  /* 0x000000ffff037224 */ /* 0x008fe200078e0004 */
[--C-:B------:R-:W-:Y:S01]  /*f2d0*/  SHF.R.U32.HI R29, RZ, 0x10, R7.reuse ;  /* 0x00000010ff1d7819 */ /* 0x100fe20000011607 */
[----:B01----:R-:W-:Y:S01]  /*f2e0*/  IMAD.MOV.U32 R14, RZ, RZ, R7 ;  /* 0x000000ffff0e7224 */ /* 0x003fe200078e0007 */
[----:B------:R-:W-:Y:S01]  /*f2f0*/  SHF.R.U64 R26, R4, 0x10, R5 ;  /* 0x00000010041a7819 */ /* 0x000fe20000001205 */
[----:B------:R-:W-:Y:S01]  /*f300*/  IMAD.MOV.U32 R15, RZ, RZ, R8 ;  /* 0x000000ffff0f7224 */ /* 0x000fe200078e0008 */
[----:B------:R-:W-:Y:S01]  /*f310*/  SHF.R.U64 R8, R8, 0x10, R9 ;  /* 0x0000001008087819 */ /* 0x000fe20000001209 */
[----:B------:R-:W-:Y:S01]  /*f320*/  IMAD.MOV.U32 R24, RZ, RZ, R5 ;  /* 0x000000ffff187224 */ /* 0x000fe200078e0005 */
[--C-:B------:R-:W-:Y:S01]  /*f330*/  SHF.R.U32.HI R7, RZ, 0x10, R9.reuse ;  /* 0x00000010ff077819 */ /* 0x100fe20000011609 */
[----:B----4-:R-:W-:Y:S01]  /*f340*/  IMAD.MOV.U32 R20, RZ, RZ, R9 ;  /* 0x000000ffff147224 */ /* 0x010fe200078e0009 */
[----:B------:R-:W-:Y:S01]  /*f350*/  SHF.R.U32.HI R33, RZ, 0x10, R5 ;  /* 0x00000010ff217819 */ /* 0x000fe20000011605 */
[----:B------:R-:W-:Y:S01]  /*f360*/  VIADD R34, R22, 0x20 ;  /* 0x0000002016227836 */ /* 0x000fe20000000000 */
[----:B------:R-:W-:Y:S01]  /*f370*/  ISETP.GE.AND P0, PT, R16, R13, PT ;  /* 0x0000000d1000720c */ /* 0x000fe20003f06270 */
[----:B------:R-:W-:Y:S01]  /*f380*/  VIADD R32, R22, 0x40 ;  /* 0x0000004016207836 */ /* 0x000fe20000000000 */
[----:B------:R-:W-:Y:S01]  /*f390*/  VIMNMX R9, R0, 0x80, PT ;  /* 0x0000008000097848 */ /* 0x000fe20003fe0100 */
[----:B------:R-:W-:Y:S01]  /*f3a0*/  IMAD.MOV.U32 R12, RZ, RZ, R6 ;  /* 0x000000ffff0c7224 */ /* 0x000fe200078e0006 */
[--C-:B------:R-:W-:Y:S01]  /*f3b0*/  SHF.R.U64 R5, R10, 0x10, R11.reuse ;  /* 0x000000100a057819 */ /* 0x100fe2000000120b */
[----:B------:R-:W-:Y:S01]  /*f3c0*/  IMAD.MOV.U32 R4, RZ, RZ, R10 ;  /* 0x000000ffff047224 */ /* 0x000fe200078e000a */
[--C-:B------:R-:W-:Y:S01]  /*f3d0*/  SHF.R.U32.HI R6, RZ, 0x10, R11.reuse ;  /* 0x00000010ff067819 */ /* 0x100fe2000001160b */
[----:B------:R-:W-:Y:S01]  /*f3e0*/  IMAD.MOV.U32 R25, RZ, RZ, R11 ;  /* 0x000000ffff197224 */ /* 0x000fe200078e000b */
[----:B------:R-:W-:Y:S01]  /*f3f0*/  BSSY B1, `(.L_x_588) ;  /* 0x000000f000017945 */ /* 0x000fe20003800000 */
[----:B------:R-:W-:Y:S01]  /*f400*/  VIADD R30, R22, 0x60 ;  /* 0x00000060161e7836 */ /* 0x000fe20000000000 */
[----:B------:R-:W-:-:S02]  /*f410*/  PRMT R0, R3, 0x5410, R26 ;  /* 0x0000541003007816 */ /* 0x000fc4000000001a */
[-C--:B------:R-:W-:Y:S02]  /*f420*/  ISETP.GE.OR P3, PT, R22, R9.reuse, P0 ;  /* 0x000000091600720c */ /* 0x080fe40000766670 */
[-C--:B------:R-:W-:Y:S02]  /*f430*/  ISETP.GE.OR P2, PT, R34, R9.reuse, P0 ;  /* 0x000000092200720c */ /* 0x080fe40000746670 */
[-C--:B------:R-:W-:Y:S02]  /*f440*/  ISETP.GE.OR P1, PT, R32, R9.reuse, P0 ;  /* 0x000000092000720c */ /* 0x080fe40000726670 */
[----:B------:R-:W-:Y:S02]  /*f450*/  PRMT R3, R24, 0x5410, R33 ;  /* 0x0000541018037816 */ /* 0x000fe40000000021 */
[----:B------:R-:W-:Y:S02]  /*f460*/  ISETP.GE.OR P0, PT, R30, R9, P0 ;  /* 0x000000091e00720c */ /* 0x000fe40000706670 */
[----:B------:R-:W-:-:S02]  /*f470*/  PRMT R12, R12, 0x5410, R31 ;  /* 0x000054100c0c7816 */ /* 0x000fc4000000001f */
[----:B------:R-:W-:Y:S02]  /*f480*/  PRMT R14, R14, 0x5410, R29 ;  /* 0x000054100e0e7816 */ /* 0x000fe4000000001d */
[----:B------:R-:W-:Y:S02]  /*f490*/  PRMT R15, R15, 0x5410, R8 ;  /* 0x000054100f0f7816 */ /* 0x000fe40000000008 */
[----:B------:R-:W-:Y:S02]  /*f4a0*/  PRMT R20, R20, 0x5410, R7 ;  /* 0x0000541014147816 */ /* 0x000fe40000000007 */
[----:B------:R-:W-:Y:S02]  /*f4b0*/  PRMT R24, R4, 0x5410, R5 ;  /* 0x0000541004187816 */ /* 0x000fe40000000005 */
[----:B------:R-:W-:Y:S01]  /*f4c0*/  PRMT R25, R25, 0x5410, R6 ;  /* 0x0000541019197816 */ /* 0x000fe20000000006 */
[----:B------:R-:W-:Y:S06]  /*f4d0*/  @!P4 BRA `(.L_x_589) ;  /* 0x000001a80008c947 */ /* 0x000fec0003800000 */
.L_x_823:
[----:B------:R-:W-:Y:S05]  /*f4e0*/  BSYNC B1 ;  /* 0x0000000000017941 */ /* 0x000fea0003800000 */
.L_x_588:
[----:B------:R-:W-:Y:S04]  /*f4f0*/  BSSY B1, `(.L_x_590) ;  /* 0x0000069000017945 */ /* 0x000fe80003800000 */
[----:B------:R-:W-:Y:S05]  /*f500*/  @P3 BRA `(.L_x_591) ;  /* 0x00000004009c3947 */ /* 0x000fea0003800000 */
[----:B------:R-:W1:Y:S01]  /*f510*/  S2R R5, SR_TID.X ;  /* 0x0000000000057919 */ /* 0x000e620000002100 */
[----:B------:R-:W-:Y:S01]  /*f520*/  IMAD.SHL.U32 R6, R22, 0x40, RZ ;  /* 0x0000004016067824 */ /* 0x000fe200078e00ff */
[C---:B------:R-:W-:Y:S01]  /*f530*/  LOP3.LUT R39, R15.reuse, 0xffff0000, RZ, 0xc0, !PT ;  /* 0xffff00000f277812 */ /* 0x040fe200078ec0ff */
[----:B------:R-:W-:Y:S01]  /*f540*/  IMAD.U32 R38, R15, 0x10000, RZ ;  /* 0x000100000f267824 */ /* 0x000fe200078e00ff */
[----:B------:R-:W2:Y:S01]  /*f550*/  S2R R8, SR_TID.X ;  /* 0x0000000000087919 */ /* 0x000ea20000002100 */
[C---:B------:R-:W-:Y:S01]  /*f560*/  IMAD.U32 R36, R0.reuse, 0x10000, RZ ;  /* 0x0001000000247824 */ /* 0x040fe200078e00ff */
[----:B------:R-:W-:Y:S01]  /*f570*/  LOP3.LUT R37, R0, 0xffff0000, RZ, 0xc0, !PT ;  /* 0xffff000000257812 */ /* 0x000fe200078ec0ff */
[----:B-1----:R-:W-:Y:S02]  /*f580*/  VIADD R5, R5, 0xffffff80 ;  /* 0xffffff8005057836 */ /* 0x002fe40000000000 */
[----:B--2---:R-:W-:-:S03]  /*f590*/  VIADD R8, R8, 0xffffff80 ;  /* 0xffffff8008087836 */ /* 0x004fc60000000000 */
[----:B------:R-:W-:-:S04]  /*f5a0*/  SHF.R.S32.HI R4, RZ, 0x1f, R5 ;  /* 0x0000001fff047819 */ /* 0x000fc80000011405 */
[----:B------:R-:W-:-:S04]  /*f5b0*/  LEA.HI R4, R4, R5, RZ, 0x3 ;  /* 0x0000000504047211 */ /* 0x000fc800078f18ff */
[----:B------:R-:W-:-:S05]  /*f5c0*/  LOP3.LUT R4, R4, 0xfffffff8, RZ, 0xc0, !PT ;  /* 0xfffffff804047812 */ /* 0x000fca00078ec0ff */
[----:B------:R-:W-:-:S05]  /*f5d0*/  IMAD.IADD R4, R5, 0x1, -R4 ;  /* 0x0000000105047824 */ /* 0x000fca00078e0a04 */
[----:B------:R-:W-:-:S04]  /*f5e0*/  LEA.HI R4, R13, R4, RZ, 0x1d ;  /* 0x000000040d047211 */ /* 0x000fc800078fe8ff */
[----:B------:R-:W-:Y:S01]  /*f5f0*/  SHF.R.S32.HI R7, RZ, 0x1f, R4 ;  /* 0x0000001fff077819 */ /* 0x000fe20000011404 */
[----:B------:R-:W-:-:S03]  /*f600*/  IMAD.SHL.U32 R5, R4, 0x8, RZ ;  /* 0x0000000804057824 */ /* 0x000fc600078e00ff */
[----:B------:R-:W-:Y:S02]  /*f610*/  LEA.HI R7, R7, R4, RZ, 0x3 ;  /* 0x0000000407077211 */ /* 0x000fe400078f18ff */
[----:B------:R-:W-:-:S03]  /*f620*/  LOP3.LUT R5, R5, 0x38, RZ, 0xc0, !PT ;  /* 0x0000003805057812 */ /* 0x000fc600078ec0ff */
[----:B------:R-:W-:Y:S01]  /*f630*/  IMAD.SHL.U32 R7, R7, 0x400, RZ ;  /* 0x0000040007077824 */ /* 0x000fe200078e00ff */
[----:B------:R-:W-:Y:S02]  /*f640*/  LOP3.LUT R5, R5, 0x1c0, R6, 0xf8, !PT ;  /* 0x000001c005057812 */ /* 0x000fe400078ef806 */
[----:B------:R-:W-:Y:S02]  /*f650*/  SHF.R.S32.HI R6, RZ, 0x1f, R8 ;  /* 0x0000001fff067819 */ /* 0x000fe40000011408 */
[----:B------:R-:W-:Y:S02]  /*f660*/  LOP3.LUT R7, R7, 0x7fffe000, RZ, 0xc0, !PT ;  /* 0x7fffe00007077812 */ /* 0x000fe400078ec0ff */
[----:B------:R-:W-:Y:S01]  /*f670*/  LEA.HI R6, R6, R8, RZ, 0x6 ;  /* 0x0000000806067211 */ /* 0x000fe200078f30ff */
[----:B------:R-:W-:-:S04]  /*f680*/  IMAD.SHL.U32 R8, R22, 0x40, RZ ;  /* 0x0000004016087824 */ /* 0x000fc800078e00ff */
[----:B------:R-:W-:Y:S01]  /*f690*/  IMAD.SHL.U32 R6, R6, 0x8, RZ ;  /* 0x0000000806067824 */ /* 0x000fe200078e00ff */
[----:B------:R-:W-:-:S04]  /*f6a0*/  LOP3.LUT R8, R8, 0x1c0, RZ, 0xc0, !PT ;  /* 0x000001c008087812 */ /* 0x000fc800078ec0ff */
[----:B------:R-:W-:Y:S02]  /*f6b0*/  SHF.R.U32.HI R8, RZ, 0x3, R8 ;  /* 0x00000003ff087819 */ /* 0x000fe40000011608 */
[----:B------:R-:W-:Y:S02]  /*f6c0*/  LOP3.LUT R6, R6, 0xfffffe00, RZ, 0xc0, !PT ;  /* 0xfffffe0006067812 */ /* 0x000fe400078ec0ff */
[----:B------:R-:W-:-:S04]  /*f6d0*/  LOP3.LUT R4, R5, R8, RZ, 0x3c, !PT ;  /* 0x0000000805047212 */ /* 0x000fc800078e3cff */
[----:B------:R-:W-:Y:S02]  /*f6e0*/  IADD3 R9, R4, R7, R6 ;  /* 0x0000000704097210 */ /* 0x000fe40007ffe006 */
[----:B------:R-:W0:Y:S03]  /*f6f0*/  LDS.128 R4, [R21] ;  /* 0x0000000015047984 */ /* 0x000e260000000c00 */
[----:B------:R-:W-:-:S05]  /*f700*/  IMAD R26, R9, 0x2, R2 ;  /* 0x00000002091a7824 */ /* 0x000fca00078e0202 */
[----:B------:R-:W1:Y:S01]  /*f710*/  LDS.128 R8, [R26+0x16400] ;  /* 0x016400001a087984 */ /* 0x000e620000000c00 */
[C---:B0-----:R-:W-:Y:S01]  /*f720*/  IMAD.U32 R27, R4.reuse, 0x10000, RZ ;  /* 0x00010000041b7824 */ /* 0x041fe200078e00ff */
[----:B------:R-:W-:Y:S01]  /*f730*/  LOP3.LUT R4, R4, 0xffff0000, RZ, 0xc0, !PT ;  /* 0xffff000004047812 */ /* 0x000fe200078ec0ff */
[C---:B------:R-:W-:Y:S01]  /*f740*/  IMAD.U32 R29, R5.reuse, 0x10000, RZ ;  /* 0x00010000051d7824 */ /* 0x040fe200078e00ff */
[----:B------:R-:W-:Y:S01]  /*f750*/  LOP3.LUT R5, R5, 0xffff0000, RZ, 0xc0, !PT ;  /* 0xffff000005057812 */ /* 0x000fe200078ec0ff */
[C---:B------:R-:W-:Y:S01]  /*f760*/  IMAD.U32 R30, R6.reuse, 0x10000, RZ ;  /* 0x00010000061e7824 */ /* 0x040fe200078e00ff */
[----:B------:R-:W-:Y:S01]  /*f770*/  LOP3.LUT R6, R6, 0xffff0000, RZ, 0xc0, !PT ;  /* 0xffff000006067812 */ /* 0x000fe200078ec0ff */
[C---:B------:R-:W-:Y:S01]  /*f780*/  IMAD.U32 R31, R7.reuse, 0x10000, RZ ;  /* 0x00010000071f7824 */ /* 0x040fe200078e00ff */
[----:B------:R-:W-:Y:S01]  /*f790*/  LOP3.LUT R7, R7, 0xffff0000, RZ, 0xc0, !PT ;  /* 0xffff000007077812 */ /* 0x000fe200078ec0ff */
[C---:B-1----:R-:W-:Y:S01]  /*f7a0*/  IMAD.U32 R32, R8.reuse, 0x10000, RZ ;  /* 0x0001000008207824 */ /* 0x042fe200078e00ff */
[----:B------:R-:W-:Y:S01]  /*f7b0*/  LOP3.LUT R8, R8, 0xffff0000, RZ, 0xc0, !PT ;  /* 0xffff000008087812 */ /* 0x000fe200078ec0ff */
[C---:B------:R-:W-:Y:S01]  /*f7c0*/  IMAD.U32 R33, R9.reuse, 0x10000, RZ ;  /* 0x0001000009217824 */ /* 0x040fe200078e00ff */
[----:B------:R-:W-:Y:S01]  /*f7d0*/  LOP3.LUT R9, R9, 0xffff0000, RZ, 0xc0, !PT ;  /* 0xffff000009097812 */ /* 0x000fe200078ec0ff */
[C---:B------:R-:W-:Y:S01]  /*f7e0*/  FMUL.FTZ R40, R32.reuse, R38 ;  /* 0x0000002620287220 */ /* 0x040fe20000410000 */
[----:B------:R-:W-:Y:S01]  /*f7f0*/  FMUL.FTZ R32, R32, R36 ;  /* 0x0000002420207220 */ /* 0x000fe20000410000 */
[----:B------:R-:W-:Y:S01]  /*f800*/  FMUL.FTZ R41, R8, R39 ;  /* 0x0000002708297220 */ /* 0x000fe20000410000 */
[----:B------:R-:W-:-:S02]  /*f810*/  IMAD.U32 R34, R10, 0x10000, RZ ;  /* 0x000100000a227824 */ /* 0x000fc400078e00ff */
[C---:B------:R-:W-:Y:S01]  /*f820*/  FFMA.FTZ R40, R27.reuse, R36, -R40 ;  /* 0x000000241b287223 */ /* 0x040fe20000010828 */
[----:B------:R-:W-:Y:S02]  /*f830*/  IMAD.U32 R36, R20, 0x10000, RZ ;  /* 0x0001000014247824 */ /* 0x000fe400078e00ff */
[----:B------:R-:W-:Y:S01]  /*f840*/  FFMA.FTZ R38, R27, R38, R32 ;  /* 0x000000261b267223 */ /* 0x000fe20000010020 */
[----:B------:R-:W-:Y:S02]  /*f850*/  IMAD.U32 R32, R3, 0x10000, RZ ;  /* 0x0001000003207824 */ /* 0x000fe400078e00ff */
[-C--:B------:R-:W-:Y:S01]  /*f860*/  FMUL.FTZ R27, R8, R37.reuse ;  /* 0x00000025081b7220 */ /* 0x080fe20000410000 */
[C---:B------:R-:W-:Y:S01]  /*f870*/  FMUL.FTZ R8, R33.reuse, R36 ;  /* 0x0000002421087220 */ /* 0x040fe20000410000 */
[----:B------:R-:W-:Y:S01]  /*f880*/  FFMA.FTZ R41, R4, R37, -R41 ;  /* 0x0000002504297223 */ /* 0x000fe20000010829 */
[----:B------:R-:W-:Y:S01]  /*f890*/  FMUL.FTZ R33, R33, R32 ;  /* 0x0000002021217220 */ /* 0x000fe20000410000 */
[----:B------:R-:W-:-:S02]  /*f8a0*/  IMAD.U32 R37, R24, 0x10000, RZ ;  /* 0x0001000018257824 */ /* 0x000fc400078e00ff */
[----:B------:R-:W-:Y:S01]  /*f8b0*/  FFMA.FTZ R39, R4, R39, R27 ;  /* 0x0000002704277223 */ /* 0x000fe2000001001b */
[----:B------:R-:W-:Y:S01]  /*f8c0*/  LOP3.LUT R10, R10, 0xffff0000, RZ, 0xc0, !PT ;  /* 0xffff00000a0a7812 */ /* 0x000fe200078ec0ff */
[C---:B------:R-:W-:Y:S01]  /*f8d0*/  FFMA.FTZ R36, R29.reuse, R36, R33 ;  /* 0x000000241d247223 */ /* 0x040fe20000010021 */
[----:B------:R-:W-:Y:S01]  /*f8e0*/  FFMA.FTZ R42, R29, R32, -R8 ;  /* 0x000000201d2a7223 */ /* 0x000fe20000010808 */
[----:B------:R-:W-:Y:S02]  /*f8f0*/  IMAD.U32 R27, R12, 0x10000, RZ ;  /* 0x000100000c1b7824 */ /* 0x000fe400078e00ff */
[----:B------:R-:W-:Y:S01]  /*f900*/  FMUL.FTZ R43, R34, R37 ;  /* 0x00000025222b7220 */ /* 0x000fe20000410000 */
[----:B------:R-:W-:Y:S01]  /*f910*/  LOP3.LUT R33, R24, 0xffff0000, RZ, 0xc0, !PT ;  /* 0xffff000018217812 */ /* 0x000fe200078ec0ff */
[----:B------:R-:W-:Y:S01]  /*f920*/  IMAD.U32 R35, R11, 0x10000, RZ ;  /* 0x000100000b237824 */ /* 0x000fe200078e00ff */
[----:B------:R-:W-:Y:S01]  /*f930*/  LOP3.LUT R29, R12, 0xffff0000, RZ, 0xc0, !PT ;  /* 0xffff00000c1d7812 */ /* 0x000fe200078ec0ff */
[----:B------:R-:W-:-:S02]  /*f940*/  IMAD.U32 R32, R25, 0x10000, RZ ;  /* 0x0001000019207824 */ /* 0x000fc400078e00ff */
[-C--:B------:R-:W-:Y:S01]  /*f950*/  FMUL.FTZ R45, R34, R27.reuse ;  /* 0x0000001b222d7220 */ /* 0x080fe20000410000 */
[----:B------:R-:W-:Y:S01]  /*f960*/  FFMA.FTZ R43, R30, R27, -R43 ;  /* 0x0000001b1e2b7223 */ /* 0x000fe2000001082b */
[----:B------:R-:W-:Y:S01]  /*f970*/  FMUL.FTZ R27, R10, R33 ;  /* 0x000000210a1b7220 */ /* 0x000fe20000410000 */
[----:B------:R-:W-:Y:S02]  /*f980*/  IMAD.U32 R4, R14, 0x10000, RZ ;  /* 0x000100000e047824 */ /* 0x000fe400078e00ff */
[-C--:B------:R-:W-:Y:S01]  /*f990*/  FMUL.FTZ R10, R10, R29.reuse ;  /* 0x0000001d0a0a7220 */ /* 0x080fe20000410000 */
[----:B------:R-:W-:Y:S01]  /*f9a0*/  FMUL.FTZ R8, R35, R32 ;  /* 0x0000002023087220 */ /* 0x000fe20000410000 */
[----:B------:R-:W-:Y:S01]  /*f9b0*/  FFMA.FTZ R34, R6, R29, -R27 ;  /* 0x0000001d06227223 */ /* 0x000fe2000001081b */
[----:B------:R-:W-:Y:S01]  /*f9c0*/  FFMA.FTZ R45, R30, R37, R45 ;  /* 0x000000251e2d7223 */ /* 0x000fe2000001002d */
[----:B------:R-:W-:Y:S01]  /*f9d0*/  FFMA.FTZ R44, R6, R33, R10 ;  /* 0x00000021062c7223 */ /* 0x000fe2000001000a */
[-C--:B------:R-:W-:Y:S01]  /*f9e0*/  FFMA.FTZ R29, R31, R4.reuse, -R8 ;  /* 0x000000041f1d7223 */ /* 0x080fe20000010808 */
[----:B------:R-:W-:Y:S01]  /*f9f0*/  LOP3.LUT R11, R11, 0xffff0000, RZ, 0xc0, !PT ;  /* 0xffff00000b0b7812 */ /* 0x000fe200078ec0ff */
[----:B------:R-:W-:Y:S01]  /*fa00*/  FMUL.FTZ R30, R35, R4 ;  /* 0x00000004231e7220 */ /* 0x000fe20000410000 */
[----:B------:R-:W-:-:S02]  /*fa10*/  LOP3.LUT R8, R20, 0xffff0000, RZ, 0xc0, !PT ;  /* 0xffff000014087812 */ /* 0x000fc400078ec0ff */
[----:B------:R-:W-:Y:S01]  /*fa20*/  LOP3.LUT R10, R25, 0xffff0000, RZ, 0xc0, !PT ;  /* 0xffff0000190a7812 */ /* 0x000fe200078ec0ff */
[----:B------:R-:W-:Y:S01]  /*fa30*/  FFMA.FTZ R31, R31, R32, R30 ;  /* 0x000000201f1f7223 */ /* 0x000fe2000001001e */
[----:B------:R-:W-:Y:S01]  /*fa40*/  LOP3.LUT R4, R3, 0xffff0000, RZ, 0xc0, !PT ;  /* 0xffff000003047812 */ /* 0x000fe200078ec0ff */
[----:B------:R-:W-:Y:S01]  /*fa50*/  FMUL.FTZ R30, R9, R8 ;  /* 0x00000008091e7220 */ /* 0x000fe20000410000 */
[----:B------:R-:W-:Y:S01]  /*fa60*/  LOP3.LUT R6, R14, 0xffff0000, RZ, 0xc0, !PT ;  /* 0xffff00000e067812 */ /* 0x000fe200078ec0ff */
[----:B------:R-:W-:Y:S02]  /*fa70*/  FMUL.FTZ R32, R11, R10 ;  /* 0x0000000a0b207220 */ /* 0x000fe40000410000 */
[-C--:B------:R-:W-:Y:S01]  /*fa80*/  FMUL.FTZ R27, R9, R4.reuse ;  /* 0x00000004091b7220 */ /* 0x080fe20000410000 */
[----:B------:R-:W-:Y:S01]  /*fa90*/  FFMA.FTZ R9, R5, R4, -R30 ;  /* 0x0000000405097223 */ /* 0x000fe2000001081e */
[-C--:B------:R-:W-:Y:S01]  /*faa0*/  FMUL.FTZ R11, R11, R6.reuse ;  /* 0x000000060b0b7220 */ /* 0x080fe20000410000 */
[----:B------:R-:W-:Y:S01]  /*fab0*/  FFMA.FTZ R32, R7, R6, -R32 ;  /* 0x0000000607207223 */ /* 0x000fe20000010820 */
[----:B------:R-:W-:Y:S01]  /*fac0*/  FFMA.FTZ R27, R5, R8, R27 ;  /* 0x00000008051b7223 */ /* 0x000fe2000001001b */
[----:B------:R-:W-:Y:S01]  /*fad0*/  F2FP.BF16.F32.PACK_AB R6, R34, R43 ;  /* 0x0000002b2206723e */ /* 0x000fe200000010ff */
[----:B------:R-:W-:Y:S01]  /*fae0*/  FFMA.FTZ R30, R7, R10, R11 ;  /* 0x0000000a071e7223 */ /* 0x000fe2000001000b */
[----:B------:R-:W-:-:S02]  /*faf0*/  F2FP.BF16.F32.PACK_AB R4, R41, R40 ;  /* 0x000000282904723e */ /* 0x000fc400000010ff */
[----:B------:R-:W-:Y:S02]  /*fb00*/  F2FP.BF16.F32.PACK_AB R5, R9, R42 ;  /* 0x0000002a0905723e */ /* 0x000fe400000010ff */
[----:B------:R-:W-:Y:S02]  /*fb10*/  F2FP.BF16.F32.PACK_AB R7, R32, R29 ;  /* 0x0000001d2007723e */ /* 0x000fe400000010ff */
[----:B------:R-:W-:Y:S02]  /*fb20*/  F2FP.BF16.F32.PACK_AB R10, R44, R45 ;  /* 0x0000002d2c0a723e */ /* 0x000fe400000010ff */
[----:B------:R-:W-:Y:S01]  /*fb30*/  F2FP.BF16.F32.PACK_AB R8, R39, R38 ;  /* 0x000000262708723e */ /* 0x000fe200000010ff */
[----:B------:R1:W-:Y:S01]  /*fb40*/  STS.128 [R21], R4 ;  /* 0x0000000415007388 */ /* 0x0003e20000000c00 */
[----:B------:R-:W-:Y:S02]  /*fb50*/  F2FP.BF16.F32.PACK_AB R9, R27, R36 ;  /* 0x000000241b09723e */ /* 0x000fe400000010ff */
[----:B------:R-:W-:-:S05]  /*fb60*/  F2FP.BF16.F32.PACK_AB R11, R30, R31 ;  /* 0x0000001f1e0b723e */ /* 0x000fca00000010ff */
[----:B------:R1:W-:Y:S02]  /*fb70*/  STS.128 [R26+0x16400], R8 ;  /* 0x016400081a007388 */ /* 0x0003e40000000c00 */
.L_x_591:
[----:B------:R-:W-:Y:S05]  /*fb80*/  BSYNC B1 ;  /* 0x0000000000017941 */ /* 0x000fea0003800000 */
.L_x_590:
[----:B------:R-:W-:Y:S04]  /*fb90*/  BSSY B1, `(.L_x_592) ;  /* 0x000006a000017945 */ /* 0x000fe80003800000 */
[----:B------:R-:W-:Y:S05]  /*fba0*/  @P2 BRA `(.L_x_593) ;  /* 0x0000000400a02947 */ /* 0x000fea0003800000 */
[----:B-1----:R-:W2:Y:S04]  /*fbb0*/  LDL R8, [R1+0x3c] ;  /* 0x00003c0001087983 */ /* 0x002ea80000100800 */
[----:B------:R-:W3:Y:S01]  /*fbc0*/  LDL R10, [R1+0x78] ;  /* 0x00007800010a7983 */ /* 0x000ee20000100800 */
[----:B------:R-:W1:Y:S01]  /*fbd0*/  S2R R5, SR_TID.X ;  /* 0x0000000000057919 */ /* 0x000e620000002100 */
[C---:B------:R-:W-:Y:S02]  /*fbe0*/  VIADD R9, R22.reuse, 0x20 ;  /* 0x0000002016097836 */ /* 0x040fe40000000000 */
[----:B------:R-:W-:Y:S02]  /*fbf0*/  VIADD R11, R22, 0x20 ;  /* 0x00000020160b7836 */ /* 0x000fe40000000000 */
[----:B-1----:R-:W-:-:S05]  /*fc00*/  VIADD R5, R5, 0xffffff80 ;  /* 0xffffff8005057836 */ /* 0x002fca0000000000 */
[----:B------:R-:W-:-:S04]  /*fc10*/  SHF.R.S32.HI R4, RZ, 0x1f, R5 ;  /* 0x0000001fff047819 */ /* 0x000fc80000011405 */
[----:B------:R-:W-:-:S04]  /*fc20*/  LEA.HI R4, R4, R5, RZ, 0x3 ;  /* 0x0000000504047211 */ /* 0x000fc800078f18ff */
[----:B------:R-:W-:-:S05]  /*fc30*/  LOP3.LUT R4, R4, 0xfffffff8, RZ, 0xc0, !PT ;  /* 0xfffffff804047812 */ /* 0x000fca00078ec0ff */
[----:B------:R-:W-:-:S05]  /*fc40*/  IMAD.IADD R4, R5, 0x1, -R4 ;  /* 0x0000000105047824 */ /* 0x000fca00078e0a04 */
[----:B------:R-:W-:Y:S01]  /*fc50*/  LEA.HI R4, R13, R4, RZ, 0x1d ;  /* 0x000000040d047211 */ /* 0x000fe200078fe8ff */
[----:B------:R-:W-:Y:S02]  /*fc60*/  IMAD.SHL.U32 R11, R11, 0x40, RZ ;  /* 0x000000400b0b7824 */ /* 0x000fe400078e00ff */
[----:B------:R-:W-:Y:S01]  /*fc70*/  IMAD.SHL.U32 R9, R9, 0x40, RZ ;  /* 0x0000004009097824 */ /* 0x000fe200078e00ff */
[----:B------:R-:W-:Y:S01]  /*fc80*/  SHF.R.S32.HI R7, RZ, 0x1f, R4 ;  /* 0x0000001fff077819 */ /* 0x000fe20000011404 */
[----:B------:R-:W-:Y:S01]  /*fc90*/  IMAD.SHL.U32 R5, R4, 0x8, RZ ;  /* 0x0000000804057824 */ /* 0x000fe200078e00ff */
[----:B------:R-:W-:Y:S02]  /*fca0*/  LOP3.LUT R11, R11, 0x1c0, RZ, 0xc0, !PT ;  /* 0x000001c00b0b7812 */ /* 0x000fe400078ec0ff */
[----:B------:R-:W-:Y:S02]  /*fcb0*/  LEA.HI R7, R7, R4, RZ, 0x3 ;  /* 0x0000000407077211 */ /* 0x000fe400078f18ff */
[----:B------:R-:W-:-:S02]  /*fcc0*/  LOP3.LUT R9, R9, 0x1c0, RZ, 0xc0, !PT ;  /* 0x000001c009097812 */ /* 0x000fc400078ec0ff */
[----:B------:R-:W-:Y:S01]  /*fcd0*/  LOP3.LUT R4, R11, 0x38, R5, 0xf8, !PT ;  /* 0x000000380b047812 */ /* 0x000fe200078ef805 */
[----:B------:R-:W-:Y:S01]  /*fce0*/  IMAD.SHL.U32 R7, R7, 0x400, RZ ;  /* 0x0000040007077824 */ /* 0x000fe200078e00ff */
[----:B------:R-:W-:Y:S02]  /*fcf0*/  SHF.R.U32.HI R9, RZ, 0x3, R9 ;  /* 0x00000003ff097819 */ /* 0x000fe40000011609 */
[----:B------:R-:W-:Y:S02]  /*fd00*/  LOP3.LUT R6, R11, 0x38, R16, 0xf8, !PT ;  /* 0x000000380b067812 */ /* 0x000fe400078ef810 */
[----:B------:R-:W-:Y:S02]  /*fd10*/  LOP3.LUT R4, R4, R9, RZ, 0x3c, !PT ;  /* 0x0000000904047212 */ /* 0x000fe400078e3cff */
[----:B------:R-:W-:Y:S01]  /*fd20*/  LOP3.LUT R7, R7, 0x7fffe000, RZ, 0xc0, !PT ;  /* 0x7fffe00007077812 */ /* 0x000fe200078ec0ff */
[C---:B------:R-:W-:Y:S02]  /*fd30*/  IMAD.U32 R38, R15.reuse, 0x10000, RZ ;  /* 0x000100000f267824 */ /* 0x040fe400078e00ff */
[----:B------:R-:W-:Y:S01]  /*fd40*/  IMAD.U32 R36, R0, 0x10000, RZ ;  /* 0x0001000000247824 */ /* 0x000fe200078e00ff */
[----:B------:R-:W-:Y:S01]  /*fd50*/  LOP3.LUT R40, R15, 0xffff0000, RZ, 0xc0, !PT ;  /* 0xffff00000f287812 */ /* 0x000fe200078ec0ff */
[----:B------:R-:W-:-:S02]  /*fd60*/  IMAD.U32 R43, R20, 0x10000, RZ ;  /* 0x00010000142b7824 */ /* 0x000fc400078e00ff */
[----:B------:R-:W-:Y:S02]  /*fd70*/  IMAD.U32 R41, R3, 0x10000, RZ ;  /* 0x0001000003297824 */ /* 0x000fe400078e00ff */
[C---:B------:R-:W-:Y:S01]  /*fd80*/  IMAD.U32 R45, R24.reuse, 0x10000, RZ ;  /* 0x00010000182d7824 */ /* 0x040fe200078e00ff */
[----:B------:R-:W-:Y:S01]  /*fd90*/  LOP3.LUT R42, R24, 0xffff0000, RZ, 0xc0, !PT ;  /* 0xffff0000182a7812 */ /* 0x000fe200078ec0ff */
[----:B------:R-:W-:Y:S01]  /*fda0*/  IMAD.U32 R44, R25, 0x10000, RZ ;  /* 0x00010000192c7824 */ /* 0x000fe200078e00ff */
[----:B--2---:R-:W-:Y:S02]  /*fdb0*/  LOP3.LUT R6, R8, R6, R9, 0xf6, !PT ;  /* 0x0000000608067212 */ /* 0x004fe400078ef609 */
[----:B------:R-:W-:-:S05]  /*fdc0*/  IADD3 R9, R4, R7, R8 ;  /* 0x0000000704097210 */ /* 0x000fca0007ffe008 */
[----:B------:R-:W-:Y:S01]  /*fdd0*/  IMAD R21, R9, 0x2, R2 ;  /* 0x0000000209157824 */ /* 0x000fe200078e0202 */
[----:B---3--:R-:W-:-:S04]  /*fde0*/  LEA R46, R6, R10, 0x1 ;  /* 0x0000000a062e7211 */ /* 0x008fc800078e08ff */
[----:B------:R-:W1:Y:S04]  /*fdf0*/  LDS.128 R8, [R21+0x16400] ;  /* 0x0164000015087984 */ /* 0x000e680000000c00 */
[----:B------:R-:W2:Y:S01]  /*fe00*/  LDS.128 R4, [R46] ;  /* 0x000000002e047984 */ /* 0x000ea20000000c00 */
[C---:B-1----:R-:W-:Y:S01]  /*fe10*/  IMAD.U32 R31, R8.reuse, 0x10000, RZ ;  /* 0x00010000081f7824 */ /* 0x042fe200078e00ff */
[----:B------:R-:W-:Y:S01]  /*fe20*/  LOP3.LUT R8, R8, 0xffff0000, RZ, 0xc0, !PT ;  /* 0xffff000008087812 */ /* 0x000fe200078ec0ff */
[----:B--2---:R-:W-:Y:S02]  /*fe30*/  IMAD.U32 R26, R4, 0x10000, RZ ;  /* 0x00010000041a7824 */ /* 0x004fe400078e00ff */
[-C--:B------:R-:W-:Y:S01]  /*fe40*/  FMUL.FTZ R35, R38, R31.reuse ;  /* 0x0000001f26237220 */ /* 0x080fe20000410000 */
[----:B------:R-:W-:-:S03]  /*fe50*/  FMUL.FTZ R31, R36, R31 ;  /* 0x0000001f241f7220 */ /* 0x000fc60000410000 */
[----:B------:R-:W-:Y:S01]  /*fe60*/  FFMA.FTZ R35, R36, R26, -R35 ;  /* 0x0000001a24237223 */ /* 0x000fe20000010823 */
[----:B------:R-:W-:Y:S01]  /*fe70*/  LOP3.LUT R36, R0, 0xffff0000, RZ, 0xc0, !PT ;  /* 0xffff000000247812 */ /* 0x000fe200078ec0ff */
[-C--:B------:R-:W-:Y:S01]  /*fe80*/  FMUL.FTZ R37, R40, R8.reuse ;  /* 0x0000000828257220 */ /* 0x080fe20000410000 */
[----:B------:R-:W-:Y:S01]  /*fe90*/  LOP3.LUT R4, R4, 0xffff0000, RZ, 0xc0, !PT ;  /* 0xffff000004047812 */ /* 0x000fe200078ec0ff */
[----:B------:R-:W-:Y:S02]  /*fea0*/  IMAD.U32 R32, R9, 0x10000, RZ ;  /* 0x0001000009207824 */ /* 0x000fe400078e00ff */
[----:B------:R-:W-:Y:S01]  /*feb0*/  FMUL.FTZ R39, R36, R8 ;  /* 0x0000000824277220 */ /* 0x000fe20000410000 */
[----:B------:R-:W-:Y:S02]  /*fec0*/  IMAD.U32 R33, R10, 0x10000, RZ ;  /* 0x000100000a217824 */ /* 0x000fe400078e00ff */
[----:B------:R-:W-:Y:S01]  /*fed0*/  FFMA.FTZ R8, R36, R4, -R37 ;  /* 0x0000000424087223 */ /* 0x000fe20000010825 */
[----:B------:R-:W-:Y:S01]  /*fee0*/  FFMA.FTZ R31, R38, R26, R31 ;  /* 0x0000001a261f7223 */ /* 0x000fe2000001001f */
[-C--:B------:R-:W-:Y:S01]  /*fef0*/  FMUL.FTZ R36, R43, R32.reuse ;  /* 0x000000202b247220 */ /* 0x080fe20000410000 */
[----:B0-----:R-:W-:Y:S01]  /*ff00*/  IMAD.U32 R27, R5, 0x10000, RZ ;  /* 0x00010000051b7824 */ /* 0x001fe200078e00ff */
[----:B------:R-:W-:Y:S01]  /*ff10*/  LOP3.LUT R10, R10, 0xffff0000, RZ, 0xc0, !PT ;  /* 0xffff00000a0a7812 */ /* 0x000fe200078ec0ff */
[----:B------:R-:W-:Y:S01]  /*ff20*/  FMUL.FTZ R32, R41, R32 ;  /* 0x0000002029207220 */ /* 0x000fe20000410000 */
[----:B------:R-:W-:Y:S01]  /*ff30*/  FFMA.FTZ R26, R40, R4, R39 ;  /* 0x00000004281a7223 */ /* 0x000fe20000010027 */
[----:B------:R-:W-:-:S02]  /*ff40*/  IMAD.U32 R37, R12, 0x10000, RZ ;  /* 0x000100000c257824 */ /* 0x000fc400078e00ff */
[----:B------:R-:W-:Y:S01]  /*ff50*/  FMUL.FTZ R4, R45, R33 ;  /* 0x000000212d047220 */ /* 0x000fe20000410000 */
[----:B------:R-:W-:Y:S01]  /*ff60*/  IMAD.U32 R29, R6, 0x10000, RZ ;  /* 0x00010000061d7824 */ /* 0x000fe200078e00ff */
[----:B------:R-:W-:Y:S01]  /*ff70*/  LOP3.LUT R40, R12, 0xffff0000, RZ, 0xc0, !PT ;  /* 0xffff00000c287812 */ /* 0x000fe200078ec0ff */
[-C--:B------:R-:W-:Y:S01]  /*ff80*/  FFMA.FTZ R36, R41, R27.reuse, -R36 ;  /* 0x0000001b29247223 */ /* 0x080fe20000010824 */
[----:B------:R-:W-:Y:S01]  /*ff90*/  LOP3.LUT R6, R6, 0xffff0000, RZ, 0xc0, !PT ;  /* 0xffff000006067812 */ /* 0x000fe200078ec0ff */
[----:B------:R-:W-:Y:S01]  /*ffa0*/  FFMA.FTZ R32, R43, R27, R32 ;  /* 0x0000001b2b207223 */ /* 0x000fe20000010020 */
[----:B------:R-:W-:Y:S01]  /*ffb0*/  FMUL.FTZ R38, R37, R33 ;  /* 0x0000002125267220 */ /* 0x000fe20000410000 */
[----:B------:R-:W-:Y:S02]  /*ffc0*/  IMAD.U32 R34, R11, 0x10000, RZ ;  /* 0x000100000b227824 */ /* 0x000fe400078e00ff */
[----:B------:R-:W-:Y:S01]  /*ffd0*/  FFMA.FTZ R27, R37, R29, -R4 ;  /* 0x0000001d251b7223 */ /* 0x000fe20000010804 */
[----:B------:R-:W-:Y:S01]  /*ffe0*/  FMUL.FTZ R33, R42, R10 ;  /* 0x0000000a2a217220 */ /* 0x000fe20000410000 */
[----:B------:R-:W-:-:S02]  /*fff0*/  IMAD.U32 R4, R14, 0x10000, RZ ;  /* 0x000100000e047824 */ /* 0x000fc400078e00ff */
[----:B------:R-:W-:Y:S01]  /*10000*/  FMUL.FTZ R37, R40, R10 ;  /* 0x0000000a28257220 */ /* 0x000fe20000410000 */
[----:B------:R-:W-:Y:S01]  /*10010*/  FFMA.FTZ R10, R45, R29, R38 ;  /* 0x0000001d2d0a7223 */ /* 0x000fe20000010026 */
[----:B------:R-:W-:Y:S01]  /*10020*/  IMAD.U32 R30, R7, 0x10000, RZ ;  /* 0x00010000071e7824 */ /* 0x000fe200078e00ff */
[----:B------:R-:W-:Y:S01]  /*10030*/  LOP3.LUT R9, R9, 0xffff0000, RZ, 0xc0, !PT ;  /* 0xffff000009097812 */ /* 0x000fe200078ec0ff */
[----:B------:R-:W-:Y:S01]  /*10040*/  FMUL.FTZ R29, R44, R34 ;  /* 0x000000222c1d7220 */ /* 0x000fe20000410000 */
[----:B------:R-:W-:Y:S01]  /*10050*/  FFMA.FTZ R38, R40, R6, -R33 ;  /* 0x0000000628267223 */ /* 0x000fe20000010821 */
[----:B------:R-:W-:Y:S01]  /*10060*/  LOP3.LUT R43, R20, 0xffff0000, RZ, 0xc0, !PT ;  /* 0xffff0000142b7812 */ /* 0x000fe200078ec0ff */
[----:B------:R-:W-:Y:S01]  /*10070*/  FMUL.FTZ R33, R4, R34 ;  /* 0x0000002204217220 */ /* 0x000fe20000410000 */
[----:B------:R-:W-:Y:S02]  /*10080*/  LOP3.LUT R11, R11, 0xffff0000, RZ, 0xc0, !PT ;  /* 0xffff00000b0b7812 */ /* 0x000fe400078ec0ff */
[----:B------:R-:W-:-:S02]  /*10090*/  LOP3.LUT R39, R3, 0xffff0000, RZ, 0xc0, !PT ;  /* 0xffff000003277812 */ /* 0x000fc400078ec0ff */
[----:B------:R-:W-:Y:S02]  /*100a0*/  LOP3.LUT R45, R25, 0xffff0000, RZ, 0xc0, !PT ;  /* 0xffff0000192d7812 */ /* 0x000fe400078ec0ff */
[----:B------:R-:W-:Y:S01]  /*100b0*/  LOP3.LUT R41, R14, 0xffff0000, RZ, 0xc0, !PT ;  /* 0xffff00000e297812 */ /* 0x000fe200078ec0ff */
[----:B------:R-:W-:Y:S01]  /*100c0*/  FFMA.FTZ R29, R4, R30, -R29 ;  /* 0x0000001e041d7223 */ /* 0x000fe2000001081d */
[----:B------:R-:W-:Y:S01]  /*100d0*/  LOP3.LUT R5, R5, 0xffff0000, RZ, 0xc0, !PT ;  /* 0xffff000005057812 */ /* 0x000fe200078ec0ff */
[----:B------:R-:W-:Y:S01]  /*100e0*/  FFMA.FTZ R37, R42, R6, R37 ;  /* 0x000000062a257223 */ /* 0x000fe20000010025 */
[----:B------:R-:W-:Y:S01]  /*100f0*/  LOP3.LUT R7, R7, 0xffff0000, RZ, 0xc0, !PT ;  /* 0xffff000007077812 */ /* 0x000fe200078ec0ff */
[----:B------:R-:W-:Y:S01]  /*10100*/  FFMA.FTZ R33, R44, R30, R33 ;  /* 0x0000001e2c217223 */ /* 0x000fe20000010021 */
[-C--:B------:R-:W-:Y:S01]  /*10110*/  FMUL.FTZ R4, R43, R9.reuse ;  /* 0x000000092b047220 */ /* 0x080fe20000410000 */
[----:B------:R-:W-:Y:S01]  /*10120*/  FMUL.FTZ R6, R39, R9 ;  /* 0x0000000927067220 */ /* 0x000fe20000410000 */
[-C--:B------:R-:W-:Y:S01]  /*10130*/  FMUL.FTZ R30, R45, R11.reuse ;  /* 0x0000000b2d1e7220 */ /* 0x080fe20000410000 */
[----:B------:R-:W-:Y:S01]  /*10140*/  FMUL.FTZ R34, R41, R11 ;  /* 0x0000000b29227220 */ /* 0x000fe20000410000 */
[-C--:B------:R-:W-:Y:S01]  /*10150*/  FFMA.FTZ R9, R39, R5.reuse, -R4 ;  /* 0x0000000527097223 */ /* 0x080fe20000010804 */
[----:B------:R-:W-:Y:S01]  /*10160*/  FFMA.FTZ R11, R43, R5, R6 ;  /* 0x000000052b0b7223 */ /* 0x000fe20000010006 */
[-C--:B------:R-:W-:Y:S01]  /*10170*/  FFMA.FTZ R30, R41, R7.reuse, -R30 ;  /* 0x00000007291e7223 */ /* 0x080fe2000001081e */
[----:B------:R-:W-:Y:S01]  /*10180*/  FFMA.FTZ R34, R45, R7, R34 ;  /* 0x000000072d227223 */ /* 0x000fe20000010022 */
        /* <DEDUP_REMOVED lines=8> */
[----:B------:R2:W-:Y:S04]  /*10210*/  STS.128 [R46], R4 ;  /* 0x000000042e007388 */ /* 0x0005e80000000c00 */
[----:B------:R2:W-:Y:S02]  /*10220*/  STS.128 [R21+0x16400], R8 ;  /* 0x0164000815007388 */ /* 0x0005e40000000c00 */
.L_x_593:
[----:B------:R-:W-:Y:S05]  /*10230*/  BSYNC B1 ;  /* 0x0000000000017941 */ /* 0x000fea0003800000 */
.L_x_592:
[----:B------:R-:W-:Y:S04]  /*10240*/  BSSY B1, `(.L_x_594) ;  /* 0x0000067000017945 */ /* 0x000fe80003800000 */
[----:B------:R-:W-:Y:S05]  /*10250*/  @P1 BRA `(.L_x_595) ;  /* 0x0000000400941947 */ /* 0x000fea0003800000 */
[----:B-12---:R-:W2:Y:S04]  /*10260*/  LDL R6, [R1+0x48] ;  /* 0x0000480001067983 */ /* 0x006ea80000100800 */
        /* <DEDUP_REMOVED lines=17> */
[----:B------:R-:W-:Y:S01]  /*10380*/  SHF.R.U32.HI R8, RZ, 0x3, R8 ;  /* 0x00000003ff087819 */ /* 0x000fe20000011608 */
[----:B------:R-:W-:Y:S01]  /*10390*/  IMAD.SHL.U32 R7, R7, 0x400, RZ ;  /* 0x0000040007077824 */ /* 0x000fe200078e00ff */
[----:B------:R-:W-:-:S04]  /*103a0*/  LOP3.LUT R4, R9, 0x38, R5, 0xf8, !PT ;  /* 0x0000003809047812 */ /* 0x000fc800078ef805 */
[----:B------:R-:W-:Y:S02]  /*103b0*/  LOP3.LUT R4, R4, R8, RZ, 0x3c, !PT ;  /* 0x0000000804047212 */ /* 0x000fe400078e3cff */
[----:B------:R-:W-:Y:S01]  /*103c0*/  LOP3.LUT R7, R7, 0x7fffe000, RZ, 0xc0, !PT ;  /* 0x7fffe00007077812 */ /* 0x000fe200078ec0ff */
[C---:B------:R-:W-:Y:S02]  /*103d0*/  IMAD.U32 R38, R15.reuse, 0x10000, RZ ;  /* 0x000100000f267824 */ /* 0x040fe400078e00ff */
[----:B------:R-:W-:Y:S01]  /*103e0*/  IMAD.U32 R36, R0, 0x10000, RZ ;  /* 0x0001000000247824 */ /* 0x000fe200078e00ff */
[----:B------:R-:W-:Y:S01]  /*103f0*/  LOP3.LUT R40, R15, 0xffff0000, RZ, 0xc0, !PT ;  /* 0xffff00000f287812 */ /* 0x000fe200078ec0ff */
[----:B------:R-:W-:Y:S02]  /*10400*/  IMAD.U32 R43, R20, 0x10000, RZ ;  /* 0x00010000142b7824 */ /* 0x000fe400078e00ff */
[----:B------:R-:W-:Y:S02]  /*10410*/  IMAD.U32 R41, R3, 0x10000, RZ ;  /* 0x0001000003297824 */ /* 0x000fe400078e00ff */
[C---:B------:R-:W-:Y:S01]  /*10420*/  IMAD.U32 R45, R24.reuse, 0x10000, RZ ;  /* 0x00010000182d7824 */ /* 0x040fe200078e00ff */
[----:B------:R-:W-:Y:S01]  /*10430*/  LOP3.LUT R42, R24, 0xffff0000, RZ, 0xc0, !PT ;  /* 0xffff0000182a7812 */ /* 0x000fe200078ec0ff */
[----:B------:R-:W-:Y:S01]  /*10440*/  IMAD.U32 R44, R25, 0x10000, RZ ;  /* 0x00010000192c7824 */ /* 0x000fe200078e00ff */
[----:B--2---:R-:W-:-:S02]  /*10450*/  IADD3 R9, R4, R7, R6 ;  /* 0x0000000704097210 */ /* 0x004fc40007ffe006 */
[----:B---3--:R-:W1:Y:S03]  /*10460*/  LDS.128 R4, [R46] ;  /* 0x000000002e047984 */ /* 0x008e660000000c00 */
[----:B------:R-:W-:-:S05]  /*10470*/  IMAD R21, R9, 0x2, R2 ;  /* 0x0000000209157824 */ /* 0x000fca00078e0202 */
[----:B------:R-:W2:Y:S01]  /*10480*/  LDS.128 R8, [R21+0x16400] ;  /* 0x0164000015087984 */ /* 0x000ea20000000c00 */
[----:B-1----:R-:W-:Y:S02]  /*10490*/  IMAD.U32 R26, R4, 0x10000, RZ ;  /* 0x00010000041a7824 */ /* 0x002fe400078e00ff */
[C---:B--2---:R-:W-:Y:S01]  /*104a0*/  IMAD.U32 R31, R8.reuse, 0x10000, RZ ;  /* 0x00010000081f7824 */ /* 0x044fe200078e00ff */
[----:B------:R-:W-:-:S03]  /*104b0*/  LOP3.LUT R8, R8, 0xffff0000, RZ, 0xc0, !PT ;  /* 0xffff000008087812 */ /* 0x000fc600078ec0ff */
        /* <DEDUP_REMOVED lines=63> */
.L_x_595:
[----:B------:R-:W-:Y:S05]  /*108b0*/  BSYNC B1 ;  /* 0x0000000000017941 */ /* 0x000fea0003800000 */
.L_x_594:
[----:B------:R-:W-:Y:S05]  /*108c0*/  @P0 BRA `(.L_x_582) ;  /* 0x0000000400940947 */ /* 0x000fea0003800000 */
[----:B-123--:R-:W1:Y:S01]  /*108d0*/  S2R R5, SR_TID.X ;  /* 0x0000000000057919 */ /* 0x00ee620000002100 */
[----:B------:R-:W2:Y:S01]  /*108e0*/  LDL R42, [R1+0x7c] ;  /* 0x00007c00012a7983 */ /* 0x000ea20000100800 */
[----:B-1----:R-:W-:-:S05]  /*108f0*/  VIADD R5, R5, 0xffffff80 ;  /* 0xffffff8005057836 */ /* 0x002fca0000000000 */
[----:B------:R-:W-:-:S04]  /*10900*/  SHF.R.S32.HI R4, RZ, 0x1f, R5 ;  /* 0x0000001fff047819 */ /* 0x000fc80000011405 */
[----:B------:R-:W-:-:S04]  /*10910*/  LEA.HI R4, R4, R5, RZ, 0x3 ;  /* 0x0000000504047211 */ /* 0x000fc800078f18ff */
[----:B------:R-:W-:-:S05]  /*10920*/  LOP3.LUT R4, R4, 0xfffffff8, RZ, 0xc0, !PT ;  /* 0xfffffff804047812 */ /* 0x000fca00078ec0ff */
[----:B------:R-:W-:Y:S02]  /*10930*/  IMAD.IADD R4, R5, 0x1, -R4 ;  /* 0x0000000105047824 */ /* 0x000fe400078e0a04 */
[----:B------:R-:W3:Y:S01]  /*10940*/  LDL R5, [R1+0x44] ;  /* 0x0000440001057983 */ /* 0x000ee20000100800 */
[C---:B------:R-:W-:Y:S02]  /*10950*/  VIADD R7, R22.reuse, 0x60 ;  /* 0x0000006016077836 */ /* 0x040fe40000000000 */
[----:B------:R-:W-:Y:S01]  /*10960*/  LEA.HI R13, R13, R4, RZ, 0x1d ;  /* 0x000000040d0d7211 */ /* 0x000fe200078fe8ff */
[----:B------:R-:W-:Y:S02]  /*10970*/  VIADD R8, R22, 0x60 ;  /* 0x0000006016087836 */ /* 0x000fe40000000000 */
[----:B------:R-:W-:Y:S01]  /*10980*/  IMAD.SHL.U32 R7, R7, 0x40, RZ ;  /* 0x0000004007077824 */ /* 0x000fe200078e00ff */
[----:B------:R-:W-:Y:S01]  /*10990*/  SHF.R.S32.HI R6, RZ, 0x1f, R13 ;  /* 0x0000001fff067819 */ /* 0x000fe2000001140d */
[----:B------:R-:W-:-:S02]  /*109a0*/  IMAD.SHL.U32 R8, R8, 0x40, RZ ;  /* 0x0000004008087824 */ /* 0x000fc400078e00ff */
[----:B------:R-:W-:Y:S01]  /*109b0*/  IMAD.SHL.U32 R4, R13, 0x8, RZ ;  /* 0x000000080d047824 */ /* 0x000fe200078e00ff */
[----:B------:R-:W-:Y:S02]  /*109c0*/  LEA.HI R6, R6, R13, RZ, 0x3 ;  /* 0x0000000d06067211 */ /* 0x000fe400078f18ff */
[----:B------:R-:W-:Y:S02]  /*109d0*/  LOP3.LUT R8, R8, 0x1c0, RZ, 0xc0, !PT ;  /* 0x000001c008087812 */ /* 0x000fe400078ec0ff */
[----:B------:R-:W-:Y:S01]  /*109e0*/  LOP3.LUT R7, R7, 0x1c0, RZ, 0xc0, !PT ;  /* 0x000001c007077812 */ /* 0x000fe200078ec0ff */
[----:B------:R-:W-:Y:S01]  /*109f0*/  IMAD.SHL.U32 R6, R6, 0x400, RZ ;  /* 0x0000040006067824 */ /* 0x000fe200078e00ff */
[----:B------:R-:W-:Y:S02]  /*10a00*/  LOP3.LUT R4, R8, 0x38, R4, 0xf8, !PT ;  /* 0x0000003808047812 */ /* 0x000fe400078ef804 */
[----:B------:R-:W-:Y:S02]  /*10a10*/  SHF.R.U32.HI R7, RZ, 0x3, R7 ;  /* 0x00000003ff077819 */ /* 0x000fe40000011607 */
[----:B------:R-:W-:-:S02]  /*10a20*/  LOP3.LUT R9, R6, 0x7fffe000, RZ, 0xc0, !PT ;  /* 0x7fffe00006097812 */ /* 0x000fc400078ec0ff */
[----:B------:R-:W-:Y:S01]  /*10a30*/  LOP3.LUT R4, R4, R7, RZ, 0x3c, !PT ;  /* 0x0000000704047212 */ /* 0x000fe200078e3cff */
[C---:B------:R-:W-:Y:S01]  /*10a40*/  IMAD.U32 R37, R15.reuse, 0x10000, RZ ;  /* 0x000100000f257824 */ /* 0x040fe200078e00ff */
[----:B------:R-:W-:Y:S01]  /*10a50*/  LOP3.LUT R38, R15, 0xffff0000, RZ, 0xc0, !PT ;  /* 0xffff00000f267812 */ /* 0x000fe200078ec0ff */
[C---:B------:R-:W-:Y:S01]  /*10a60*/  IMAD.U32 R35, R0.reuse, 0x10000, RZ ;  /* 0x0001000000237824 */ /* 0x040fe200078e00ff */
[----:B------:R-:W-:Y:S01]  /*10a70*/  LOP3.LUT R0, R0, 0xffff0000, RZ, 0xc0, !PT ;  /* 0xffff000000007812 */ /* 0x000fe200078ec0ff */
[C---:B------:R-:W-:Y:S01]  /*10a80*/  IMAD.U32 R43, R24.reuse, 0x10000, RZ ;  /* 0x00010000182b7824 */ /* 0x040fe200078e00ff */
[----:B------:R-:W-:Y:S01]  /*10a90*/  LOP3.LUT R24, R24, 0xffff0000, RZ, 0xc0, !PT ;  /* 0xffff000018187812 */ /* 0x000fe200078ec0ff */
[----:B------:R-:W-:Y:S01]  /*10aa0*/  IMAD.U32 R45, R25, 0x10000, RZ ;  /* 0x00010000192d7824 */ /* 0x000fe200078e00ff */
[----:B------:R-:W-:Y:S01]  /*10ab0*/  SHF.L.U32 R41, R14, 0x10, RZ ;  /* 0x000000100e297819 */ /* 0x000fe200000006ff */
[C---:B------:R-:W-:Y:S01]  /*10ac0*/  IMAD.U32 R36, R3.reuse, 0x10000, RZ ;  /* 0x0001000003247824 */ /* 0x040fe200078e00ff */
[----:B------:R-:W-:Y:S01]  /*10ad0*/  LOP3.LUT R3, R3, 0xffff0000, RZ, 0xc0, !PT ;  /* 0xffff000003037812 */ /* 0x000fe200078ec0ff */
[----:B------:R-:W-:Y:S01]  /*10ae0*/  IMAD.U32 R40, R20, 0x10000, RZ ;  /* 0x0001000014287824 */ /* 0x000fe200078e00ff */
[----:B---3--:R-:W-:-:S02]  /*10af0*/  IADD3 R9, R4, R9, R5 ;  /* 0x0000000904097210 */ /* 0x008fc40007ffe005 */
[----:B--2---:R-:W1:Y:S03]  /*10b00*/  LDS.128 R4, [R42] ;  /* 0x000000002a047984 */ /* 0x004e660000000c00 */
[----:B------:R-:W-:-:S05]  /*10b10*/  IMAD R13, R9, 0x2, R2 ;  /* 0x00000002090d7824 */ /* 0x000fca00078e0202 */
[----:B------:R-:W2:Y:S01]  /*10b20*/  LDS.128 R8, [R13+0x16400] ;  /* 0x016400000d087984 */ /* 0x000ea20000000c00 */
[C---:B-1----:R-:W-:Y:S01]  /*10b30*/  IMAD.U32 R21, R4.reuse, 0x10000, RZ ;  /* 0x0001000004157824 */ /* 0x042fe200078e00ff */
[----:B------:R-:W-:Y:S01]  /*10b40*/  LOP3.LUT R4, R4, 0xffff0000, RZ, 0xc0, !PT ;  /* 0xffff000004047812 */ /* 0x000fe200078ec0ff */
[C---:B--2---:R-:W-:Y:S01]  /*10b50*/  IMAD.U32 R30, R8.reuse, 0x10000, RZ ;  /* 0x00010000081e7824 */ /* 0x044fe200078e00ff */
[----:B------:R-:W-:-:S03]  /*10b60*/  LOP3.LUT R8, R8, 0xffff0000, RZ, 0xc0, !PT ;  /* 0xffff000008087812 */ /* 0x000fc600078ec0ff */
[-C--:B------:R-:W-:Y:S01]  /*10b70*/  FMUL.FTZ R34, R37, R30.reuse ;  /* 0x0000001e25227220 */ /* 0x080fe20000410000 */
[C---:B------:R-:W-:Y:S01]  /*10b80*/  FMUL.FTZ R30, R35.reuse, R30 ;  /* 0x0000001e231e7220 */ /* 0x040fe20000410000 */
[-C--:B------:R-:W-:Y:S01]  /*10b90*/  FMUL.FTZ R15, R38, R8.reuse ;  /* 0x00000008260f7220 */ /* 0x080fe20000410000 */
[----:B------:R-:W-:Y:S02]  /*10ba0*/  IMAD.U32 R32, R10, 0x10000, RZ ;  /* 0x000100000a207824 */ /* 0x000fe400078e00ff */
[-C--:B------:R-:W-:Y:S01]  /*10bb0*/  FFMA.FTZ R34, R35, R21.reuse, -R34 ;  /* 0x0000001523227223 */ /* 0x080fe20000010822 */
[----:B------:R-:W-:Y:S01]  /*10bc0*/  FFMA.FTZ R30, R37, R21, R30 ;  /* 0x00000015251e7223 */ /* 0x000fe2000001001e */
[----:B------:R-:W-:Y:S02]  /*10bd0*/  IMAD.U32 R37, R12, 0x10000, RZ ;  /* 0x000100000c257824 */ /* 0x000fe400078e00ff */
[C---:B------:R-:W-:Y:S01]  /*10be0*/  FMUL.FTZ R21, R0.reuse, R8 ;  /* 0x0000000800157220 */ /* 0x040fe20000410000 */
[----:B------:R-:W-:Y:S01]  /*10bf0*/  FFMA.FTZ R15, R0, R4, -R15 ;  /* 0x00000004000f7223 */ /* 0x000fe2000001080f */
[----:B0-----:R-:W-:Y:S01]  /*10c00*/  IMAD.U32 R27, R6, 0x10000, RZ ;  /* 0x00010000061b7824 */ /* 0x001fe200078e00ff */
[----:B------:R-:W-:Y:S01]  /*10c10*/  LOP3.LUT R10, R10, 0xffff0000, RZ, 0xc0, !PT ;  /* 0xffff00000a0a7812 */ /* 0x000fe200078ec0ff */
[-C--:B------:R-:W-:Y:S01]  /*10c20*/  FMUL.FTZ R0, R43, R32.reuse ;  /* 0x000000202b007220 */ /* 0x080fe20000410000 */
[----:B------:R-:W-:Y:S01]  /*10c30*/  LOP3.LUT R12, R12, 0xffff0000, RZ, 0xc0, !PT ;  /* 0xffff00000c0c7812 */ /* 0x000fe200078ec0ff */
[----:B------:R-:W-:Y:S01]  /*10c40*/  FMUL.FTZ R32, R37, R32 ;  /* 0x0000002025207220 */ /* 0x000fe20000410000 */
[----:B------:R-:W-:-:S02]  /*10c50*/  IMAD.U32 R33, R11, 0x10000, RZ ;  /* 0x000100000b217824 */ /* 0x000fc400078e00ff */
[-C--:B------:R-:W-:Y:S01]  /*10c60*/  FFMA.FTZ R8, R37, R27.reuse, -R0 ;  /* 0x0000001b25087223 */ /* 0x080fe20000010800 */
[----:B------:R-:W-:Y:S01]  /*10c70*/  LOP3.LUT R6, R6, 0xffff0000, RZ, 0xc0, !PT ;  /* 0xffff000006067812 */ /* 0x000fe200078ec0ff */
[-C--:B------:R-:W-:Y:S01]  /*10c80*/  FMUL.FTZ R37, R24, R10.reuse ;  /* 0x0000000a18257220 */ /* 0x080fe20000410000 */
[----:B------:R-:W-:Y:S01]  /*10c90*/  FMUL.FTZ R39, R12, R10 ;  /* 0x0000000a0c277220 */ /* 0x000fe20000410000 */
[----:B------:R-:W-:Y:S02]  /*10ca0*/  IMAD.U32 R31, R9, 0x10000, RZ ;  /* 0x00010000091f7824 */ /* 0x000fe400078e00ff */
[----:B------:R-:W-:Y:S01]  /*10cb0*/  FFMA.FTZ R21, R38, R4, R21 ;  /* 0x0000000426157223 */ /* 0x000fe20000010015 */
[----:B------:R-:W-:Y:S01]  /*10cc0*/  FFMA.FTZ R10, R43, R27, R32 ;  /* 0x0000001b2b0a7223 */ /* 0x000fe20000010020 */
[----:B------:R-:W-:Y:S01]  /*10cd0*/  IMAD.U32 R29, R7, 0x10000, RZ ;  /* 0x00010000071d7824 */ /* 0x000fe200078e00ff */
[----:B------:R-:W-:Y:S01]  /*10ce0*/  LOP3.LUT R9, R9, 0xffff0000, RZ, 0xc0, !PT ;  /* 0xffff000009097812 */ /* 0x000fe200078ec0ff */
[-C--:B------:R-:W-:Y:S01]  /*10cf0*/  FMUL.FTZ R0, R45, R33.reuse ;  /* 0x000000212d007220 */ /* 0x080fe20000410000 */
[----:B------:R-:W-:Y:S01]  /*10d00*/  FMUL.FTZ R4, R41, R33 ;  /* 0x0000002129047220 */ /* 0x000fe20000410000 */
[----:B------:R-:W-:-:S02]  /*10d10*/  LOP3.LUT R27, R20, 0xffff0000, RZ, 0xc0, !PT ;  /* 0xffff0000141b7812 */ /* 0x000fc400078ec0ff */
[----:B------:R-:W-:Y:S02]  /*10d20*/  LOP3.LUT R11, R11, 0xffff0000, RZ, 0xc0, !PT ;  /* 0xffff00000b0b7812 */ /* 0x000fe400078ec0ff */
[----:B------:R-:W-:Y:S01]  /*10d30*/  LOP3.LUT R33, R25, 0xffff0000, RZ, 0xc0, !PT ;  /* 0xffff000019217812 */ /* 0x000fe200078ec0ff */
[C---:B------:R-:W-:Y:S01]  /*10d40*/  IMAD.U32 R26, R5.reuse, 0x10000, RZ ;  /* 0x00010000051a7824 */ /* 0x040fe200078e00ff */
[----:B------:R-:W-:Y:S01]  /*10d50*/  LOP3.LUT R25, R14, 0xffff0000, RZ, 0xc0, !PT ;  /* 0xffff00000e197812 */ /* 0x000fe200078ec0ff */
[-C--:B------:R-:W-:Y:S01]  /*10d60*/  FFMA.FTZ R39, R24, R6.reuse, R39 ;  /* 0x0000000618277223 */ /* 0x080fe20000010027 */
[----:B------:R-:W-:Y:S01]  /*10d70*/  LOP3.LUT R5, R5, 0xffff0000, RZ, 0xc0, !PT ;  /* 0xffff000005057812 */ /* 0x000fe200078ec0ff */
[----:B------:R-:W-:Y:S01]  /*10d80*/  FFMA.FTZ R24, R41, R29, -R0 ;  /* 0x0000001d29187223 */ /* 0x000fe20000010800 */
[----:B------:R-:W-:Y:S01]  /*10d90*/  LOP3.LUT R7, R7, 0xffff0000, RZ, 0xc0, !PT ;  /* 0xffff000007077812 */ /* 0x000fe200078ec0ff */
[----:B------:R-:W-:Y:S01]  /*10da0*/  FFMA.FTZ R37, R12, R6, -R37 ;  /* 0x000000060c257223 */ /* 0x000fe20000010825 */
[----:B------:R-:W-:Y:S01]  /*10db0*/  FMUL.FTZ R0, R27, R9 ;  /* 0x000000091b007220 */ /* 0x000fe20000410000 */
[----:B------:R-:W-:Y:S01]  /*10dc0*/  FMUL.FTZ R35, R40, R31 ;  /* 0x0000001f28237220 */ /* 0x000fe20000410000 */
[----:B------:R-:W-:Y:S01]  /*10dd0*/  FFMA.FTZ R29, R45, R29, R4 ;  /* 0x0000001d2d1d7223 */ /* 0x000fe20000010004 */
[----:B------:R-:W-:Y:S01]  /*10de0*/  FMUL.FTZ R6, R33, R11 ;  /* 0x0000000b21067220 */ /* 0x000fe20000410000 */
[C---:B------:R-:W-:Y:S01]  /*10df0*/  FMUL.FTZ R31, R36.reuse, R31 ;  /* 0x0000001f241f7220 */ /* 0x040fe20000410000 */
[----:B------:R-:W-:Y:S01]  /*10e00*/  FMUL.FTZ R4, R3, R9 ;  /* 0x0000000903047220 */ /* 0x000fe20000410000 */
[----:B------:R-:W-:Y:S01]  /*10e10*/  FMUL.FTZ R14, R25, R11 ;  /* 0x0000000b190e7220 */ /* 0x000fe20000410000 */
[----:B------:R-:W-:Y:S01]  /*10e20*/  FFMA.FTZ R0, R3, R5, -R0 ;  /* 0x0000000503007223 */ /* 0x000fe20000010800 */
[-C--:B------:R-:W-:Y:S01]  /*10e30*/  FFMA.FTZ R35, R36, R26.reuse, -R35 ;  /* 0x0000001a24237223 */ /* 0x080fe20000010823 */
[----:B------:R-:W-:Y:S01]  /*10e40*/  FFMA.FTZ R3, R25, R7, -R6 ;  /* 0x0000000719037223 */ /* 0x000fe20000010806 */
[----:B------:R-:W-:Y:S01]  /*10e50*/  FFMA.FTZ R31, R40, R26, R31 ;  /* 0x0000001a281f7223 */ /* 0x000fe2000001001f */
[----:B------:R-:W-:Y:S01]  /*10e60*/  FFMA.FTZ R12, R27, R5, R4 ;  /* 0x000000051b0c7223 */ /* 0x000fe20000010004 */
        /* <DEDUP_REMOVED lines=11> */
.L_x_582:
[----:B------:R-:W-:Y:S05]  /*10f20*/  BSYNC B0 ;  /* 0x0000000000007941 */ /* 0x000fea0003800000 */
.L_x_563:
[----:B------:R-:W-:Y:S01]  /*10f30*/  @!PT LDS RZ, [RZ] ;  /* 0x00000000fffff984 */ /* 0x000fe20000000800 */
[----:B------:R-:W-:Y:S01]  /*10f40*/  @!PT LDS RZ, [RZ] ;  /* 0x00000000fffff984 */ /* 0x000fe20000000800 */
[----:B------:R-:W-:Y:S01]  /*10f50*/  @!PT LDS RZ, [RZ] ;  /* 0x00000000fffff984 */ /* 0x000fe20000000800 */
[----:B------:R-:W-:Y:S01]  /*10f60*/  @!PT LDS RZ, [RZ] ;  /* 0x00000000fffff984 */ /* 0x000fe20000000800 */
[----:B------:R5:W-:Y:S06]  /*10f70*/  MEMBAR.ALL.CTA ;  /* 0x0000000000007992 */ /* 0x000bec0000008000 */
[----:B-----5:R-:W5:Y:S01]  /*10f80*/  FENCE.VIEW.ASYNC.S ;  /* 0x00000000000073c6 */ /* 0x020f620000000000 */
[----:B------:R-:W-:Y:S05]  /*10f90*/  WARPSYNC.ALL ;  /* 0x0000000000007948 */ /* 0x000fea0003800000 */
[----:B-----5:R-:W-:Y:S06]  /*10fa0*/  BAR.SYNC.DEFER_BLOCKING 0xd, 0x100 ;  /* 0x0344000000007b1d */ /* 0x020fec0000010000 */
.L_x_561:
[----:B------:R-:W-:-:S13]  /*10fb0*/  ISETP.NE.AND P0, PT, R224, 0x3, PT ;  /* 0x00000003e000780c */ /* 0x000fda0003f05270 */
[----:B------:R-:W-:Y:S05]  /*10fc0*/  @!P0 BRA `(.L_x_596) ;  /* 0x0000000000048947 */ /* 0x000fea0003800000 */
[----:B------:R-:W-:Y:S01]  /*10fd0*/  BPT.TRAP 0x1 ;  /* 0x000000040000795c */ /* 0x000fe20000300000 */
.L_x_596:
[----:B0-2---:R-:W2:Y:S01]  /*10fe0*/  LDL R3, [R1+0x4] ;  /* 0x0000040001037983 */ /* 0x005ea20000100800 */
[----:B------:R-:W-:Y:S01]  /*10ff0*/  IMAD R0, R222, 0x8, R2 ;  /* 0x00000008de007824 */ /* 0x000fe200078e0202 */
[----:B--2---:R-:W-:-:S04]  /*11000*/  SHF.L.U32 R3, R3, 0x1f, RZ ;  /* 0x0000001f03037819 */ /* 0x004fc800000006ff */
[----:B------:R0:W2:Y:S01]  /*11010*/  SYNCS.PHASECHK.TRANS64.TRYWAIT P2, [R0+URZ+0x34830], R3 ;  /* 0x03483003000075a7 */ /* 0x0000a2000804017f */
[----:B------:R-:W-:Y:S05]  /*11020*/  @!P0 BRA `(.L_x_597) ;  /* 0x0000000000048947 */ /* 0x000fea0003800000 */
[----:B------:R-:W-:Y:S01]  /*11030*/  BPT.TRAP 0x1 ;  /* 0x000000040000795c */ /* 0x000fe20000300000 */
.L_x_597:
[----:B-1-34-:R-:W1:Y:S01]  /*11040*/  S2R R4, SR_TID.X ;  /* 0x0000000000047919 */ /* 0x01ae620000002100 */
[----:B------:R-:W-:Y:S01]  /*11050*/  IMAD.MOV.U32 R87, RZ, RZ, RZ ;  /* 0x000000ffff577224 */ /* 0x000fe200078e00ff */
[----:B-1----:R-:W-:-:S04]  /*11060*/  LOP3.LUT R4, R4, 0x7f, RZ, 0xc0, !PT ;  /* 0x0000007f04047812 */ /* 0x002fc800078ec0ff */
[----:B------:R-:W-:Y:S01]  /*11070*/  ISETP.NE.AND P1, PT, R4, RZ, PT ;  /* 0x000000ff0400720c */ /* 0x000fe20003f25270 */
[----:B--2---:R-:W-:-:S12]  /*11080*/  @P2 BRA `(.L_x_598) ;  /* 0x0000000000082947 */ /* 0x004fd80003800000 */
[----:B------:R-:W1:Y:S02]  /*11090*/  SYNCS.PHASECHK.TRANS64.TRYWAIT P2, [R0+URZ+0x34830], R3 ;  /* 0x03483003000075a7 */ /* 0x000e64000804017f */
[----:B-1----:R-:W-:Y:S05]  /*110a0*/  @!P2 BRA `(.L_x_599) ;  /* 0x0000018c0028a947 */ /* 0x002fea0003800000 */
.L_x_598:
[----:B------:R-:W-:Y:S05]  /*110b0*/  WARPSYNC.ALL ;  /* 0x0000000000007948 */ /* 0x000fea0003800000 */
[----:B01----:R-:W-:Y:S01]  /*110c0*/  VIADD R3, R2, 0x1e400 ;  /* 0x0001e40002037836 */ /* 0x003fe20000000000 */
[----:B------:R-:W-:Y:S01]  /*110d0*/  R2UR UR56, R28 ;  /* 0x000000001c3872ca */ /* 0x000fe200000e0000 */
[----:B------:R-:W-:Y:S01]  /*110e0*/  IMAD.MOV.U32 R5, RZ, RZ, 0x40000040 ;  /* 0x40000040ff057424 */ /* 0x000fe200078e00ff */
[----:B------:R-:W-:Y:S01]  /*110f0*/  WARPGROUP.ARRIVE ;  /* 0x00000000000079c5 */ /* 0x000fe20000000000 */
[----:B------:R-:W-:Y:S01]  /*11100*/  UMOV UR9, 0x40000040 ;  /* 0x4000004000097882 */ /* 0x000fe20000000000 */
[----:B------:R-:W-:Y:S01]  /*11110*/  SHF.R.U32.HI R3, RZ, 0x4, R3 ;  /* 0x00000004ff037819 */ /* 0x000fe20000011603 */
[----:B------:R-:W-:Y:S01]  /*11120*/  IMAD.MOV.U32 R11, RZ, RZ, 0x40000040 ;  /* 0x40000040ff0b7424 */ /* 0x000fe200078e00ff */
[----:B------:R-:W-:Y:S01]  /*11130*/  R2UR UR11, R5 ;  /* 0x00000000050b72ca */ /* 0x000fe200000e0000 */
[----:B------:R-:W-:Y:S01]  /*11140*/  IMAD.MOV.U32 R13, RZ, RZ, 0x40000040 ;  /* 0x40000040ff0d7424 */ /* 0x000fe200078e00ff */
[----:B------:R-:W-:Y:S01]  /*11150*/  LOP3.LUT R3, R3, 0x3fff, RZ, 0xc0, !PT ;  /* 0x00003fff03037812 */ /* 0x000fe200078ec0ff */
[----:B------:R-:W-:Y:S01]  /*11160*/  IMAD.MOV.U32 R15, RZ, RZ, 0x40000040 ;  /* 0x40000040ff0f7424 */ /* 0x000fe200078e00ff */
[----:B------:R-:W-:Y:S01]  /*11170*/  R2UR UR15, R11 ;  /* 0x000000000b0f72ca */ /* 0x000fe200000e0000 */
[----:B------:R-:W-:Y:S01]  /*11180*/  IMAD.U32 R21, RZ, RZ, UR9 ;  /* 0x00000009ff157e24 */ /* 0x000fe2000f8e00ff */
[----:B------:R-:W-:Y:S01]  /*11190*/  LOP3.LUT R4, R3, 0x10000, RZ, 0xfc, !PT ;  /* 0x0001000003047812 */ /* 0x000fe200078efcff */
[----:B------:R-:W-:Y:S01]  /*111a0*/  ULOP3.LUT UR56, UR56, 0x10000, URZ, 0xfc, !UPT ;  /* 0x0001000038387892 */ /* 0x000fe2000f8efc3f */
[----:B------:R-:W-:Y:S01]  /*111b0*/  MOV R8, UR37 ;  /* 0x0000002500087c02 */ /* 0x000fe20008000f00 */
[----:B------:R-:W-:Y:S01]  /*111c0*/  UMOV UR37, UR9 ;  /* 0x0000000900257c82 */ /* 0x000fe20008000000 */
[----:B------:R-:W-:Y:S01]  /*111d0*/  MOV R9, UR36 ;  /* 0x0000002400097c02 */ /* 0x000fe20008000f00 */
[----:B------:R0:W-:Y:S01]  /*111e0*/  STL [R1+0x20], R4 ;  /* 0x0000200401007387 */ /* 0x0001e20000100800 */
[----:B------:R-:W-:Y:S01]  /*111f0*/  UMOV UR13, UR37 ;  /* 0x00000025000d7c82 */ /* 0x000fe20008000000 */
[----:B------:R-:W-:Y:S01]  /*11200*/  R2UR UR23, R13 ;  /* 0x000000000d1772ca */ /* 0x000fe200000e0000 */
[----:B------:R-:W-:Y:S01]  /*11210*/  UMOV UR8, UR56 ;  /* 0x0000003800087c82 */ /* 0x000fe20008000000 */
[----:B------:R-:W-:Y:S01]  /*11220*/  UMOV UR21, UR37 ;  /* 0x0000002500157c82 */ /* 0x000fe20008000000 */
[----:B------:R-:W-:Y:S01]  /*11230*/  UMOV UR36, UR8 ;  /* 0x0000000800247c82 */ /* 0x000fe20008000000 */
[----:B------:R-:W-:Y:S01]  /*11240*/  R2UR UR55, R15 ;  /* 0x000000000f3772ca */ /* 0x000fe200000e0000 */
[----:B------:R-:W-:Y:S01]  /*11250*/  UMOV UR12, UR36 ;  /* 0x00000024000c7c82 */ /* 0x000fe20008000000 */
[----:B------:R-:W-:Y:S01]  /*11260*/  UMOV UR20, UR36 ;  /* 0x0000002400147c82 */ /* 0x000fe20008000000 */
[----:B------:R-:W-:Y:S01]  /*11270*/  UMOV UR52, UR36 ;  /* 0x0000002400347c82 */ /* 0x000fe20008000000 */
[----:B0-----:R-:W-:Y:S01]  /*11280*/  IMAD R4, R222, 0xb00, R4 ;  /* 0x00000b00de047824 */ /* 0x001fe200078e0204 */
[----:B------:R-:W-:Y:S01]  /*11290*/  UMOV UR53, UR37 ;  /* 0x0000002500357c82 */ /* 0x000fe20008000000 */
[----:B------:R-:W-:Y:S01]  /*112a0*/  R2UR UR35, R11 ;  /* 0x000000000b2372ca */ /* 0x000fe200000e0000 */
[----:B------:R-:W-:Y:S01]  /*112b0*/  UMOV UR32, UR36 ;  /* 0x0000002400207c82 */ /* 0x000fe20008000000 */
[C---:B------:R-:W-:Y:S01]  /*112c0*/  VIADD R10, R4.reuse, 0x80 ;  /* 0x00000080040a7836 */ /* 0x040fe20000000000 */
[C---:B------:R-:W-:Y:S01]  /*112d0*/  R2UR UR10, R4.reuse ;  /* 0x00000000040a72ca */ /* 0x040fe200000e0000 */
[C---:B------:R-:W-:Y:S01]  /*112e0*/  VIADD R12, R4.reuse, 0x100 ;  /* 0x00000100040c7836 */ /* 0x040fe20000000000 */
[----:B------:R-:W-:Y:S01]  /*112f0*/  UMOV UR33, UR37 ;  /* 0x0000002500217c82 */ /* 0x000fe20008000000 */
[----:B------:R-:W-:Y:S01]  /*11300*/  VIADD R14, R4, 0x180 ;  /* 0x00000180040e7836 */ /* 0x000fe20000000000 */
[----:B------:R-:W-:Y:S01]  /*11310*/  R2UR UR14, R10 ;  /* 0x000000000a0e72ca */ /* 0x000fe200000e0000 */
[----:B------:R-:W-:Y:S01]  /*11320*/  VIADD R10, R4, 0x200 ;  /* 0x00000200040a7836 */ /* 0x000fe20000000000 */
[----:B------:R-:W-:Y:S01]  /*11330*/  R2UR UR22, R12 ;  /* 0x000000000c1672ca */ /* 0x000fe200000e0000 */
[----:B------:R-:W-:Y:S01]  /*11340*/  VIADD R12, R4, 0x280 ;  /* 0x00000280040c7836 */ /* 0x000fe20000000000 */
[----:B------:R-:W-:Y:S01]  /*11350*/  R2UR UR54, R14 ;  /* 0x000000000e3672ca */ /* 0x000fe200000e0000 */
[----:B------:R-:W-:Y:S01]  /*11360*/  UMOV UR28, UR36 ;  /* 0x00000024001c7c82 */ /* 0x000fe20008000000 */
[----:B------:R-:W-:Y:S01]  /*11370*/  R2UR UR34, R10 ;  /* 0x000000000a2272ca */ /* 0x000fe200000e0000 */
[----:B------:R-:W-:Y:S01]  /*11380*/  UMOV UR29, UR37 ;  /* 0x00000025001d7c82 */ /* 0x000fe20008000000 */
[----:B------:R-:W-:Y:S01]  /*11390*/  R2UR UR30, R12 ;  /* 0x000000000c1e72ca */ /* 0x000fe200000e0000 */
[----:B------:R-:W-:Y:S01]  /*113a0*/  HGMMA.64x16x16.F32.BF16 R112, gdesc[UR8], RZ, !UPT, gsb0 ;  /* 0x00200000087079f0 */ /* 0x000fe2000c0018ff */
[----:B------:R-:W-:Y:S01]  /*113b0*/  R2UR UR31, R13 ;  /* 0x000000000d1f72ca */ /* 0x000fe200000e0000 */
[C---:B------:R-:W-:Y:S01]  /*113c0*/  VIADD R14, R4.reuse, 0x300 ;  /* 0x00000300040e7836 */ /* 0x040fe20000000000 */
[----:B------:R-:W-:Y:S01]  /*113d0*/  R2UR UR47, R15 ;  /* 0x000000000f2f72ca */ /* 0x000fe200000e0000 */
[----:B------:R-:W-:Y:S01]  /*113e0*/  UMOV UR44, UR36 ;  /* 0x00000024002c7c82 */ /* 0x000fe20008000000 */
[----:B------:R-:W-:Y:S01]  /*113f0*/  UMOV UR45, UR37 ;  /* 0x00000025002d7c82 */ /* 0x000fe20008000000 */
[----:B------:R-:W-:Y:S01]  /*11400*/  VIADD R10, R4, 0x380 ;  /* 0x00000380040a7836 */ /* 0x000fe20000000000 */
[----:B------:R-:W-:Y:S01]  /*11410*/  R2UR UR46, R14 ;  /* 0x000000000e2e72ca */ /* 0x000fe200000e0000 */
[----:B------:R-:W-:Y:S01]  /*11420*/  UMOV UR24, UR36 ;  /* 0x0000002400187c82 */ /* 0x000fe20008000000 */
[----:B------:R-:W-:Y:S01]  /*11430*/  R2UR UR27, R11 ;  /* 0x000000000b1b72ca */ /* 0x000fe200000e0000 */
[----:B------:R-:W-:Y:S01]  /*11440*/  UMOV UR25, UR37 ;  /* 0x0000002500197c82 */ /* 0x000fe20008000000 */
        /* <DEDUP_REMOVED lines=17> */
[----:B------:R-:W-:Y:S01]  /*11560*/  IMAD.MOV.U32 R11, RZ, RZ, 0x40000040 ;  /* 0x40000040ff0b7424 */ /* 0x000fe200078e00ff */
[----:B------:R-:W-:Y:S01]  /*11570*/  MOV R6, UR39 ;  /* 0x0000002700067c02 */ /* 0x000fe20008000f00 */
[----:B------:R-:W-:Y:S01]  /*11580*/  IMAD.U32 R20, RZ, RZ, UR8 ;  /* 0x00000008ff147e24 */ /* 0x000fe2000f8e00ff */
[----:B------:R-:W-:Y:S01]  /*11590*/  MOV R7, UR38 ;  /* 0x0000002600077c02 */ /* 0x000fe20008000f00 */
[----:B------:R-:W-:Y:S01]  /*115a0*/  UIADD3 UR8, UR56, 0x2, URZ ;  /* 0x0000000238087890 */ /* 0x000fe2000fffe03f */
[----:B------:R-:W-:Y:S01]  /*115b0*/  R2UR UR38, R10 ;  /* 0x000000000a2672ca */ /* 0x000fe200000e0000 */
[----:B------:R-:W-:Y:S01]  /*115c0*/  UMOV UR37, 0x40000040 ;  /* 0x4000004000257882 */ /* 0x000fe20000000000 */
[----:B------:R-:W-:Y:S01]  /*115d0*/  R2UR UR39, R11 ;  /* 0x000000000b2772ca */ /* 0x000fe200000e0000 */
[C---:B------:R-:W-:Y:S01]  /*115e0*/  VIADD R14, R4.reuse, 0x82 ;  /* 0x00000082040e7836 */ /* 0x040fe20000000000 */
[----:B------:R0:W-:Y:S01]  /*115f0*/  STL.64 [R1+0x10], R20 ;  /* 0x0000101401007387 */ /* 0x0001e20000100a00 */
[----:B------:R-:W-:Y:S01]  /*11600*/  IMAD.MOV.U32 R15, RZ, RZ, 0x40000040 ;  /* 0x40000040ff0f7424 */ /* 0x000fe200078e00ff */
[----:B------:R-:W-:Y:S01]  /*11610*/  UMOV UR36, UR8 ;  /* 0x0000000800247c82 */ /* 0x000fe20008000000 */
[----:B------:R-:W-:Y:S01]  /*11620*/  VIADD R12, R4, 0x102 ;  /* 0x00000102040c7836 */ /* 0x000fe20000000000 */
[----:B------:R-:W-:Y:S01]  /*11630*/  R2UR UR10, R14 ;  /* 0x000000000e0a72ca */ /* 0x000fe200000e0000 */
[----:B------:R-:W-:Y:S01]  /*11640*/  IMAD.MOV.U32 R13, RZ, RZ, 0x40000040 ;  /* 0x40000040ff0d7424 */ /* 0x000fe200078e00ff */
[----:B------:R-:W-:Y:S01]  /*11650*/  R2UR UR11, R15 ;  /* 0x000000000f0b72ca */ /* 0x000fe200000e0000 */
[----:B------:R-:W-:Y:S01]  /*11660*/  VIADD R10, R4, 0x182 ;  /* 0x00000182040a7836 */ /* 0x000fe20000000000 */
[----:B------:R-:W-:Y:S01]  /*11670*/  R2UR UR50, R12 ;  /* 0x000000000c3272ca */ /* 0x000fe200000e0000 */
[----:B------:R-:W-:Y:S01]  /*11680*/  IMAD.MOV.U32 R11, RZ, RZ, 0x40000040 ;  /* 0x40000040ff0b7424 */ /* 0x000fe200078e00ff */
[----:B------:R-:W-:Y:S01]  /*11690*/  R2UR UR51, R13 ;  /* 0x000000000d3372ca */ /* 0x000fe200000e0000 */
[----:B------:R-:W-:Y:S01]  /*116a0*/  VIADD R12, R4, 0x202 ;  /* 0x00000202040c7836 */ /* 0x000fe20000000000 */
[----:B------:R-:W2:Y:S01]  /*116b0*/  LDL R120, [R1+0x38] ;  /* 0x0000380001787983 */ /* 0x000ea20000100800 */
[----:B------:R-:W-:Y:S01]  /*116c0*/  IMAD.MOV.U32 R13, RZ, RZ, 0x40000040 ;  /* 0x40000040ff0d7424 */ /* 0x000fe200078e00ff */
[----:B------:R-:W-:Y:S01]  /*116d0*/  ULDC UR61, c[0x0][0x988] ;  /* 0x00026200003d7ab9 */ /* 0x000fe20000000800 */
[----:B------:R-:W-:-:S02]  /*116e0*/  WARPGROUP.DEPBAR.LE gsb0, 0x0 ;  /* 0x00008000000079c5 */ /* 0x000fc40000010000 */
[----:B------:R-:W-:Y:S01]  /*116f0*/  WARPGROUP.ARRIVE ;  /* 0x00000000000079c5 */ /* 0x000fe20000000000 */
[----:B------:R-:W-:Y:S02]  /*11700*/  VIADD R14, R4, 0x4 ;  /* 0x00000004040e7836 */ /* 0x000fe40000000000 */
[----:B0-----:R-:W-:Y:S02]  /*11710*/  IMAD.U32 R20, RZ, RZ, UR36 ;  /* 0x00000024ff147e24 */ /* 0x001fe4000f8e00ff */
[----:B------:R-:W-:Y:S01]  /*11720*/  IMAD.U32 R21, RZ, RZ, UR37 ;  /* 0x00000025ff157e24 */ /* 0x000fe2000f8e00ff */
[----:B------:R-:W-:Y:S01]  /*11730*/  HGMMA.64x16x16.F32.BF16 R104, gdesc[UR12], RZ, !UPT, gsb0 ;  /* 0x002000000c6879f0 */ /* 0x000fe2000c0018ff */
[----:B------:R-:W-:Y:S01]  /*11740*/  R2UR UR14, R10 ;  /* 0x000000000a0e72ca */ /* 0x000fe200000e0000 */
[----:B------:R-:W-:Y:S01]  /*11750*/  VIADD R10, R4, 0x282 ;  /* 0x00000282040a7836 */ /* 0x000fe20000000000 */
[----:B------:R-:W-:Y:S01]  /*11760*/  R2UR UR15, R11 ;  /* 0x000000000b0f72ca */ /* 0x000fe200000e0000 */
[----:B------:R-:W-:Y:S01]  /*11770*/  IMAD.MOV.U32 R11, RZ, RZ, 0x40000040 ;  /* 0x40000040ff0b7424 */ /* 0x000fe200078e00ff */
[----:B------:R-:W-:-:S02]  /*11780*/  WARPGROUP.DEPBAR.LE gsb0, 0x0 ;  /* 0x00008000000079c5 */ /* 0x000fc40000010000 */
[----:B------:R-:W-:-:S06]  /*11790*/  WARPGROUP.ARRIVE ;  /* 0x00000000000079c5 */ /* 0x000fcc0000000000 */
[----:B------:R-:W-:Y:S01]  /*117a0*/  HGMMA.64x16x16.F32.BF16 R96, gdesc[UR20], RZ, !UPT, gsb0 ;  /* 0x00200000146079f0 */ /* 0x000fe2000c0018ff */
[----:B------:R-:W-:Y:S01]  /*117b0*/  R2UR UR22, R12 ;  /* 0x000000000c1672ca */ /* 0x000fe200000e0000 */
[----:B------:R-:W-:Y:S01]  /*117c0*/  VIADD R12, R4, 0x302 ;  /* 0x00000302040c7836 */ /* 0x000fe20000000000 */
[----:B------:R-:W-:Y:S01]  /*117d0*/  R2UR UR23, R13 ;  /* 0x000000000d1772ca */ /* 0x000fe200000e0000 */
[----:B------:R-:W-:Y:S01]  /*117e0*/  IMAD.MOV.U32 R13, RZ, RZ, 0x40000040 ;  /* 0x40000040ff0d7424 */ /* 0x000fe200078e00ff */
[----:B------:R-:W-:Y:S02]  /*117f0*/  WARPGROUP.DEPBAR.LE gsb0, 0x0 ;  /* 0x00008000000079c5 */ /* 0x000fe40000010000 */
[----:B------:R-:W-:-:S06]  /*11800*/  WARPGROUP.ARRIVE ;  /* 0x00000000000079c5 */ /* 0x000fcc0000000000 */
[----:B------:R-:W-:Y:S03]  /*11810*/  HGMMA.64x16x16.F32.BF16 R88, gdesc[UR52], RZ, !UPT, gsb0 ;  /* 0x00200000345879f0 */ /* 0x000fe6000c0018ff */
[----:B------:R-:W-:Y:S02]  /*11820*/  WARPGROUP.DEPBAR.LE gsb0, 0x0 ;  /* 0x00008000000079c5 */ /* 0x000fe40000010000 */
        /* <DEDUP_REMOVED lines=19> */
[----:B------:R-:W-:Y:S01]  /*11960*/  UMOV UR44, UR36 ;  /* 0x00000024002c7c82 */ /* 0x000fe20008000000 */
[----:B------:R-:W-:Y:S01]  /*11970*/  UMOV UR45, UR37 ;  /* 0x00000025002d7c82 */ /* 0x000fe20008000000 */
[----:B------:R-:W-:Y:S02]  /*11980*/  R2UR UR26, R10 ;  /* 0x000000000a1a72ca */ /* 0x000fe400000e0000 */
[----:B------:R-:W-:Y:S01]  /*11990*/  R2UR UR27, R11 ;  /* 0x000000000b1b72ca */ /* 0x000fe200000e0000 */
[----:B------:R-:W-:Y:S02]  /*119a0*/  WARPGROUP.DEPBAR.LE gsb0, 0x0 ;  /* 0x00008000000079c5 */ /* 0x000fe40000010000 */
[----:B------:R-:W-:Y:S01]  /*119b0*/  WARPGROUP.ARRIVE ;  /* 0x00000000000079c5 */ /* 0x000fe20000000000 */
[----:B------:R-:W-:Y:S01]  /*119c0*/  UMOV UR8, UR44 ;  /* 0x0000002c00087c82 */ /* 0x000fe20008000000 */
[----:B------:R-:W-:Y:S01]  /*119d0*/  UMOV UR9, UR45 ;  /* 0x0000002d00097c82 */ /* 0x000fe20008000000 */
[----:B------:R-:W-:Y:S01]  /*119e0*/  UMOV UR48, UR44 ;  /* 0x0000002c00307c82 */ /* 0x000fe20008000000 */
[----:B------:R-:W-:Y:S01]  /*119f0*/  UMOV UR49, UR45 ;  /* 0x0000002d00317c82 */ /* 0x000fe20008000000 */
[----:B------:R-:W-:Y:S01]  /*11a00*/  UMOV UR12, UR44 ;  /* 0x0000002c000c7c82 */ /* 0x000fe20008000000 */
[----:B------:R-:W-:Y:S01]  /*11a10*/  HGMMA.64x16x16.F32.BF16 R40, gdesc[UR16], RZ, !UPT, gsb0 ;  /* 0x00200000102879f0 */ /* 0x000fe2000c0018ff */
        /* <DEDUP_REMOVED lines=9> */
[----:B------:R-:W-:Y:S01]  /*11ab0*/  R2UR UR18, R12 ;  /* 0x000000000c1272ca */ /* 0x000fe200000e0000 */
[----:B------:R-:W-:Y:S01]  /*11ac0*/  UMOV UR16, UR44 ;  /* 0x0000002c00107c82 */ /* 0x000fe20008000000 */
[----:B------:R-:W-:Y:S01]  /*11ad0*/  R2UR UR19, R13 ;  /* 0x000000000d1372ca */ /* 0x000fe200000e0000 */
[----:B------:R-:W-:Y:S01]  /*11ae0*/  UMOV UR17, UR45 ;  /* 0x0000002d00117c82 */ /* 0x000fe20008000000 */
[----:B------:R-:W-:-:S02]  /*11af0*/  VIADD R10, R4, 0x482 ;  /* 0x00000482040a7836 */ /* 0x000fc40000000000 */
[----:B------:R-:W-:Y:S02]  /*11b00*/  IMAD.MOV.U32 R11, RZ, RZ, 0x40000040 ;  /* 0x40000040ff0b7424 */ /* 0x000fe400078e00ff */
[----:B------:R-:W-:Y:S01]  /*11b10*/  VIADD R12, R4, 0x502 ;  /* 0x00000502040c7836 */ /* 0x000fe20000000000 */
[----:B------:R-:W-:Y:S02]  /*11b20*/  WARPGROUP.DEPBAR.LE gsb0, 0x0 ;  /* 0x00008000000079c5 */ /* 0x000fe40000010000 */
[----:B------:R-:W-:-:S06]  /*11b30*/  WARPGROUP.ARRIVE ;  /* 0x00000000000079c5 */ /* 0x000fcc0000000000 */
[----:B------:R-:W-:Y:S03]  /*11b40*/  HGMMA.64x16x16.F32.BF16 R32, gdesc[UR4], RZ, !UPT, gsb0 ;  /* 0x00200000042079f0 */ /* 0x000fe6000c0018ff */
[----:B------:R-:W-:Y:S02]  /*11b50*/  WARPGROUP.DEPBAR.LE gsb0, 0x0 ;  /* 0x00008000000079c5 */ /* 0x000fe40000010000 */
[----:B------:R-:W-:-:S06]  /*11b60*/  WARPGROUP.ARRIVE ;  /* 0x00000000000079c5 */ /* 0x000fcc0000000000 */
[----:B------:R-:W-:Y:S03]  /*11b70*/  HGMMA.64x16x16.F32.BF16 R24, gdesc[UR40], RZ, !UPT, gsb0 ;  /* 0x00200000281879f0 */ /* 0x000fe6000c0018ff */
        /* <DEDUP_REMOVED lines=27> */
[----:B------:R-:W-:Y:S02]  /*11d30*/  R2UR UR42, R10 ;  /* 0x000000000a2a72ca */ /* 0x000fe400000e0000 */
[----:B------:R-:W-:Y:S01]  /*11d40*/  R2UR UR43, R11 ;  /* 0x000000000b2b72ca */ /* 0x000fe200000e0000 */
[----:B------:R-:W-:Y:S01]  /*11d50*/  UMOV UR40, UR44 ;  /* 0x0000002c00287c82 */ /* 0x000fe20008000000 */
[----:B------:R-:W-:Y:S01]  /*11d60*/  UMOV UR41, UR45 ;  /* 0x0000002d00297c82 */ /* 0x000fe20008000000 */
[----:B------:R-:W-:Y:S02]  /*11d70*/  WARPGROUP.DEPBAR.LE gsb0, 0x0 ;  /* 0x00008000000079c5 */ /* 0x000fe40000010000 */
[----:B------:R-:W-:-:S08]  /*11d80*/  WARPGROUP.ARRIVE ;  /* 0x00000000000079c5 */ /* 0x000fd00000000000 */
[----:B------:R-:W-:Y:S01]  /*11d90*/  HGMMA.64x16x16.F32.BF16 R32, gdesc[UR40], R32, gsb0 ;  /* 0x00200000282079f0 */ /* 0x000fe20008001820 */
[----:B------:R-:W-:Y:S01]  /*11da0*/  IMAD.MOV.U32 R13, RZ, RZ, 0x40000040 ;  /* 0x40000040ff0d7424 */ /* 0x000fe200078e00ff */
[----:B------:R-:W-:-:S04]  /*11db0*/  R2UR UR46, R12 ;  /* 0x000000000c2e72ca */ /* 0x000fc800000e0000 */
[----:B------:R-:W-:Y:S01]  /*11dc0*/  R2UR UR47, R13 ;  /* 0x000000000d2f72ca */ /* 0x000fe200000e0000 */
[----:B------:R-:W-:Y:S02]  /*11dd0*/  WARPGROUP.DEPBAR.LE gsb0, 0x0 ;  /* 0x00008000000079c5 */ /* 0x000fe40000010000 */
[----:B------:R-:W-:-:S10]  /*11de0*/  WARPGROUP.ARRIVE ;  /* 0x00000000000079c5 */ /* 0x000fd40000000000 */
[----:B------:R-:W-:Y:S01]  /*11df0*/  HGMMA.64x16x16.F32.BF16 R24, gdesc[UR44], R24, gsb0 ;  /* 0x002000002c1879f0 */ /* 0x000fe20008001818 */
[----:B------:R-:W-:Y:S01]  /*11e00*/  IMAD.MOV.U32 R15, RZ, RZ, 0x40000040 ;  /* 0x40000040ff0f7424 */ /* 0x000fe200078e00ff */
[----:B------:R-:W-:-:S04]  /*11e10*/  R2UR UR54, R14 ;  /* 0x000000000e3672ca */ /* 0x000fc800000e0000 */
[----:B------:R-:W-:Y:S01]  /*11e20*/  R2UR UR55, R15 ;  /* 0x000000000f3772ca */ /* 0x000fe200000e0000 */
[----:B------:R-:W-:Y:S01]  /*11e30*/  UIADD3 UR4, UR56, 0x4, URZ ;  /* 0x0000000438047890 */ /* 0x000fe2000fffe03f */
[----:B------:R-:W-:-:S06]  /*11e40*/  UMOV UR53, 0x40000040 ;  /* 0x4000004000357882 */ /* 0x000fcc0000000000 */
[----:B------:R-:W-:Y:S01]  /*11e50*/  UMOV UR52, UR4 ;  /* 0x0000000400347c82 */ /* 0x000fe20008000000 */
[----:B------:R-:W-:Y:S02]  /*11e60*/  WARPGROUP.DEPBAR.LE gsb0, 0x0 ;  /* 0x00008000000079c5 */ /* 0x000fe40000010000 */
[----:B------:R-:W-:-:S06]  /*11e70*/  WARPGROUP.ARRIVE ;  /* 0x00000000000079c5 */ /* 0x000fcc0000000000 */
[----:B------:R-:W-:Y:S01]  /*11e80*/  HGMMA.64x16x16.F32.BF16 R112, gdesc[UR52], R112, gsb0 ;  /* 0x00200000347079f0 */ /* 0x000fe20008001870 */
[----:B------:R-:W-:Y:S01]  /*11e90*/  R2UR UR39, R6 ;  /* 0x00000000062772ca */ /* 0x000fe200000e0000 */
[----:B------:R-:W-:Y:S01]  /*11ea0*/  VIADD R6, R4, 0x84 ;  /* 0x0000008404067836 */ /* 0x000fe20000000000 */
[----:B------:R-:W-:Y:S01]  /*11eb0*/  R2UR UR38, R7 ;  /* 0x00000000072672ca */ /* 0x000fe200000e0000 */
[----:B------:R-:W-:-:S03]  /*11ec0*/  IMAD.MOV.U32 R7, RZ, RZ, 0x40000040 ;  /* 0x40000040ff077424 */ /* 0x000fc600078e00ff */
[----:B------:R-:W-:Y:S02]  /*11ed0*/  R2UR UR6, R6 ;  /* 0x00000000060672ca */ /* 0x000fe400000e0000 */
[----:B------:R-:W-:Y:S01]  /*11ee0*/  R2UR UR7, R7 ;  /* 0x00000000070772ca */ /* 0x000fe200000e0000 */
[----:B------:R-:W-:Y:S01]  /*11ef0*/  UMOV UR40, UR52 ;  /* 0x0000003400287c82 */ /* 0x000fe20008000000 */
[----:B------:R-:W-:Y:S01]  /*11f00*/  UMOV UR41, UR53 ;  /* 0x0000003500297c82 */ /* 0x000fe20008000000 */
[----:B------:R-:W-:Y:S01]  /*11f10*/  UMOV UR4, UR40 ;  /* 0x0000002800047c82 */ /* 0x000fe20008000000 */
        /* <DEDUP_REMOVED lines=12> */
[----:B------:R-:W-:Y:S02]  /*11fe0*/  WARPGROUP.DEPBAR.LE gsb0, 0x0 ;  /* 0x00008000000079c5 */ /* 0x000fe40000010000 */
[----:B------:R-:W-:-:S08]  /*11ff0*/  WARPGROUP.ARRIVE ;  /* 0x00000000000079c5 */ /* 0x000fd00000000000 */
[----:B------:R-:W-:Y:S01]  /*12000*/  HGMMA.64x16x16.F32.BF16 R96, gdesc[UR8], R96, gsb0 ;  /* 0x00200000086079f0 */ /* 0x000fe20008001860 */
[----:B------:R-:W-:Y:S02]  /*12010*/  VIADD R6, R4, 0x184 ;  /* 0x0000018404067836 */ /* 0x000fe40000000000 */
        /* <DEDUP_REMOVED lines=53> */
[----:B------:R-:W-:Y:S01]  /*12370*/  VIADD R8, R4, 0x484 ;  /* 0x0000048404087836 */ /* 0x000fe20000000000 */
[----:B------:R-:W-:-:S04]  /*12380*/  MOV R9, 0x40000040 ;  /* 0x4000004000097802 */ /* 0x000fc80000000f00 */
        /* <DEDUP_REMOVED lines=11> */
[----:B------:R-:W-:Y:S02]  /*12440*/  WARPGROUP.DEPBAR.LE gsb0, 0x0 ;  /* 0x00008000000079c5 */ /* 0x000fe40000010000 */
[----:B------:R-:W-:-:S10]  /*12450*/  WARPGROUP.ARRIVE ;  /* 0x00000000000079c5 */ /* 0x000fd40000000000 */
[----:B------:R-:W-:Y:S01]  /*12460*/  HGMMA.64x16x16.F32.BF16 R24, gdesc[UR40], R24, gsb0 ;  /* 0x00200000281879f0 */ /* 0x000fe20008001818 */
[----:B------:R-:W-:Y:S02]  /*12470*/  VIADD R6, R4, 0x6 ;  /* 0x0000000604067836 */ /* 0x000fe40000000000 */
[----:B------:R-:W-:-:S03]  /*12480*/  IMAD.MOV.U32 R7, RZ, RZ, 0x40000040 ;  /* 0x40000040ff077424 */ /* 0x000fc600078e00ff */
[----:B------:R-:W-:Y:S02]  /*12490*/  R2UR UR50, R6 ;  /* 0x00000000063272ca */ /* 0x000fe400000e0000 */
[----:B------:R-:W-:Y:S01]  /*124a0*/  R2UR UR51, R7 ;  /* 0x00000000073372ca */ /* 0x000fe200000e0000 */
[----:B------:R-:W-:Y:S01]  /*124b0*/  UIADD3 UR4, UR56, 0x6, URZ ;  /* 0x0000000638047890 */ /* 0x000fe2000fffe03f */
[----:B------:R-:W-:-:S06]  /*124c0*/  UMOV UR49, 0x40000040 ;  /* 0x4000004000317882 */ /* 0x000fcc0000000000 */
[----:B------:R-:W-:Y:S01]  /*124d0*/  UMOV UR48, UR4 ;  /* 0x0000000400307c82 */ /* 0x000fe20008000000 */
[----:B------:R-:W-:Y:S02]  /*124e0*/  WARPGROUP.DEPBAR.LE gsb0, 0x0 ;  /* 0x00008000000079c5 */ /* 0x000fe40000010000 */
[----:B------:R-:W-:-:S06]  /*124f0*/  WARPGROUP.ARRIVE ;  /* 0x00000000000079c5 */ /* 0x000fcc0000000000 */
[----:B------:R-:W-:Y:S01]  /*12500*/  HGMMA.64x16x16.F32.BF16 R112, gdesc[UR48], R112, gsb0 ;  /* 0x00200000307079f0 */ /* 0x000fe20008001870 */
[----:B------:R-:W-:Y:S02]  /*12510*/  VIADD R6, R4, 0x86 ;  /* 0x0000008604067836 */ /* 0x000fe40000000000 */
        /* <DEDUP_REMOVED lines=267> */
[----:B------:R-:W-:-:S04]  /*135d0*/  IADD3 R6, R4, 0x982, RZ ;  /* 0x0000098204067810 */ /* 0x000fc80007ffe0ff */
        /* <DEDUP_REMOVED lines=30> */
[----:B------:R-:W-:Y:S01]  /*137c0*/  UMOV UR5, 0x40000040 ;  /* 0x4000004000057882 */ /* 0x000fe20000000000 */
        /* <DEDUP_REMOVED lines=64> */
[C---:B------:R-:W-:Y:S01]  /*13bd0*/  VIADD R6, R4.reuse, 0x984 ;  /* 0x0000098404067836 */ /* 0x040fe20000000000 */
[----:B------:R-:W-:Y:S01]  /*13be0*/  UMOV UR8, UR4 ;  /* 0x0000000400087c82 */ /* 0x000fe20008000000 */
[----:B------:R-:W-:Y:S01]  /*13bf0*/  IMAD.MOV.U32 R7, RZ, RZ, 0x40000040 ;  /* 0x40000040ff077424 */ /* 0x000fe200078e00ff */
[----:B------:R-:W-:Y:S01]  /*13c00*/  UMOV UR9, UR5 ;  /* 0x0000000500097c82 */ /* 0x000fe20008000000 */
[----:B------:R-:W-:Y:S01]  /*13c10*/  VIADD R8, R4, 0xa04 ;  /* 0x00000a0404087836 */ /* 0x000fe20000000000 */
[----:B------:R-:W-:Y:S01]  /*13c20*/  R2UR UR10, R6 ;  /* 0x00000000060a72ca */ /* 0x000fe200000e0000 */
[----:B------:R-:W-:Y:S01]  /*13c30*/  IMAD.MOV.U32 R9, RZ, RZ, 0x40000040 ;  /* 0x40000040ff097424 */ /* 0x000fe200078e00ff */
[----:B------:R-:W-:Y:S01]  /*13c40*/  R2UR UR11, R7 ;  /* 0x00000000070b72ca */ /* 0x000fe200000e0000 */
[----:B------:R-:W-:Y:S01]  /*13c50*/  UMOV UR12, UR4 ;  /* 0x00000004000c7c82 */ /* 0x000fe20008000000 */
[----:B------:R-:W-:Y:S01]  /*13c60*/  UMOV UR13, UR5 ;  /* 0x00000005000d7c82 */ /* 0x000fe20008000000 */
[----:B------:R-:W-:Y:S01]  /*13c70*/  UMOV UR16, UR4 ;  /* 0x0000000400107c82 */ /* 0x000fe20008000000 */
[----:B------:R-:W-:Y:S01]  /*13c80*/  UMOV UR17, UR5 ;  /* 0x0000000500117c82 */ /* 0x000fe20008000000 */
[----:B------:R-:W-:Y:S01]  /*13c90*/  UIADD3 UR20, UR56, 0x406, URZ ;  /* 0x0000040638147890 */ /* 0x000fe2000fffe03f */
[----:B------:R-:W-:Y:S01]  /*13ca0*/  UMOV UR21, 0x40000040 ;  /* 0x4000004000157882 */ /* 0x000fe20000000000 */
[----:B------:R-:W-:Y:S01]  /*13cb0*/  ULDC UR6, c[0x0][0x9d8] ;  /* 0x0002760000067ab9 */ /* 0x000fe20000000800 */
[----:B------:R0:W-:Y:S01]  /*13cc0*/  STL.64 [R1+0x8], R20 ;  /* 0x0000081401007387 */ /* 0x0001e20000100a00 */
[----:B--2---:R-:W-:Y:S01]  /*13cd0*/  IADD3 R5, R162, 0xb0, -R120 ;  /* 0x000000b0a2057810 */ /* 0x004fe20007ffe878 */
[----:B------:R-:W-:Y:S01]  /*13ce0*/  ULDC UR7, c[0x0][0x988] ;  /* 0x0002620000077ab9 */ /* 0x000fe20000000800 */
[----:B------:R-:W-:-:S02]  /*13cf0*/  WARPGROUP.DEPBAR.LE gsb0, 0x0 ;  /* 0x00008000000079c5 */ /* 0x000fc40000010000 */
[----:B------:R-:W-:-:S06]  /*13d00*/  WARPGROUP.ARRIVE ;  /* 0x00000000000079c5 */ /* 0x000fcc0000000000 */
[----:B------:R-:W-:Y:S01]  /*13d10*/  HGMMA.64x16x16.F32.BF16 R40, gdesc[UR8], R40, gsb0 ;  /* 0x00200000082879f0 */ /* 0x000fe20008001828 */
[----:B------:R-:W-:Y:S02]  /*13d20*/  R2UR UR14, R8 ;  /* 0x00000000080e72ca */ /* 0x000fe400000e0000 */
[----:B------:R-:W-:Y:S01]  /*13d30*/  R2UR UR15, R9 ;  /* 0x00000000090f72ca */ /* 0x000fe200000e0000 */
[----:B------:R-:W-:Y:S01]  /*13d40*/  VIADD R6, R4, 0xa84 ;  /* 0x00000a8404067836 */ /* 0x000fe20000000000 */
[----:B------:R-:W-:Y:S02]  /*13d50*/  WARPGROUP.DEPBAR.LE gsb0, 0x0 ;  /* 0x00008000000079c5 */ /* 0x000fe40000010000 */
[----:B------:R-:W-:-:S09]  /*13d60*/  WARPGROUP.ARRIVE ;  /* 0x00000000000079c5 */ /* 0x000fd20000000000 */
[----:B------:R-:W-:Y:S01]  /*13d70*/  HGMMA.64x16x16.F32.BF16 R32, gdesc[UR12], R32, gsb0 ;  /* 0x002000000c2079f0 */ /* 0x000fe20008001820 */
[----:B------:R-:W-:Y:S01]  /*13d80*/  IMAD.MOV.U32 R7, RZ, RZ, 0x40000040 ;  /* 0x40000040ff077424 */ /* 0x000fe200078e00ff */
[----:B------:R-:W-:-:S04]  /*13d90*/  R2UR UR18, R6 ;  /* 0x00000000061272ca */ /* 0x000fc800000e0000 */
        /* <DEDUP_REMOVED lines=71> */
[----:B------:R-:W-:Y:S01]  /*14210*/  UMOV UR8, UR20 ;  /* 0x0000001400087c82 */ /* 0x000fe20008000000 */
[----:B------:R-:W-:Y:S01]  /*14220*/  UMOV UR9, UR21 ;  /* 0x0000001500097c82 */ /* 0x000fe20008000000 */
[----:B------:R-:W-:Y:S01]  /*14230*/  FMUL.FTZ R8, R113, UR6 ;  /* 0x0000000671087c20 */ /* 0x000fe20008410000 */
[----:B0-----:R-:W-:Y:S01]  /*14240*/  FMUL.FTZ R20, R115, UR6 ;  /* 0x0000000673147c20 */ /* 0x001fe20008410000 */
[----:B------:R-:W-:Y:S01]  /*14250*/  FMUL.FTZ R3, R112, UR6 ;  /* 0x0000000670037c20 */ /* 0x000fe20008410000 */
[----:B------:R-:W-:Y:S02]  /*14260*/  WARPGROUP.DEPBAR.LE gsb0, 0x0 ;  /* 0x00008000000079c5 */ /* 0x000fe40000010000 */
[----:B------:R-:W-:-:S06]  /*14270*/  WARPGROUP.ARRIVE ;  /* 0x00000000000079c5 */ /* 0x000fcc0000000000 */
[----:B------:R-:W-:Y:S01]  /*14280*/  HGMMA.64x16x16.F32.BF16 R32, gdesc[UR8], R32, gsb0 ;  /* 0x00200000082079f0 */ /* 0x000fe20008001820 */
[----:B------:R-:W-:Y:S01]  /*14290*/  FMUL.FTZ R12, R105, UR6 ;  /* 0x00000006690c7c20 */ /* 0x000fe20008410000 */
[----:B------:R-:W-:Y:S01]  /*142a0*/  MUFU.TANH R8, R8 ;  /* 0x0000000800087308 */ /* 0x000fe20000002400 */
[----:B------:R-:W-:Y:S01]  /*142b0*/  FMUL.FTZ R9, R116, UR6 ;  /* 0x0000000674097c20 */ /* 0x000fe20008410000 */
[----:B------:R-:W-:Y:S01]  /*142c0*/  FMUL.FTZ R112, R114, UR6 ;  /* 0x0000000672707c20 */ /* 0x000fe20008410000 */
[----:B------:R-:W-:-:S05]  /*142d0*/  FMUL.FTZ R10, R117, UR6 ;  /* 0x00000006750a7c20 */ /* 0x000fca0008410000 */
[----:B------:R-:W0:Y:S01]  /*142e0*/  MUFU.TANH R20, R20 ;  /* 0x0000001400147308 */ /* 0x000e220000002400 */
[----:B------:R-:W-:Y:S01]  /*142f0*/  FMUL.FTZ R81, R100, UR6 ;  /* 0x0000000664517c20 */ /* 0x000fe20008410000 */
[----:B------:R-:W-:Y:S01]  /*14300*/  FMUL.FTZ R100, R90, UR6 ;  /* 0x000000065a647c20 */ /* 0x000fe20008410000 */
[----:B------:R-:W-:-:S05]  /*14310*/  FMUL.FTZ R90, R72, UR6 ;  /* 0x00000006485a7c20 */ /* 0x000fca0008410000 */
[----:B------:R-:W1:Y:S01]  /*14320*/  MUFU.TANH R3, R3 ;  /* 0x0000000300037308 */ /* 0x000e620000002400 */
[----:B------:R-:W-:Y:S01]  /*14330*/  FMUL.FTZ R11, R104, UR6 ;  /* 0x00000006680b7c20 */ /* 0x000fe20008410000 */
[----:B------:R-:W-:Y:S01]  /*14340*/  FMUL.FTZ R72, R73, UR6 ;  /* 0x0000000649487c20 */ /* 0x000fe20008410000 */
[----:B------:R-:W-:Y:S02]  /*14350*/  IMAD R6, R160, -0xb0, R5 ;  /* 0xffffff50a0067824 */ /* 0x000fe400078e0205 */
[----:B------:R-:W-:-:S03]  /*14360*/  FMUL.FTZ R73, R76, UR6 ;  /* 0x000000064c497c20 */ /* 0x000fc60008410000 */
[----:B------:R-:W2:Y:S01]  /*14370*/  MUFU.TANH R12, R12 ;  /* 0x0000000c000c7308 */ /* 0x000ea20000002400 */
[----:B------:R-:W-:Y:S01]  /*14380*/  FMUL.FTZ R76, R64, UR6 ;  /* 0x00000006404c7c20 */ /* 0x000fe20008410000 */
[----:B------:R-:W-:Y:S01]  /*14390*/  FMUL.FTZ R84, R118, UR6 ;  /* 0x0000000676547c20 */ /* 0x000fe20008410000 */
[----:B------:R-:W-:-:S05]  /*143a0*/  FMUL.FTZ R64, R65, UR6 ;  /* 0x0000000641407c20 */ /* 0x000fca0008410000 */
[----:B------:R-:W3:Y:S01]  /*143b0*/  MUFU.TANH R9, R9 ;  /* 0x0000000900097308 */ /* 0x000ee20000002400 */
[----:B------:R-:W-:Y:S01]  /*143c0*/  FMUL.FTZ R65, R68, UR6 ;  /* 0x0000000644417c20 */ /* 0x000fe20008410000 */
[----:B------:R-:W-:Y:S01]  /*143d0*/  FMUL.FTZ R68, R70, UR6 ;  /* 0x0000000646447c20 */ /* 0x000fe20008410000 */
[----:B------:R-:W-:-:S05]  /*143e0*/  ISETP.GT.AND P3, PT, R6, 0x1, PT ;  /* 0x000000010600780c */ /* 0x000fca0003f64270 */
[----:B------:R-:W4:Y:S01]  /*143f0*/  MUFU.TANH R112, R112 ;  /* 0x0000007000707308 */ /* 0x000f220000002400 */
[----:B------:R-:W-:Y:S01]  /*14400*/  FMUL.FTZ R70, R59, UR6 ;  /* 0x000000063b467c20 */ /* 0x000fe20008410000 */
[----:B------:R-:W-:Y:S01]  /*14410*/  FMUL.FTZ R21, R119, UR6 ;  /* 0x0000000677157c20 */ /* 0x000fe20008410000 */
[----:B------:R-:W-:-:S05]  /*14420*/  FMUL.FTZ R59, R60, UR6 ;  /* 0x000000063c3b7c20 */ /* 0x000fca0008410000 */
[----:B------:R-:W4:Y:S01]  /*14430*/  MUFU.TANH R10, R10 ;  /* 0x0000000a000a7308 */ /* 0x000f220000002400 */
[----:B------:R-:W-:Y:S01]  /*14440*/  ISETP.GT.AND P2, PT, R6, RZ, PT ;  /* 0x000000ff0600720c */ /* 0x000fe20003f44270 */
[----:B------:R-:W-:Y:S01]  /*14450*/  FMUL.FTZ R13, R108, UR6 ;  /* 0x000000066c0d7c20 */ /* 0x000fe20008410000 */
[----:B------:R-:W-:Y:S01]  /*14460*/  FMUL.FTZ R60, R63, UR6 ;  /* 0x000000063f3c7c20 */ /* 0x000fe20008410000 */
[----:B------:R-:W-:Y:S01]  /*14470*/  FMUL.FTZ R63, R54, UR6 ;  /* 0x00000006363f7c20 */ /* 0x000fe20008410000 */
[----:B0-----:R-:W-:-:S03]  /*14480*/  FSEL R20, R20, -INF , P3 ;  /* 0xff80000014147808 */ /* 0x001fc60001800000 */
[----:B------:R-:W0:Y:S01]  /*14490*/  MUFU.TANH R11, R11 ;  /* 0x0000000b000b7308 */ /* 0x000e220000002400 */
[----:B------:R-:W-:Y:S01]  /*144a0*/  FSEL R8, R8, -INF , P3 ;  /* 0xff80000008087808 */ /* 0x000fe20001800000 */
[----:B------:R-:W-:Y:S02]  /*144b0*/  WARPGROUP.DEPBAR.LE gsb0, 0x0 ;  /* 0x00008000000079c5 */ /* 0x000fe40000010000 */
[----:B------:R-:W-:Y:S01]  /*144c0*/  FMUL.FTZ R54, R33, UR6 ;  /* 0x0000000621367c20 */ /* 0x000fe20008410000 */
[----:B------:R-:W-:Y:S01]  /*144d0*/  ISETP.GT.AND P3, PT, R6, 0x11, PT ;  /* 0x000000110600780c */ /* 0x000fe20003f64270 */
[----:B------:R-:W-:Y:S02]  /*144e0*/  FMUL.FTZ R83, R106, UR6 ;  /* 0x000000066a537c20 */ /* 0x000fe40008410000 */
[----:B------:R-:W0:Y:S01]  /*144f0*/  MUFU.TANH R84, R84 ;  /* 0x0000005400547308 */ /* 0x000e220000002400 */
[----:B------:R-:W-:Y:S01]  /*14500*/  ISETP.GT.AND P4, PT, R6, 0x8, PT ;  /* 0x000000080600780c */ /* 0x000fe20003f84270 */
[----:B------:R-:W-:Y:S01]  /*14510*/  FMUL.FTZ R14, R109, UR6 ;  /* 0x000000066d0e7c20 */ /* 0x000fe20008410000 */
[----:B-1----:R-:W-:Y:S01]  /*14520*/  FSEL R33, R3, -INF , P2 ;  /* 0xff80000003217808 */ /* 0x002fe20001000000 */
[----:B------:R-:W-:Y:S01]  /*14530*/  FMUL.FTZ R7, R52, UR6 ;  /* 0x0000000634077c20 */ /* 0x000fe20008410000 */
[----:B------:R-:W-:-:S02]  /*14540*/  IMAD.MOV.U32 R5, RZ, RZ, 0x40000040 ;  /* 0x40000040ff057424 */ /* 0x000fc400078e00ff */
[----:B------:R-:W-:Y:S01]  /*14550*/  FMUL.FTZ R163, R45, UR6 ;  /* 0x000000062da37c20 */ /* 0x000fe20008410000 */
[----:B------:R-:W-:Y:S01]  /*14560*/  FMUL.FTZ R52, R34, UR6 ;  /* 0x0000000622347c20 */ /* 0x000fe20008410000 */
[----:B------:R-:W1:Y:S01]  /*14570*/  MUFU.TANH R21, R21 ;  /* 0x0000001500157308 */ /* 0x000e620000002400 */
[----:B------:R-:W-:Y:S01]  /*14580*/  FMUL.FTZ R34, R37, UR6 ;  /* 0x0000000625227c20 */ /* 0x000fe20008410000 */
[----:B--2---:R-:W-:Y:S01]  /*14590*/  FSEL R45, R12, -INF , P3 ;  /* 0xff8000000c2d7808 */ /* 0x004fe20001800000 */
[----:B------:R-:W-:Y:S01]  /*145a0*/  FMUL.FTZ R82, R107, UR6 ;  /* 0x000000066b527c20 */ /* 0x000fe20008410000 */
[----:B------:R-:W-:Y:S01]  /*145b0*/  FMUL.FTZ R86, R101, UR6 ;  /* 0x0000000665567c20 */ /* 0x000fe20008410000 */
[----:B------:R-:W-:Y:S01]  /*145c0*/  ISETP.GT.AND P5, PT, R6, 0x9, PT ;  /* 0x000000090600780c */ /* 0x000fe20003fa4270 */
[----:B------:R-:W-:Y:S01]  /*145d0*/  FMUL.FTZ R80, R96, UR6 ;  /* 0x0000000660507c20 */ /* 0x000fe20008410000 */
[----:B---3--:R-:W-:Y:S01]  /*145e0*/  FSEL R37, R9, -INF , P4 ;  /* 0xff80000009257808 */ /* 0x008fe20002000000 */
[----:B------:R-:W2:Y:S01]  /*145f0*/  MUFU.TANH R13, R13 ;  /* 0x0000000d000d7308 */ /* 0x000ea20000002400 */
[----:B------:R-:W-:Y:S01]  /*14600*/  FMNMX.FTZ R12, R33, R8, !PT ;  /* 0x00000008210c7209 */ /* 0x000fe20007810000 */
[----:B------:R-:W-:Y:S01]  /*14610*/  FMUL.FTZ R101, R102, UR6 ;  /* 0x0000000666657c20 */ /* 0x000fe20008410000 */
[----:B------:R-:W-:Y:S01]  /*14620*/  FMUL.FTZ R102, R32, UR6 ;  /* 0x0000000620667c20 */ /* 0x000fe20008410000 */
[----:B------:R-:W-:Y:S01]  /*14630*/  R2UR UR23, R5 ;  /* 0x00000000051772ca */ /* 0x000fe200000e0000 */
[----:B------:R-:W-:Y:S01]  /*14640*/  FMUL.FTZ R85, R89, UR6 ;  /* 0x0000000659557c20 */ /* 0x000fe20008410000 */
[----:B------:R-:W-:Y:S01]  /*14650*/  FMUL.FTZ R32, R39, UR6 ;  /* 0x0000000627207c20 */ /* 0x000fe20008410000 */
[----:B----4-:R-:W-:Y:S01]  /*14660*/  FSEL R5, R112, -INF , P2 ;  /* 0xff80000070057808 */ /* 0x010fe20001000000 */
[----:B------:R-:W3:Y:S01]  /*14670*/  MUFU.TANH R83, R83 ;  /* 0x0000005300537308 */ /* 0x000ee20000002400 */
[----:B------:R-:W-:Y:S01]  /*14680*/  FMUL.FTZ R105, R110, UR6 ;  /* 0x000000066e697c20 */ /* 0x000fe20008410000 */
[----:B------:R-:W-:Y:S01]  /*14690*/  FMUL.FTZ R89, R93, UR6 ;  /* 0x000000065d597c20 */ /* 0x000fe20008410000 */
[----:B------:R-:W-:Y:S01]  /*146a0*/  ISETP.GT.AND P2, PT, R6, 0x10, PT ;  /* 0x000000100600780c */ /* 0x000fe20003f44270 */
[----:B------:R-:W-:Y:S01]  /*146b0*/  FMUL.FTZ R15, R97, UR6 ;  /* 0x00000006610f7c20 */ /* 0x000fe20008410000 */
[----:B------:R-:W-:Y:S01]  /*146c0*/  FSEL R39, R10, -INF , P5 ;  /* 0xff8000000a277808 */ /* 0x000fe20002800000 */
[----:B------:R-:W-:Y:S01]  /*146d0*/  FMUL.FTZ R93, R74, UR6 ;  /* 0x000000064a5d7c20 */ /* 0x000fe20008410000 */
[----:B------:R-:W-:Y:S01]  /*146e0*/  FMNMX.FTZ R12, R37, R12, !PT ;  /* 0x0000000c250c7209 */ /* 0x000fe20007810000 */
[----:B------:R-:W-:Y:S01]  /*146f0*/  MUFU.TANH R14, R14 ;  /* 0x0000000e000e7308 */ /* 0x000fe20000002400 */
[----:B------:R-:W-:Y:S01]  /*14700*/  FMUL.FTZ R74, R75, UR6 ;  /* 0x000000064b4a7c20 */ /* 0x000fe20008410000 */
[----:B------:R-:W-:Y:S01]  /*14710*/  FMUL.FTZ R75, R77, UR6 ;  /* 0x000000064d4b7c20 */ /* 0x000fe20008410000 */
[----:B------:R-:W-:Y:S01]  /*14720*/  FMUL.FTZ R159, R41, UR6 ;  /* 0x00000006299f7c20 */ /* 0x000fe20008410000 */
[----:B------:R-:W-:Y:S01]  /*14730*/  FMUL.FTZ R104, R111, UR6 ;  /* 0x000000066f687c20 */ /* 0x000fe20008410000 */
[----:B------:R-:W-:Y:S01]  /*14740*/  FMUL.FTZ R77, R79, UR6 ;  /* 0x000000064f4d7c20 */ /* 0x000fe20008410000 */
[----:B0-----:R-:W-:Y:S01]  /*14750*/  FSEL R41, R11, -INF , P2 ;  /* 0xff8000000b297808 */ /* 0x001fe20001000000 */
[----:B------:R-:W-:Y:S01]  /*14760*/  FMUL.FTZ R98, R98, UR6 ;  /* 0x0000000662627c20 */ /* 0x000fe20008410000 */
[----:B------:R-:W-:Y:S01]  /*14770*/  MUFU.TANH R82, R82 ;  /* 0x0000005200527308 */ /* 0x000fe20000002400 */
[----:B------:R-:W-:Y:S01]  /*14780*/  FMNMX.FTZ R12, R39, R12, !PT ;  /* 0x0000000c270c7209 */ /* 0x000fe20007810000 */
[----:B------:R-:W-:Y:S01]  /*14790*/  FMUL.FTZ R79, R66, UR6 ;  /* 0x00000006424f7c20 */ /* 0x000fe20008410000 */
[----:B------:R-:W-:Y:S01]  /*147a0*/  FMUL.FTZ R66, R69, UR6 ;  /* 0x0000000645427c20 */ /* 0x000fe20008410000 */
[----:B------:R-:W-:Y:S01]  /*147b0*/  FMUL.FTZ R69, R71, UR6 ;  /* 0x0000000647457c20 */ /* 0x000fe20008410000 */
[----:B------:R-:W-:-:S02]  /*147c0*/  VIADD R4, R4, 0xa86 ;  /* 0x00000a8604047836 */ /* 0x000fc40000000000 */
[----:B------:R-:W-:Y:S01]  /*147d0*/  FMUL.FTZ R53, R53, UR6 ;  /* 0x0000000635357c20 */ /* 0x000fe20008410000 */
[----:B------:R-:W-:Y:S01]  /*147e0*/  FMUL.FTZ R55, R55, UR6 ;  /* 0x0000000637377c20 */ /* 0x000fe20008410000 */
[----:B------:R-:W-:Y:S01]  /*147f0*/  MUFU.TANH R80, R80 ;  /* 0x0000005000507308 */ /* 0x000fe20000002400 */
[----:B------:R-:W-:Y:S01]  /*14800*/  FSEL R3, R84, -INF , P4 ;  /* 0xff80000054037808 */ /* 0x000fe20002000000 */
[----:B------:R-:W-:Y:S01]  /*14810*/  FMUL.FTZ R71, R58, UR6 ;  /* 0x000000063a477c20 */ /* 0x000fe20008410000 */
[----:B------:R-:W-:Y:S01]  /*14820*/  ISETP.GT.AND P4, PT, R6, 0x18, PT ;  /* 0x000000180600780c */ /* 0x000fe20003f84270 */
[----:B------:R-:W-:Y:S01]  /*14830*/  FMUL.FTZ R58, R61, UR6 ;  /* 0x000000063d3a7c20 */ /* 0x000fe20008410000 */
[----:B------:R-:W-:Y:S01]  /*14840*/  FMNMX.FTZ R12, R41, R12, !PT ;  /* 0x0000000c290c7209 */ /* 0x000fe20007810000 */
[----:B------:R-:W-:Y:S01]  /*14850*/  FMUL.FTZ R161, R44, UR6 ;  /* 0x000000062ca17c20 */ /* 0x000fe20008410000 */
[----:B------:R-:W-:Y:S01]  /*14860*/  FMUL.FTZ R50, R50, UR6 ;  /* 0x0000000632327c20 */ /* 0x000fe20008410000 */
[----:B------:R-:W0:Y:S01]  /*14870*/  MUFU.TANH R105, R105 ;  /* 0x0000006900697308 */ /* 0x000e220000002400 */
[----:B------:R-:W-:Y:S01]  /*14880*/  FMUL.FTZ R61, R62, UR6 ;  /* 0x000000063e3d7c20 */ /* 0x000fe20008410000 */
[----:B------:R-:W-:Y:S01]  /*14890*/  FMUL.FTZ R62, R47, UR6 ;  /* 0x000000062f3e7c20 */ /* 0x000fe20008410000 */
[----:B-1----:R-:W-:Y:S01]  /*148a0*/  FSEL R21, R21, -INF , P5 ;  /* 0xff80000015157808 */ /* 0x002fe20002800000 */
[----:B------:R-:W-:Y:S01]  /*148b0*/  FMUL.FTZ R157, R40, UR6 ;  /* 0x00000006289d7c20 */ /* 0x000fe20008410000 */
[----:B------:R-:W-:Y:S01]  /*148c0*/  FMUL.FTZ R91, R91, UR6 ;  /* 0x000000065b5b7c20 */ /* 0x000fe20008410000 */
[----:B------:R-:W-:Y:S01]  /*148d0*/  FMUL.FTZ R94, R94, UR6 ;  /* 0x000000065e5e7c20 */ /* 0x000fe20008410000 */
[----:B------:R-:W-:Y:S01]  /*148e0*/  FMUL.FTZ R78, R78, UR6 ;  /* 0x000000064e4e7c20 */ /* 0x000fe20008410000 */
[----:B------:R-:W-:Y:S01]  /*148f0*/  MUFU.TANH R15, R15 ;  /* 0x0000000f000f7308 */ /* 0x000fe20000002400 */
[----:B------:R-:W-:Y:S01]  /*14900*/  FMUL.FTZ R97, R99, UR6 ;  /* 0x0000000663617c20 */ /* 0x000fe20008410000 */
[----:B------:R-:W-:Y:S01]  /*14910*/  ISETP.GT.AND P5, PT, R6, 0x19, PT ;  /* 0x000000190600780c */ /* 0x000fe20003fa4270 */
[----:B------:R-:W-:Y:S01]  /*14920*/  FMUL.FTZ R96, R88, UR6 ;  /* 0x0000000658607c20 */ /* 0x000fe20008410000 */
[----:B--2---:R-:W-:Y:S01]  /*14930*/  FSEL R47, R13, -INF , P4 ;  /* 0xff8000000d2f7808 */ /* 0x004fe20002000000 */
[----:B------:R-:W-:Y:S01]  /*14940*/  FMUL.FTZ R67, R67, UR6 ;  /* 0x0000000643437c20 */ /* 0x000fe20008410000 */
[----:B------:R-:W-:Y:S01]  /*14950*/  FMNMX.FTZ R12, R45, R12, !PT ;  /* 0x0000000c2d0c7209 */ /* 0x000fe20007810000 */
[----:B------:R-:W-:Y:S01]  /*14960*/  FMUL.FTZ R56, R56, UR6 ;  /* 0x0000000638387c20 */ /* 0x000fe20008410000 */
[----:B------:R-:W1:Y:S01]  /*14970*/  MUFU.TANH R104, R104 ;  /* 0x0000006800687308 */ /* 0x000e620000002400 */
[----:B------:R-:W-:Y:S01]  /*14980*/  R2UR UR22, R4 ;  /* 0x00000000041672ca */ /* 0x000fe200000e0000 */
[----:B------:R-:W-:Y:S01]  /*14990*/  FMUL.FTZ R57, R57, UR6 ;  /* 0x0000000639397c20 */ /* 0x000fe20008410000 */
[----:B---3--:R-:W-:-:S05]  /*149a0*/  FSEL R83, R83, -INF , P2 ;  /* 0xff80000053537808 */ /* 0x008fca0001000000 */
[----:B------:R-:W2:Y:S01]  /*149b0*/  MUFU.TANH R81, R81 ;  /* 0x0000005100517308 */ /* 0x000ea20000002400 */
[----:B------:R-:W-:Y:S01]  /*149c0*/  ISETP.GT.AND P2, PT, R6, 0x20, PT ;  /* 0x000000200600780c */ /* 0x000fe20003f44270 */
[----:B------:R-:W-:Y:S01]  /*149d0*/  FMUL.FTZ R44, R36, UR6 ;  /* 0x00000006242c7c20 */ /* 0x000fe20008410000 */
[----:B------:R-:W-:Y:S01]  /*149e0*/  FMNMX.FTZ R12, R47, R12, !PT ;  /* 0x0000000c2f0c7209 */ /* 0x000fe20007810000 */
[----:B------:R-:W-:Y:S01]  /*149f0*/  FMUL.FTZ R51, R51, UR6 ;  /* 0x0000000633337c20 */ /* 0x000fe20008410000 */
[----:B------:R-:W-:Y:S01]  /*14a00*/  FMUL.FTZ R48, R48, UR6 ;  /* 0x0000000630307c20 */ /* 0x000fe20008410000 */
[----:B------:R-:W-:Y:S01]  /*14a10*/  FMUL.FTZ R49, R49, UR6 ;  /* 0x0000000631317c20 */ /* 0x000fe20008410000 */
[----:B------:R-:W3:Y:S01]  /*14a20*/  LDL R108, [R1+0x18] ;  /* 0x00001800016c7983 */ /* 0x000ee20000100800 */
[----:B------:R-:W4:Y:S01]  /*14a30*/  MUFU.TANH R98, R98 ;  /* 0x0000006200627308 */ /* 0x000f220000002400 */
[----:B------:R-:W-:Y:S01]  /*14a40*/  FMUL.FTZ R99, R103, UR6 ;  /* 0x0000000667637c20 */ /* 0x000fe20008410000 */
[----:B------:R-:W-:-:S06]  /*14a50*/  FMUL.FTZ R88, R92, UR6 ;  /* 0x000000065c587c20 */ /* 0x000fcc0008410000 */
[----:B------:R-:W4:Y:S08]  /*14a60*/  MUFU.TANH R86, R86 ;  /* 0x0000005600567308 */ /* 0x000f300000002400 */
[----:B------:R1:W-:Y:S01]  /*14a70*/  MUFU.TANH R4, R53 ;  /* 0x0000003500047308 */ /* 0x0003e20000002400 */
[----:B0-----:R-:W-:Y:S02]  /*14a80*/  FSEL R105, R105, -INF , P4 ;  /* 0xff80000069697808 */ /* 0x001fe40002000000 */
[----:B-1----:R-:W-:-:S05]  /*14a90*/  FSEL R53, R14, -INF , P5 ;  /* 0xff8000000e357808 */ /* 0x002fca0002800000 */
[----:B------:R-:W0:Y:S01]  /*14aa0*/  MUFU.TANH R97, R97 ;  /* 0x0000006100617308 */ /* 0x000e220000002400 */
[----:B------:R-:W-:-:S07]  /*14ab0*/  FMNMX.FTZ R12, R53, R12, !PT ;  /* 0x0000000c350c7209 */ /* 0x000fce0007810000 */
[----:B------:R1:W-:Y:S01]  /*14ac0*/  MUFU.TANH R36, R7 ;  /* 0x0000000700247308 */ /* 0x0003e20000002400 */
[----:B------:R-:W-:-:S07]  /*14ad0*/  ISETP.GT.AND P4, PT, R6, 0x28, PT ;  /* 0x000000280600780c */ /* 0x000fce0003f84270 */
[----:B------:R-:W0:Y:S01]  /*14ae0*/  MUFU.TANH R96, R96 ;  /* 0x0000006000607308 */ /* 0x000e220000002400 */
[----:B-1----:R-:W-:Y:S02]  /*14af0*/  FSEL R7, R82, -INF , P3 ;  /* 0xff80000052077808 */ /* 0x002fe40001800000 */
[----:B------:R-:W-:-:S05]  /*14b00*/  ISETP.GT.AND P3, PT, R6, 0x21, PT ;  /* 0x000000210600780c */ /* 0x000fca0003f64270 */
[----:B------:R1:W-:Y:S01]  /*14b10*/  MUFU.TANH R10, R55 ;  /* 0x00000037000a7308 */ /* 0x0003e20000002400 */
[----:B------:R-:W-:Y:S02]  /*14b20*/  FSEL R9, R104, -INF , P5 ;  /* 0xff80000068097808 */ /* 0x000fe40002800000 */
[----:B-1----:R-:W-:-:S05]  /*14b30*/  FSEL R55, R80, -INF , P2 ;  /* 0xff80000050377808 */ /* 0x002fca0001000000 */
[----:B------:R-:W1:Y:S01]  /*14b40*/  MUFU.TANH R101, R101 ;  /* 0x0000006500657308 */ /* 0x000e620000002400 */
[----:B------:R-:W-:-:S07]  /*14b50*/  FMNMX.FTZ R12, R55, R12, !PT ;  /* 0x0000000c370c7209 */ /* 0x000fce0007810000 */
[----:B------:R-:W-:Y:S01]  /*14b60*/  MUFU.TANH R40, R50 ;  /* 0x0000003200287308 */ /* 0x000fe20000002400 */
[----:B------:R-:W-:Y:S02]  /*14b70*/  ISETP.GT.AND P5, PT, R6, 0x29, PT ;  /* 0x000000290600780c */ /* 0x000fe40003fa4270 */
[----:B--2---:R-:W-:-:S05]  /*14b80*/  FSEL R81, R81, -INF , P4 ;  /* 0xff80000051517808 */ /* 0x004fca0002000000 */
[----:B------:R-:W2:Y:S08]  /*14b90*/  MUFU.TANH R85, R85 ;  /* 0x0000005500557308 */ /* 0x000eb00000002400 */
[----:B------:R0:W-:Y:S01]  /*14ba0*/  MUFU.TANH R50, R63 ;  /* 0x0000003f00327308 */ /* 0x0001e20000002400 */
[----:B------:R-:W-:Y:S01]  /*14bb0*/  FMUL.FTZ R92, R95, UR6 ;  /* 0x000000065f5c7c20 */ /* 0x000fe20008410000 */
[----:B----4-:R-:W-:-:S02]  /*14bc0*/  FSEL R11, R98, -INF , P2 ;  /* 0xff800000620b7808 */ /* 0x010fc40001000000 */
[----:B0-----:R-:W-:-:S04]  /*14bd0*/  FSEL R63, R15, -INF , P3 ;  /* 0xff8000000f3f7808 */ /* 0x001fc80001800000 */
[----:B------:R-:W0:Y:S01]  /*14be0*/  MUFU.TANH R99, R99 ;  /* 0x0000006300637308 */ /* 0x000e220000002400 */
[----:B------:R-:W-:-:S07]  /*14bf0*/  FMNMX.FTZ R12, R63, R12, !PT ;  /* 0x0000000c3f0c7209 */ /* 0x000fce0007810000 */
[----:B------:R-:W4:Y:S01]  /*14c00*/  MUFU.TANH R88, R88 ;  /* 0x0000005800587308 */ /* 0x000f220000002400 */
[----:B------:R-:W-:Y:S02]  /*14c10*/  ISETP.GT.AND P2, PT, R6, 0x30, PT ;  /* 0x000000300600780c */ /* 0x000fe40003f44270 */
[----:B------:R-:W-:Y:S02]  /*14c20*/  FSEL R95, R86, -INF , P5 ;  /* 0xff800000565f7808 */ /* 0x000fe40002800000 */
[----:B------:R-:W-:-:S03]  /*14c30*/  FMNMX.FTZ R12, R81, R12, !PT ;  /* 0x0000000c510c7209 */ /* 0x000fc60007810000 */
[----:B------:R-:W4:Y:S01]  /*14c40*/  MUFU.TANH R100, R100 ;  /* 0x0000006400647308 */ /* 0x000f220000002400 */
[----:B------:R-:W-:Y:S02]  /*14c50*/  FSEL R97, R97, -INF , P3 ;  /* 0xff80000061617808 */ /* 0x000fe40001800000 */
[----:B------:R-:W-:-:S05]  /*14c60*/  ISETP.GT.AND P3, PT, R6, 0x31, PT ;  /* 0x000000310600780c */ /* 0x000fca0003f64270 */
[----:B------:R-:W4:Y:S01]  /*14c70*/  MUFU.TANH R89, R89 ;  /* 0x0000005900597308 */ /* 0x000f220000002400 */
[----:B------:R-:W-:Y:S02]  /*14c80*/  FSEL R103, R96, -INF , P2 ;  /* 0xff80000060677808 */ /* 0x000fe40001000000 */
[----:B------:R-:W-:-:S05]  /*14c90*/  FMNMX.FTZ R12, R95, R12, !PT ;  /* 0x0000000c5f0c7209 */ /* 0x000fca0007810000 */
[----:B------:R-:W4:Y:S01]  /*14ca0*/  MUFU.TANH R91, R91 ;  /* 0x0000005b005b7308 */ /* 0x000f220000002400 */
[----:B-1----:R-:W-:Y:S02]  /*14cb0*/  FSEL R101, R101, -INF , P4 ;  /* 0xff80000065657808 */ /* 0x002fe40002000000 */
[----:B------:R-:W-:-:S05]  /*14cc0*/  ISETP.GT.AND P4, PT, R6, 0x38, PT ;  /* 0x000000380600780c */ /* 0x000fca0003f84270 */
[----:B------:R-:W1:Y:S01]  /*14cd0*/  MUFU.TANH R90, R90 ;  /* 0x0000005a005a7308 */ /* 0x000e620000002400 */
[----:B--2---:R-:W-:Y:S02]  /*14ce0*/  FSEL R119, R85, -INF , P3 ;  /* 0xff80000055777808 */ /* 0x004fe40001800000 */
[----:B------:R-:W-:-:S05]  /*14cf0*/  FMNMX.FTZ R12, R103, R12, !PT ;  /* 0x0000000c670c7209 */ /* 0x000fca0007810000 */
[----:B------:R-:W2:Y:S01]  /*14d00*/  MUFU.TANH R94, R94 ;  /* 0x0000005e005e7308 */ /* 0x000ea20000002400 */
[----:B0-----:R-:W-:Y:S02]  /*14d10*/  FSEL R99, R99, -INF , P5 ;  /* 0xff80000063637808 */ /* 0x001fe40002800000 */
[----:B------:R-:W-:-:S05]  /*14d20*/  ISETP.GT.AND P5, PT, R6, 0x39, PT ;  /* 0x000000390600780c */ /* 0x000fca0003fa4270 */
[----:B------:R-:W0:Y:S01]  /*14d30*/  MUFU.TANH R72, R72 ;  /* 0x0000004800487308 */ /* 0x000e220000002400 */
[----:B----4-:R-:W-:Y:S02]  /*14d40*/  FSEL R121, R88, -INF , P4 ;  /* 0xff80000058797808 */ /* 0x010fe40002000000 */
[----:B------:R-:W-:-:S05]  /*14d50*/  FMNMX.FTZ R12, R119, R12, !PT ;  /* 0x0000000c770c7209 */ /* 0x000fca0007810000 */
[----:B------:R-:W4:Y:S01]  /*14d60*/  MUFU.TANH R92, R92 ;  /* 0x0000005c005c7308 */ /* 0x000f220000002400 */
[----:B------:R-:W-:Y:S02]  /*14d70*/  FSEL R13, R100, -INF , P2 ;  /* 0xff800000640d7808 */ /* 0x000fe40001000000 */
[----:B------:R-:W-:-:S05]  /*14d80*/  ISETP.GT.AND P2, PT, R6, 0x40, PT ;  /* 0x000000400600780c */ /* 0x000fca0003f44270 */
[----:B------:R-:W4:Y:S01]  /*14d90*/  MUFU.TANH R73, R73 ;  /* 0x0000004900497308 */ /* 0x000f220000002400 */
[----:B------:R-:W-:Y:S02]  /*14da0*/  FSEL R123, R89, -INF , P5 ;  /* 0xff800000597b7808 */ /* 0x000fe40002800000 */
[----:B------:R-:W-:-:S05]  /*14db0*/  FMNMX.FTZ R12, R121, R12, !PT ;  /* 0x0000000c790c7209 */ /* 0x000fca0007810000 */
[----:B------:R-:W4:Y:S01]  /*14dc0*/  MUFU.TANH R93, R93 ;  /* 0x0000005d005d7308 */ /* 0x000f220000002400 */
[----:B------:R-:W-:Y:S02]  /*14dd0*/  FSEL R91, R91, -INF , P3 ;  /* 0xff8000005b5b7808 */ /* 0x000fe40001800000 */
[----:B------:R-:W-:-:S05]  /*14de0*/  ISETP.GT.AND P3, PT, R6, 0x41, PT ;  /* 0x000000410600780c */ /* 0x000fca0003f64270 */
[----:B------:R-:W4:Y:S01]  /*14df0*/  MUFU.TANH R75, R75 ;  /* 0x0000004b004b7308 */ /* 0x000f220000002400 */
[----:B-1----:R-:W-:Y:S02]  /*14e00*/  FSEL R125, R90, -INF , P2 ;  /* 0xff8000005a7d7808 */ /* 0x002fe40001000000 */
[----:B------:R-:W-:-:S05]  /*14e10*/  FMNMX.FTZ R12, R123, R12, !PT ;  /* 0x0000000c7b0c7209 */ /* 0x000fca0007810000 */
[----:B------:R-:W1:Y:S01]  /*14e20*/  MUFU.TANH R74, R74 ;  /* 0x0000004a004a7308 */ /* 0x000e620000002400 */
[----:B--2---:R-:W-:Y:S01]  /*14e30*/  FSEL R15, R94, -INF , P4 ;  /* 0xff8000005e0f7808 */ /* 0x004fe20002000000 */
[----:B------:R-:W-:Y:S01]  /*14e40*/  FMUL.FTZ R106, R46, UR6 ;  /* 0x000000062e6a7c20 */ /* 0x000fe20008410000 */
[----:B------:R-:W-:-:S05]  /*14e50*/  ISETP.GT.AND P4, PT, R6, 0x48, PT ;  /* 0x000000480600780c */ /* 0x000fca0003f84270 */
[----:B------:R-:W2:Y:S01]  /*14e60*/  MUFU.TANH R76, R76 ;  /* 0x0000004c004c7308 */ /* 0x000ea20000002400 */
[----:B0-----:R-:W-:Y:S02]  /*14e70*/  FSEL R127, R72, -INF , P3 ;  /* 0xff800000487f7808 */ /* 0x001fe40001800000 */
[----:B------:R-:W-:Y:S01]  /*14e80*/  FMNMX.FTZ R12, R125, R12, !PT ;  /* 0x0000000c7d0c7209 */ /* 0x000fe20007810000 */
[----:B------:R-:W-:-:S04]  /*14e90*/  FMUL.FTZ R46, R35, UR6 ;  /* 0x00000006232e7c20 */ /* 0x000fc80008410000 */
[----:B------:R-:W-:Y:S01]  /*14ea0*/  MUFU.TANH R78, R78 ;  /* 0x0000004e004e7308 */ /* 0x000fe20000002400 */
[----:B----4-:R-:W-:Y:S02]  /*14eb0*/  FSEL R35, R92, -INF , P5 ;  /* 0xff8000005c237808 */ /* 0x010fe40002800000 */
[----:B------:R-:W-:-:S05]  /*14ec0*/  ISETP.GT.AND P5, PT, R6, 0x49, PT ;  /* 0x000000490600780c */ /* 0x000fca0003fa4270 */
[----:B------:R-:W0:Y:S01]  /*14ed0*/  MUFU.TANH R64, R64 ;  /* 0x0000004000407308 */ /* 0x000e220000002400 */
[----:B------:R-:W-:Y:S02]  /*14ee0*/  FSEL R129, R73, -INF , P4 ;  /* 0xff80000049817808 */ /* 0x000fe40002000000 */
[----:B------:R-:W-:-:S05]  /*14ef0*/  FMNMX.FTZ R12, R127, R12, !PT ;  /* 0x0000000c7f0c7209 */ /* 0x000fca0007810000 */
[----:B------:R-:W4:Y:S01]  /*14f00*/  MUFU.TANH R77, R77 ;  /* 0x0000004d004d7308 */ /* 0x000f220000002400 */
[----:B------:R-:W-:Y:S02]  /*14f10*/  FSEL R93, R93, -INF , P2 ;  /* 0xff8000005d5d7808 */ /* 0x000fe40001000000 */
[----:B------:R-:W-:-:S05]  /*14f20*/  ISETP.GT.AND P2, PT, R6, 0x50, PT ;  /* 0x000000500600780c */ /* 0x000fca0003f44270 */
[----:B------:R-:W4:Y:S01]  /*14f30*/  MUFU.TANH R65, R65 ;  /* 0x0000004100417308 */ /* 0x000f220000002400 */
[----:B------:R-:W-:Y:S02]  /*14f40*/  FSEL R131, R75, -INF , P5 ;  /* 0xff8000004b837808 */ /* 0x000fe40002800000 */
[----:B------:R-:W-:Y:S01]  /*14f50*/  FMNMX.FTZ R12, R129, R12, !PT ;  /* 0x0000000c810c7209 */ /* 0x000fe20007810000 */
[----:B------:R-:W-:-:S04]  /*14f60*/  FMUL.FTZ R109, R43, UR6 ;  /* 0x000000062b6d7c20 */ /* 0x000fc80008410000 */
[----:B------:R-:W3:Y:S01]  /*14f70*/  MUFU.TANH R79, R79 ;  /* 0x0000004f004f7308 */ /* 0x000ee20000002400 */
[----:B------:R-:W-:Y:S01]  /*14f80*/  WARPGROUP.ARRIVE ;  /* 0x00000000000079c5 */ /* 0x000fe20000000000 */
[----:B-1----:R-:W-:-:S06]  /*14f90*/  FSEL R43, R74, -INF , P3 ;  /* 0xff8000004a2b7808 */ /* 0x002fcc0001800000 */
[----:B------:R-:W1:Y:S01]  /*14fa0*/  MUFU.TANH R66, R66 ;  /* 0x0000004200427308 */ /* 0x000e620000002400 */
[----:B------:R-:W-:Y:S01]  /*14fb0*/  ISETP.GT.AND P3, PT, R6, 0x51, PT ;  /* 0x000000510600780c */ /* 0x000fe20003f64270 */
[----:B------:R-:W-:Y:S01]  /*14fc0*/  FMUL.FTZ R107, R42, UR6 ;  /* 0x000000062a6b7c20 */ /* 0x000fe20008410000 */
[----:B--2---:R-:W-:Y:S01]  /*14fd0*/  FSEL R133, R76, -INF , P2 ;  /* 0xff8000004c857808 */ /* 0x004fe20001000000 */
[----:B------:R-:W-:Y:S01]  /*14fe0*/  HGMMA.64x16x16.F32.BF16 R24, gdesc[UR20], R24, gsb0 ;  /* 0x00200000141879f0 */ /* 0x000fe20008001818 */
[----:B------:R-:W-:-:S03]  /*14ff0*/  FMNMX.FTZ R12, R131, R12, !PT ;  /* 0x0000000c830c7209 */ /* 0x000fc60007810000 */
[----:B------:R-:W2:Y:S01]  /*15000*/  MUFU.TANH R67, R67 ;  /* 0x0000004300437308 */ /* 0x000ea20000002400 */
[----:B0-----:R-:W-:Y:S02]  /*15010*/  FSEL R135, R64, -INF , P3 ;  /* 0xff80000040877808 */ /* 0x001fe40001800000 */
[----:B------:R-:W-:-:S05]  /*15020*/  FMNMX.FTZ R12, R133, R12, !PT ;  /* 0x0000000c850c7209 */ /* 0x000fca0007810000 */
[----:B------:R-:W0:Y:S01]  /*15030*/  MUFU.TANH R56, R56 ;  /* 0x0000003800387308 */ /* 0x000e220000002400 */
[----:B----4-:R-:W-:-:S07]  /*15040*/  FSEL R77, R77, -INF , P5 ;  /* 0xff8000004d4d7808 */ /* 0x010fce0002800000 */
[----:B------:R-:W4:Y:S01]  /*15050*/  MUFU.TANH R68, R68 ;  /* 0x0000004400447308 */ /* 0x000f220000002400 */
[----:B------:R-:W-:-:S07]  /*15060*/  ISETP.GT.AND P5, PT, R6, 0x59, PT ;  /* 0x000000590600780c */ /* 0x000fce0003fa4270 */
[----:B------:R1:W-:Y:S01]  /*15070*/  MUFU.TANH R42, R51 ;  /* 0x00000033002a7308 */ /* 0x0003e20000002400 */
[----:B------:R-:W-:-:S07]  /*15080*/  FMNMX.FTZ R12, R135, R12, !PT ;  /* 0x0000000c870c7209 */ /* 0x000fce0007810000 */
[----:B------:R-:W4:Y:S01]  /*15090*/  MUFU.TANH R57, R57 ;  /* 0x0000003900397308 */ /* 0x000f220000002400 */
[----:B-1----:R-:W-:Y:S02]  /*150a0*/  FSEL R51, R78, -INF , P4 ;  /* 0xff8000004e337808 */ /* 0x002fe40002000000 */
[----:B------:R-:W-:-:S05]  /*150b0*/  ISETP.GT.AND P4, PT, R6, 0x58, PT ;  /* 0x000000580600780c */ /* 0x000fca0003f84270 */
[----:B------:R-:W1:Y:S01]  /*150c0*/  MUFU.TANH R69, R69 ;  /* 0x0000004500457308 */ /* 0x000e620000002400 */
[----:B------:R-:W-:Y:S02]  /*150d0*/  FSEL R137, R65, -INF , P4 ;  /* 0xff80000041897808 */ /* 0x000fe40002000000 */
[----:B---3--:R-:W-:-:S05]  /*150e0*/  FSEL R79, R79, -INF , P2 ;  /* 0xff8000004f4f7808 */ /* 0x008fca0001000000 */
[----:B------:R-:W3:Y:S01]  /*150f0*/  MUFU.TANH R59, R59 ;  /* 0x0000003b003b7308 */ /* 0x000ee20000002400 */
[----:B------:R-:W-:Y:S02]  /*15100*/  ISETP.GT.AND P2, PT, R6, 0x60, PT ;  /* 0x000000600600780c */ /* 0x000fe40003f44270 */
[----:B------:R-:W-:Y:S02]  /*15110*/  FSEL R139, R66, -INF , P5 ;  /* 0xff800000428b7808 */ /* 0x000fe40002800000 */
[----:B------:R-:W-:-:S03]  /*15120*/  FMNMX.FTZ R12, R137, R12, !PT ;  /* 0x0000000c890c7209 */ /* 0x000fc60007810000 */
[----:B------:R-:W3:Y:S01]  /*15130*/  MUFU.TANH R71, R71 ;  /* 0x0000004700477308 */ /* 0x000ee20000002400 */
[----:B--2---:R-:W-:Y:S02]  /*15140*/  FSEL R67, R67, -INF , P3 ;  /* 0xff80000043437808 */ /* 0x004fe40001800000 */
[----:B------:R-:W-:-:S05]  /*15150*/  ISETP.GT.AND P3, PT, R6, 0x61, PT ;  /* 0x000000610600780c */ /* 0x000fca0003f64270 */
[----:B------:R-:W2:Y:S01]  /*15160*/  MUFU.TANH R58, R58 ;  /* 0x0000003a003a7308 */ /* 0x000ea20000002400 */
[----:B0-----:R-:W-:Y:S02]  /*15170*/  FSEL R141, R56, -INF , P2 ;  /* 0xff800000388d7808 */ /* 0x001fe40001000000 */
[----:B------:R-:W-:-:S05]  /*15180*/  FMNMX.FTZ R12, R139, R12, !PT ;  /* 0x0000000c8b0c7209 */ /* 0x000fca0007810000 */
[----:B------:R-:W0:Y:S01]  /*15190*/  MUFU.TANH R70, R70 ;  /* 0x0000004600467308 */ /* 0x000e220000002400 */
[----:B----4-:R-:W-:Y:S02]  /*151a0*/  FSEL R73, R68, -INF , P4 ;  /* 0xff80000044497808 */ /* 0x010fe40002000000 */
        /* <DEDUP_REMOVED lines=8> */
[----:B---3--:R-:W-:Y:S02]  /*15230*/  FSEL R145, R59, -INF , P4 ;  /* 0xff8000003b917808 */ /* 0x008fe40002000000 */
[----:B------:R-:W-:-:S05]  /*15240*/  FMNMX.FTZ R12, R143, R12, !PT ;  /* 0x0000000c8f0c7209 */ /* 0x000fca0007810000 */
[----:B------:R-:W3:Y:S01]  /*15250*/  MUFU.TANH R60, R60 ;  /* 0x0000003c003c7308 */ /* 0x000ee20000002400 */
[----:B------:R-:W-:Y:S02]  /*15260*/  FSEL R71, R71, -INF , P2 ;  /* 0xff80000047477808 */ /* 0x000fe40001000000 */
[----:B------:R-:W-:Y:S02]  /*15270*/  ISETP.GT.AND P2, PT, R6, 0x70, PT ;  /* 0x000000700600780c */ /* 0x000fe40003f44270 */
[----:B--2--5:R-:W-:Y:S02]  /*15280*/  FSEL R147, R58, -INF , P5 ;  /* 0xff8000003a937808 */ /* 0x024fe40002800000 */
[----:B------:R-:W-:Y:S01]  /*15290*/  FMNMX.FTZ R12, R145, R12, !PT ;  /* 0x0000000c910c7209 */ /* 0x000fe20007810000 */
[----:B------:R-:W2:Y:S01]  /*152a0*/  MUFU.TANH R157, R157 ;  /* 0x0000009d009d7308 */ /* 0x000ea20000002400 */
[----:B0-----:R-:W-:Y:S02]  /*152b0*/  FSEL R65, R70, -INF , P3 ;  /* 0xff80000046417808 */ /* 0x001fe40001800000 */
[----:B------:R-:W-:-:S02]  /*152c0*/  ISETP.GT.AND P3, PT, R6, 0x71, PT ;  /* 0x000000710600780c */ /* 0x000fc40003f64270 */
[----:B----4-:R-:W-:Y:S02]  /*152d0*/  FSEL R151, R48, -INF , P2 ;  /* 0xff80000030977808 */ /* 0x010fe40001000000 */
[----:B------:R-:W-:Y:S01]  /*152e0*/  FMNMX.FTZ R12, R147, R12, !PT ;  /* 0x0000000c930c7209 */ /* 0x000fe20007810000 */
[----:B------:R-:W0:Y:S01]  /*152f0*/  MUFU.TANH R159, R159 ;  /* 0x0000009f009f7308 */ /* 0x000e220000002400 */
[----:B------:R-:W-:Y:S02]  /*15300*/  FSEL R61, R61, -INF , P4 ;  /* 0xff8000003d3d7808 */ /* 0x000fe40002000000 */
[----:B------:R-:W-:Y:S02]  /*15310*/  ISETP.GT.AND P4, PT, R6, 0x78, PT ;  /* 0x000000780600780c */ /* 0x000fe40003f84270 */
[----:B-1----:R-:W-:Y:S02]  /*15320*/  FSEL R149, R49, -INF , P3 ;  /* 0xff80000031957808 */ /* 0x002fe40001800000 */
[----:B------:R-:W-:Y:S01]  /*15330*/  FMNMX.FTZ R12, R151, R12, !PT ;  /* 0x0000000c970c7209 */ /* 0x000fe20007810000 */
[----:B------:R-:W1:Y:S01]  /*15340*/  MUFU.TANH R161, R161 ;  /* 0x000000a100a17308 */ /* 0x000e620000002400 */
[----:B---3--:R-:W-:-:S02]  /*15350*/  FSEL R57, R60, -INF , P5 ;  /* 0xff8000003c397808 */ /* 0x008fc40002800000 */
[----:B------:R-:W-:Y:S02]  /*15360*/  ISETP.GT.AND P5, PT, R6, 0x79, PT ;  /* 0x000000790600780c */ /* 0x000fe40003fa4270 */
[----:B------:R-:W-:Y:S02]  /*15370*/  FSEL R153, R36, -INF , P4 ;  /* 0xff80000024997808 */ /* 0x000fe40002000000 */
[----:B------:R-:W-:Y:S01]  /*15380*/  FMNMX.FTZ R12, R149, R12, !PT ;  /* 0x0000000c950c7209 */ /* 0x000fe20007810000 */
[----:B------:R-:W3:Y:S01]  /*15390*/  MUFU.TANH R107, R107 ;  /* 0x0000006b006b7308 */ /* 0x000ee20000002400 */
[----:B------:R-:W-:Y:S02]  /*153a0*/  FSEL R59, R40, -INF , P2 ;  /* 0xff800000283b7808 */ /* 0x000fe40001000000 */
[----:B------:R-:W-:Y:S02]  /*153b0*/  ISETP.GT.AND P2, PT, R6, 0x80, PT ;  /* 0x000000800600780c */ /* 0x000fe40003f44270 */
[----:B------:R-:W-:-:S02]  /*153c0*/  FSEL R155, R4, -INF , P5 ;  /* 0xff800000049b7808 */ /* 0x000fc40002800000 */
[----:B------:R-:W-:Y:S01]  /*153d0*/  FMNMX.FTZ R12, R153, R12, !PT ;  /* 0x0000000c990c7209 */ /* 0x000fe20007810000 */
[----:B------:R-:W4:Y:S01]  /*153e0*/  MUFU.TANH R163, R163 ;  /* 0x000000a300a37308 */ /* 0x000f220000002400 */
[----:B------:R-:W-:Y:S02]  /*153f0*/  FSEL R75, R42, -INF , P3 ;  /* 0xff8000002a4b7808 */ /* 0x000fe40001800000 */
[----:B------:R-:W-:Y:S02]  /*15400*/  ISETP.GT.AND P3, PT, R6, 0x81, PT ;  /* 0x000000810600780c */ /* 0x000fe40003f64270 */
[----:B--2---:R-:W-:-:S03]  /*15410*/  FSEL R157, R157, -INF , P2 ;  /* 0xff8000009d9d7808 */ /* 0x004fc60001000000 */
[----:B------:R-:W2:Y:S01]  /*15420*/  MUFU.TANH R109, R109 ;  /* 0x0000006d006d7308 */ /* 0x000ea20000002400 */
[----:B------:R-:W-:Y:S02]  /*15430*/  FMNMX.FTZ R12, R155, R12, !PT ;  /* 0x0000000c9b0c7209 */ /* 0x000fe40007810000 */
[----:B------:R-:W-:-:S05]  /*15440*/  FSEL R49, R50, -INF , P4 ;  /* 0xff80000032317808 */ /* 0x000fca0002000000 */
[----:B------:R-:W2:Y:S01]  /*15450*/  MUFU.TANH R102, R102 ;  /* 0x0000006600667308 */ /* 0x000ea20000002400 */
[----:B------:R-:W-:Y:S02]  /*15460*/  ISETP.GT.AND P4, PT, R6, 0x88, PT ;  /* 0x000000880600780c */ /* 0x000fe40003f84270 */
[----:B0-----:R-:W-:Y:S02]  /*15470*/  FSEL R159, R159, -INF , P3 ;  /* 0xff8000009f9f7808 */ /* 0x001fe40001800000 */
[----:B------:R-:W-:-:S03]  /*15480*/  FMNMX.FTZ R12, R157, R12, !PT ;  /* 0x0000000c9d0c7209 */ /* 0x000fc60007810000 */
[----:B------:R-:W0:Y:S01]  /*15490*/  MUFU.TANH R106, R106 ;  /* 0x0000006a006a7308 */ /* 0x000e220000002400 */
[----:B------:R-:W-:Y:S01]  /*154a0*/  FSEL R85, R10, -INF , P5 ;  /* 0xff8000000a557808 */ /* 0x000fe20002800000 */
[----:B------:R-:W-:-:S06]  /*154b0*/  WARPGROUP.DEPBAR.LE gsb0, 0x0 ;  /* 0x00008000000079c5 */ /* 0x000fcc0000010000 */
[----:B------:R-:W0:Y:S01]  /*154c0*/  MUFU.TANH R54, R54 ;  /* 0x0000003600367308 */ /* 0x000e220000002400 */
[----:B------:R-:W-:Y:S01]  /*154d0*/  ISETP.GT.AND P5, PT, R6, 0x89, PT ;  /* 0x000000890600780c */ /* 0x000fe20003fa4270 */
[----:B------:R-:W-:Y:S01]  /*154e0*/  FMUL.FTZ R24, R24, UR6 ;  /* 0x0000000618187c20 */ /* 0x000fe20008410000 */
[----:B-1----:R-:W-:Y:S02]  /*154f0*/  FSEL R161, R161, -INF , P4 ;  /* 0xff800000a1a17808 */ /* 0x002fe40002000000 */
[----:B------:R-:W-:-:S03]  /*15500*/  FMNMX.FTZ R12, R159, R12, !PT ;  /* 0x0000000c9f0c7209 */ /* 0x000fc60007810000 */
[----:B------:R-:W1:Y:S01]  /*15510*/  MUFU.TANH R62, R62 ;  /* 0x0000003e003e7308 */ /* 0x000e620000002400 */
[----:B---3--:R-:W-:Y:S01]  /*15520*/  FSEL R107, R107, -INF , P2 ;  /* 0xff8000006b6b7808 */ /* 0x008fe20001000000 */
[----:B------:R-:W-:Y:S01]  /*15530*/  FMUL.FTZ R38, R38, UR6 ;  /* 0x0000000626267c20 */ /* 0x000fe20008410000 */
[----:B------:R-:W-:-:S05]  /*15540*/  ISETP.GT.AND P2, PT, R6, 0x90, PT ;  /* 0x000000900600780c */ /* 0x000fca0003f44270 */
[----:B------:R-:W3:Y:S01]  /*15550*/  MUFU.TANH R44, R44 ;  /* 0x0000002c002c7308 */ /* 0x000ee20000002400 */
[----:B----4-:R-:W-:Y:S01]  /*15560*/  FSEL R163, R163, -INF , P5 ;  /* 0xff800000a3a37808 */ /* 0x010fe20002800000 */
[----:B------:R-:W-:Y:S01]  /*15570*/  FMUL.FTZ R4, R25, UR6 ;  /* 0x0000000619047c20 */ /* 0x000fe20008410000 */
[----:B------:R-:W-:-:S05]  /*15580*/  FMNMX.FTZ R12, R161, R12, !PT ;  /* 0x0000000ca10c7209 */ /* 0x000fca0007810000 */
[----:B------:R-:W4:Y:S01]  /*15590*/  MUFU.TANH R52, R52 ;  /* 0x0000003400347308 */ /* 0x000f220000002400 */
[----:B--2---:R-:W-:Y:S01]  /*155a0*/  FSEL R109, R109, -INF , P3 ;  /* 0xff8000006d6d7808 */ /* 0x004fe20001800000 */
[----:B------:R-:W-:Y:S01]  /*155b0*/  FMUL.FTZ R28, R28, UR6 ;  /* 0x000000061c1c7c20 */ /* 0x000fe20008410000 */
[----:B------:R-:W-:-:S05]  /*155c0*/  ISETP.GT.AND P3, PT, R6, 0x91, PT ;  /* 0x000000910600780c */ /* 0x000fca0003f64270 */
[----:B------:R-:W2:Y:S01]  /*155d0*/  MUFU.TANH R34, R34 ;  /* 0x0000002200227308 */ /* 0x000ea20000002400 */
[----:B------:R-:W-:Y:S02]  /*155e0*/  FSEL R165, R102, -INF , P2 ;  /* 0xff80000066a57808 */ /* 0x000fe40001000000 */
[----:B------:R-:W-:-:S05]  /*155f0*/  FMNMX.FTZ R12, R163, R12, !PT ;  /* 0x0000000ca30c7209 */ /* 0x000fca0007810000 */
[----:B------:R-:W2:Y:S01]  /*15600*/  MUFU.TANH R46, R46 ;  /* 0x0000002e002e7308 */ /* 0x000ea20000002400 */
[----:B0-----:R-:W-:Y:S01]  /*15610*/  FSEL R25, R106, -INF , P4 ;  /* 0xff8000006a197808 */ /* 0x001fe20002000000 */
[----:B------:R-:W-:Y:S01]  /*15620*/  FMUL.FTZ R10, R29, UR6 ;  /* 0x000000061d0a7c20 */ /* 0x000fe20008410000 */
[----:B------:R-:W-:-:S05]  /*15630*/  ISETP.GT.AND P4, PT, R6, 0x98, PT ;  /* 0x000000980600780c */ /* 0x000fca0003f84270 */
[----:B------:R-:W0:Y:S01]  /*15640*/  MUFU.TANH R24, R24 ;  /* 0x0000001800187308 */ /* 0x000e220000002400 */
[----:B------:R-:W-:Y:S02]  /*15650*/  FSEL R167, R54, -INF , P3 ;  /* 0xff80000036a77808 */ /* 0x000fe40001800000 */
[----:B------:R-:W-:-:S05]  /*15660*/  FMNMX.FTZ R12, R165, R12, !PT ;  /* 0x0000000ca50c7209 */ /* 0x000fca0007810000 */
[----:B------:R-:W0:Y:S01]  /*15670*/  MUFU.TANH R38, R38 ;  /* 0x0000002600267308 */ /* 0x000e220000002400 */
[----:B-1----:R-:W-:Y:S02]  /*15680*/  FSEL R111, R62, -INF , P5 ;  /* 0xff8000003e6f7808 */ /* 0x002fe40002800000 */
[----:B------:R-:W-:-:S05]  /*15690*/  ISETP.GT.AND P5, PT, R6, 0x99, PT ;  /* 0x000000990600780c */ /* 0x000fca0003fa4270 */
[----:B------:R-:W1:Y:S01]  /*156a0*/  MUFU.TANH R4, R4 ;  /* 0x0000000400047308 */ /* 0x000e620000002400 */
[----:B---3--:R-:W-:Y:S02]  /*156b0*/  FSEL R169, R44, -INF , P4 ;  /* 0xff8000002ca97808 */ /* 0x008fe40002000000 */
[----:B------:R-:W-:-:S05]  /*156c0*/  FMNMX.FTZ R12, R167, R12, !PT ;  /* 0x0000000ca70c7209 */ /* 0x000fca0007810000 */
[----:B------:R-:W3:Y:S01]  /*156d0*/  MUFU.TANH R32, R32 ;  /* 0x0000002000207308 */ /* 0x000ee20000002400 */
[----:B----4-:R-:W-:Y:S02]  /*156e0*/  FSEL R29, R52, -INF , P2 ;  /* 0xff800000341d7808 */ /* 0x010fe40001000000 */
[----:B------:R-:W-:-:S05]  /*156f0*/  ISETP.GT.AND P2, PT, R6, 0xa0, PT ;  /* 0x000000a00600780c */ /* 0x000fca0003f44270 */
[----:B------:R-:W4:Y:S01]  /*15700*/  MUFU.TANH R28, R28 ;  /* 0x0000001c001c7308 */ /* 0x000f220000002400 */
[----:B--2---:R-:W-:Y:S02]  /*15710*/  FSEL R171, R34, -INF , P5 ;  /* 0xff80000022ab7808 */ /* 0x004fe40002800000 */
[----:B------:R-:W-:-:S05]  /*15720*/  FMNMX.FTZ R12, R169, R12, !PT ;  /* 0x0000000ca90c7209 */ /* 0x000fca0007810000 */
[----:B------:R-:W2:Y:S01]  /*15730*/  MUFU.TANH R10, R10 ;  /* 0x0000000a000a7308 */ /* 0x000ea20000002400 */
[----:B------:R-:W-:Y:S02]  /*15740*/  FSEL R115, R46, -INF , P3 ;  /* 0xff8000002e737808 */ /* 0x000fe40001800000 */
[----:B------:R-:W-:Y:S02]  /*15750*/  ISETP.GT.AND P3, PT, R6, 0xa1, PT ;  /* 0x000000a10600780c */ /* 0x000fe40003f64270 */
[----:B0-----:R-:W-:Y:S02]  /*15760*/  FSEL R173, R24, -INF , P2 ;  /* 0xff80000018ad7808 */ /* 0x001fe40001000000 */
[----:B------:R-:W-:Y:S02]  /*15770*/  FMNMX.FTZ R12, R171, R12, !PT ;  /* 0x0000000cab0c7209 */ /* 0x000fe40007810000 */
[----:B------:R-:W-:Y:S02]  /*15780*/  FSEL R117, R38, -INF , P4 ;  /* 0xff80000026757808 */ /* 0x000fe40002000000 */
[----:B------:R-:W-:-:S02]  /*15790*/  ISETP.GT.AND P4, PT, R6, 0xa8, PT ;  /* 0x000000a80600780c */ /* 0x000fc40003f84270 */
[----:B-1----:R-:W-:Y:S02]  /*157a0*/  FSEL R175, R4, -INF , P3 ;  /* 0xff80000004af7808 */ /* 0x002fe40001800000 */
[----:B------:R-:W-:Y:S02]  /*157b0*/  FMNMX.FTZ R12, R173, R12, !PT ;  /* 0x0000000cad0c7209 */ /* 0x000fe40007810000 */
[----:B---3--:R-:W-:Y:S02]  /*157c0*/  FSEL R113, R32, -INF , P5 ;  /* 0xff80000020717808 */ /* 0x008fe40002800000 */
[----:B------:R-:W-:Y:S02]  /*157d0*/  ISETP.GT.AND P5, PT, R6, 0xa9, PT ;  /* 0x000000a90600780c */ /* 0x000fe40003fa4270 */
[----:B----4-:R-:W-:Y:S02]  /*157e0*/  FSEL R179, R28, -INF , P4 ;  /* 0xff8000001cb37808 */ /* 0x010fe40002000000 */
[----:B------:R-:W-:-:S02]  /*157f0*/  FMNMX.FTZ R12, R175, R12, !PT ;  /* 0x0000000caf0c7209 */ /* 0x000fc40007810000 */
[----:B--2---:R-:W-:Y:S02]  /*15800*/  FSEL R177, R10, -INF , P5 ;  /* 0xff8000000ab17808 */ /* 0x004fe40002800000 */
[----:B------:R-:W-:-:S04]  /*15810*/  FMNMX.FTZ R12, R179, R12, !PT ;  /* 0x0000000cb30c7209 */ /* 0x000fc80007810000 */
[----:B------:R-:W-:-:S05]  /*15820*/  FMNMX.FTZ R6, R177, R12, !PT ;  /* 0x0000000cb1067209 */ /* 0x000fca0007810000 */
[----:B------:R-:W0:Y:S02]  /*15830*/  SHFL.BFLY PT, R89, R6, 0x2, 0x1f ;  /* 0x0c401f0006597f89 */ /* 0x000e2400000e0000 */
[----:B0-----:R-:W-:-:S05]  /*15840*/  FMNMX.FTZ R10, R6, R89, !PT ;  /* 0x00000059060a7209 */ /* 0x001fca0007810000 */
[----:B------:R-:W0:Y:S01]  /*15850*/  SHFL.BFLY PT, R89, R10, 0x1, 0x1f ;  /* 0x0c201f000a597f89 */ /* 0x000e2200000e0000 */
[----:B------:R-:W-:Y:S02]  /*15860*/  IMAD.U32 R88, RZ, RZ, UR7 ;  /* 0x00000007ff587e24 */ /* 0x000fe4000f8e00ff */
[----:B------:R-:W-:Y:S01]  /*15870*/  FMUL.FTZ R14, R27, UR6 ;  /* 0x000000061b0e7c20 */ /* 0x000fe20008410000 */
[----:B0-----:R-:W-:-:S04]  /*15880*/  FMNMX.FTZ R89, R10, R89, !PT ;  /* 0x000000590a597209 */ /* 0x001fc80007810000 */
[C---:B------:R-:W-:Y:S01]  /*15890*/  FSETP.NEU.FTZ.AND P6, PT, R89.reuse, -INF , PT ;  /* 0xff8000005900780b */ /* 0x040fe20003fdd000 */
[----:B------:R-:W-:-:S05]  /*158a0*/  FMUL.FTZ R4, R89, R88 ;  /* 0x0000005859047220 */ /* 0x000fca0000410000 */
[----:B------:R-:W-:-:S05]  /*158b0*/  FSEL R4, R4, RZ, P6 ;  /* 0x000000ff04047208 */ /* 0x000fca0003000000 */
[----:B------:R-:W-:Y:S01]  /*158c0*/  FFMA.FTZ R27, R8, R88, -R4 ;  /* 0x00000058081b7223 */ /* 0x000fe20000010804 */
[----:B------:R-:W-:-:S04]  /*158d0*/  FMNMX.FTZ R8, R5, R20, !PT ;  /* 0x0000001405087209 */ /* 0x000fc80007810000 */
        /* <DEDUP_REMOVED lines=30> */
[----:B------:R-:W-:Y:S01]  /*15ac0*/  FMNMX.FTZ R8, R107, R8, !PT ;  /* 0x000000086b087209 */ /* 0x000fe20007810000 */
[----:B------:R-:W-:-:S03]  /*15ad0*/  FMUL.FTZ R12, R26, UR6 ;  /* 0x000000061a0c7c20 */ /* 0x000fc60008410000 */
[----:B------:R-:W-:-:S04]  /*15ae0*/  FMNMX.FTZ R8, R109, R8, !PT ;  /* 0x000000086d087209 */ /* 0x000fc80007810000 */
[----:B------:R-:W-:Y:S01]  /*15af0*/  FMNMX.FTZ R8, R25, R8, !PT ;  /* 0x0000000819087209 */ /* 0x000fe20007810000 */
[----:B------:R-:W0:Y:S01]  /*15b00*/  MUFU.TANH R12, R12 ;  /* 0x0000000c000c7308 */ /* 0x000e220000002400 */
[----:B------:R-:W-:Y:S02]  /*15b10*/  FMUL.FTZ R10, R30, UR6 ;  /* 0x000000061e0a7c20 */ /* 0x000fe40008410000 */
[----:B------:R-:W-:Y:S01]  /*15b20*/  FMNMX.FTZ R8, R111, R8, !PT ;  /* 0x000000086f087209 */ /* 0x000fe20007810000 */
[----:B------:R-:W-:-:S03]  /*15b30*/  FMUL.FTZ R6, R31, UR6 ;  /* 0x000000061f067c20 */ /* 0x000fc60008410000 */
[----:B------:R-:W-:Y:S01]  /*15b40*/  FMNMX.FTZ R8, R29, R8, !PT ;  /* 0x000000081d087209 */ /* 0x000fe20007810000 */
[----:B------:R-:W1:Y:S03]  /*15b50*/  MUFU.TANH R14, R14 ;  /* 0x0000000e000e7308 */ /* 0x000e660000002400 */
[----:B------:R-:W-:-:S05]  /*15b60*/  FMNMX.FTZ R8, R115, R8, !PT ;  /* 0x0000000873087209 */ /* 0x000fca0007810000 */
[----:B------:R-:W2:Y:S01]  /*15b70*/  MUFU.TANH R10, R10 ;  /* 0x0000000a000a7308 */ /* 0x000ea20000002400 */
[----:B------:R-:W-:Y:S01]  /*15b80*/  FMNMX.FTZ R8, R117, R8, !PT ;  /* 0x0000000875087209 */ /* 0x000fe20007810000 */
[----:B------:R-:W-:Y:S01]  /*15b90*/  FFMA.FTZ R192, R125, R88, -R4 ;  /* 0x000000587dc07223 */ /* 0x000fe20000010804 */
[----:B0-----:R-:W-:-:S05]  /*15ba0*/  FSEL R125, R12, -INF , P2 ;  /* 0xff8000000c7d7808 */ /* 0x001fca0001000000 */
[----:B------:R-:W0:Y:S01]  /*15bb0*/  MUFU.TANH R6, R6 ;  /* 0x0000000600067308 */ /* 0x000e220000002400 */
[----:B------:R-:W-:Y:S01]  /*15bc0*/  FMNMX.FTZ R8, R113, R8, !PT ;  /* 0x0000000871087209 */ /* 0x000fe20007810000 */
[-CC-:B------:R-:W-:Y:S01]  /*15bd0*/  FFMA.FTZ R178, R37, R88.reuse, -R4.reuse ;  /* 0x0000005825b27223 */ /* 0x180fe20000010804 */
[-CC-:B------:R-:W-:Y:S01]  /*15be0*/  FFMA.FTZ R37, R53, R88.reuse, -R4.reuse ;  /* 0x0000005835257223 */ /* 0x180fe20000010804 */
[--C-:B------:R-:W-:Y:S01]  /*15bf0*/  FFMA.FTZ R53, R127, R88, -R4.reuse ;  /* 0x000000587f357223 */ /* 0x100fe20000010804 */
[----:B-1----:R-:W-:Y:S02]  /*15c00*/  FSEL R127, R14, -INF , P3 ;  /* 0xff8000000e7f7808 */ /* 0x002fe40001800000 */
[----:B------:R-:W-:Y:S01]  /*15c10*/  FMNMX.FTZ R8, R125, R8, !PT ;  /* 0x000000087d087209 */ /* 0x000fe20007810000 */
[-CC-:B------:R-:W-:Y:S01]  /*15c20*/  FFMA.FTZ R184, R55, R88.reuse, -R4.reuse ;  /* 0x0000005837b87223 */ /* 0x180fe20000010804 */
[-CC-:B------:R-:W-:Y:S01]  /*15c30*/  FFMA.FTZ R55, R131, R88.reuse, -R4.reuse ;  /* 0x0000005883377223 */ /* 0x180fe20000010804 */
[----:B--2---:R-:W-:Y:S01]  /*15c40*/  FSEL R131, R10, -INF , P4 ;  /* 0xff8000000a837808 */ /* 0x004fe20002000000 */
[--C-:B------:R-:W-:Y:S01]  /*15c50*/  FFMA.FTZ R31, R39, R88, -R4.reuse ;  /* 0x00000058271f7223 */ /* 0x100fe20000010804 */
[----:B------:R-:W-:Y:S01]  /*15c60*/  FMNMX.FTZ R8, R127, R8, !PT ;  /* 0x000000087f087209 */ /* 0x000fe20007810000 */
[-CC-:B------:R-:W-:Y:S01]  /*15c70*/  FFMA.FTZ R39, R63, R88.reuse, -R4.reuse ;  /* 0x000000583f277223 */ /* 0x180fe20000010804 */
[----:B------:R-:W-:-:S02]  /*15c80*/  FFMA.FTZ R63, R135, R88, -R4 ;  /* 0x00000058873f7223 */ /* 0x000fc40000010804 */
[----:B------:R-:W-:Y:S02]  /*15c90*/  FMNMX.FTZ R8, R131, R8, !PT ;  /* 0x0000000883087209 */ /* 0x000fe40007810000 */
[----:B0-----:R-:W-:-:S04]  /*15ca0*/  FSEL R135, R6, -INF , P5 ;  /* 0xff80000006877808 */ /* 0x001fc80002800000 */
[----:B------:R-:W-:Y:S01]  /*15cb0*/  FMNMX.FTZ R8, R135, R8, !PT ;  /* 0x0000000887087209 */ /* 0x000fe20007810000 */
[----:B------:R-:W-:-:S04]  /*15cc0*/  FFMA.FTZ R196, R133, R88, -R4 ;  /* 0x0000005885c47223 */ /* 0x000fc80000010804 */
[----:B------:R-:W0:Y:S01]  /*15cd0*/  SHFL.BFLY PT, R133, R8, 0x2, 0x1f ;  /* 0x0c401f0008857f89 */ /* 0x000e2200000e0000 */
[-CC-:B------:R-:W-:Y:S01]  /*15ce0*/  FFMA.FTZ R186, R81, R88.reuse, -R4.reuse ;  /* 0x0000005851ba7223 */ /* 0x180fe20000010804 */
[----:B------:R-:W-:Y:S01]  /*15cf0*/  FFMA.FTZ R81, R139, R88, -R4 ;  /* 0x000000588b517223 */ /* 0x000fe20000010804 */
[----:B0-----:R-:W-:-:S05]  /*15d00*/  FMNMX.FTZ R6, R8, R133, !PT ;  /* 0x0000008508067209 */ /* 0x001fca0007810000 */
[----:B------:R-:W0:Y:S01]  /*15d10*/  SHFL.BFLY PT, R139, R6, 0x1, 0x1f ;  /* 0x0c201f00068b7f89 */ /* 0x000e2200000e0000 */
[-CC-:B------:R-:W-:Y:S01]  /*15d20*/  FFMA.FTZ R176, R33, R88.reuse, -R4.reuse ;  /* 0x0000005821b07223 */ /* 0x180fe20000010804 */
[----:B------:R-:W-:Y:S01]  /*15d30*/  MUFU.EX2 R27, R27 ;  /* 0x0000001b001b7308 */ /* 0x000fe20000000800 */
[----:B------:R-:W-:-:S07]  /*15d40*/  FFMA.FTZ R180, R41, R88, -R4 ;  /* 0x0000005829b47223 */ /* 0x000fce0000010804 */
[----:B------:R-:W1:Y:S01]  /*15d50*/  MUFU.EX2 R176, R176 ;  /* 0x000000b000b07308 */ /* 0x000e620000000800 */
[----:B------:R-:W-:-:S07]  /*15d60*/  FFMA.FTZ R33, R45, R88, -R4 ;  /* 0x000000582d217223 */ /* 0x000fce0000010804 */
[----:B------:R-:W2:Y:S01]  /*15d70*/  MUFU.EX2 R178, R178 ;  /* 0x000000b200b27308 */ /* 0x000ea20000000800 */
[----:B0-----:R-:W-:-:S07]  /*15d80*/  FMNMX.FTZ R92, R6, R139, !PT ;  /* 0x0000008b065c7209 */ /* 0x001fce0007810000 */
[----:B------:R-:W0:Y:S01]  /*15d90*/  MUFU.EX2 R31, R31 ;  /* 0x0000001f001f7308 */ /* 0x000e220000000800 */
[C---:B------:R-:W-:Y:S01]  /*15da0*/  FSETP.NEU.FTZ.AND P2, PT, R92.reuse, -INF , PT ;  /* 0xff8000005c00780b */ /* 0x040fe20003f5d000 */
[-C--:B------:R-:W-:Y:S01]  /*15db0*/  FMUL.FTZ R26, R92, R88.reuse ;  /* 0x000000585c1a7220 */ /* 0x080fe20000410000 */
[----:B------:R-:W-:-:S04]  /*15dc0*/  FFMA.FTZ R182, R47, R88, -R4 ;  /* 0x000000582fb67223 */ /* 0x000fc80000010804 */
[----:B------:R-:W-:Y:S01]  /*15dd0*/  FSEL R26, R26, RZ, P2 ;  /* 0x000000ff1a1a7208 */ /* 0x000fe20001000000 */
[----:B------:R-:W3:Y:S01]  /*15de0*/  MUFU.EX2 R180, R180 ;  /* 0x000000b400b47308 */ /* 0x000ee20000000800 */
[-CC-:B------:R-:W-:Y:S01]  /*15df0*/  FFMA.FTZ R218, R179, R88.reuse, -R4.reuse ;  /* 0x00000058b3da7223 */ /* 0x180fe20000010804 */
[-C--:B------:R-:W-:Y:S02]  /*15e00*/  FFMA.FTZ R41, R95, R88.reuse, -R4 ;  /* 0x000000585f297223 */ /* 0x080fe40000010804 */
[-C--:B------:R-:W-:Y:S01]  /*15e10*/  FFMA.FTZ R179, R3, R88.reuse, -R26 ;  /* 0x0000005803b37223 */ /* 0x080fe2000001081a */
[----:B-1----:R-:W-:Y:S01]  /*15e20*/  FADD.FTZ R3, R176, R27 ;  /* 0x0000001bb0037221 */ /* 0x002fe20000010000 */
[-CC-:B------:R-:W-:Y:S02]  /*15e30*/  FFMA.FTZ R188, R103, R88.reuse, -R4.reuse ;  /* 0x0000005867bc7223 */ /* 0x180fe40000010804 */
[----:B------:R-:W1:Y:S01]  /*15e40*/  MUFU.EX2 R33, R33 ;  /* 0x0000002100217308 */ /* 0x000e620000000800 */
[-CC-:B------:R-:W-:Y:S01]  /*15e50*/  FFMA.FTZ R45, R119, R88.reuse, -R4.reuse ;  /* 0x00000058772d7223 */ /* 0x180fe20000010804 */
        /* <DEDUP_REMOVED lines=22> */
[-C--:B------:R-:W-:Y:S01]  /*15fc0*/  FFMA.FTZ R141, R177, R88.reuse, -R4 ;  /* 0x00000058b18d7223 */ /* 0x080fe20000010804 */
[----:B------:R-:W4:Y:S01]  /*15fd0*/  MUFU.EX2 R182, R182 ;  /* 0x000000b600b67308 */ /* 0x000f220000000800 */
[-CC-:B------:R-:W-:Y:S01]  /*15fe0*/  FFMA.FTZ R4, R20, R88.reuse, -R26.reuse ;  /* 0x0000005814047223 */ /* 0x180fe2000001081a */
[----:B--2---:R-:W-:Y:S01]  /*15ff0*/  FADD.FTZ R20, R178, R3 ;  /* 0x00000003b2147221 */ /* 0x004fe20000010000 */
[----:B------:R-:W-:-:S03]  /*16000*/  FFMA.FTZ R177, R5, R88, -R26 ;  /* 0x0000005805b17223 */ /* 0x000fc6000001081a */
[----:B0-----:R-:W-:Y:S02]  /*16010*/  FADD.FTZ R3, R31, R20 ;  /* 0x000000141f037221 */ /* 0x001fe40000010000 */
[----:B------:R-:W0:Y:S02]  /*16020*/  MUFU.EX2 R37, R37 ;  /* 0x0000002500257308 */ /* 0x000e240000000800 */
[----:B---3--:R-:W-:Y:S01]  /*16030*/  FADD.FTZ R20, R180, R3 ;  /* 0x00000003b4147221 */ /* 0x008fe20000010000 */
[----:B------:R-:W-:-:S05]  /*16040*/  FFMA.FTZ R6, R21, R88, -R26 ;  /* 0x0000005815067223 */ /* 0x000fca000001081a */
[----:B------:R-:W2:Y:S01]  /*16050*/  MUFU.EX2 R184, R184 ;  /* 0x000000b800b87308 */ /* 0x000ea20000000800 */
[----:B-1----:R-:W-:Y:S01]  /*16060*/  FADD.FTZ R3, R33, R20 ;  /* 0x0000001421037221 */ /* 0x002fe20000010000 */
[----:B------:R-:W-:-:S06]  /*16070*/  FFMA.FTZ R181, R83, R88, -R26 ;  /* 0x0000005853b57223 */ /* 0x000fcc000001081a */
[----:B------:R-:W-:Y:S01]  /*16080*/  MUFU.EX2 R177, R177 ;  /* 0x000000b100b17308 */ /* 0x000fe20000000800 */
[----:B----4-:R-:W-:-:S07]  /*16090*/  FADD.FTZ R20, R182, R3 ;  /* 0x00000003b6147221 */ /* 0x010fce0000010000 */
[----:B------:R-:W1:Y:S08]  /*160a0*/  MUFU.EX2 R4, R4 ;  /* 0x0000000400047308 */ /* 0x000e700000000800 */
[----:B------:R-:W3:Y:S01]  /*160b0*/  MUFU.EX2 R39, R39 ;  /* 0x0000002700277308 */ /* 0x000ee20000000800 */
[----:B------:R-:W-:-:S07]  /*160c0*/  FFMA.FTZ R8, R7, R88, -R26 ;  /* 0x0000005807087223 */ /* 0x000fce000001081a */
[----:B------:R-:W4:Y:S01]  /*160d0*/  MUFU.EX2 R179, R179 ;  /* 0x000000b300b37308 */ /* 0x000f220000000800 */
[----:B0-----:R-:W-:-:S07]  /*160e0*/  FADD.FTZ R3, R37, R20 ;  /* 0x0000001425037221 */ /* 0x001fce0000010000 */
[----:B------:R-:W0:Y:S01]  /*160f0*/  MUFU.EX2 R186, R186 ;  /* 0x000000ba00ba7308 */ /* 0x000e220000000800 */
[----:B------:R-:W-:-:S07]  /*16100*/  FFMA.FTZ R183, R105, R88, -R26 ;  /* 0x0000005869b77223 */ /* 0x000fce000001081a */
[----:B------:R-:W0:Y:S01]  /*16110*/  MUFU.EX2 R6, R6 ;  /* 0x0000000600067308 */ /* 0x000e220000000800 */
[----:B--2---:R-:W-:-:S07]  /*16120*/  FADD.FTZ R38, R184, R3 ;  /* 0x00000003b8267221 */ /* 0x004fce0000010000 */
[----:B------:R-:W2:Y:S01]  /*16130*/  MUFU.EX2 R41, R41 ;  /* 0x0000002900297308 */ /* 0x000ea20000000800 */
[----:B-1----:R-:W-:Y:S01]  /*16140*/  FADD.FTZ R20, R177, R4 ;  /* 0x00000004b1147221 */ /* 0x002fe20000010000 */
[----:B------:R-:W-:-:S06]  /*16150*/  FFMA.FTZ R10, R9, R88, -R26 ;  /* 0x00000058090a7223 */ /* 0x000fcc000001081a */
[----:B------:R-:W1:Y:S01]  /*16160*/  MUFU.EX2 R181, R181 ;  /* 0x000000b500b57308 */ /* 0x000e620000000800 */
[----:B---3--:R-:W-:-:S07]  /*16170*/  FADD.FTZ R5, R39, R38 ;  /* 0x0000002627057221 */ /* 0x008fce0000010000 */
[----:B------:R-:W3:Y:S01]  /*16180*/  MUFU.EX2 R188, R188 ;  /* 0x000000bc00bc7308 */ /* 0x000ee20000000800 */
[----:B----4-:R-:W-:Y:S01]  /*16190*/  FADD.FTZ R3, R179, R20 ;  /* 0x00000014b3037221 */ /* 0x010fe20000010000 */
[----:B------:R-:W-:-:S06]  /*161a0*/  FFMA.FTZ R185, R11, R88, -R26 ;  /* 0x000000580bb97223 */ /* 0x000fcc000001081a */
[----:B------:R-:W4:Y:S01]  /*161b0*/  MUFU.EX2 R8, R8 ;  /* 0x0000000800087308 */ /* 0x000f220000000800 */
[----:B0-----:R-:W-:-:S07]  /*161c0*/  FADD.FTZ R40, R186, R5 ;  /* 0x00000005ba287221 */ /* 0x001fce0000010000 */
[----:B------:R-:W0:Y:S01]  /*161d0*/  MUFU.EX2 R45, R45 ;  /* 0x0000002d002d7308 */ /* 0x000e220000000800 */
[----:B------:R-:W-:Y:S01]  /*161e0*/  FADD.FTZ R20, R6, R3 ;  /* 0x0000000306147221 */ /* 0x000fe20000010000 */
[----:B------:R-:W-:-:S06]  /*161f0*/  FFMA.FTZ R12, R97, R88, -R26 ;  /* 0x00000058610c7223 */ /* 0x000fcc000001081a */
        /* <DEDUP_REMOVED lines=26> */
[----:B0-----:R-:W-:Y:S01]  /*163a0*/  FADD.FTZ R42, R192, R5 ;  /* 0x00000005c02a7221 */ /* 0x001fe20000010000 */
[----:B------:R-:W-:-:S06]  /*163b0*/  FADD.FTZ R20, R12, R3 ;  /* 0x000000030c147221 */ /* 0x000fcc0000010000 */
[----:B------:R-:W0:Y:S01]  /*163c0*/  MUFU.EX2 R189, R189 ;  /* 0x000000bd00bd7308 */ /* 0x000e220000000800 */
[----:B------:R-:W-:Y:S01]  /*163d0*/  FFMA.FTZ R28, R35, R88, -R26 ;  /* 0x00000058231c7223 */ /* 0x000fe2000001081a */
[----:B--2---:R-:W-:Y:S01]  /*163e0*/  FADD.FTZ R3, R53, R42 ;  /* 0x0000002a35037221 */ /* 0x004fe20000010000 */
[----:B------:R-:W-:-:S05]  /*163f0*/  @!P1 VIADD R0, R0, 0x34840 ;  /* 0x0003484000009836 */ /* 0x000fca0000000000 */
[----:B------:R-:W2:Y:S01]  /*16400*/  MUFU.EX2 R24, R24 ;  /* 0x0000001800187308 */ /* 0x000ea20000000800 */
[----:B-1----:R-:W-:Y:S01]  /*16410*/  FADD.FTZ R5, R187, R20 ;  /* 0x00000014bb057221 */ /* 0x002fe20000010000 */
[----:B------:R-:W-:Y:S01]  /*16420*/  FFMA.FTZ R193, R93, R88, -R26 ;  /* 0x000000585dc17223 */ /* 0x000fe2000001081a */
[----:B---3--:R-:W-:Y:S01]  /*16430*/  FADD.FTZ R42, R194, R3 ;  /* 0x00000003c22a7221 */ /* 0x008fe20000010000 */
[----:B------:R-:W-:-:S04]  /*16440*/  @!P1 PRMT R3, RZ, 0x654, R0 ;  /* 0x00000654ff039816 */ /* 0x000fc80000000000 */
[----:B------:R-:W1:Y:S01]  /*16450*/  MUFU.EX2 R191, R191 ;  /* 0x000000bf00bf7308 */ /* 0x000e620000000800 */
[----:B----4-:R-:W-:Y:S01]  /*16460*/  FADD.FTZ R20, R14, R5 ;  /* 0x000000050e147221 */ /* 0x010fe20000010000 */
[-CC-:B------:R-:W-:Y:S01]  /*16470*/  FFMA.FTZ R30, R43, R88.reuse, -R26.reuse ;  /* 0x000000582b1e7223 */ /* 0x180fe2000001081a */
[----:B------:R0:W-:Y:S05]  /*16480*/  @!P1 SYNCS.ARRIVE.TRANS64.RED.A1T0 RZ, [R3+URZ], RZ ;  /* 0x000000ff03ff99a7 */ /* 0x0001ea000810043f */
[----:B------:R-:W3:Y:S01]  /*16490*/  MUFU.EX2 R55, R55 ;  /* 0x0000003700377308 */ /* 0x000ee20000000800 */
[----:B------:R-:W-:Y:S01]  /*164a0*/  FFMA.FTZ R195, R51, R88, -R26 ;  /* 0x0000005833c37223 */ /* 0x000fe2000001081a */
[----:B0-----:R-:W-:-:S06]  /*164b0*/  FADD.FTZ R3, R189, R20 ;  /* 0x00000014bd037221 */ /* 0x001fcc0000010000 */
[----:B------:R-:W0:Y:S08]  /*164c0*/  MUFU.EX2 R28, R28 ;  /* 0x0000001c001c7308 */ /* 0x000e300000000800 */
[----:B------:R-:W4:Y:S01]  /*164d0*/  MUFU.EX2 R196, R196 ;  /* 0x000000c400c47308 */ /* 0x000f220000000800 */
[----:B--2---:R-:W-:Y:S01]  /*164e0*/  FADD.FTZ R20, R24, R3 ;  /* 0x0000000318147221 */ /* 0x004fe20000010000 */
[----:B------:R-:W-:-:S06]  /*164f0*/  FFMA.FTZ R32, R77, R88, -R26 ;  /* 0x000000584d207223 */ /* 0x000fcc000001081a */
[----:B------:R-:W2:Y:S08]  /*16500*/  MUFU.EX2 R193, R193 ;  /* 0x000000c100c17308 */ /* 0x000eb00000000800 */
[----:B------:R-:W2:Y:S01]  /*16510*/  MUFU.EX2 R63, R63 ;  /* 0x0000003f003f7308 */ /* 0x000ea20000000800 */
[----:B-1----:R-:W-:Y:S01]  /*16520*/  FADD.FTZ R3, R191, R20 ;  /* 0x00000014bf037221 */ /* 0x002fe20000010000 */
[----:B------:R-:W-:-:S06]  /*16530*/  FFMA.FTZ R197, R79, R88, -R26 ;  /* 0x000000584fc57223 */ /* 0x000fcc000001081a */
[----:B------:R-:W1:Y:S01]  /*16540*/  MUFU.EX2 R30, R30 ;  /* 0x0000001e001e7308 */ /* 0x000e620000000800 */
[----:B---3--:R-:W-:-:S07]  /*16550*/  FADD.FTZ R5, R55, R42 ;  /* 0x0000002a37057221 */ /* 0x008fce0000010000 */
[----:B------:R-:W3:Y:S01]  /*16560*/  MUFU.EX2 R198, R198 ;  /* 0x000000c600c67308 */ /* 0x000ee20000000800 */
[----:B0-----:R-:W-:Y:S01]  /*16570*/  FADD.FTZ R20, R28, R3 ;  /* 0x000000031c147221 */ /* 0x001fe20000010000 */
[----:B------:R-:W-:-:S06]  /*16580*/  FFMA.FTZ R34, R67, R88, -R26 ;  /* 0x0000005843227223 */ /* 0x000fcc000001081a */
[----:B------:R-:W0:Y:S01]  /*16590*/  MUFU.EX2 R195, R195 ;  /* 0x000000c300c37308 */ /* 0x000e220000000800 */
[----:B----4-:R-:W-:-:S07]  /*165a0*/  FADD.FTZ R44, R196, R5 ;  /* 0x00000005c42c7221 */ /* 0x010fce0000010000 */
[----:B------:R-:W4:Y:S01]  /*165b0*/  MUFU.EX2 R81, R81 ;  /* 0x0000005100517308 */ /* 0x000f220000000800 */
[----:B--2---:R-:W-:Y:S01]  /*165c0*/  FADD.FTZ R3, R193, R20 ;  /* 0x00000014c1037221 */ /* 0x004fe20000010000 */
[----:B------:R-:W-:-:S06]  /*165d0*/  FFMA.FTZ R199, R73, R88, -R26 ;  /* 0x0000005849c77223 */ /* 0x000fcc000001081a */
[----:B------:R-:W2:Y:S01]  /*165e0*/  MUFU.EX2 R32, R32 ;  /* 0x0000002000207308 */ /* 0x000ea20000000800 */
[----:B------:R-:W-:-:S07]  /*165f0*/  FADD.FTZ R5, R63, R44 ;  /* 0x0000002c3f057221 */ /* 0x000fce0000010000 */
        /* <DEDUP_REMOVED lines=32> */
[----:B---3--:R-:W-:-:S06]  /*16800*/  FADD.FTZ R48, R204, R5 ;  /* 0x00000005cc307221 */ /* 0x008fcc0000010000 */
[----:B------:R-:W1:Y:S01]  /*16810*/  MUFU.EX2 R203, R203 ;  /* 0x000000cb00cb7308 */ /* 0x000e620000000800 */
[----:B------:R-:W-:-:S07]  /*16820*/  FFMA.FTZ R75, R75, R88, -R26 ;  /* 0x000000584b4b7223 */ /* 0x000fce000001081a */
        /* <DEDUP_REMOVED lines=37> */
[----:B------:R-:W-:-:S06]  /*16a80*/  FADD.FTZ R50, R212, R5 ;  /* 0x00000005d4327221 */ /* 0x000fcc0000010000 */
[----:B------:R-:W2:Y:S01]  /*16a90*/  MUFU.EX2 R211, R211 ;  /* 0x000000d300d37308 */ /* 0x000ea20000000800 */
[----:B------:R-:W-:-:S07]  /*16aa0*/  FFMA.FTZ R115, R115, R88, -R26 ;  /* 0x0000005873737223 */ /* 0x000fce000001081a */
[----:B------:R-:W2:Y:S01]  /*16ab0*/  MUFU.EX2 R137, R137 ;  /* 0x0000008900897308 */ /* 0x000ea20000000800 */
[----:B-1----:R-:W-:Y:S01]  /*16ac0*/  FADD.FTZ R3, R209, R20 ;  /* 0x00000014d1037221 */ /* 0x002fe20000010000 */
[----:B------:R-:W-:-:S06]  /*16ad0*/  FFMA.FTZ R117, R117, R88, -R26 ;  /* 0x0000005875757223 */ /* 0x000fcc000001081a */
[----:B------:R-:W1:Y:S01]  /*16ae0*/  MUFU.EX2 R46, R46 ;  /* 0x0000002e002e7308 */ /* 0x000e620000000800 */
[----:B---3--:R-:W-:-:S07]  /*16af0*/  FADD.FTZ R5, R133, R50 ;  /* 0x0000003285057221 */ /* 0x008fce0000010000 */
[----:B------:R-:W3:Y:S01]  /*16b00*/  MUFU.EX2 R216, R216 ;  /* 0x000000d800d87308 */ /* 0x000ee20000000800 */
[----:B0-----:R-:W-:Y:S01]  /*16b10*/  FADD.FTZ R20, R44, R3 ;  /* 0x000000032c147221 */ /* 0x001fe20000010000 */
[----:B----4-:R-:W-:-:S06]  /*16b20*/  FADD.FTZ R52, R214, R5 ;  /* 0x00000005d6347221 */ /* 0x010fcc0000010000 */
[----:B------:R-:W0:Y:S01]  /*16b30*/  MUFU.EX2 R29, R29 ;  /* 0x0000001d001d7308 */ /* 0x000e220000000800 */
[----:B------:R-:W-:-:S07]  /*16b40*/  FFMA.FTZ R113, R113, R88, -R26 ;  /* 0x0000005871717223 */ /* 0x000fce000001081a */
[----:B------:R-:W4:Y:S01]  /*16b50*/  MUFU.EX2 R139, R175 ;  /* 0x000000af008b7308 */ /* 0x000f220000000800 */
[----:B--2---:R-:W-:Y:S01]  /*16b60*/  FADD.FTZ R3, R211, R20 ;  /* 0x00000014d3037221 */ /* 0x004fe20000010000 */
[----:B------:R-:W-:-:S06]  /*16b70*/  FFMA.FTZ R125, R125, R88, -R26 ;  /* 0x000000587d7d7223 */ /* 0x000fcc000001081a */
[----:B------:R-:W2:Y:S01]  /*16b80*/  MUFU.EX2 R48, R115 ;  /* 0x0000007300307308 */ /* 0x000ea20000000800 */
[----:B------:R-:W-:Y:S01]  /*16b90*/  FADD.FTZ R5, R137, R52 ;  /* 0x0000003489057221 */ /* 0x000fe20000010000 */
[----:B-1----:R-:W-:-:S06]  /*16ba0*/  FADD.FTZ R54, R46, R3 ;  /* 0x000000032e367221 */ /* 0x002fcc0000010000 */
[----:B------:R-:W1:Y:S01]  /*16bb0*/  MUFU.EX2 R117, R117 ;  /* 0x0000007500757308 */ /* 0x000e620000000800 */
[----:B---3--:R-:W-:Y:S01]  /*16bc0*/  FADD.FTZ R52, R216, R5 ;  /* 0x00000005d8347221 */ /* 0x008fe20000010000 */
[----:B------:R-:W-:Y:S01]  /*16bd0*/  FFMA.FTZ R127, R127, R88, -R26 ;  /* 0x000000587f7f7223 */ /* 0x000fe2000001081a */
[----:B0-----:R-:W-:-:S05]  /*16be0*/  FADD.FTZ R3, R29, R54 ;  /* 0x000000361d037221 */ /* 0x001fca0000010000 */
[----:B------:R-:W0:Y:S01]  /*16bf0*/  MUFU.EX2 R50, R113 ;  /* 0x0000007100327308 */ /* 0x000e220000000800 */
[----:B------:R-:W-:Y:S01]  /*16c00*/  FFMA.FTZ R131, R131, R88, -R26 ;  /* 0x0000005883837223 */ /* 0x000fe2000001081a */
[----:B----4-:R-:W-:Y:S01]  /*16c10*/  FADD.FTZ R5, R139, R52 ;  /* 0x000000348b057221 */ /* 0x010fe20000010000 */
[----:B------:R-:W-:-:S05]  /*16c20*/  F2FP.BF16.F32.PACK_AB R177, R4, R177 ;  /* 0x000000b104b1723e */ /* 0x000fca00000010ff */
[----:B------:R-:W3:Y:S01]  /*16c30*/  MUFU.EX2 R125, R125 ;  /* 0x0000007d007d7308 */ /* 0x000ee20000000800 */
[----:B--2---:R-:W-:-:S07]  /*16c40*/  FADD.FTZ R4, R48, R3 ;  /* 0x0000000330047221 */ /* 0x004fce0000010000 */
[----:B------:R-:W2:Y:S01]  /*16c50*/  MUFU.EX2 R52, R127 ;  /* 0x0000007f00347308 */ /* 0x000ea20000000800 */
[----:B-1----:R-:W-:-:S07]  /*16c60*/  FADD.FTZ R3, R117, R4 ;  /* 0x0000000475037221 */ /* 0x002fce0000010000 */
[----:B------:R-:W1:Y:S01]  /*16c70*/  MUFU.EX2 R131, R131 ;  /* 0x0000008300837308 */ /* 0x000e620000000800 */
[----:B0-----:R-:W-:Y:S01]  /*16c80*/  FADD.FTZ R4, R50, R3 ;  /* 0x0000000332047221 */ /* 0x001fe20000010000 */
[----:B------:R-:W-:-:S03]  /*16c90*/  F2FP.BF16.F32.PACK_AB R205, R0, R205 ;  /* 0x000000cd00cd723e */ /* 0x000fc600000010ff */
[----:B---3--:R-:W-:Y:S01]  /*16ca0*/  FADD.FTZ R3, R125, R4 ;  /* 0x000000047d037221 */ /* 0x008fe20000010000 */
[----:B------:R-:W-:-:S03]  /*16cb0*/  FFMA.FTZ R26, R135, R88, -R26 ;  /* 0x00000058871a7223 */ /* 0x000fc6000001081a */
[----:B--2---:R-:W-:Y:S01]  /*16cc0*/  FADD.FTZ R0, R52, R3 ;  /* 0x0000000334007221 */ /* 0x004fe20000010000 */
[----:B------:R-:W0:Y:S03]  /*16cd0*/  MUFU.EX2 R218, R218 ;  /* 0x000000da00da7308 */ /* 0x000e260000000800 */
[----:B-1----:R-:W-:Y:S01]  /*16ce0*/  FADD.FTZ R15, R131, R0 ;  /* 0x00000000830f7221 */ /* 0x002fe20000010000 */
[----:B------:R-:W-:-:S04]  /*16cf0*/  VIADD R0, R160, 0xfffffffe ;  /* 0xfffffffea0007836 */ /* 0x000fc80000000000 */
[----:B------:R-:W1:Y:S01]  /*16d00*/  MUFU.EX2 R26, R26 ;  /* 0x0000001a001a7308 */ /* 0x000e620000000800 */
[----:B------:R-:W-:-:S07]  /*16d10*/  ISETP.GE.AND P2, PT, R0, R108, PT ;  /* 0x0000006c0000720c */ /* 0x000fce0003f46270 */
[----:B------:R-:W2:Y:S01]  /*16d20*/  MUFU.EX2 R141, R141 ;  /* 0x0000008d008d7308 */ /* 0x000ea20000000800 */
[----:B0-----:R-:W-:Y:S01]  /*16d30*/  FADD.FTZ R20, R218, R5 ;  /* 0x00000005da147221 */ /* 0x001fe20000010000 */
[----:B------:R-:W-:Y:S02]  /*16d40*/  IMAD.U32 R236, RZ, RZ, UR52 ;  /* 0x00000034ffec7e24 */ /* 0x000fe4000f8e00ff */
[----:B------:R-:W-:Y:S02]  /*16d50*/  IMAD.U32 R237, RZ, RZ, UR53 ;  /* 0x00000035ffed7e24 */ /* 0x000fe4000f8e00ff */
[----:B------:R-:W-:Y:S02]  /*16d60*/  IMAD.U32 R234, RZ, RZ, UR48 ;  /* 0x00000030ffea7e24 */ /* 0x000fe4000f8e00ff */
[----:B------:R-:W-:Y:S02]  /*16d70*/  IMAD.U32 R235, RZ, RZ, UR49 ;  /* 0x00000031ffeb7e24 */ /* 0x000fe4000f8e00ff */
[----:B------:R-:W-:-:S02]  /*16d80*/  IMAD.U32 R232, RZ, RZ, UR44 ;  /* 0x0000002cffe87e24 */ /* 0x000fc4000f8e00ff */
[----:B------:R-:W-:Y:S02]  /*16d90*/  IMAD.U32 R233, RZ, RZ, UR45 ;  /* 0x0000002dffe97e24 */ /* 0x000fe4000f8e00ff */
[----:B------:R-:W-:Y:S02]  /*16da0*/  IMAD.U32 R230, RZ, RZ, UR40 ;  /* 0x00000028ffe67e24 */ /* 0x000fe4000f8e00ff */
[----:B------:R-:W-:Y:S01]  /*16db0*/  IMAD.U32 R231, RZ, RZ, UR41 ;  /* 0x00000029ffe77e24 */ /* 0x000fe2000f8e00ff */
[----:B------:R-:W-:Y:S01]  /*16dc0*/  F2FP.BF16.F32.PACK_AB R176, R27, R176 ;  /* 0x000000b01bb0723e */ /* 0x000fe200000010ff */
[----:B-1----:R-:W-:Y:S01]  /*16dd0*/  FADD.FTZ R15, R26, R15 ;  /* 0x0000000f1a0f7221 */ /* 0x002fe20000010000 */
[----:B------:R-:W-:Y:S01]  /*16de0*/  F2FP.BF16.F32.PACK_AB R178, R31, R178 ;  /* 0x000000b21fb2723e */ /* 0x000fe200000010ff */
[----:B--2---:R-:W-:Y:S01]  /*16df0*/  FADD.FTZ R20, R141, R20 ;  /* 0x000000148d147221 */ /* 0x004fe20000010000 */
[----:B------:R-:W-:Y:S01]  /*16e00*/  F2FP.BF16.F32.PACK_AB R180, R33, R180 ;  /* 0x000000b421b4723e */ /* 0x000fe200000010ff */
[--C-:B------:R-:W-:Y:S01]  /*16e10*/  IMAD.MOV.U32 R86, RZ, RZ, R87.reuse ;  /* 0x000000ffff567224 */ /* 0x100fe200078e0057 */
        /* <DEDUP_REMOVED lines=78> */
[----:B------:R-:W-:Y:S01]  /*17300*/  MOV R72, R87 ;  /* 0x0000005700487202 */ /* 0x000fe20000000f00 */
[----:B------:R-:W-:-:S02]  /*17310*/  IMAD.MOV.U32 R45, RZ, RZ, R87 ;  /* 0x000000ffff2d7224 */ /* 0x000fc400078e0057 */
[--C-:B------:R-:W-:Y:S02]  /*17320*/  IMAD.MOV.U32 R44, RZ, RZ, R87.reuse ;  /* 0x000000ffff2c7224 */ /* 0x100fe400078e0057 */
[--C-:B------:R-:W-:Y:S02]  /*17330*/  IMAD.MOV.U32 R43, RZ, RZ, R87.reuse ;  /* 0x000000ffff2b7224 */ /* 0x100fe400078e0057 */
[--C-:B------:R-:W-:Y:S02]  /*17340*/  IMAD.MOV.U32 R42, RZ, RZ, R87.reuse ;  /* 0x000000ffff2a7224 */ /* 0x100fe400078e0057 */
[--C-:B------:R-:W-:Y:S02]  /*17350*/  IMAD.MOV.U32 R41, RZ, RZ, R87.reuse ;  /* 0x000000ffff297224 */ /* 0x100fe400078e0057 */
[--C-:B------:R-:W-:Y:S02]  /*17360*/  IMAD.MOV.U32 R40, RZ, RZ, R87.reuse ;  /* 0x000000ffff287224 */ /* 0x100fe400078e0057 */
        /* <DEDUP_REMOVED lines=15> */
[----:B------:R-:W-:Y:S01]  /*17460*/  IMAD.MOV.U32 R24, RZ, RZ, R87 ;  /* 0x000000ffff187224 */ /* 0x000fe200078e0057 */
[----:B------:R-:W-:Y:S06]  /*17470*/  @!P2 BRA `(.L_x_600) ;  /* 0x00000068000ca947 */ /* 0x000fec0003800000 */
[----:B------:R0:W5:Y:S01]  /*17480*/  LDL.LU R5, [R1+0x4] ;  /* 0x0000040001057983 */ /* 0x0001620000300800 */
[----:B------:R-:W-:Y:S01]  /*17490*/  IMAD.MOV.U32 R3, RZ, RZ, R92 ;  /* 0x000000ffff037224 */ /* 0x000fe200078e005c */
[----:B------:R-:W-:Y:S01]  /*174a0*/  CS2R R86, SRZ ;  /* 0x0000000000567805 */ /* 0x000fe2000001ff00 */
[----:B------:R-:W-:Y:S01]  /*174b0*/  IMAD.MOV.U32 R4, RZ, RZ, R89 ;  /* 0x000000ffff047224 */ /* 0x000fe200078e0059 */
[----:B------:R-:W-:Y:S01]  /*174c0*/  CS2R R84, SRZ ;  /* 0x0000000000547805 */ /* 0x000fe2000001ff00 */
[----:B------:R-:W-:Y:S01]  /*174d0*/  IMAD.MOV.U32 R6, RZ, RZ, R222 ;  /* 0x000000ffff067224 */ /* 0x000fe200078e00de */
        /* <DEDUP_REMOVED lines=29> */
[----:B0-----:R-:W-:-:S07]  /*176b0*/  CS2R R24, SRZ ;  /* 0x0000000000187805 */ /* 0x001fce000001ff00 */
.L_x_610:
[----:B------:R-:W2:Y:S01]  /*176c0*/  LDL R7, [R1+0x1c] ;  /* 0x00001c0001077983 */ /* 0x000ea20000100800 */
[----:B------:R-:W-:Y:S01]  /*176d0*/  VIADD R222, R6, 0x1 ;  /* 0x0000000106de7836 */ /* 0x000fe20000000000 */
[----:B------:R-:W-:Y:S05]  /*176e0*/  YIELD ;  /* 0x0000000000007946 */ /* 0x000fea0003800000 */
[----:B------:R-:W-:-:S04]  /*176f0*/  ISETP.NE.AND P3, PT, R222, 0x2, PT ;  /* 0x00000002de00780c */ /* 0x000fc80003f65270 */
[----:B------:R-:W-:Y:S02]  /*17700*/  SEL R8, RZ, 0x1, P3 ;  /* 0x00000001ff087807 */ /* 0x000fe40001800000 */
[----:B------:R-:W-:Y:S02]  /*17710*/  SEL R222, R222, RZ, P3 ;  /* 0x000000ffdede7207 */ /* 0x000fe40001800000 */
[----:B-----5:R-:W-:-:S05]  /*17720*/  LOP3.LUT R8, R5, R8, RZ, 0x3c, !PT ;  /* 0x0000000805087212 */ /* 0x020fca00078e3cff */
[----:B------:R0:W-:Y:S01]  /*17730*/  STL [R1+0x4], R8 ;  /* 0x0000040801007387 */ /* 0x0001e20000100800 */
[----:B--2---:R-:W-:-:S13]  /*17740*/  ISETP.NE.AND P2, PT, R7, RZ, PT ;  /* 0x000000ff0700720c */ /* 0x004fda0003f45270 */
[----:B0-----:R-:W-:Y:S05]  /*17750*/  @P2 BRA `(.L_x_601) ;  /* 0x0000000000302947 */ /* 0x001fea0003800000 */
[----:B------:R-:W-:Y:S05]  /*17760*/  @!P0 BRA `(.L_x_602) ;  /* 0x0000000000048947 */ /* 0x000fea0003800000 */
[----:B------:R-:W-:Y:S01]  /*17770*/  BPT.TRAP 0x1 ;  /* 0x000000040000795c */ /* 0x000fe20000300000 */
.L_x_602:
[----:B------:R-:W-:Y:S01]  /*17780*/  IMAD R7, R222, 0x8, R2 ;  /* 0x00000008de077824 */ /* 0x000fe200078e0202 */
[----:B------:R-:W-:-:S04]  /*17790*/  SHF.L.U32 R8, R8, 0x1f, RZ ;  /* 0x0000001f08087819 */ /* 0x000fc800000006ff */
[----:B------:R0:W1:Y:S01]  /*177a0*/  SYNCS.PHASECHK.TRANS64.TRYWAIT P3, [R7+URZ+0x34830], R8 ;  /* 0x03483008070075a7 */ /* 0x000062000806017f */
[----:B------:R-:W-:Y:S05]  /*177b0*/  @!P0 BRA `(.L_x_603) ;  /* 0x0000000000048947 */ /* 0x000fea0003800000 */
[----:B------:R-:W-:Y:S01]  /*177c0*/  BPT.TRAP 0x1 ;  /* 0x000000040000795c */ /* 0x000fe20000300000 */
.L_x_603:
[----:B------:R-:W-:Y:S04]  /*177d0*/  BSSY B0, `(.L_x_601) ;  /* 0x0000004000007945 */ /* 0x000fe80003800000 */
[----:B-1----:R-:W-:Y:S05]  /*177e0*/  @P3 BRA `(.L_x_604) ;  /* 0x0000000000083947 */ /* 0x002fea0003800000 */
[----:B------:R-:W1:Y:S02]  /*177f0*/  SYNCS.PHASECHK.TRANS64.TRYWAIT P3, [R7+URZ+0x34830], R8 ;  /* 0x03483008070075a7 */ /* 0x000e64000806017f */
[----:B-1----:R-:W-:Y:S05]  /*17800*/  @!P3 BRA `(.L_x_605) ;  /* 0x000001240064b947 */ /* 0x002fea0003800000 */
.L_x_604:
[----:B------:R-:W-:Y:S05]  /*17810*/  BSYNC B0 ;  /* 0x0000000000007941 */ /* 0x000fea0003800000 */
.L_x_601:
[----:B------:R-:W2:Y:S04]  /*17820*/  LDL R10, [R1+0x20] ;  /* 0x00002000010a7983 */ /* 0x000ea80000100800 */
[----:B01----:R-:W3:Y:S01]  /*17830*/  LDL.64 R8, [R1+0x10] ;  /* 0x0000100001087983 */ /* 0x003ee20000100a00 */
[----:B------:R-:W0:Y:S01]  /*17840*/  S2R R7, SR_TID.X ;  /* 0x0000000000077919 */ /* 0x000e220000002100 */
[----:B------:R-:W-:Y:S05]  /*17850*/  WARPSYNC.ALL ;  /* 0x0000000000007948 */ /* 0x000fea0003800000 */
[----:B------:R-:W-:Y:S01]  /*17860*/  IMAD.MOV.U32 R11, RZ, RZ, 0x40000040 ;  /* 0x40000040ff0b7424 */ /* 0x000fe200078e00ff */
[----:B------:R-:W4:Y:S01]  /*17870*/  LDL.64 R92, [R1+0x8] ;  /* 0x00000800015c7983 */ /* 0x000f220000100a00 */
[----:B0-----:R-:W-:-:S05]  /*17880*/  SHF.R.U32.HI R7, RZ, 0x7, R7 ;  /* 0x00000007ff077819 */ /* 0x001fca0000011607 */
[----:B------:R-:W-:-:S05]  /*17890*/  VIADD R7, R7, 0x8 ;  /* 0x0000000807077836 */ /* 0x000fca0000000000 */
[----:B------:R0:W-:Y:S01]  /*178a0*/  BAR.SYNC.DEFER_BLOCKING R7, 0x100 ;  /* 0x000400070000751d */ /* 0x0001e20000010000 */
[----:B------:R-:W-:-:S05]  /*178b0*/  R2UR UR15, R11 ;  /* 0x000000000b0f72ca */ /* 0x000fca00000e0000 */
[----:B------:R-:W-:Y:S01]  /*178c0*/  WARPGROUP.ARRIVE ;  /* 0x00000000000079c5 */ /* 0x000fe20000000000 */
[----:B------:R-:W-:-:S05]  /*178d0*/  IMAD.MOV.U32 R89, RZ, RZ, 0x40000040 ;  /* 0x40000040ff597424 */ /* 0x000fca00078e00ff */
[----:B------:R-:W-:Y:S01]  /*178e0*/  R2UR UR19, R89 ;  /* 0x00000000591372ca */ /* 0x000fe200000e0000 */
[----:B------:R-:W-:Y:S01]  /*178f0*/  IMAD.MOV.U32 R13, RZ, RZ, 0x40000040 ;  /* 0x40000040ff0d7424 */ /* 0x000fe200078e00ff */
[----:B------:R-:W-:Y:S02]  /*17900*/  MOV R229, UR39 ;  /* 0x0000002700e57c02 */ /* 0x000fe40008000f00 */
[----:B------:R-:W-:Y:S02]  /*17910*/  MOV R228, UR38 ;  /* 0x0000002600e47c02 */ /* 0x000fe40008000f00 */
[----:B------:R-:W-:Y:S02]  /*17920*/  R2UR UR39, R13 ;  /* 0x000000000d2772ca */ /* 0x000fe400000e0000 */
[----:B------:R-:W-:Y:S02]  /*17930*/  MOV R227, UR37 ;  /* 0x0000002500e37c02 */ /* 0x000fe40008000f00 */
[----:B------:R-:W-:Y:S01]  /*17940*/  MOV R226, UR36 ;  /* 0x0000002400e27c02 */ /* 0x000fe20008000f00 */
[----:B------:R-:W-:Y:S01]  /*17950*/  IMAD.MOV.U32 R91, RZ, RZ, 0x40000040 ;  /* 0x40000040ff5b7424 */ /* 0x000fe200078e00ff */
[----:B------:R-:W-:-:S04]  /*17960*/  R2UR UR25, R89 ;  /* 0x00000000591972ca */ /* 0x000fc800000e0000 */
[----:B------:R-:W-:Y:S02]  /*17970*/  R2UR UR59, R91 ;  /* 0x000000005b3b72ca */ /* 0x000fe400000e0000 */
[----:B------:R-:W-:-:S11]  /*17980*/  R2UR UR27, R89 ;  /* 0x00000000591b72ca */ /* 0x000fd600000e0000 */
[----:B0-----:R-:W-:Y:S01]  /*17990*/  MOV R7, UR59 ;  /* 0x0000003b00077c02 */ /* 0x001fe20008000f00 */
[----:B--2---:R-:W-:Y:S01]  /*179a0*/  IMAD R10, R222, 0xb00, R10 ;  /* 0x00000b00de0a7824 */ /* 0x004fe200078e020a */
[----:B---3--:R-:W-:Y:S02]  /*179b0*/  R2UR UR8, R8 ;  /* 0x00000000080872ca */ /* 0x008fe400000e0000 */
[----:B------:R-:W-:Y:S02]  /*179c0*/  R2UR UR9, R9 ;  /* 0x00000000090972ca */ /* 0x000fe400000e0000 */
[----:B------:R-:W-:-:S09]  /*179d0*/  R2UR UR14, R10 ;  /* 0x000000000a0e72ca */ /* 0x000fd200000e0000 */
[----:B------:R-:W-:Y:S02]  /*179e0*/  UMOV UR12, UR8 ;  /* 0x00000008000c7c82 */ /* 0x000fe40008000000 */
[----:B------:R-:W-:Y:S02]  /*179f0*/  UMOV UR13, UR9 ;  /* 0x00000009000d7c82 */ /* 0x000fe40008000000 */
[----:B------:R-:W-:Y:S01]  /*17a00*/  HGMMA.64x16x16.F32.BF16 R168, gdesc[UR12], RZ, !UPT, gsb0 ;  /* 0x002000000ca879f0 */ /* 0x000fe2000c0018ff */
[----:B------:R-:W-:-:S05]  /*17a10*/  VIADD R88, R10, 0x80 ;  /* 0x000000800a587836 */ /* 0x000fca0000000000 */
[----:B------:R-:W-:Y:S01]  /*17a20*/  R2UR UR18, R88 ;  /* 0x00000000581272ca */ /* 0x000fe200000e0000 */
[----:B------:R-:W-:Y:S01]  /*17a30*/  UMOV UR16, UR8 ;  /* 0x0000000800107c82 */ /* 0x000fe20008000000 */
[----:B------:R-:W-:Y:S01]  /*17a40*/  UMOV UR17, UR9 ;  /* 0x0000000900117c82 */ /* 0x000fe20008000000 */
[----:B------:R-:W-:Y:S02]  /*17a50*/  WARPGROUP.DEPBAR.LE gsb0, 0x0 ;  /* 0x00008000000079c5 */ /* 0x000fe40000010000 */
[----:B------:R-:W-:-:S08]  /*17a60*/  WARPGROUP.ARRIVE ;  /* 0x00000000000079c5 */ /* 0x000fd00000000000 */
[----:B------:R-:W-:Y:S01]  /*17a70*/  HGMMA.64x16x16.F32.BF16 R160, gdesc[UR16], RZ, !UPT, gsb0 ;  /* 0x0020000010a079f0 */ /* 0x000fe2000c0018ff */
[----:B------:R-:W-:-:S05]  /*17a80*/  VIADD R12, R10, 0x100 ;  /* 0x000001000a0c7836 */ /* 0x000fca0000000000 */
[----:B------:R-:W-:Y:S01]  /*17a90*/  R2UR UR38, R12 ;  /* 0x000000000c2672ca */ /* 0x000fe200000e0000 */
[----:B------:R-:W-:Y:S01]  /*17aa0*/  UMOV UR36, UR8 ;  /* 0x0000000800247c82 */ /* 0x000fe20008000000 */
[----:B------:R-:W-:Y:S01]  /*17ab0*/  UMOV UR37, UR9 ;  /* 0x0000000900257c82 */ /* 0x000fe20008000000 */
[C---:B------:R-:W-:Y:S02]  /*17ac0*/  VIADD R88, R10.reuse, 0x180 ;  /* 0x000001800a587836 */ /* 0x040fe40000000000 */
[----:B------:R-:W-:-:S03]  /*17ad0*/  VIADD R90, R10, 0x280 ;  /* 0x000002800a5a7836 */ /* 0x000fc60000000000 */
[----:B------:R-:W-:Y:S01]  /*17ae0*/  R2UR UR26, R88 ;  /* 0x00000000581a72ca */ /* 0x000fe200000e0000 */
[----:B------:R-:W-:Y:S01]  /*17af0*/  VIADD R88, R10, 0x300 ;  /* 0x000003000a587836 */ /* 0x000fe20000000000 */
[----:B------:R-:W-:Y:S02]  /*17b00*/  WARPGROUP.DEPBAR.LE gsb0, 0x0 ;  /* 0x00008000000079c5 */ /* 0x000fe40000010000 */
[----:B------:R-:W-:-:S06]  /*17b10*/  WARPGROUP.ARRIVE ;  /* 0x00000000000079c5 */ /* 0x000fcc0000000000 */
[----:B------:R-:W-:Y:S01]  /*17b20*/  HGMMA.64x16x16.F32.BF16 R152, gdesc[UR36], RZ, !UPT, gsb0 ;  /* 0x00200000249879f0 */ /* 0x000fe2000c0018ff */
[----:B------:R-:W-:Y:S02]  /*17b30*/  R2UR UR34, R90 ;  /* 0x000000005a2272ca */ /* 0x000fe400000e0000 */
[----:B------:R-:W-:Y:S01]  /*17b40*/  R2UR UR42, R88 ;  /* 0x00000000582a72ca */ /* 0x000fe200000e0000 */
[C---:B------:R-:W-:Y:S01]  /*17b50*/  VIADD R88, R10.reuse, 0x400 ;  /* 0x000004000a587836 */ /* 0x040fe20000000000 */
[----:B------:R-:W-:-:S04]  /*17b60*/  IADD3 R90, R10, 0x480, RZ ;  /* 0x000004800a5a7810 */ /* 0x000fc80007ffe0ff */
[----:B------:R-:W-:Y:S01]  /*17b70*/  R2UR UR54, R90 ;  /* 0x000000005a3672ca */ /* 0x000fe200000e0000 */
[----:B------:R-:W-:Y:S01]  /*17b80*/  VIADD R90, R10, 0x82 ;  /* 0x000000820a5a7836 */ /* 0x000fe20000000000 */
[----:B------:R-:W-:Y:S01]  /*17b90*/  R2UR UR50, R88 ;  /* 0x00000000583272ca */ /* 0x000fe200000e0000 */
[----:B------:R-:W-:-:S03]  /*17ba0*/  VIADD R88, R10, 0x2 ;  /* 0x000000020a587836 */ /* 0x000fc60000000000 */
[----:B------:R-:W-:Y:S02]  /*17bb0*/  R2UR UR58, R90 ;  /* 0x000000005a3a72ca */ /* 0x000fe400000e0000 */
[----:B------:R-:W-:Y:S01]  /*17bc0*/  R2UR UR24, R88 ;  /* 0x00000000581872ca */ /* 0x000fe200000e0000 */
[----:B------:R-:W-:Y:S01]  /*17bd0*/  UMOV UR59, UR25 ;  /* 0x00000019003b7c82 */ /* 0x000fe20008000000 */
[----:B------:R-:W-:-:S09]  /*17be0*/  UMOV UR25, UR9 ;  /* 0x0000000900197c82 */ /* 0x000fd20008000000 */
[----:B------:R-:W-:Y:S02]  /*17bf0*/  MOV R8, UR58 ;  /* 0x0000003a00087c02 */ /* 0x000fe40008000f00 */
[----:B------:R-:W-:Y:S01]  /*17c00*/  UMOV UR58, UR24 ;  /* 0x00000018003a7c82 */ /* 0x000fe20008000000 */
[----:B------:R-:W-:Y:S01]  /*17c10*/  UMOV UR24, UR8 ;  /* 0x0000000800187c82 */ /* 0x000fe20008000000 */
[----:B------:R-:W-:Y:S02]  /*17c20*/  WARPGROUP.DEPBAR.LE gsb0, 0x0 ;  /* 0x00008000000079c5 */ /* 0x000fe40000010000 */
[----:B------:R-:W-:-:S06]  /*17c30*/  WARPGROUP.ARRIVE ;  /* 0x00000000000079c5 */ /* 0x000fcc0000000000 */
[----:B------:R-:W-:Y:S01]  /*17c40*/  HGMMA.64x16x16.F32.BF16 R144, gdesc[UR24], RZ, !UPT, gsb0 ;  /* 0x00200000189079f0 */ /* 0x000fe2000c0018ff */
[----:B------:R-:W-:Y:S01]  /*17c50*/  VIADD R12, R10, 0x200 ;  /* 0x000002000a0c7836 */ /* 0x000fe20000000000 */
[----:B------:R-:W-:-:S04]  /*17c60*/  R2UR UR31, R13 ;  /* 0x000000000d1f72ca */ /* 0x000fc800000e0000 */
[----:B------:R-:W-:Y:S01]  /*17c70*/  R2UR UR30, R12 ;  /* 0x000000000c1e72ca */ /* 0x000fe200000e0000 */
[----:B------:R-:W-:Y:S01]  /*17c80*/  UMOV UR28, UR8 ;  /* 0x00000008001c7c82 */ /* 0x000fe20008000000 */
[----:B------:R-:W-:Y:S01]  /*17c90*/  UMOV UR29, UR9 ;  /* 0x00000009001d7c82 */ /* 0x000fe20008000000 */
[----:B------:R-:W-:Y:S02]  /*17ca0*/  WARPGROUP.DEPBAR.LE gsb0, 0x0 ;  /* 0x00008000000079c5 */ /* 0x000fe40000010000 */
[----:B------:R-:W-:-:S08]  /*17cb0*/  WARPGROUP.ARRIVE ;  /* 0x00000000000079c5 */ /* 0x000fd00000000000 */
[----:B------:R-:W-:Y:S01]  /*17cc0*/  HGMMA.64x16x16.F32.BF16 R136, gdesc[UR28], RZ, !UPT, gsb0 ;  /* 0x002000001c8879f0 */ /* 0x000fe2000c0018ff */
        /* <DEDUP_REMOVED lines=9> */
[----:B------:R-:W-:Y:S01]  /*17d60*/  VIADD R12, R10, 0x380 ;  /* 0x000003800a0c7836 */ /* 0x000fe20000000000 */
[----:B------:R-:W-:Y:S02]  /*17d70*/  WARPGROUP.DEPBAR.LE gsb0, 0x0 ;  /* 0x00008000000079c5 */ /* 0x000fe40000010000 */
[----:B------:R-:W-:-:S07]  /*17d80*/  WARPGROUP.ARRIVE ;  /* 0x00000000000079c5 */ /* 0x000fce0000000000 */
[----:B------:R-:W-:Y:S01]  /*17d90*/  HGMMA.64x16x16.F32.BF16 R120, gdesc[UR40], RZ, !UPT, gsb0 ;  /* 0x00200000287879f0 */ /* 0x000fe2000c0018ff */
[----:B------:R-:W-:Y:S02]  /*17da0*/  R2UR UR46, R12 ;  /* 0x000000000c2e72ca */ /* 0x000fe400000e0000 */
        /* <DEDUP_REMOVED lines=16> */
[----:B------:R-:W-:Y:S01]  /*17eb0*/  R2UR UR11, R89 ;  /* 0x00000000590b72ca */ /* 0x000fe200000e0000 */
[----:B------:R-:W-:-:S03]  /*17ec0*/  IMAD.MOV.U32 R89, RZ, RZ, 0x40000040 ;  /* 0x40000040ff597424 */ /* 0x000fc600078e00ff */
[----:B------:R-:W-:Y:S01]  /*17ed0*/  R2UR UR10, R88 ;  /* 0x00000000580a72ca */ /* 0x000fe200000e0000 */
[----:B------:R-:W-:Y:S01]  /*17ee0*/  VIADD R88, R10, 0x282 ;  /* 0x000002820a587836 */ /* 0x000fe20000000000 */
[----:B------:R-:W-:Y:S01]  /*17ef0*/  R2UR UR19, R89 ;  /* 0x00000000591372ca */ /* 0x000fe200000e0000 */
[----:B------:R-:W-:Y:S02]  /*17f00*/  WARPGROUP.DEPBAR.LE gsb0, 0x0 ;  /* 0x00008000000079c5 */ /* 0x000fe40000010000 */
[----:B------:R-:W-:-:S06]  /*17f10*/  WARPGROUP.ARRIVE ;  /* 0x00000000000079c5 */ /* 0x000fcc0000000000 */
[----:B------:R-:W-:Y:S01]  /*17f20*/  HGMMA.64x16x16.F32.BF16 R96, gdesc[UR52], RZ, !UPT, gsb0 ;  /* 0x00200000346079f0 */ /* 0x000fe2000c0018ff */
[----:B------:R-:W-:Y:S01]  /*17f30*/  R2UR UR18, R88 ;  /* 0x00000000581272ca */ /* 0x000fe200000e0000 */
[C---:B------:R-:W-:Y:S02]  /*17f40*/  VIADD R88, R10.reuse, 0x382 ;  /* 0x000003820a587836 */ /* 0x040fe40000000000 */
[----:B------:R-:W-:Y:S02]  /*17f50*/  IMAD.MOV.U32 R89, RZ, RZ, 0x40000040 ;  /* 0x40000040ff597424 */ /* 0x000fe400078e00ff */
[----:B------:R-:W-:Y:S01]  /*17f60*/  VIADD R12, R10, 0x500 ;  /* 0x000005000a0c7836 */ /* 0x000fe20000000000 */
[----:B------:R-:W-:Y:S01]  /*17f70*/  R2UR UR26, R88 ;  /* 0x00000000581a72ca */ /* 0x000fe200000e0000 */
[----:B------:R-:W-:Y:S01]  /*17f80*/  VIADD R88, R10, 0x482 ;  /* 0x000004820a587836 */ /* 0x000fe20000000000 */
[----:B------:R-:W-:Y:S01]  /*17f90*/  R2UR UR27, R89 ;  /* 0x00000000591b72ca */ /* 0x000fe200000e0000 */
[----:B------:R-:W-:Y:S01]  /*17fa0*/  IMAD.MOV.U32 R89, RZ, RZ, 0x40000040 ;  /* 0x40000040ff597424 */ /* 0x000fe200078e00ff */
[----:B------:R-:W-:-:S02]  /*17fb0*/  R2UR UR22, R12 ;  /* 0x000000000c1672ca */ /* 0x000fc400000e0000 */
[----:B------:R-:W-:Y:S02]  /*17fc0*/  R2UR UR23, R13 ;  /* 0x000000000d1772ca */ /* 0x000fe400000e0000 */
[----:B------:R-:W-:Y:S01]  /*17fd0*/  R2UR UR34, R88 ;  /* 0x00000000582272ca */ /* 0x000fe200000e0000 */
[----:B------:R-:W-:Y:S01]  /*17fe0*/  VIADD R88, R10, 0x4 ;  /* 0x000000040a587836 */ /* 0x000fe20000000000 */
[----:B------:R-:W-:Y:S01]  /*17ff0*/  R2UR UR35, R89 ;  /* 0x00000000592372ca */ /* 0x000fe200000e0000 */
[----:B------:R-:W-:Y:S01]  /*18000*/  IMAD.MOV.U32 R89, RZ, RZ, 0x40000040 ;  /* 0x40000040ff597424 */ /* 0x000fe200078e00ff */
[----:B------:R-:W-:Y:S02]  /*18010*/  MOV R225, UR5 ;  /* 0x0000000500e17c02 */ /* 0x000fe40008000f00 */
[----:B------:R-:W-:Y:S02]  /*18020*/  MOV R21, UR4 ;  /* 0x0000000400157c02 */ /* 0x000fe40008000f00 */
[----:B----4-:R-:W-:-:S02]  /*18030*/  R2UR UR4, R92 ;  /* 0x000000005c0472ca */ /* 0x010fc400000e0000 */
[----:B------:R-:W-:Y:S02]  /*18040*/  R2UR UR5, R93 ;  /* 0x000000005d0572ca */ /* 0x000fe400000e0000 */
[----:B------:R-:W-:Y:S02]  /*18050*/  R2UR UR46, R88 ;  /* 0x00000000582e72ca */ /* 0x000fe400000e0000 */
[----:B------:R-:W-:Y:S02]  /*18060*/  R2UR UR47, R89 ;  /* 0x00000000592f72ca */ /* 0x000fe400000e0000 */
[----:B------:R-:W-:Y:S01]  /*18070*/  MOV R14, UR21 ;  /* 0x00000015000e7c02 */ /* 0x000fe20008000f00 */
[----:B------:R-:W-:Y:S01]  /*18080*/  UMOV UR21, UR9 ;  /* 0x0000000900157c82 */ /* 0x000fe20008000000 */
[----:B------:R-:W-:Y:S01]  /*18090*/  MOV R9, UR20 ;  /* 0x0000001400097c02 */ /* 0x000fe20008000f00 */
[----:B------:R-:W-:Y:S01]  /*180a0*/  UMOV UR20, UR8 ;  /* 0x0000000800147c82 */ /* 0x000fe20008000000 */
[----:B------:R-:W-:-:S02]  /*180b0*/  WARPGROUP.DEPBAR.LE gsb0, 0x0 ;  /* 0x00008000000079c5 */ /* 0x000fc40000010000 */
[----:B------:R-:W-:-:S06]  /*180c0*/  WARPGROUP.ARRIVE ;  /* 0x00000000000079c5 */ /* 0x000fcc0000000000 */
[----:B------:R-:W-:Y:S01]  /*180d0*/  HGMMA.64x16x16.F32.BF16 R88, gdesc[UR20], RZ, !UPT, gsb0 ;  /* 0x00200000145879f0 */ /* 0x000fe2000c0018ff */
[----:B------:R-:W-:Y:S01]  /*180e0*/  UMOV UR56, UR4 ;  /* 0x0000000400387c82 */ /* 0x000fe20008000000 */
[----:B------:R-:W-:Y:S01]  /*180f0*/  UMOV UR57, UR5 ;  /* 0x0000000500397c82 */ /* 0x000fe20008000000 */
[----:B------:R-:W-:Y:S02]  /*18100*/  WARPGROUP.DEPBAR.LE gsb0, 0x0 ;  /* 0x00008000000079c5 */ /* 0x000fe40000010000 */
[----:B------:R-:W-:-:S06]  /*18110*/  WARPGROUP.ARRIVE ;  /* 0x00000000000079c5 */ /* 0x000fcc0000000000 */
[----:B------:R-:W-:Y:S01]  /*18120*/  HGMMA.64x16x16.F32.BF16 R168, gdesc[UR56], R168, gsb0 ;  /* 0x0020000038a879f0 */ /* 0x000fe200080018a8 */
[----:B------:R-:W-:Y:S01]  /*18130*/  VIADD R12, R10, 0x102 ;  /* 0x000001020a0c7836 */ /* 0x000fe20000000000 */
[----:B------:R-:W-:Y:S02]  /*18140*/  R2UR UR59, R7 ;  /* 0x00000000073b72ca */ /* 0x000fe400000e0000 */
[----:B------:R-:W-:Y:S02]  /*18150*/  R2UR UR58, R8 ;  /* 0x00000000083a72ca */ /* 0x000fe400000e0000 */
[----:B------:R-:W-:Y:S01]  /*18160*/  R2UR UR6, R12 ;  /* 0x000000000c0672ca */ /* 0x000fe200000e0000 */
[----:B------:R-:W-:Y:S01]  /*18170*/  VIADD R12, R10, 0x202 ;  /* 0x000002020a0c7836 */ /* 0x000fe20000000000 */
[C---:B------:R-:W-:Y:S02]  /*18180*/  R2UR UR7, R13.reuse ;  /* 0x000000000d0772ca */ /* 0x040fe400000e0000 */
[----:B------:R-:W-:Y:S01]  /*18190*/  R2UR UR15, R13 ;  /* 0x000000000d0f72ca */ /* 0x000fe200000e0000 */
[----:B------:R-:W-:Y:S01]  /*181a0*/  IMAD.MOV.U32 R13, RZ, RZ, 0x40000040 ;  /* 0x40000040ff0d7424 */ /* 0x000fe200078e00ff */
[----:B------:R-:W-:Y:S01]  /*181b0*/  R2UR UR14, R12 ;  /* 0x000000000c0e72ca */ /* 0x000fe200000e0000 */
[----:B------:R-:W-:Y:S01]  /*181c0*/  VIADD R12, R10, 0x302 ;  /* 0x000003020a0c7836 */ /* 0x000fe20000000000 */
[----:B------:R-:W-:Y:S01]  /*181d0*/  UMOV UR56, UR4 ;  /* 0x0000000400387c82 */ /* 0x000fe20008000000 */
[----:B------:R-:W-:Y:S01]  /*181e0*/  UMOV UR57, UR5 ;  /* 0x0000000500397c82 */ /* 0x000fe20008000000 */
[----:B------:R-:W-:Y:S01]  /*181f0*/  R2UR UR39, R13 ;  /* 0x000000000d2772ca */ /* 0x000fe200000e0000 */
[----:B------:R-:W-:Y:S01]  /*18200*/  IMAD.MOV.U32 R13, RZ, RZ, 0x40000040 ;  /* 0x40000040ff0d7424 */ /* 0x000fe200078e00ff */
[----:B------:R-:W-:Y:S01]  /*18210*/  R2UR UR38, R12 ;  /* 0x000000000c2672ca */ /* 0x000fe200000e0000 */
[----:B------:R-:W-:-:S03]  /*18220*/  VIADD R12, R10, 0x402 ;  /* 0x000004020a0c7836 */ /* 0x000fc60000000000 */
[----:B------:R-:W-:Y:S01]  /*18230*/  R2UR UR31, R13 ;  /* 0x000000000d1f72ca */ /* 0x000fe200000e0000 */
[----:B------:R-:W-:Y:S01]  /*18240*/  IMAD.MOV.U32 R13, RZ, RZ, 0x40000040 ;  /* 0x40000040ff0d7424 */ /* 0x000fe200078e00ff */
[----:B------:R-:W-:Y:S01]  /*18250*/  R2UR UR30, R12 ;  /* 0x000000000c1e72ca */ /* 0x000fe200000e0000 */
[----:B------:R-:W-:-:S03]  /*18260*/  VIADD R12, R10, 0x502 ;  /* 0x000005020a0c7836 */ /* 0x000fc60000000000 */
[----:B------:R-:W-:Y:S01]  /*18270*/  R2UR UR43, R13 ;  /* 0x000000000d2b72ca */ /* 0x000fe200000e0000 */
[----:B------:R-:W-:Y:S01]  /*18280*/  IMAD.MOV.U32 R13, RZ, RZ, 0x40000040 ;  /* 0x40000040ff0d7424 */ /* 0x000fe200078e00ff */
[----:B------:R-:W-:Y:S01]  /*18290*/  R2UR UR42, R12 ;  /* 0x000000000c2a72ca */ /* 0x000fe200000e0000 */
[----:B------:R-:W-:Y:S01]  /*182a0*/  VIADD R12, R10, 0x84 ;  /* 0x000000840a0c7836 */ /* 0x000fe20000000000 */
[----:B------:R-:W-:Y:S02]  /*182b0*/  WARPGROUP.DEPBAR.LE gsb0, 0x0 ;  /* 0x00008000000079c5 */ /* 0x000fe40000010000 */
[----:B------:R-:W-:-:S06]  /*182c0*/  WARPGROUP.ARRIVE ;  /* 0x00000000000079c5 */ /* 0x000fcc0000000000 */
[----:B------:R-:W-:Y:S01]  /*182d0*/  HGMMA.64x16x16.F32.BF16 R160, gdesc[UR56], R160, gsb0 ;  /* 0x0020000038a079f0 */ /* 0x000fe200080018a0 */
[----:B------:R-:W-:Y:S01]  /*182e0*/  R2UR UR50, R12 ;  /* 0x000000000c3272ca */ /* 0x000fe200000e0000 */
[----:B------:R-:W-:Y:S01]  /*182f0*/  VIADD R12, R10, 0x104 ;  /* 0x000001040a0c7836 */ /* 0x000fe20000000000 */
[----:B------:R-:W-:Y:S01]  /*18300*/  R2UR UR51, R13 ;  /* 0x000000000d3372ca */ /* 0x000fe200000e0000 */
[----:B------:R-:W-:-:S03]  /*18310*/  IMAD.MOV.U32 R13, RZ, RZ, 0x40000040 ;  /* 0x40000040ff0d7424 */ /* 0x000fc600078e00ff */
        /* <DEDUP_REMOVED lines=12> */
[----:B------:R-:W-:Y:S02]  /*183e0*/  R2UR UR58, R12 ;  /* 0x000000000c3a72ca */ /* 0x000fe400000e0000 */
[----:B------:R-:W-:Y:S01]  /*183f0*/  R2UR UR59, R13 ;  /* 0x000000000d3b72ca */ /* 0x000fe200000e0000 */
[----:B------:R-:W-:Y:S01]  /*18400*/  UMOV UR56, UR4 ;  /* 0x0000000400387c82 */ /* 0x000fe20008000000 */
[----:B------:R-:W-:-:S09]  /*18410*/  UMOV UR57, UR5 ;  /* 0x0000000500397c82 */ /* 0x000fd20008000000 */
[----:B------:R-:W-:Y:S01]  /*18420*/  MOV R8, UR58 ;  /* 0x0000003a00087c02 */ /* 0x000fe20008000f00 */
[----:B------:R-:W-:Y:S01]  /*18430*/  UMOV UR58, UR6 ;  /* 0x00000006003a7c82 */ /* 0x000fe20008000000 */
[----:B------:R-:W-:Y:S01]  /*18440*/  MOV R7, UR59 ;  /* 0x0000003b00077c02 */ /* 0x000fe20008000f00 */
[----:B------:R-:W-:Y:S01]  /*18450*/  UMOV UR59, UR7 ;  /* 0x00000007003b7c82 */ /* 0x000fe20008000000 */
[----:B------:R-:W-:Y:S02]  /*18460*/  WARPGROUP.DEPBAR.LE gsb0, 0x0 ;  /* 0x00008000000079c5 */ /* 0x000fe40000010000 */
[----:B------:R-:W-:-:S06]  /*18470*/  WARPGROUP.ARRIVE ;  /* 0x00000000000079c5 */ /* 0x000fcc0000000000 */
[----:B------:R-:W-:Y:S01]  /*18480*/  HGMMA.64x16x16.F32.BF16 R152, gdesc[UR56], R152, gsb0 ;  /* 0x00200000389879f0 */ /* 0x000fe20008001898 */
[----:B------:R-:W-:Y:S01]  /*18490*/  UMOV UR8, UR4 ;  /* 0x0000000400087c82 */ /* 0x000fe20008000000 */
        /* <DEDUP_REMOVED lines=39> */
[----:B------:R-:W-:Y:S02]  /*18710*/  R2UR UR36, R236 ;  /* 0x00000000ec2472ca */ /* 0x000fe400000e0000 */
[----:B------:R-:W-:-:S11]  /*18720*/  R2UR UR37, R237 ;  /* 0x00000000ed2572ca */ /* 0x000fd600000e0000 */
[----:B------:R-:W-:Y:S02]  /*18730*/  UMOV UR44, UR36 ;  /* 0x00000024002c7c82 */ /* 0x000fe40008000000 */
        /* <DEDUP_REMOVED lines=77> */
[----:B------:R-:W-:Y:S01]  /*18c10*/  IMAD.MOV.U32 R13, RZ, RZ, 0x40000040 ;  /* 0x40000040ff0d7424 */ /* 0x000fe200078e00ff */
[----:B------:R-:W-:Y:S02]  /*18c20*/  R2UR UR4, R234 ;  /* 0x00000000ea0472ca */ /* 0x000fe400000e0000 */
[----:B------:R-:W-:Y:S02]  /*18c30*/  R2UR UR5, R235 ;  /* 0x00000000eb0572ca */ /* 0x000fe400000e0000 */
[----:B------:R-:W-:Y:S02]  /*18c40*/  R2UR UR26, R12 ;  /* 0x000000000c1a72ca */ /* 0x000fe400000e0000 */
[----:B------:R-:W-:-:S07]  /*18c50*/  R2UR UR27, R13 ;  /* 0x000000000d1b72ca */ /* 0x000fce00000e0000 */
[----:B------:R-:W-:Y:S02]  /*18c60*/  UMOV UR24, UR4 ;  /* 0x0000000400187c82 */ /* 0x000fe40008000000 */
        /* <DEDUP_REMOVED lines=55> */
[----:B------:R-:W-:Y:S02]  /*18fe0*/  VIADD R12, R10, 0x386 ;  /* 0x000003860a0c7836 */ /* 0x000fe40000000000 */
[----:B------:R-:W-:Y:S01]  /*18ff0*/  IMAD.MOV.U32 R13, RZ, RZ, 0x40000040 ;  /* 0x40000040ff0d7424 */ /* 0x000fe200078e00ff */
        /* <DEDUP_REMOVED lines=12> */
[----:B------:R-:W-:-:S11]  /*190c0*/  R2UR UR59, R13 ;  /* 0x000000000d3b72ca */ /* 0x000fd600000e0000 */
[----:B------:R-:W-:Y:S01]  /*190d0*/  MOV R8, UR58 ;  /* 0x0000003a00087c02 */ /* 0x000fe20008000f00 */
[----:B------:R-:W-:Y:S01]  /*190e0*/  UMOV UR58, UR20 ;  /* 0x00000014003a7c82 */ /* 0x000fe20008000000 */
[----:B------:R-:W-:Y:S01]  /*190f0*/  MOV R7, UR59 ;  /* 0x0000003b00077c02 */ /* 0x000fe20008000f00 */
        /* <DEDUP_REMOVED lines=97> */
[----:B------:R-:W-:Y:S01]  /*19710*/  UMOV UR24, UR20 ;  /* 0x0000001400187c82 */ /* 0x000fe20008000000 */
[----:B------:R-:W-:Y:S01]  /*19720*/  UMOV UR25, UR21 ;  /* 0x0000001500197c82 */ /* 0x000fe20008000000 */
[----:B------:R-:W-:Y:S01]  /*19730*/  R2UR UR28, R12 ;  /* 0x000000000c1c72ca */ /* 0x000fe200000e0000 */
[----:B------:R-:W-:Y:S01]  /*19740*/  VIADD R12, R10, 0x682 ;  /* 0x000006820a0c7836 */ /* 0x000fe20000000000 */
[----:B------:R-:W-:Y:S01]  /*19750*/  R2UR UR29, R13 ;  /* 0x000000000d1d72ca */ /* 0x000fe200000e0000 */
[----:B------:R-:W-:Y:S01]  /*19760*/  IMAD.MOV.U32 R13, RZ, RZ, 0x40000040 ;  /* 0x40000040ff0d7424 */ /* 0x000fe200078e00ff */
[----:B------:R-:W-:-:S02]  /*19770*/  WARPGROUP.DEPBAR.LE gsb0, 0x0 ;  /* 0x00008000000079c5 */ /* 0x000fc40000010000 */
        /* <DEDUP_REMOVED lines=28> */
[----:B------:R-:W-:Y:S02]  /*19940*/  WARPGROUP.DEPBAR.LE gsb0, 0x0 ;  /* 0x00008000000079c5 */ /* 0x000fe40000010000 */
[----:B------:R-:W-:-:S10]  /*19950*/  WARPGROUP.ARRIVE ;  /* 0x00000000000079c5 */ /* 0x000fd40000000000 */
[----:B------:R-:W-:Y:S01]  /*19960*/  MOV R7, UR27 ;  /* 0x0000001b00077c02 */ /* 0x000fe20008000f00 */
[----:B------:R-:W-:Y:S01]  /*19970*/  UMOV UR27, UR29 ;  /* 0x0000001d001b7c82 */ /* 0x000fe20008000000 */
[----:B------:R-:W-:Y:S01]  /*19980*/  MOV R11, UR26 ;  /* 0x0000001a000b7c02 */ /* 0x000fe20008000f00 */
[----:B------:R-:W-:Y:S01]  /*19990*/  UMOV UR26, UR28 ;  /* 0x0000001c001a7c82 */ /* 0x000fe20008000000 */
[----:B------:R-:W-:Y:S01]  /*199a0*/  UMOV UR28, UR20 ;  /* 0x00000014001c7c82 */ /* 0x000fe20008000000 */
[----:B------:R-:W-:Y:S02]  /*199b0*/  UMOV UR29, UR21 ;  /* 0x00000015001d7c82 */ /* 0x000fe40008000000 */
[----:B------:R-:W-:Y:S01]  /*199c0*/  HGMMA.64x16x16.F32.BF16 R128, gdesc[UR28], R128, gsb0 ;  /* 0x002000001c8079f0 */ /* 0x000fe20008001880 */
[----:B------:R-:W-:Y:S01]  /*199d0*/  UMOV UR32, UR20 ;  /* 0x0000001400207c82 */ /* 0x000fe20008000000 */
[----:B------:R-:W-:Y:S01]  /*199e0*/  UMOV UR33, UR21 ;  /* 0x0000001500217c82 */ /* 0x000fe20008000000 */
[----:B------:R-:W-:-:S02]  /*199f0*/  WARPGROUP.DEPBAR.LE gsb0, 0x0 ;  /* 0x00008000000079c5 */ /* 0x000fc40000010000 */
        /* <DEDUP_REMOVED lines=126> */
[----:B------:R-:W-:Y:S01]  /*1a1e0*/  R2UR UR20, R9 ;  /* 0x00000000091472ca */ /* 0x000fe200000e0000 */
[----:B------:R-:W-:Y:S01]  /*1a1f0*/  VIADD R8, R10, 0x784 ;  /* 0x000007840a087836 */ /* 0x000fe20000000000 */
[----:B------:R-:W-:Y:S02]  /*1a200*/  WARPGROUP.DEPBAR.LE gsb0, 0x0 ;  /* 0x00008000000079c5 */ /* 0x000fe40000010000 */
[----:B------:R-:W-:-:S06]  /*1a210*/  WARPGROUP.ARRIVE ;  /* 0x00000000000079c5 */ /* 0x000fcc0000000000 */
[----:B------:R-:W-:Y:S01]  /*1a220*/  HGMMA.64x16x16.F32.BF16 R144, gdesc[UR52], R144, gsb0 ;  /* 0x00200000349079f0 */ /* 0x000fe20008001890 */
[----:B------:R-:W-:Y:S01]  /*1a230*/  IMAD.MOV.U32 R9, RZ, RZ, 0x40000040 ;  /* 0x40000040ff097424 */ /* 0x000fe200078e00ff */
[----:B------:R-:W-:Y:S01]  /*1a240*/  R2UR UR22, R8 ;  /* 0x00000000081672ca */ /* 0x000fe200000e0000 */
[----:B------:R-:W-:-:S03]  /*1a250*/  VIADD R8, R10, 0x804 ;  /* 0x000008040a087836 */ /* 0x000fc60000000000 */
[----:B------:R-:W-:Y:S01]  /*1a260*/  R2UR UR23, R9 ;  /* 0x00000000091772ca */ /* 0x000fe200000e0000 */
[----:B------:R-:W-:Y:S01]  /*1a270*/  IMAD.MOV.U32 R9, RZ, RZ, 0x40000040 ;  /* 0x40000040ff097424 */ /* 0x000fe200078e00ff */
[----:B------:R-:W-:-:S04]  /*1a280*/  R2UR UR38, R8 ;  /* 0x00000000082672ca */ /* 0x000fc800000e0000 */
[----:B------:R-:W-:Y:S01]  /*1a290*/  R2UR UR39, R9 ;  /* 0x00000000092772ca */ /* 0x000fe200000e0000 */
[----:B------:R-:W-:Y:S01]  /*1a2a0*/  UMOV UR36, UR4 ;  /* 0x0000000400247c82 */ /* 0x000fe20008000000 */
[----:B------:R-:W-:-:S07]  /*1a2b0*/  UMOV UR37, UR5 ;  /* 0x0000000500257c82 */ /* 0x000fce0008000000 */
[----:B------:R-:W-:Y:S01]  /*1a2c0*/  MOV R12, UR38 ;  /* 0x00000026000c7c02 */ /* 0x000fe20008000f00 */
[----:B------:R-:W-:-:S03]  /*1a2d0*/  UMOV UR38, UR22 ;  /* 0x0000001600267c82 */ /* 0x000fc60008000000 */
[----:B------:R-:W-:Y:S01]  /*1a2e0*/  MOV R13, UR39 ;  /* 0x00000027000d7c02 */ /* 0x000fe20008000f00 */
        /* <DEDUP_REMOVED lines=152> */
[----:B------:R-:W-:Y:S02]  /*1ac70*/  R2UR UR39, R229 ;  /* 0x00000000e52772ca */ /* 0x000fe400000e0000 */
[----:B------:R-:W-:Y:S02]  /*1ac80*/  R2UR UR38, R228 ;  /* 0x00000000e42672ca */ /* 0x000fe400000e0000 */
[----:B------:R-:W-:Y:S02]  /*1ac90*/  R2UR UR37, R227 ;  /* 0x00000000e32572ca */ /* 0x000fe400000e0000 */
[----:B------:R-:W-:Y:S01]  /*1aca0*/  R2UR UR36, R226 ;  /* 0x00000000e22472ca */ /* 0x000fe200000e0000 */
[----:B------:R-:W-:Y:S02]  /*1acb0*/  WARPGROUP.DEPBAR.LE gsb0, 0x0 ;  /* 0x00008000000079c5 */ /* 0x000fe40000010000 */
[----:B------:R-:W-:-:S12]  /*1acc0*/  @P2 BRA `(.L_x_606) ;  /* 0x0000000000282947 */ /* 0x000fd80003800000 */
[----:B------:R-:W-:Y:S05]  /*1acd0*/  @!P0 BRA `(.L_x_607) ;  /* 0x0000000000048947 */ /* 0x000fea0003800000 */
[----:B------:R-:W-:Y:S01]  /*1ace0*/  BPT.TRAP 0x1 ;  /* 0x000000040000795c */ /* 0x000fe20000300000 */
.L_x_607:
[----:B------:R-:W-:Y:S01]  /*1acf0*/  SHF.L.U32 R5, R5, 0x1f, RZ ;  /* 0x0000001f05057819 */ /* 0x000fe200000006ff */
[----:B------:R-:W-:-:S04]  /*1ad00*/  IMAD R7, R6, 0x8, R2 ;  /* 0x0000000806077824 */ /* 0x000fc800078e0202 */
[----:B------:R0:W1:Y:S01]  /*1ad10*/  SYNCS.PHASECHK.TRANS64.TRYWAIT P2, [R7+URZ+0x34850], R5 ;  /* 0x03485005070075a7 */ /* 0x000062000804017f */
[----:B------:R-:W-:Y:S05]  /*1ad20*/  @!P0 BRA `(.L_x_608) ;  /* 0x0000000000048947 */ /* 0x000fea0003800000 */
[----:B------:R-:W-:Y:S01]  /*1ad30*/  BPT.TRAP 0x1 ;  /* 0x000000040000795c */ /* 0x000fe20000300000 */
.L_x_608:
[----:B-1----:R-:W-:Y:S05]  /*1ad40*/  @P2 BRA `(.L_x_606) ;  /* 0x0000000000082947 */ /* 0x002fea0003800000 */
[----:B------:R-:W1:Y:S02]  /*1ad50*/  SYNCS.PHASECHK.TRANS64.TRYWAIT P2, [R7+URZ+0x34850], R5 ;  /* 0x03485005070075a7 */ /* 0x000e64000804017f */
[----:B-1----:R-:W-:Y:S05]  /*1ad60*/  @!P2 BRA `(.L_x_609) ;  /* 0x000000f00020a947 */ /* 0x002fea0003800000 */
.L_x_606:
[----:B01----:R-:W-:Y:S01]  /*1ad70*/  VIADD R5, R2, 0x400 ;  /* 0x0000040002057836 */ /* 0x003fe20000000000 */
[----:B------:R-:W-:Y:S05]  /*1ad80*/  WARPSYNC.ALL ;  /* 0x0000000000007948 */ /* 0x000fea0003800000 */
[----:B------:R-:W-:Y:S01]  /*1ad90*/  SHF.R.U32.HI R5, RZ, 0x4, R5 ;  /* 0x00000004ff057819 */ /* 0x000fe20000011605 */
[----:B------:R-:W-:Y:S01]  /*1ada0*/  IMAD.MOV.U32 R9, RZ, RZ, 0x40000040 ;  /* 0x40000040ff097424 */ /* 0x000fe200078e00ff */
[----:B------:R-:W-:Y:S01]  /*1adb0*/  WARPGROUP.ARRIVE ;  /* 0x00000000000079c5 */ /* 0x000fe20000000000 */
[----:B------:R-:W-:Y:S01]  /*1adc0*/  IMAD.MOV.U32 R11, RZ, RZ, 0x40000040 ;  /* 0x40000040ff0b7424 */ /* 0x000fe200078e00ff */
[----:B------:R-:W-:Y:S01]  /*1add0*/  LOP3.LUT R5, R5, 0x3fff, RZ, 0xc0, !PT ;  /* 0x00003fff05057812 */ /* 0x000fe200078ec0ff */
[----:B------:R-:W-:Y:S01]  /*1ade0*/  ULDC UR8, c[0x0][0x9d8] ;  /* 0x0002760000087ab9 */ /* 0x000fe20000000800 */
[----:B------:R-:W-:Y:S01]  /*1adf0*/  R2UR UR7, R9 ;  /* 0x00000000090772ca */ /* 0x000fe200000e0000 */
[----:B------:R-:W-:Y:S01]  /*1ae00*/  FMUL.FTZ R7, R169, UR8 ;  /* 0x00000008a9077c20 */ /* 0x000fe20008410000 */
[----:B------:R-:W-:Y:S01]  /*1ae10*/  LOP3.LUT R5, R5, 0x5800000, RZ, 0xfc, !PT ;  /* 0x0580000005057812 */ /* 0x000fe200078efcff */
[----:B------:R-:W-:Y:S01]  /*1ae20*/  FMUL.FTZ R12, R173, UR8 ;  /* 0x00000008ad0c7c20 */ /* 0x000fe20008410000 */
[----:B------:R-:W-:Y:S01]  /*1ae30*/  FMUL.FTZ R21, R160, UR8 ;  /* 0x00000008a0157c20 */ /* 0x000fe20008410000 */
[----:B------:R-:W-:Y:S01]  /*1ae40*/  FMUL.FTZ R160, R161, UR8 ;  /* 0x00000008a1a07c20 */ /* 0x000fe20008410000 */
[----:B------:R-:W-:Y:S01]  /*1ae50*/  FMUL.FTZ R161, R162, UR8 ;  /* 0x00000008a2a17c20 */ /* 0x000fe20008410000 */
[----:B------:R-:W-:-:S02]  /*1ae60*/  IMAD R8, R6, 0xb00, R5 ;  /* 0x00000b0006087824 */ /* 0x000fc400078e0205 */
[----:B------:R-:W-:Y:S01]  /*1ae70*/  FMUL.FTZ R5, R168, UR8 ;  /* 0x00000008a8057c20 */ /* 0x000fe20008410000 */
[----:B------:R-:W-:Y:S01]  /*1ae80*/  MUFU.TANH R7, R7 ;  /* 0x0000000700077308 */ /* 0x000fe20000002400 */
[----:B------:R-:W-:Y:S01]  /*1ae90*/  FMUL.FTZ R162, R163, UR8 ;  /* 0x00000008a3a27c20 */ /* 0x000fe20008410000 */
[C---:B------:R-:W-:Y:S01]  /*1aea0*/  VIADD R10, R8.reuse, 0x80 ;  /* 0x00000080080a7836 */ /* 0x040fe20000000000 */
[----:B------:R-:W-:Y:S01]  /*1aeb0*/  R2UR UR6, R8 ;  /* 0x00000000080672ca */ /* 0x000fe200000e0000 */
[----:B------:R-:W-:Y:S01]  /*1aec0*/  FMUL.FTZ R163, R164, UR8 ;  /* 0x00000008a4a37c20 */ /* 0x000fe20008410000 */
[----:B------:R-:W-:Y:S01]  /*1aed0*/  FMUL.FTZ R164, R165, UR8 ;  /* 0x00000008a5a47c20 */ /* 0x000fe20008410000 */
[----:B------:R-:W-:Y:S01]  /*1aee0*/  FMUL.FTZ R165, R166, UR8 ;  /* 0x00000008a6a57c20 */ /* 0x000fe20008410000 */
[----:B------:R-:W-:Y:S01]  /*1aef0*/  FMUL.FTZ R166, R167, UR8 ;  /* 0x00000008a7a67c20 */ /* 0x000fe20008410000 */
[----:B------:R-:W0:Y:S01]  /*1af00*/  MUFU.TANH R5, R5 ;  /* 0x0000000500057308 */ /* 0x000e220000002400 */
[----:B------:R-:W-:Y:S01]  /*1af10*/  FMUL.FTZ R152, R152, UR8 ;  /* 0x0000000898987c20 */ /* 0x000fe20008410000 */
[----:B------:R-:W-:Y:S01]  /*1af20*/  FMUL.FTZ R153, R153, UR8 ;  /* 0x0000000899997c20 */ /* 0x000fe20008410000 */
[----:B------:R-:W-:Y:S01]  /*1af30*/  FMUL.FTZ R156, R156, UR8 ;  /* 0x000000089c9c7c20 */ /* 0x000fe20008410000 */
[----:B------:R-:W-:Y:S01]  /*1af40*/  FMUL.FTZ R157, R157, UR8 ;  /* 0x000000089d9d7c20 */ /* 0x000fe20008410000 */
[----:B------:R-:W-:Y:S01]  /*1af50*/  FMUL.FTZ R144, R144, UR8 ;  /* 0x0000000890907c20 */ /* 0x000fe20008410000 */
[----:B------:R-:W-:Y:S01]  /*1af60*/  FMUL.FTZ R145, R145, UR8 ;  /* 0x0000000891917c20 */ /* 0x000fe20008410000 */
[----:B------:R-:W-:Y:S01]  /*1af70*/  FMUL.FTZ R148, R148, UR8 ;  /* 0x0000000894947c20 */ /* 0x000fe20008410000 */
[----:B------:R-:W-:Y:S01]  /*1af80*/  HGMMA.64x128x16.F32.BF16 R24, R176, gdesc[UR4].tnspB, R24, gsb0 ;  /* 0x41e00004b0187df0 */ /* 0x000fe20008001818 */
[----:B------:R-:W-:Y:S01]  /*1af90*/  R2UR UR6, R10 ;  /* 0x000000000a0672ca */ /* 0x000fe200000e0000 */
[----:B------:R-:W-:Y:S01]  /*1afa0*/  VIADD R10, R8, 0x100 ;  /* 0x00000100080a7836 */ /* 0x000fe20000000000 */
[----:B------:R-:W-:Y:S01]  /*1afb0*/  R2UR UR7, R11 ;  /* 0x000000000b0772ca */ /* 0x000fe200000e0000 */
[----:B------:R-:W-:Y:S01]  /*1afc0*/  IMAD.MOV.U32 R11, RZ, RZ, 0x40000040 ;  /* 0x40000040ff0b7424 */ /* 0x000fe200078e00ff */
[----:B------:R-:W-:Y:S01]  /*1afd0*/  MUFU.TANH R12, R12 ;  /* 0x0000000c000c7308 */ /* 0x000fe20000002400 */
[----:B------:R-:W-:Y:S01]  /*1afe0*/  FMUL.FTZ R149, R149, UR8 ;  /* 0x0000000895957c20 */ /* 0x000fe20008410000 */
[----:B------:R-:W-:Y:S01]  /*1aff0*/  FMUL.FTZ R136, R136, UR8 ;  /* 0x0000000888887c20 */ /* 0x000fe20008410000 */
[----:B------:R-:W-:Y:S01]  /*1b000*/  FMUL.FTZ R137, R137, UR8 ;  /* 0x0000000889897c20 */ /* 0x000fe20008410000 */
[----:B0-----:R-:W-:Y:S01]  /*1b010*/  FMNMX.FTZ R167, R5, R4, !PT ;  /* 0x0000000405a77209 */ /* 0x001fe20007810000 */
[----:B------:R-:W-:Y:S01]  /*1b020*/  FMUL.FTZ R140, R140, UR8 ;  /* 0x000000088c8c7c20 */ /* 0x000fe20008410000 */
[----:B------:R-:W-:Y:S01]  /*1b030*/  FMUL.FTZ R141, R141, UR8 ;  /* 0x000000088d8d7c20 */ /* 0x000fe20008410000 */
[----:B------:R-:W-:Y:S01]  /*1b040*/  FMUL.FTZ R128, R128, UR8 ;  /* 0x0000000880807c20 */ /* 0x000fe20008410000 */
[----:B------:R-:W-:Y:S01]  /*1b050*/  MUFU.TANH R21, R21 ;  /* 0x0000001500157308 */ /* 0x000fe20000002400 */
[----:B------:R-:W-:Y:S01]  /*1b060*/  FMNMX.FTZ R167, R7, R167, !PT ;  /* 0x000000a707a77209 */ /* 0x000fe20007810000 */
[----:B------:R-:W-:Y:S01]  /*1b070*/  FMUL.FTZ R129, R129, UR8 ;  /* 0x0000000881817c20 */ /* 0x000fe20008410000 */
[----:B------:R-:W-:Y:S01]  /*1b080*/  FMUL.FTZ R132, R132, UR8 ;  /* 0x0000000884847c20 */ /* 0x000fe20008410000 */
[----:B------:R-:W-:Y:S01]  /*1b090*/  FMUL.FTZ R133, R133, UR8 ;  /* 0x0000000885857c20 */ /* 0x000fe20008410000 */
[----:B------:R-:W-:Y:S01]  /*1b0a0*/  FMUL.FTZ R120, R120, UR8 ;  /* 0x0000000878787c20 */ /* 0x000fe20008410000 */
[----:B------:R-:W-:Y:S01]  /*1b0b0*/  FMUL.FTZ R121, R121, UR8 ;  /* 0x0000000879797c20 */ /* 0x000fe20008410000 */
[----:B------:R-:W-:Y:S01]  /*1b0c0*/  FMUL.FTZ R124, R124, UR8 ;  /* 0x000000087c7c7c20 */ /* 0x000fe20008410000 */
[----:B------:R-:W-:Y:S01]  /*1b0d0*/  MUFU.TANH R160, R160 ;  /* 0x000000a000a07308 */ /* 0x000fe20000002400 */
[----:B------:R-:W-:Y:S01]  /*1b0e0*/  FMUL.FTZ R125, R125, UR8 ;  /* 0x000000087d7d7c20 */ /* 0x000fe20008410000 */
        /* <DEDUP_REMOVED lines=61> */
[----:B------:R-:W0:Y:S01]  /*1b4c0*/  S2R R225, SR_TID.X ;  /* 0x0000000000e17919 */ /* 0x000e220000002100 */
[----:B------:R-:W-:Y:S08]  /*1b4d0*/  MUFU.TANH R145, R145 ;  /* 0x0000009100917308 */ /* 0x000ff00000002400 */
[----:B------:R-:W-:Y:S08]  /*1b4e0*/  MUFU.TANH R148, R148 ;  /* 0x0000009400947308 */ /* 0x000ff00000002400 */
[----:B------:R-:W-:Y:S08]  /*1b4f0*/  MUFU.TANH R149, R149 ;  /* 0x0000009500957308 */ /* 0x000ff00000002400 */
[----:B------:R-:W-:Y:S01]  /*1b500*/  MUFU.TANH R136, R136 ;  /* 0x0000008800887308 */ /* 0x000fe20000002400 */
[----:B0-----:R-:W-:-:S07]  /*1b510*/  SHF.R.U32.HI R225, RZ, 0x7, R225 ;  /* 0x00000007ffe17819 */ /* 0x001fce00000116e1 */
[----:B------:R-:W-:Y:S08]  /*1b520*/  MUFU.TANH R137, R137 ;  /* 0x0000008900897308 */ /* 0x000ff00000002400 */
[----:B------:R-:W-:Y:S08]  /*1b530*/  MUFU.TANH R140, R140 ;  /* 0x0000008c008c7308 */ /* 0x000ff00000002400 */
[----:B------:R-:W-:Y:S08]  /*1b540*/  MUFU.TANH R141, R141 ;  /* 0x0000008d008d7308 */ /* 0x000ff00000002400 */
[----:B------:R-:W-:Y:S01]  /*1b550*/  MUFU.TANH R128, R128 ;  /* 0x0000008000807308 */ /* 0x000fe20000002400 */
[----:B------:R-:W-:-:S02]  /*1b560*/  WARPGROUP.DEPBAR.LE gsb0, 0x0 ;  /* 0x00008000000079c5 */ /* 0x000fc40000010000 */
[----:B------:R-:W-:-:S05]  /*1b570*/  WARPGROUP.ARRIVE ;  /* 0x00000000000079c5 */ /* 0x000fca0000000000 */
[----:B------:R-:W-:Y:S01]  /*1b580*/  MUFU.TANH R129, R129 ;  /* 0x0000008100817308 */ /* 0x000fe20000002400 */
[----:B------:R-:W-:Y:S01]  /*1b590*/  HGMMA.64x128x16.F32.BF16 R24, R180, gdesc[UR4].tnspB, R24, gsb0 ;  /* 0x41e00004b4187df0 */ /* 0x000fe20008001818 */
[----:B------:R-:W-:Y:S01]  /*1b5a0*/  R2UR UR6, R10 ;  /* 0x000000000a0672ca */ /* 0x000fe200000e0000 */
[----:B------:R-:W-:Y:S01]  /*1b5b0*/  VIADD R10, R8, 0x180 ;  /* 0x00000180080a7836 */ /* 0x000fe20000000000 */
[----:B------:R-:W-:Y:S01]  /*1b5c0*/  R2UR UR7, R11 ;  /* 0x000000000b0772ca */ /* 0x000fe200000e0000 */
[----:B------:R-:W-:-:S03]  /*1b5d0*/  IMAD.MOV.U32 R11, RZ, RZ, 0x40000040 ;  /* 0x40000040ff0b7424 */ /* 0x000fc600078e00ff */
        /* <DEDUP_REMOVED lines=48> */
[----:B------:R-:W-:Y:S01]  /*1b8e0*/  FMUL.FTZ R11, R172, UR8 ;  /* 0x00000008ac0b7c20 */ /* 0x000fe20008410000 */
[----:B------:R-:W-:Y:S01]  /*1b8f0*/  R2UR UR6, R10 ;  /* 0x000000000a0672ca */ /* 0x000fe200000e0000 */
[----:B------:R-:W-:-:S03]  /*1b900*/  FMUL.FTZ R10, R171, UR8 ;  /* 0x00000008ab0a7c20 */ /* 0x000fc60008410000 */
[----:B------:R-:W-:Y:S08]  /*1b910*/  MUFU.TANH R142, R142 ;  /* 0x0000008e008e7308 */ /* 0x000ff00000002400 */
[----:B------:R-:W0:Y:S08]  /*1b920*/  MUFU.TANH R11, R11 ;  /* 0x0000000b000b7308 */ /* 0x000e300000002400 */
[----:B------:R-:W-:Y:S08]  /*1b930*/  MUFU.TANH R10, R10 ;  /* 0x0000000a000a7308 */ /* 0x000ff00000002400 */
[----:B------:R-:W-:Y:S01]  /*1b940*/  MUFU.TANH R143, R143 ;  /* 0x0000008f008f7308 */ /* 0x000fe20000002400 */
[----:B0-----:R-:W-:-:S04]  /*1b950*/  FMNMX.FTZ R167, R11, R167, !PT ;  /* 0x000000a70ba77209 */ /* 0x001fc80007810000 */
[----:B------:R-:W-:-:S03]  /*1b960*/  FMNMX.FTZ R167, R12, R167, !PT ;  /* 0x000000a70ca77209 */ /* 0x000fc60007810000 */
[----:B------:R-:W-:Y:S01]  /*1b970*/  MUFU.TANH R130, R130 ;  /* 0x0000008200827308 */ /* 0x000fe20000002400 */
[----:B------:R-:W-:-:S04]  /*1b980*/  FMNMX.FTZ R167, R21, R167, !PT ;  /* 0x000000a715a77209 */ /* 0x000fc80007810000 */
        /* <DEDUP_REMOVED lines=36> */
[----:B------:R-:W-:Y:S01]  /*1bbd0*/  FMNMX.FTZ R167, R113, R167, !PT ;  /* 0x000000a771a77209 */ /* 0x000fe20007810000 */
[----:B------:R-:W-:Y:S02]  /*1bbe0*/  WARPGROUP.DEPBAR.LE gsb0, 0x0 ;  /* 0x00008000000079c5 */ /* 0x000fe40000010000 */
[----:B------:R-:W-:Y:S01]  /*1bbf0*/  WARPGROUP.ARRIVE ;  /* 0x00000000000079c5 */ /* 0x000fe20000000000 */
[----:B------:R-:W-:Y:S01]  /*1bc00*/  FMNMX.FTZ R167, R116, R167, !PT ;  /* 0x000000a774a77209 */ /* 0x000fe20007810000 */
[----:B------:R-:W-:Y:S03]  /*1bc10*/  MUFU.TANH R107, R107 ;  /* 0x0000006b006b7308 */ /* 0x000fe60000002400 */
[----:B------:R-:W-:Y:S01]  /*1bc20*/  FMNMX.FTZ R168, R117, R167, !PT ;  /* 0x000000a775a87209 */ /* 0x000fe20007810000 */
[----:B------:R-:W-:Y:S03]  /*1bc30*/  HGMMA.64x128x16.F32.BF16 R24, R192, gdesc[UR4].tnspB, R24, gsb0 ;  /* 0x41e00004c0187df0 */ /* 0x000fe60008001818 */
[----:B------:R-:W-:Y:S01]  /*1bc40*/  FMNMX.FTZ R168, R104, R168, !PT ;  /* 0x000000a868a87209 */ /* 0x000fe20007810000 */
[----:B------:R0:W1:Y:S08]  /*1bc50*/  MUFU.TANH R167, R88 ;  /* 0x0000005800a77308 */ /* 0x0000700000002400 */
[----:B------:R-:W-:Y:S01]  /*1bc60*/  MUFU.TANH R110, R110 ;  /* 0x0000006e006e7308 */ /* 0x000fe20000002400 */
[----:B0-----:R-:W-:-:S04]  /*1bc70*/  FMNMX.FTZ R88, R105, R168, !PT ;  /* 0x000000a869587209 */ /* 0x001fc80007810000 */
[----:B------:R-:W-:-:S03]  /*1bc80*/  FMNMX.FTZ R88, R108, R88, !PT ;  /* 0x000000586c587209 */ /* 0x000fc60007810000 */
[----:B------:R0:W2:Y:S01]  /*1bc90*/  MUFU.TANH R168, R89 ;  /* 0x0000005900a87308 */ /* 0x0000a20000002400 */
[----:B------:R-:W-:-:S04]  /*1bca0*/  FMNMX.FTZ R88, R109, R88, !PT ;  /* 0x000000586d587209 */ /* 0x000fc80007810000 */
[----:B------:R-:W-:-:S03]  /*1bcb0*/  FMNMX.FTZ R88, R96, R88, !PT ;  /* 0x0000005860587209 */ /* 0x000fc60007810000 */
[----:B------:R-:W-:Y:S01]  /*1bcc0*/  MUFU.TANH R111, R111 ;  /* 0x0000006f006f7308 */ /* 0x000fe20000002400 */
[----:B------:R-:W-:-:S04]  /*1bcd0*/  FMNMX.FTZ R88, R97, R88, !PT ;  /* 0x0000005861587209 */ /* 0x000fc80007810000 */
[----:B------:R-:W-:-:S03]  /*1bce0*/  FMNMX.FTZ R88, R100, R88, !PT ;  /* 0x0000005864587209 */ /* 0x000fc60007810000 */
[----:B------:R-:W-:Y:S01]  /*1bcf0*/  MUFU.TANH R98, R98 ;  /* 0x0000006200627308 */ /* 0x000fe20000002400 */
[----:B0-----:R-:W-:Y:S01]  /*1bd00*/  FMNMX.FTZ R89, R101, R88, !PT ;  /* 0x0000005865597209 */ /* 0x001fe20007810000 */
[----:B------:R-:W-:-:S03]  /*1bd10*/  VIADD R88, R8, 0x280 ;  /* 0x0000028008587836 */ /* 0x000fc60000000000 */
[----:B-1----:R-:W-:Y:S02]  /*1bd20*/  FMNMX.FTZ R89, R167, R89, !PT ;  /* 0x00000059a7597209 */ /* 0x002fe40007810000 */
[----:B------:R-:W-:Y:S01]  /*1bd30*/  R2UR UR6, R88 ;  /* 0x00000000580672ca */ /* 0x000fe200000e0000 */
[----:B------:R-:W-:Y:S01]  /*1bd40*/  MUFU.TANH R99, R99 ;  /* 0x0000006300637308 */ /* 0x000fe20000002400 */
[----:B--2---:R-:W-:Y:S01]  /*1bd50*/  FMNMX.FTZ R169, R168, R89, !PT ;  /* 0x00000059a8a97209 */ /* 0x004fe20007810000 */
[----:B------:R-:W-:-:S03]  /*1bd60*/  IMAD.MOV.U32 R89, RZ, RZ, 0x40000040 ;  /* 0x40000040ff597424 */ /* 0x000fc600078e00ff */
[----:B------:R-:W-:Y:S01]  /*1bd70*/  FMNMX.FTZ R88, R92, R169, !PT ;  /* 0x000000a95c587209 */ /* 0x000fe20007810000 */
[----:B------:R-:W-:Y:S01]  /*1bd80*/  FMUL.FTZ R169, R90, UR8 ;  /* 0x000000085aa97c20 */ /* 0x000fe20008410000 */
[----:B------:R-:W-:Y:S01]  /*1bd90*/  R2UR UR7, R89 ;  /* 0x00000000590772ca */ /* 0x000fe200000e0000 */
[----:B------:R-:W-:Y:S01]  /*1bda0*/  MUFU.TANH R102, R102 ;  /* 0x0000006600667308 */ /* 0x000fe20000002400 */
[----:B------:R-:W-:-:S05]  /*1bdb0*/  FMNMX.FTZ R88, R93, R88, !PT ;  /* 0x000000585d587209 */ /* 0x000fca0007810000 */
[----:B------:R-:W0:Y:S02]  /*1bdc0*/  SHFL.BFLY PT, R89, R88, 0x2, 0x1f ;  /* 0x0c401f0058597f89 */ /* 0x000e2400000e0000 */
[----:B------:R-:W-:Y:S08]  /*1bdd0*/  MUFU.TANH R103, R103 ;  /* 0x0000006700677308 */ /* 0x000ff00000002400 */
[----:B------:R-:W-:Y:S08]  /*1bde0*/  MUFU.TANH R169, R169 ;  /* 0x000000a900a97308 */ /* 0x000ff00000002400 */
[----:B------:R-:W-:Y:S01]  /*1bdf0*/  MUFU.TANH R91, R91 ;  /* 0x0000005b005b7308 */ /* 0x000fe20000002400 */
[----:B0-----:R-:W-:-:S07]  /*1be00*/  FMNMX.FTZ R89, R88, R89, !PT ;  /* 0x0000005958597209 */ /* 0x001fce0007810000 */
[----:B------:R-:W-:Y:S01]  /*1be10*/  MUFU.TANH R94, R94 ;  /* 0x0000005e005e7308 */ /* 0x000fe20000002400 */
[----:B------:R-:W0:Y:S07]  /*1be20*/  SHFL.BFLY PT, R88, R89, 0x1, 0x1f ;  /* 0x0c201f0059587f89 */ /* 0x000e2e00000e0000 */
[----:B------:R-:W-:Y:S01]  /*1be30*/  MUFU.TANH R95, R95 ;  /* 0x0000005f005f7308 */ /* 0x000fe20000002400 */
[----:B0-----:R-:W-:Y:S01]  /*1be40*/  FMNMX.FTZ R89, R89, R88, !PT ;  /* 0x0000005859597209 */ /* 0x001fe20007810000 */
[----:B------:R-:W-:-:S04]  /*1be50*/  IMAD.U32 R88, RZ, RZ, UR61 ;  /* 0x0000003dff587e24 */ /* 0x000fc8000f8e00ff */
[CC--:B------:R-:W-:Y:S01]  /*1be60*/  FMUL.FTZ R171, R89.reuse, R88.reuse ;  /* 0x0000005859ab7220 */ /* 0x0c0fe20000410000 */
[----:B------:R-:W-:Y:S01]  /*1be70*/  FADD.FTZ R90, -R89, R4 ;  /* 0x00000004595a7221 */ /* 0x000fe20000010100 */
[----:B------:R-:W-:Y:S02]  /*1be80*/  VIADD R4, R8, 0x300 ;  /* 0x0000030008047836 */ /* 0x000fe40000000000 */
[-CC-:B------:R-:W-:Y:S01]  /*1be90*/  FFMA.FTZ R176, R5, R88.reuse, -R171.reuse ;  /* 0x0000005805b07223 */ /* 0x180fe200000108ab */
[----:B------:R-:W-:Y:S02]  /*1bea0*/  IMAD.MOV.U32 R5, RZ, RZ, 0x40000040 ;  /* 0x40000040ff057424 */ /* 0x000fe400078e00ff */
[-CC-:B------:R-:W-:Y:S01]  /*1beb0*/  FFMA.FTZ R93, R93, R88.reuse, -R171.reuse ;  /* 0x000000585d5d7223 */ /* 0x180fe200000108ab */
[-C--:B------:R-:W-:Y:S01]  /*1bec0*/  FMUL.FTZ R90, R90, R88.reuse ;  /* 0x000000585a5a7220 */ /* 0x080fe20000410000 */
        /* <DEDUP_REMOVED lines=17> */
[----:B------:R-:W-:Y:S01]  /*1bfe0*/  FFMA.FTZ R141, R141, R88, -R171 ;  /* 0x000000588d8d7223 */ /* 0x000fe200000108ab */
[----:B------:R-:W-:-:S02]  /*1bff0*/  WARPGROUP.DEPBAR.LE gsb0, 0x0 ;  /* 0x00008000000079c5 */ /* 0x000fc40000010000 */
[----:B------:R-:W-:Y:S01]  /*1c000*/  WARPGROUP.ARRIVE ;  /* 0x00000000000079c5 */ /* 0x000fe20000000000 */
[-CC-:B------:R-:W-:Y:S01]  /*1c010*/  FFMA.FTZ R192, R136, R88.reuse, -R171.reuse ;  /* 0x0000005888c07223 */ /* 0x180fe200000108ab */
[-CC-:B------:R-:W-:Y:S01]  /*1c020*/  FFMA.FTZ R136, R137, R88.reuse, -R171.reuse ;  /* 0x0000005889887223 */ /* 0x180fe200000108ab */
[----:B------:R-:W1:Y:S01]  /*1c030*/  MUFU.EX2 R7, R7 ;  /* 0x0000000700077308 */ /* 0x000e620000000800 */
[-CC-:B------:R-:W-:Y:S01]  /*1c040*/  FFMA.FTZ R194, R140, R88.reuse, -R171.reuse ;  /* 0x000000588cc27223 */ /* 0x180fe200000108ab */
[-CC-:B------:R-:W-:Y:S01]  /*1c050*/  FFMA.FTZ R129, R129, R88.reuse, -R171.reuse ;  /* 0x0000005881817223 */ /* 0x180fe200000108ab */
[----:B------:R-:W-:Y:S01]  /*1c060*/  HGMMA.64x128x16.F32.BF16 R24, R196, gdesc[UR4].tnspB, R24, gsb0 ;  /* 0x41e00004c4187df0 */ /* 0x000fe20008001818 */
[----:B------:R-:W-:Y:S01]  /*1c070*/  R2UR UR6, R4 ;  /* 0x00000000040672ca */ /* 0x000fe200000e0000 */
[-CC-:B------:R-:W-:Y:S01]  /*1c080*/  FFMA.FTZ R96, R96, R88.reuse, -R171.reuse ;  /* 0x0000005860607223 */ /* 0x180fe200000108ab */
[----:B------:R-:W-:Y:S01]  /*1c090*/  R2UR UR7, R5 ;  /* 0x00000000050772ca */ /* 0x000fe200000e0000 */
[-CC-:B------:R-:W-:Y:S01]  /*1c0a0*/  FFMA.FTZ R97, R97, R88.reuse, -R171.reuse ;  /* 0x0000005861617223 */ /* 0x180fe200000108ab */
[----:B------:R-:W-:Y:S01]  /*1c0b0*/  FMNMX.FTZ R4, R9, R3, !PT ;  /* 0x0000000309047209 */ /* 0x000fe20007810000 */
[----:B------:R-:W-:Y:S01]  /*1c0c0*/  MUFU.EX2 R178, R178 ;  /* 0x000000b200b27308 */ /* 0x000fe20000000800 */
[-CC-:B------:R-:W-:Y:S01]  /*1c0d0*/  FFMA.FTZ R100, R100, R88.reuse, -R171.reuse ;  /* 0x0000005864647223 */ /* 0x180fe200000108ab */
[----:B------:R-:W-:Y:S01]  /*1c0e0*/  FFMA.FTZ R101, R101, R88, -R171 ;  /* 0x0000005865657223 */ /* 0x000fe200000108ab */
        /* <DEDUP_REMOVED lines=8> */
[----:B0-----:R-:W-:Y:S01]  /*1c170*/  FFMA.FTZ R20, R90, R20, R176 ;  /* 0x000000145a147223 */ /* 0x001fe200000100b0 */
        /* <DEDUP_REMOVED lines=11> */
[----:B------:R-:W-:-:S03]  /*1c230*/  VIADD R4, R8, 0x380 ;  /* 0x0000038008047836 */ /* 0x000fc60000000000 */
[----:B------:R-:W-:Y:S02]  /*1c240*/  FMNMX.FTZ R5, R150, R5, !PT ;  /* 0x0000000596057209 */ /* 0x000fe40007810000 */
[----:B------:R-:W-:Y:S02]  /*1c250*/  MUFU.EX2 R152, R152 ;  /* 0x0000009800987308 */ /* 0x000fe40000000800 */
[----:B------:R-:W-:Y:S01]  /*1c260*/  FMNMX.FTZ R137, R151, R5, !PT ;  /* 0x0000000597897209 */ /* 0x000fe20007810000 */
[----:B------:R-:W-:-:S03]  /*1c270*/  IMAD.MOV.U32 R5, RZ, RZ, 0x40000040 ;  /* 0x40000040ff057424 */ /* 0x000fc600078e00ff */
[----:B------:R-:W-:Y:S02]  /*1c280*/  FMNMX.FTZ R137, R138, R137, !PT ;  /* 0x000000898a897209 */ /* 0x000fe40007810000 */
[----:B------:R-:W-:Y:S02]  /*1c290*/  MUFU.EX2 R186, R186 ;  /* 0x000000ba00ba7308 */ /* 0x000fe40000000800 */
[----:B------:R-:W-:-:S04]  /*1c2a0*/  FMNMX.FTZ R137, R139, R137, !PT ;  /* 0x000000898b897209 */ /* 0x000fc80007810000 */
[----:B------:R-:W-:Y:S02]  /*1c2b0*/  FMNMX.FTZ R137, R142, R137, !PT ;  /* 0x000000898e897209 */ /* 0x000fe40007810000 */
        /* <DEDUP_REMOVED lines=11> */
[-CC-:B------:R-:W-:Y:S01]  /*1c370*/  FFMA.FTZ R128, R133, R88.reuse, -R171.reuse ;  /* 0x0000005885807223 */ /* 0x180fe200000108ab */
[----:B------:R-:W-:Y:S02]  /*1c380*/  FFMA.FTZ R198, R132, R88, -R171 ;  /* 0x0000005884c67223 */ /* 0x000fe400000108ab */
[----:B------:R-:W-:Y:S01]  /*1c390*/  MUFU.EX2 R129, R129 ;  /* 0x0000008100817308 */ /* 0x000fe20000000800 */
[----:B------:R-:W-:Y:S01]  /*1c3a0*/  HGMMA.64x128x16.F32.BF16 R24, R200, gdesc[UR4].tnspB, R24, gsb0 ;  /* 0x41e00004c8187df0 */ /* 0x000fe20008001818 */
[----:B------:R-:W-:Y:S02]  /*1c3b0*/  R2UR UR6, R4 ;  /* 0x00000000040672ca */ /* 0x000fe400000e0000 */
[----:B------:R-:W-:Y:S02]  /*1c3c0*/  R2UR UR7, R5 ;  /* 0x00000000050772ca */ /* 0x000fe400000e0000 */
[----:B------:R-:W-:-:S02]  /*1c3d0*/  FMNMX.FTZ R4, R143, R137, !PT ;  /* 0x000000898f047209 */ /* 0x000fc40007810000 */
        /* <DEDUP_REMOVED lines=23> */
[----:B------:R-:W-:-:S04]  /*1c550*/  FMNMX.FTZ R4, R111, R4, !PT ;  /* 0x000000046f047209 */ /* 0x000fc80007810000 */
[----:B------:R-:W-:-:S04]  /*1c560*/  FMNMX.FTZ R4, R98, R4, !PT ;  /* 0x0000000462047209 */ /* 0x000fc80007810000 */
[----:B------:R-:W-:-:S04]  /*1c570*/  FMNMX.FTZ R4, R99, R4, !PT ;  /* 0x0000000463047209 */ /* 0x000fc80007810000 */
[----:B------:R-:W-:Y:S01]  /*1c580*/  FMNMX.FTZ R5, R102, R4, !PT ;  /* 0x0000000466057209 */ /* 0x000fe20007810000 */
[----:B------:R-:W-:-:S03]  /*1c590*/  VIADD R4, R8, 0x400 ;  /* 0x0000040008047836 */ /* 0x000fc60000000000 */
[----:B------:R-:W-:Y:S01]  /*1c5a0*/  FMNMX.FTZ R5, R103, R5, !PT ;  /* 0x0000000567057209 */ /* 0x000fe20007810000 */
[----:B------:R-:W-:Y:S02]  /*1c5b0*/  WARPGROUP.DEPBAR.LE gsb0, 0x0 ;  /* 0x00008000000079c5 */ /* 0x000fe40000010000 */
[----:B------:R-:W-:Y:S01]  /*1c5c0*/  WARPGROUP.ARRIVE ;  /* 0x00000000000079c5 */ /* 0x000fe20000000000 */
[-CC-:B------:R-:W-:Y:S01]  /*1c5d0*/  FFMA.FTZ R202, R124, R88.reuse, -R171.reuse ;  /* 0x000000587cca7223 */ /* 0x180fe200000108ab */
[-CC-:B------:R-:W-:Y:S01]  /*1c5e0*/  FFMA.FTZ R200, R120, R88.reuse, -R171.reuse ;  /* 0x0000005878c87223 */ /* 0x180fe200000108ab */
[-CC-:B------:R-:W-:Y:S01]  /*1c5f0*/  FFMA.FTZ R120, R121, R88.reuse, -R171.reuse ;  /* 0x0000005879787223 */ /* 0x180fe200000108ab */
[----:B------:R-:W-:Y:S02]  /*1c600*/  FFMA.FTZ R121, R125, R88, -R171 ;  /* 0x000000587d797223 */ /* 0x000fe400000108ab */
[----:B------:R-:W-:Y:S01]  /*1c610*/  HGMMA.64x128x16.F32.BF16 R24, R204, gdesc[UR4].tnspB, R24, gsb0 ;  /* 0x41e00004cc187df0 */ /* 0x000fe20008001818 */
[----:B------:R-:W-:Y:S01]  /*1c620*/  R2UR UR6, R4 ;  /* 0x00000000040672ca */ /* 0x000fe200000e0000 */
[----:B------:R-:W-:Y:S01]  /*1c630*/  MUFU.EX2 R200, R200 ;  /* 0x000000c800c87308 */ /* 0x000fe20000000800 */
[----:B-1----:R-:W-:-:S07]  /*1c640*/  F2FP.BF16.F32.PACK_AB R176, R7, R176 ;  /* 0x000000b007b0723e */ /* 0x002fce00000010ff */
[----:B------:R-:W-:Y:S08]  /*1c650*/  MUFU.EX2 R120, R120 ;  /* 0x0000007800787308 */ /* 0x000ff00000000800 */
[----:B------:R-:W-:Y:S08]  /*1c660*/  MUFU.EX2 R202, R202 ;  /* 0x000000ca00ca7308 */ /* 0x000ff00000000800 */
[----:B------:R-:W-:Y:S01]  /*1c670*/  MUFU.EX2 R121, R121 ;  /* 0x0000007900797308 */ /* 0x000fe20000000800 */
[----:B------:R-:W-:-:S02]  /*1c680*/  WARPGROUP.DEPBAR.LE gsb0, 0x0 ;  /* 0x00008000000079c5 */ /* 0x000fc40000010000 */
[-CC-:B------:R-:W-:Y:S01]  /*1c690*/  FFMA.FTZ R204, R112, R88.reuse, -R171.reuse ;  /* 0x0000005870cc7223 */ /* 0x180fe200000108ab */
[-CC-:B------:R-:W-:Y:S01]  /*1c6a0*/  FFMA.FTZ R112, R113, R88.reuse, -R171.reuse ;  /* 0x0000005871707223 */ /* 0x180fe200000108ab */
[----:B------:R-:W-:Y:S01]  /*1c6b0*/  FMNMX.FTZ R113, R169, R5, !PT ;  /* 0x00000005a9717209 */ /* 0x000fe20007810000 */
[----:B------:R-:W-:Y:S01]  /*1c6c0*/  IMAD.MOV.U32 R5, RZ, RZ, 0x40000040 ;  /* 0x40000040ff057424 */ /* 0x000fe200078e00ff */
[----:B------:R-:W-:Y:S01]  /*1c6d0*/  WARPGROUP.ARRIVE ;  /* 0x00000000000079c5 */ /* 0x000fe20000000000 */
[-CC-:B------:R-:W-:Y:S01]  /*1c6e0*/  FFMA.FTZ R206, R116, R88.reuse, -R171.reuse ;  /* 0x0000005874ce7223 */ /* 0x180fe200000108ab */
[----:B------:R-:W-:Y:S01]  /*1c6f0*/  FMNMX.FTZ R113, R91, R113, !PT ;  /* 0x000000715b717209 */ /* 0x000fe20007810000 */
[-CC-:B------:R-:W-:Y:S01]  /*1c700*/  FFMA.FTZ R116, R92, R88.reuse, -R171.reuse ;  /* 0x000000585c747223 */ /* 0x180fe200000108ab */
[----:B------:R-:W-:Y:S01]  /*1c710*/  R2UR UR7, R5 ;  /* 0x00000000050772ca */ /* 0x000fe200000e0000 */
[----:B------:R-:W-:Y:S01]  /*1c720*/  MUFU.EX2 R204, R204 ;  /* 0x000000cc00cc7308 */ /* 0x000fe20000000800 */
[----:B------:R-:W-:Y:S01]  /*1c730*/  FMNMX.FTZ R4, R94, R113, !PT ;  /* 0x000000715e047209 */ /* 0x000fe20007810000 */
[----:B------:R-:W-:-:S03]  /*1c740*/  FFMA.FTZ R113, R117, R88, -R171 ;  /* 0x0000005875717223 */ /* 0x000fc600000108ab */
[----:B------:R-:W-:-:S03]  /*1c750*/  FMNMX.FTZ R4, R95, R4, !PT ;  /* 0x000000045f047209 */ /* 0x000fc60007810000 */
[----:B------:R-:W-:Y:S02]  /*1c760*/  MUFU.EX2 R112, R112 ;  /* 0x0000007000707308 */ /* 0x000fe40000000800 */
[----:B------:R-:W0:Y:S02]  /*1c770*/  SHFL.BFLY PT, R5, R4, 0x2, 0x1f ;  /* 0x0c401f0004057f89 */ /* 0x000e2400000e0000 */
[----:B------:R-:W-:Y:S04]  /*1c780*/  HGMMA.64x128x16.F32.BF16 R24, R208, gdesc[UR4].tnspB, R24, gsb0 ;  /* 0x41e00004d0187df0 */ /* 0x000fe80008001818 */
[----:B------:R-:W-:Y:S08]  /*1c790*/  MUFU.EX2 R206, R206 ;  /* 0x000000ce00ce7308 */ /* 0x000ff00000000800 */
[----:B------:R-:W-:Y:S08]  /*1c7a0*/  MUFU.EX2 R113, R113 ;  /* 0x0000007100717308 */ /* 0x000ff00000000800 */
[----:B------:R-:W-:Y:S01]  /*1c7b0*/  MUFU.EX2 R116, R116 ;  /* 0x0000007400747308 */ /* 0x000fe20000000800 */
[----:B0-----:R-:W-:-:S05]  /*1c7c0*/  FMNMX.FTZ R4, R4, R5, !PT ;  /* 0x0000000504047209 */ /* 0x001fca0007810000 */
[----:B------:R-:W0:Y:S02]  /*1c7d0*/  SHFL.BFLY PT, R5, R4, 0x1, 0x1f ;  /* 0x0c201f0004057f89 */ /* 0x000e2400000e0000 */
[----:B0-----:R-:W-:Y:S01]  /*1c7e0*/  FMNMX.FTZ R92, R4, R5, !PT ;  /* 0x00000005045c7209 */ /* 0x001fe20007810000 */
[----:B------:R-:W-:-:S04]  /*1c7f0*/  IMAD.MOV.U32 R5, RZ, RZ, 0x40000040 ;  /* 0x40000040ff057424 */ /* 0x000fc800078e00ff */
[C---:B------:R-:W-:Y:S01]  /*1c800*/  FADD.FTZ R4, -R92.reuse, R3 ;  /* 0x000000035c047221 */ /* 0x040fe20000010100 */
[----:B------:R-:W-:Y:S01]  /*1c810*/  R2UR UR7, R5 ;  /* 0x00000000050772ca */ /* 0x000fe200000e0000 */
[----:B------:R-:W-:Y:S01]  /*1c820*/  MUFU.EX2 R3, R93 ;  /* 0x0000005d00037308 */ /* 0x000fe20000000800 */
[-C--:B------:R-:W-:Y:S01]  /*1c830*/  FMUL.FTZ R117, R92, R88.reuse ;  /* 0x000000585c757220 */ /* 0x080fe20000410000 */
[----:B------:R-:W-:-:S03]  /*1c840*/  FMUL.FTZ R4, R4, R88 ;  /* 0x0000005804047220 */ /* 0x000fc60000410000 */
[-CC-:B------:R-:W-:Y:S01]  /*1c850*/  FFMA.FTZ R177, R9, R88.reuse, -R117.reuse ;  /* 0x0000005809b17223 */ /* 0x180fe20000010875 */
[----:B------:R-:W-:Y:S02]  /*1c860*/  IMAD.MOV.U32 R9, RZ, RZ, 0x40000040 ;  /* 0x40000040ff097424 */ /* 0x000fe400078e00ff */
[-CC-:B------:R-:W-:Y:S01]  /*1c870*/  FFMA.FTZ R10, R10, R88.reuse, -R117.reuse ;  /* 0x000000580a0a7223 */ /* 0x180fe20000010875 */
[----:B------:R0:W-:Y:S01]  /*1c880*/  MUFU.EX2 R93, R4 ;  /* 0x00000004005d7308 */ /* 0x0001e20000000800 */
[-CC-:B------:R-:W-:Y:S01]  /*1c890*/  FFMA.FTZ R179, R13, R88.reuse, -R117.reuse ;  /* 0x000000580db37223 */ /* 0x180fe20000010875 */
[-CC-:B------:R-:W-:Y:S01]  /*1c8a0*/  FFMA.FTZ R181, R161, R88.reuse, -R117.reuse ;  /* 0x00000058a1b57223 */ /* 0x180fe20000010875 */
[-CC-:B------:R-:W-:Y:S01]  /*1c8b0*/  FFMA.FTZ R197, R130, R88.reuse, -R117.reuse ;  /* 0x0000005882c57223 */ /* 0x180fe20000010875 */
[----:B------:R-:W-:Y:S01]  /*1c8c0*/  IADD3 R130, -R225, 0xb, RZ ;  /* 0x0000000be1827810 */ /* 0x000fe20007ffe1ff */
[-CC-:B------:R-:W-:Y:S01]  /*1c8d0*/  FFMA.FTZ R5, R162, R88.reuse, -R117.reuse ;  /* 0x00000058a2057223 */ /* 0x180fe20000010875 */
[----:B------:R-:W-:Y:S01]  /*1c8e0*/  FFMA.FTZ R183, R165, R88, -R117 ;  /* 0x00000058a5b77223 */ /* 0x000fe20000010875 */
[----:B------:R-:W-:-:S02]  /*1c8f0*/  WARPGROUP.DEPBAR.LE gsb0, 0x0 ;  /* 0x00008000000079c5 */ /* 0x000fc40000010000 */
[C---:B0-----:R-:W-:Y:S01]  /*1c900*/  VIADD R4, R8.reuse, 0x480 ;  /* 0x0000048008047836 */ /* 0x041fe20000000000 */
[----:B------:R-:W-:Y:S01]  /*1c910*/  WARPGROUP.ARRIVE ;  /* 0x00000000000079c5 */ /* 0x000fe20000000000 */
[----:B------:R-:W-:Y:S01]  /*1c920*/  VIADD R8, R8, 0x500 ;  /* 0x0000050008087836 */ /* 0x000fe20000000000 */
[----:B------:R-:W0:Y:S01]  /*1c930*/  MUFU.EX2 R177, R177 ;  /* 0x000000b100b17308 */ /* 0x000e220000000800 */
[-CC-:B------:R-:W-:Y:S01]  /*1c940*/  FFMA.FTZ R201, R122, R88.reuse, -R117.reuse ;  /* 0x000000587ac97223 */ /* 0x180fe20000010875 */
[----:B------:R-:W-:Y:S01]  /*1c950*/  R2UR UR6, R4 ;  /* 0x00000000040672ca */ /* 0x000fe200000e0000 */
[-CC-:B------:R-:W-:Y:S01]  /*1c960*/  FFMA.FTZ R4, R14, R88.reuse, -R117.reuse ;  /* 0x000000580e047223 */ /* 0x180fe20000010875 */
[-CC-:B------:R-:W-:Y:S01]  /*1c970*/  FFMA.FTZ R140, R166, R88.reuse, -R117.reuse ;  /* 0x00000058a68c7223 */ /* 0x180fe20000010875 */
[-CC-:B------:R-:W-:Y:S01]  /*1c980*/  FFMA.FTZ R199, R134, R88.reuse, -R117.reuse ;  /* 0x0000005886c77223 */ /* 0x180fe20000010875 */
[-CC-:B------:R-:W-:Y:S01]  /*1c990*/  FFMA.FTZ R185, R154, R88.reuse, -R117.reuse ;  /* 0x000000589ab97223 */ /* 0x180fe20000010875 */
[-CC-:B------:R-:W-:Y:S01]  /*1c9a0*/  FFMA.FTZ R13, R155, R88.reuse, -R117.reuse ;  /* 0x000000589b0d7223 */ /* 0x180fe20000010875 */
[----:B------:R-:W1:Y:S01]  /*1c9b0*/  MUFU.EX2 R10, R10 ;  /* 0x0000000a000a7308 */ /* 0x000e620000000800 */
[-CC-:B------:R-:W-:Y:S01]  /*1c9c0*/  FFMA.FTZ R187, R158, R88.reuse, -R117.reuse ;  /* 0x000000589ebb7223 */ /* 0x180fe20000010875 */
[-CC-:B------:R-:W-:Y:S01]  /*1c9d0*/  FFMA.FTZ R14, R159, R88.reuse, -R117.reuse ;  /* 0x000000589f0e7223 */ /* 0x180fe20000010875 */
[-CC-:B------:R-:W-:Y:S01]  /*1c9e0*/  FFMA.FTZ R189, R146, R88.reuse, -R117.reuse ;  /* 0x0000005892bd7223 */ /* 0x180fe20000010875 */
[-CC-:B------:R-:W-:Y:S01]  /*1c9f0*/  FFMA.FTZ R205, R114, R88.reuse, -R117.reuse ;  /* 0x0000005872cd7223 */ /* 0x180fe20000010875 */
[-CC-:B------:R-:W-:Y:S01]  /*1ca00*/  FFMA.FTZ R133, R147, R88.reuse, -R117.reuse ;  /* 0x0000005893857223 */ /* 0x180fe20000010875 */
[----:B------:R-:W-:Y:S01]  /*1ca10*/  FFMA.FTZ R191, R150, R88, -R117 ;  /* 0x0000005896bf7223 */ /* 0x000fe20000010875 */
[----:B------:R-:W-:Y:S01]  /*1ca20*/  HGMMA.64x128x16.F32.BF16 R24, R212, gdesc[UR4].tnspB, R24, gsb0 ;  /* 0x41e00004d4187df0 */ /* 0x000fe20008001818 */
[----:B------:R-:W-:Y:S01]  /*1ca30*/  R2UR UR6, R8 ;  /* 0x00000000080672ca */ /* 0x000fe200000e0000 */
[----:B------:R-:W2:Y:S01]  /*1ca40*/  MUFU.EX2 R179, R179 ;  /* 0x000000b300b37308 */ /* 0x000ea20000000800 */
[----:B------:R-:W-:Y:S01]  /*1ca50*/  R2UR UR7, R9 ;  /* 0x00000000090772ca */ /* 0x000fe200000e0000 */
[----:B------:R-:W-:-:S02]  /*1ca60*/  @!P1 IMAD R9, R222, 0x8, R2 ;  /* 0x00000008de099824 */ /* 0x000fc400078e0202 */
[-CC-:B------:R-:W-:Y:S01]  /*1ca70*/  FFMA.FTZ R8, R131, R88.reuse, -R117.reuse ;  /* 0x0000005883087223 */ /* 0x180fe20000010875 */
[-CC-:B------:R-:W-:Y:S01]  /*1ca80*/  FFMA.FTZ R124, R151, R88.reuse, -R117.reuse ;  /* 0x00000058977c7223 */ /* 0x180fe20000010875 */
[-C--:B------:R-:W-:Y:S01]  /*1ca90*/  FFMA.FTZ R193, R138, R88.reuse, -R117 ;  /* 0x000000588ac17223 */ /* 0x080fe20000010875 */
[----:B------:R-:W-:Y:S02]  /*1caa0*/  @!P1 VIADD R9, R9, 0x34840 ;  /* 0x0003484009099836 */ /* 0x000fe40000000000 */
[----:B0-----:R-:W-:Y:S01]  /*1cab0*/  FFMA.FTZ R15, R93, R15, R177 ;  /* 0x0000000f5d0f7223 */ /* 0x001fe200000100b1 */
[----:B------:R-:W0:Y:S01]  /*1cac0*/  MUFU.EX2 R4, R4 ;  /* 0x0000000400047308 */ /* 0x000e220000000800 */
[-CC-:B------:R-:W-:Y:S01]  /*1cad0*/  FFMA.FTZ R125, R139, R88.reuse, -R117.reuse ;  /* 0x000000588b7d7223 */ /* 0x180fe20000010875 */
[-C--:B------:R-:W-:Y:S01]  /*1cae0*/  FFMA.FTZ R195, R142, R88.reuse, -R117 ;  /* 0x000000588ec37223 */ /* 0x080fe20000010875 */
[----:B------:R-:W-:Y:S01]  /*1caf0*/  @!P1 PRMT R131, RZ, 0x654, R9 ;  /* 0x00000654ff839816 */ /* 0x000fe20000000009 */
[-CC-:B------:R-:W-:Y:S01]  /*1cb00*/  FFMA.FTZ R132, R143, R88.reuse, -R117.reuse ;  /* 0x000000588f847223 */ /* 0x180fe20000010875 */
[----:B------:R-:W-:-:S03]  /*1cb10*/  FFMA.FTZ R135, R135, R88, -R117 ;  /* 0x0000005887877223 */ /* 0x000fc60000010875 */
[----:B------:R-:W3:Y:S01]  /*1cb20*/  MUFU.EX2 R181, R181 ;  /* 0x000000b500b57308 */ /* 0x000ee20000000800 */
[----:B------:R-:W-:Y:S02]  /*1cb30*/  @!P1 IMAD R134, R6, 0x8, R2 ;  /* 0x0000000806869824 */ /* 0x000fe400078e0202 */
[----:B------:R-:W-:-:S05]  /*1cb40*/  FFMA.FTZ R6, R123, R88, -R117 ;  /* 0x000000587b067223 */ /* 0x000fca0000010875 */
[----:B------:R-:W4:Y:S08]  /*1cb50*/  MUFU.EX2 R5, R5 ;  /* 0x0000000500057308 */ /* 0x000f300000000800 */
[----:B------:R-:W4:Y:S01]  /*1cb60*/  MUFU.EX2 R183, R183 ;  /* 0x000000b700b77308 */ /* 0x000f220000000800 */
[-CC-:B------:R-:W-:Y:S01]  /*1cb70*/  FFMA.FTZ R211, R110, R88.reuse, -R117.reuse ;  /* 0x000000586ed37223 */ /* 0x180fe20000010875 */
[-CC-:B------:R-:W-:Y:S01]  /*1cb80*/  FFMA.FTZ R209, R106, R88.reuse, -R117.reuse ;  /* 0x000000586ad17223 */ /* 0x180fe20000010875 */
[-CC-:B------:R-:W-:Y:S01]  /*1cb90*/  FFMA.FTZ R203, R126, R88.reuse, -R117.reuse ;  /* 0x000000587ecb7223 */ /* 0x180fe20000010875 */
[-C--:B------:R-:W-:Y:S01]  /*1cba0*/  FFMA.FTZ R207, R118, R88.reuse, -R117 ;  /* 0x0000005876cf7223 */ /* 0x080fe20000010875 */
[-C--:B------:R-:W-:Y:S01]  /*1cbb0*/  FFMA.FTZ R208, R104, R88.reuse, -R171 ;  /* 0x0000005868d07223 */ /* 0x080fe200000108ab */
[-C--:B------:R-:W-:Y:S01]  /*1cbc0*/  FFMA.FTZ R119, R119, R88.reuse, -R117 ;  /* 0x0000005877777223 */ /* 0x080fe20000010875 */
[----:B------:R-:W-:Y:S01]  /*1cbd0*/  FFMA.FTZ R210, R108, R88, -R171 ;  /* 0x000000586cd27223 */ /* 0x000fe200000108ab */
[----:B------:R-:W4:Y:S08]  /*1cbe0*/  MUFU.EX2 R140, R140 ;  /* 0x0000008c008c7308 */ /* 0x000f300000000800 */
[----:B------:R-:W4:Y:S08]  /*1cbf0*/  MUFU.EX2 R185, R185 ;  /* 0x000000b900b97308 */ /* 0x000f300000000800 */
[----:B------:R-:W4:Y:S08]  /*1cc00*/  MUFU.EX2 R13, R13 ;  /* 0x0000000d000d7308 */ /* 0x000f300000000800 */
[----:B------:R-:W4:Y:S08]  /*1cc10*/  MUFU.EX2 R187, R187 ;  /* 0x000000bb00bb7308 */ /* 0x000f300000000800 */
[----:B------:R-:W4:Y:S08]  /*1cc20*/  MUFU.EX2 R14, R14 ;  /* 0x0000000e000e7308 */ /* 0x000f300000000800 */
[----:B------:R-:W4:Y:S08]  /*1cc30*/  MUFU.EX2 R189, R189 ;  /* 0x000000bd00bd7308 */ /* 0x000f300000000800 */
[----:B------:R-:W4:Y:S08]  /*1cc40*/  MUFU.EX2 R133, R133 ;  /* 0x0000008500857308 */ /* 0x000f300000000800 */
[----:B------:R-:W4:Y:S08]  /*1cc50*/  MUFU.EX2 R191, R191 ;  /* 0x000000bf00bf7308 */ /* 0x000f300000000800 */
[----:B------:R-:W-:Y:S08]  /*1cc60*/  MUFU.EX2 R197, R197 ;  /* 0x000000c500c57308 */ /* 0x000ff00000000800 */
[----:B------:R-:W-:Y:S01]  /*1cc70*/  MUFU.EX2 R199, R199 ;  /* 0x000000c700c77308 */ /* 0x000fe20000000800 */
[----:B------:R-:W-:-:S02]  /*1cc80*/  WARPGROUP.DEPBAR.LE gsb0, 0x0 ;  /* 0x00008000000079c5 */ /* 0x000fc40000010000 */
[----:B------:R-:W-:-:S05]  /*1cc90*/  WARPGROUP.ARRIVE ;  /* 0x00000000000079c5 */ /* 0x000fca0000000000 */
[----:B------:R-:W4:Y:S01]  /*1cca0*/  MUFU.EX2 R124, R124 ;  /* 0x0000007c007c7308 */ /* 0x000f220000000800 */
[-CC-:B------:R-:W-:Y:S01]  /*1ccb0*/  FFMA.FTZ R106, R98, R88.reuse, -R117.reuse ;  /* 0x00000058626a7223 */ /* 0x180fe20000010875 */
[-CC-:B------:R-:W-:Y:S01]  /*1ccc0*/  FFMA.FTZ R107, R107, R88.reuse, -R117.reuse ;  /* 0x000000586b6b7223 */ /* 0x180fe20000010875 */
[-C--:B------:R-:W-:Y:S01]  /*1ccd0*/  FFMA.FTZ R111, R111, R88.reuse, -R117 ;  /* 0x000000586f6f7223 */ /* 0x080fe20000010875 */
[----:B------:R-:W4:Y:S01]  /*1cce0*/  LDL R138, [R1+0x18] ;  /* 0x00001800018a7983 */ /* 0x000f220000100800 */
[----:B------:R-:W-:Y:S03]  /*1ccf0*/  HGMMA.64x128x16.F32.BF16 R24, R216, gdesc[UR4].tnspB, R24, gsb0 ;  /* 0x41e00004d8187df0 */ /* 0x000fe60008001818 */
[----:B------:R-:W4:Y:S01]  /*1cd00*/  MUFU.EX2 R193, R193 ;  /* 0x000000c100c17308 */ /* 0x000f220000000800 */
[----:B-1----:R-:W-:Y:S01]  /*1cd10*/  F2FP.BF16.F32.PACK_AB R177, R10, R177 ;  /* 0x000000b10ab1723e */ /* 0x002fe200000010ff */
[-CC-:B------:R-:W-:Y:S01]  /*1cd20*/  FFMA.FTZ R104, R105, R88.reuse, -R171.reuse ;  /* 0x0000005869687223 */ /* 0x180fe200000108ab */
[-CC-:B------:R-:W-:Y:S01]  /*1cd30*/  FFMA.FTZ R105, R109, R88.reuse, -R171.reuse ;  /* 0x000000586d697223 */ /* 0x180fe200000108ab */
[-CC-:B------:R-:W-:Y:S01]  /*1cd40*/  FFMA.FTZ R108, R167, R88.reuse, -R171.reuse ;  /* 0x00000058a76c7223 */ /* 0x180fe200000108ab */
[----:B------:R-:W-:-:S03]  /*1cd50*/  FFMA.FTZ R109, R168, R88, -R171 ;  /* 0x00000058a86d7223 */ /* 0x000fc600000108ab */
[----:B------:R-:W1:Y:S08]  /*1cd60*/  MUFU.EX2 R125, R125 ;  /* 0x0000007d007d7308 */ /* 0x000e700000000800 */
[----:B------:R-:W1:Y:S08]  /*1cd70*/  MUFU.EX2 R195, R195 ;  /* 0x000000c300c37308 */ /* 0x000e700000000800 */
[----:B------:R-:W1:Y:S08]  /*1cd80*/  MUFU.EX2 R132, R132 ;  /* 0x0000008400847308 */ /* 0x000e700000000800 */
[----:B------:R-:W1:Y:S08]  /*1cd90*/  MUFU.EX2 R8, R8 ;  /* 0x0000000800087308 */ /* 0x000e700000000800 */
[----:B------:R-:W1:Y:S08]  /*1cda0*/  MUFU.EX2 R9, R135 ;  /* 0x0000008700097308 */ /* 0x000e700000000800 */
[----:B------:R-:W1:Y:S08]  /*1cdb0*/  MUFU.EX2 R201, R201 ;  /* 0x000000c900c97308 */ /* 0x000e700000000800 */
[----:B------:R-:W1:Y:S08]  /*1cdc0*/  MUFU.EX2 R6, R6 ;  /* 0x0000000600067308 */ /* 0x000e700000000800 */
[----:B------:R-:W1:Y:S08]  /*1cdd0*/  MUFU.EX2 R203, R203 ;  /* 0x000000cb00cb7308 */ /* 0x000e700000000800 */
        /* <DEDUP_REMOVED lines=13> */
[----:B--2---:R-:W-:Y:S01]  /*1ceb0*/  FADD.FTZ R131, R7, R20 ;  /* 0x0000001407837221 */ /* 0x004fe20000010000 */
[----:B------:R-:W-:-:S06]  /*1cec0*/  FADD.FTZ R20, R10, R15 ;  /* 0x0000000f0a147221 */ /* 0x000fcc0000010000 */
[----:B------:R-:W-:Y:S01]  /*1ced0*/  MUFU.EX2 R109, R109 ;  /* 0x0000006d006d7308 */ /* 0x000fe20000000800 */
[----:B------:R-:W-:Y:S01]  /*1cee0*/  FADD.FTZ R122, R178, R131 ;  /* 0x00000083b27a7221 */ /* 0x000fe20000010000 */
[----:B------:R-:W-:-:S03]  /*1cef0*/  FADD.FTZ R15, R179, R20 ;  /* 0x00000014b30f7221 */ /* 0x000fc60000010000 */
[----:B------:R-:W-:Y:S01]  /*1cf00*/  FADD.FTZ R123, R11, R122 ;  /* 0x0000007a0b7b7221 */ /* 0x000fe20000010000 */
[----:B0-----:R-:W-:-:S03]  /*1cf10*/  FADD.FTZ R20, R4, R15 ;  /* 0x0000000f04147221 */ /* 0x001fc60000010000 */
[----:B------:R-:W-:Y:S01]  /*1cf20*/  FADD.FTZ R123, R180, R123 ;  /* 0x0000007bb47b7221 */ /* 0x000fe20000010000 */
[----:B---3--:R-:W-:-:S03]  /*1cf30*/  FADD.FTZ R20, R181, R20 ;  /* 0x00000014b5147221 */ /* 0x008fc60000010000 */
[----:B------:R-:W-:Y:S01]  /*1cf40*/  FADD.FTZ R123, R12, R123 ;  /* 0x0000007b0c7b7221 */ /* 0x000fe20000010000 */
[----:B----4-:R-:W-:Y:S01]  /*1cf50*/  FADD.FTZ R122, R5, R20 ;  /* 0x00000014057a7221 */ /* 0x010fe20000010000 */
[----:B------:R-:W-:Y:S02]  /*1cf60*/  FFMA.FTZ R20, R115, R88, -R117 ;  /* 0x0000005873147223 */ /* 0x000fe40000010875 */
[----:B------:R-:W-:Y:S01]  /*1cf70*/  FADD.FTZ R123, R182, R123 ;  /* 0x0000007bb67b7221 */ /* 0x000fe20000010000 */
[----:B------:R-:W-:-:S03]  /*1cf80*/  FADD.FTZ R115, R183, R122 ;  /* 0x0000007ab7737221 */ /* 0x000fc60000010000 */
        /* <DEDUP_REMOVED lines=21> */
[----:B-1----:R-:W-:-:S03]  /*1d0e0*/  FADD.FTZ R110, R125, R110 ;  /* 0x0000006e7d6e7221 */ /* 0x002fc60000010000 */
[----:B------:R-:W-:Y:S01]  /*1d0f0*/  FADD.FTZ R10, R194, R123 ;  /* 0x0000007bc20a7221 */ /* 0x000fe20000010000 */
[----:B------:R-:W-:Y:S01]  /*1d100*/  F2FP.BF16.F32.PACK_AB R178, R11, R178 ;  /* 0x000000b20bb2723e */ /* 0x000fe200000010ff */
[----:B------:R-:W-:Y:S02]  /*1d110*/  FADD.FTZ R7, R195, R110 ;  /* 0x0000006ec3077221 */ /* 0x000fe40000010000 */
[----:B------:R-:W-:Y:S01]  /*1d120*/  FADD.FTZ R11, R137, R10 ;  /* 0x0000000a890b7221 */ /* 0x000fe20000010000 */
[----:B------:R-:W-:Y:S01]  /*1d130*/  F2FP.BF16.F32.PACK_AB R180, R12, R180 ;  /* 0x000000b40cb4723e */ /* 0x000fe200000010ff */
[----:B------:R-:W-:Y:S02]  /*1d140*/  FADD.FTZ R10, R132, R7 ;  /* 0x00000007840a7221 */ /* 0x000fe40000010000 */
[----:B------:R-:W-:Y:S01]  /*1d150*/  FADD.FTZ R12, R196, R11 ;  /* 0x0000000bc40c7221 */ /* 0x000fe20000010000 */
[----:B------:R-:W-:Y:S01]  /*1d160*/  F2FP.BF16.F32.PACK_AB R181, R5, R181 ;  /* 0x000000b505b5723e */ /* 0x000fe200000010ff */
[----:B------:R-:W-:-:S02]  /*1d170*/  FADD.FTZ R5, R197, R10 ;  /* 0x0000000ac5057221 */ /* 0x000fc40000010000 */
[----:B------:R-:W-:Y:S01]  /*1d180*/  FADD.FTZ R7, R129, R12 ;  /* 0x0000000c81077221 */ /* 0x000fe20000010000 */
[----:B------:R-:W-:Y:S01]  /*1d190*/  FFMA.FTZ R15, R127, R88, -R117 ;  /* 0x000000587f0f7223 */ /* 0x000fe20000010875 */
[----:B------:R-:W-:Y:S02]  /*1d1a0*/  FADD.FTZ R10, R8, R5 ;  /* 0x00000005080a7221 */ /* 0x000fe40000010000 */
[----:B------:R-:W-:Y:S02]  /*1d1b0*/  FADD.FTZ R7, R198, R7 ;  /* 0x00000007c6077221 */ /* 0x000fe40000010000 */
[----:B------:R-:W-:Y:S02]  /*1d1c0*/  FADD.FTZ R10, R199, R10 ;  /* 0x0000000ac70a7221 */ /* 0x000fe40000010000 */
[----:B------:R-:W-:Y:S01]  /*1d1d0*/  FADD.FTZ R7, R128, R7 ;  /* 0x0000000780077221 */ /* 0x000fe20000010000 */
[----:B------:R-:W0:Y:S01]  /*1d1e0*/  MUFU.EX2 R15, R15 ;  /* 0x0000000f000f7308 */ /* 0x000e220000000800 */
[----:B------:R-:W-:-:S02]  /*1d1f0*/  FADD.FTZ R10, R9, R10 ;  /* 0x0000000a090a7221 */ /* 0x000fc40000010000 */
[----:B------:R-:W-:Y:S02]  /*1d200*/  FADD.FTZ R7, R200, R7 ;  /* 0x00000007c8077221 */ /* 0x000fe40000010000 */
[----:B------:R-:W-:Y:S02]  /*1d210*/  FADD.FTZ R5, R201, R10 ;  /* 0x0000000ac9057221 */ /* 0x000fe40000010000 */
[----:B------:R-:W-:Y:S01]  /*1d220*/  FADD.FTZ R7, R120, R7 ;  /* 0x0000000778077221 */ /* 0x000fe20000010000 */
[----:B------:R-:W1:Y:S01]  /*1d230*/  MUFU.EX2 R20, R20 ;  /* 0x0000001400147308 */ /* 0x000e620000000800 */
[----:B------:R-:W-:Y:S02]  /*1d240*/  FADD.FTZ R10, R6, R5 ;  /* 0x00000005060a7221 */ /* 0x000fe40000010000 */
[----:B------:R-:W-:Y:S02]  /*1d250*/  FADD.FTZ R12, R202, R7 ;  /* 0x00000007ca0c7221 */ /* 0x000fe40000010000 */
[----:B------:R-:W-:Y:S01]  /*1d260*/  FADD.FTZ R10, R203, R10 ;  /* 0x0000000acb0a7221 */ /* 0x000fe20000010000 */
[----:B------:R-:W-:Y:S01]  /*1d270*/  FFMA.FTZ R98, R91, R88, -R117 ;  /* 0x000000585b627223 */ /* 0x000fe20000010875 */
[----:B------:R-:W-:Y:S01]  /*1d280*/  FADD.FTZ R5, R121, R12 ;  /* 0x0000000c79057221 */ /* 0x000fe20000010000 */
[----:B------:R-:W2:Y:S01]  /*1d290*/  MUFU.EX2 R91, R119 ;  /* 0x00000077005b7308 */ /* 0x000ea20000000800 */
[----:B0-----:R-:W-:-:S02]  /*1d2a0*/  FADD.FTZ R10, R15, R10 ;  /* 0x0000000a0f0a7221 */ /* 0x001fc40000010000 */
[----:B------:R-:W-:Y:S02]  /*1d2b0*/  FADD.FTZ R5, R204, R5 ;  /* 0x00000005cc057221 */ /* 0x000fe40000010000 */
[----:B------:R-:W-:Y:S01]  /*1d2c0*/  FADD.FTZ R7, R205, R10 ;  /* 0x0000000acd077221 */ /* 0x000fe20000010000 */
[----:B------:R-:W-:Y:S01]  /*1d2d0*/  F2FP.BF16.F32.PACK_AB R179, R4, R179 ;  /* 0x000000b304b3723e */ /* 0x000fe200000010ff */
[----:B------:R-:W-:Y:S01]  /*1d2e0*/  FADD.FTZ R5, R112, R5 ;  /* 0x0000000570057221 */ /* 0x000fe20000010000 */
[----:B------:R-:W0:Y:S01]  /*1d2f0*/  MUFU.EX2 R4, R107 ;  /* 0x0000006b00047308 */ /* 0x000e220000000800 */
[----:B-1----:R-:W-:Y:S02]  /*1d300*/  FADD.FTZ R10, R20, R7 ;  /* 0x00000007140a7221 */ /* 0x002fe40000010000 */
[----:B------:R-:W-:Y:S02]  /*1d310*/  FADD.FTZ R12, R206, R5 ;  /* 0x00000005ce0c7221 */ /* 0x000fe40000010000 */
[----:B------:R-:W-:-:S02]  /*1d320*/  FADD.FTZ R10, R207, R10 ;  /* 0x0000000acf0a7221 */ /* 0x000fc40000010000 */
[----:B------:R-:W-:Y:S02]  /*1d330*/  FADD.FTZ R5, R113, R12 ;  /* 0x0000000c71057221 */ /* 0x000fe40000010000 */
[----:B--2---:R-:W-:Y:S02]  /*1d340*/  FADD.FTZ R10, R91, R10 ;  /* 0x0000000a5b0a7221 */ /* 0x004fe40000010000 */
[----:B------:R-:W-:Y:S02]  /*1d350*/  FADD.FTZ R5, R208, R5 ;  /* 0x00000005d0057221 */ /* 0x000fe40000010000 */
[----:B------:R-:W-:Y:S02]  /*1d360*/  FADD.FTZ R7, R209, R10 ;  /* 0x0000000ad1077221 */ /* 0x000fe40000010000 */
[----:B------:R-:W-:Y:S01]  /*1d370*/  FADD.FTZ R5, R104, R5 ;  /* 0x0000000568057221 */ /* 0x000fe20000010000 */
[----:B------:R-:W-:Y:S01]  /*1d380*/  F2FP.BF16.F32.PACK_AB R201, R6, R201 ;  /* 0x000000c906c9723e */ /* 0x000fe200000010ff */
[----:B0-----:R-:W-:Y:S01]  /*1d390*/  FADD.FTZ R6, R4, R7 ;  /* 0x0000000704067221 */ /* 0x001fe20000010000 */
[----:B------:R-:W-:Y:S01]  /*1d3a0*/  F2FP.BF16.F32.PACK_AB R197, R8, R197 ;  /* 0x000000c508c5723e */ /* 0x000fe200000010ff */
[----:B------:R-:W-:-:S02]  /*1d3b0*/  FADD.FTZ R8, R210, R5 ;  /* 0x00000005d2087221 */ /* 0x000fc40000010000 */
[----:B------:R-:W-:Y:S02]  /*1d3c0*/  FADD.FTZ R6, R211, R6 ;  /* 0x00000006d3067221 */ /* 0x000fe40000010000 */
[----:B------:R-:W-:Y:S02]  /*1d3d0*/  FADD.FTZ R5, R105, R8 ;  /* 0x0000000869057221 */ /* 0x000fe40000010000 */
[----:B------:R-:W-:Y:S02]  /*1d3e0*/  FADD.FTZ R7, R111, R6 ;  /* 0x000000066f077221 */ /* 0x000fe40000010000 */
[----:B------:R-:W-:-:S04]  /*1d3f0*/  FADD.FTZ R6, R96, R5 ;  /* 0x0000000560067221 */ /* 0x000fc80000010000 */
[----:B------:R-:W-:-:S04]  /*1d400*/  FADD.FTZ R5, R97, R6 ;  /* 0x0000000661057221 */ /* 0x000fc80000010000 */
[----:B------:R-:W-:-:S04]  /*1d410*/  FADD.FTZ R6, R100, R5 ;  /* 0x0000000564067221 */ /* 0x000fc80000010000 */
[----:B------:R-:W-:-:S04]  /*1d420*/  FADD.FTZ R5, R101, R6 ;  /* 0x0000000665057221 */ /* 0x000fc80000010000 */
[----:B------:R-:W-:-:S04]  /*1d430*/  FADD.FTZ R6, R108, R5 ;  /* 0x000000056c067221 */ /* 0x000fc80000010000 */
[----:B------:R-:W-:Y:S01]  /*1d440*/  FADD.FTZ R5, R109, R6 ;  /* 0x000000066d057221 */ /* 0x000fe20000010000 */
[----:B------:R-:W-:-:S03]  /*1d450*/  F2FP.BF16.F32.PACK_AB R205, R20, R205 ;  /* 0x000000cd14cd723e */ /* 0x000fc600000010ff */
[----:B------:R-:W-:Y:S02]  /*1d460*/  FADD.FTZ R20, R116, R5 ;  /* 0x0000000574147221 */ /* 0x000fe40000010000 */
[----:B------:R0:W5:Y:S01]  /*1d470*/  LDL R5, [R1+0x4] ;  /* 0x0000040001057983 */ /* 0x0001620000100800 */
[-CC-:B------:R-:W-:Y:S01]  /*1d480*/  FFMA.FTZ R99, R99, R88.reuse, -R117.reuse ;  /* 0x0000005863637223 */ /* 0x180fe20000010875 */
[----:B------:R-:W1:Y:S01]  /*1d490*/  MUFU.EX2 R106, R106 ;  /* 0x0000006a006a7308 */ /* 0x000e620000000800 */
[-CC-:B------:R-:W-:Y:S01]  /*1d4a0*/  FFMA.FTZ R102, R102, R88.reuse, -R117.reuse ;  /* 0x0000005866667223 */ /* 0x180fe20000010875 */
[----:B------:R-:W-:-:S06]  /*1d4b0*/  FFMA.FTZ R103, R103, R88, -R117 ;  /* 0x0000005867677223 */ /* 0x000fcc0000010875 */
[----:B------:R-:W2:Y:S01]  /*1d4c0*/  MUFU.EX2 R99, R99 ;  /* 0x0000006300637308 */ /* 0x000ea20000000800 */
[----:B------:R-:W-:-:S07]  /*1d4d0*/  FFMA.FTZ R169, R169, R88, -R117 ;  /* 0x00000058a9a97223 */ /* 0x000fce0000010875 */
[----:B------:R-:W3:Y:S01]  /*1d4e0*/  MUFU.EX2 R102, R102 ;  /* 0x0000006600667308 */ /* 0x000ee20000000800 */
[----:B-1----:R-:W-:-:S07]  /*1d4f0*/  FADD.FTZ R8, R106, R7 ;  /* 0x000000076a087221 */ /* 0x002fce0000010000 */
[----:B------:R-:W1:Y:S01]  /*1d500*/  MUFU.EX2 R103, R103 ;  /* 0x0000006700677308 */ /* 0x000e620000000800 */
[----:B------:R-:W-:Y:S01]  /*1d510*/  FFMA.FTZ R94, R94, R88, -R117 ;  /* 0x000000585e5e7223 */ /* 0x000fe20000010875 */
[----:B--2---:R-:W-:-:S06]  /*1d520*/  FADD.FTZ R7, R99, R8 ;  /* 0x0000000863077221 */ /* 0x004fcc0000010000 */
[----:B------:R-:W2:Y:S01]  /*1d530*/  MUFU.EX2 R169, R169 ;  /* 0x000000a900a97308 */ /* 0x000ea20000000800 */
[----:B------:R-:W-:Y:S01]  /*1d540*/  FFMA.FTZ R95, R95, R88, -R117 ;  /* 0x000000585f5f7223 */ /* 0x000fe20000010875 */
[----:B------:R-:W-:Y:S01]  /*1d550*/  F2FP.BF16.F32.PACK_AB R209, R4, R209 ;  /* 0x000000d104d1723e */ /* 0x000fe200000010ff */
[----:B---3--:R-:W-:-:S05]  /*1d560*/  FADD.FTZ R4, R102, R7 ;  /* 0x0000000766047221 */ /* 0x008fca0000010000 */
[----:B------:R-:W3:Y:S01]  /*1d570*/  MUFU.EX2 R98, R98 ;  /* 0x0000006200627308 */ /* 0x000ee20000000800 */
[----:B-1----:R-:W-:-:S07]  /*1d580*/  FADD.FTZ R4, R103, R4 ;  /* 0x0000000467047221 */ /* 0x002fce0000010000 */
[----:B------:R-:W1:Y:S01]  /*1d590*/  MUFU.EX2 R219, R94 ;  /* 0x0000005e00db7308 */ /* 0x000e620000000800 */
[----:B------:R-:W-:Y:S01]  /*1d5a0*/  ISETP.GT.AND P2, PT, R0, R138, PT ;  /* 0x0000008a0000720c */ /* 0x000fe20003f44270 */
[----:B--2---:R-:W-:-:S06]  /*1d5b0*/  FADD.FTZ R4, R169, R4 ;  /* 0x00000004a9047221 */ /* 0x004fcc0000010000 */
[----:B------:R-:W2:Y:S01]  /*1d5c0*/  MUFU.EX2 R95, R95 ;  /* 0x0000005f005f7308 */ /* 0x000ea20000000800 */
[----:B------:R-:W-:Y:S02]  /*1d5d0*/  @!P1 VIADD R134, R134, 0x34860 ;  /* 0x0003486086869836 */ /* 0x000fe40000000000 */
[----:B---3--:R-:W-:-:S03]  /*1d5e0*/  FADD.FTZ R4, R98, R4 ;  /* 0x0000000462047221 */ /* 0x008fc60000010000 */
[----:B------:R-:W-:Y:S01]  /*1d5f0*/  @!P1 PRMT R134, RZ, 0x654, R134 ;  /* 0x00000654ff869816 */ /* 0x000fe20000000086 */
[----:B-1----:R-:W-:-:S03]  /*1d600*/  FADD.FTZ R4, R219, R4 ;  /* 0x00000004db047221 */ /* 0x002fc60000010000 */
[----:B------:R0:W-:Y:S01]  /*1d610*/  @!P1 SYNCS.ARRIVE.TRANS64.RED.A1T0 RZ, [R134+URZ], RZ ;  /* 0x000000ff86ff99a7 */ /* 0x0001e2000810043f */
[----:B------:R-:W-:Y:S01]  /*1d620*/  F2FP.BF16.F32.PACK_AB R203, R15, R203 ;  /* 0x000000cb0fcb723e */ /* 0x000fe200000010ff */
[C---:B------:R-:W-:Y:S01]  /*1d630*/  FADD.FTZ R20, R3.reuse, R20 ;  /* 0x0000001403147221 */ /* 0x040fe20000010000 */
[----:B------:R-:W-:Y:S01]  /*1d640*/  F2FP.BF16.F32.PACK_AB R218, R3, R116 ;  /* 0x0000007403da723e */ /* 0x000fe200000010ff */
[----:B------:R-:W-:Y:S01]  /*1d650*/  FMUL.FTZ R24, R24, R90 ;  /* 0x0000005a18187220 */ /* 0x000fe20000410000 */
[----:B------:R-:W-:Y:S01]  /*1d660*/  F2FP.BF16.F32.PACK_AB R182, R160, R182 ;  /* 0x000000b6a0b6723e */ /* 0x000fe200000010ff */
[-C--:B------:R-:W-:Y:S01]  /*1d670*/  FMUL.FTZ R25, R25, R90.reuse ;  /* 0x0000005a19197220 */ /* 0x080fe20000410000 */
[----:B--2---:R-:W-:Y:S01]  /*1d680*/  FADD.FTZ R15, R95, R4 ;  /* 0x000000045f0f7221 */ /* 0x004fe20000010000 */
[----:B------:R-:W-:Y:S01]  /*1d690*/  F2FP.BF16.F32.PACK_AB R183, R140, R183 ;  /* 0x000000b78cb7723e */ /* 0x000fe200000010ff */
[----:B------:R-:W-:Y:S01]  /*1d6a0*/  FMUL.FTZ R28, R28, R90 ;  /* 0x0000005a1c1c7220 */ /* 0x000fe20000410000 */
[----:B------:R-:W-:Y:S01]  /*1d6b0*/  F2FP.BF16.F32.PACK_AB R184, R152, R184 ;  /* 0x000000b898b8723e */ /* 0x000fe200000010ff */
[-C--:B------:R-:W-:Y:S01]  /*1d6c0*/  FMUL.FTZ R29, R29, R90.reuse ;  /* 0x0000005a1d1d7220 */ /* 0x080fe20000410000 */
        /* <DEDUP_REMOVED lines=57> */
[----:B------:R-:W-:-:S02]  /*1da60*/  VIADD R0, R0, 0xffffffff ;  /* 0xffffffff00007836 */ /* 0x000fc40000000000 */
        /* <DEDUP_REMOVED lines=33> */
[----:B------:R-:W-:Y:S02]  /*1dc80*/  IMAD.MOV.U32 R3, RZ, RZ, R92 ;  /* 0x000000ffff037224 */ /* 0x000fe400078e005c */
[----:B------:R-:W-:Y:S01]  /*1dc90*/  IMAD.MOV.U32 R4, RZ, RZ, R89 ;  /* 0x000000ffff047224 */ /* 0x000fe200078e0059 */
[----:B0-----:R-:W-:Y:S06]  /*1dca0*/  @P2 BRA `(.L_x_610) ;  /* 0xffffff9800842947 */ /* 0x001fec000383ffff */
.L_x_600:
[----:B------:R-:W-:Y:S05]  /*1dcb0*/  WARPSYNC.ALL ;  /* 0x0000000000007948 */ /* 0x000fea0003800000 */
[----:B------:R-:W-:Y:S06]  /*1dcc0*/  BAR.ARV 0x8, 0x180 ;  /* 0x0206000000007b1d */ /* 0x000fec0000002000 */
[----:B------:R-:W-:Y:S05]  /*1dcd0*/  @!P0 BRA `(.L_x_611) ;  /* 0x0000000000048947 */ /* 0x000fea0003800000 */
[----:B------:R-:W-:Y:S01]  /*1dce0*/  BPT.TRAP 0x1 ;  /* 0x000000040000795c */ /* 0x000fe20000300000 */
.L_x_611:
[----:B------:R-:W2:Y:S01]  /*1dcf0*/  LDL R0, [R1+0x4] ;  /* 0x0000040001007983 */ /* 0x000ea20000100800 */
[----:B------:R-:W-:Y:S01]  /*1dd00*/  IMAD R9, R222, 0x8, R2 ;  /* 0x00000008de097824 */ /* 0x000fe200078e0202 */
[----:B--2---:R-:W-:-:S04]  /*1dd10*/  SHF.L.U32 R0, R0, 0x1f, RZ ;  /* 0x0000001f00007819 */ /* 0x004fc800000006ff */
[----:B------:R0:W1:Y:S01]  /*1dd20*/  SYNCS.PHASECHK.TRANS64.TRYWAIT P2, [R9+URZ+0x34850], R0 ;  /* 0x03485000090075a7 */ /* 0x000062000804017f */
[----:B------:R-:W-:Y:S05]  /*1dd30*/  @!P0 BRA `(.L_x_612) ;  /* 0x0000000000048947 */ /* 0x000fea0003800000 */
[----:B------:R-:W-:Y:S01]  /*1dd40*/  BPT.TRAP 0x1 ;  /* 0x000000040000795c */ /* 0x000fe20000300000 */
.L_x_612:
[----:B------:R-:W-:-:S05]  /*1dd50*/  VIADD R2, R2, 0x400 ;  /* 0x0000040002027836 */ /* 0x000fca0000000000 */
[----:B------:R-:W-:-:S04]  /*1dd60*/  SHF.R.U32.HI R2, RZ, 0x4, R2 ;  /* 0x00000004ff027819 */ /* 0x000fc80000011602 */
[----:B------:R-:W-:-:S04]  /*1dd70*/  LOP3.LUT R2, R2, 0x3fff, RZ, 0xc0, !PT ;  /* 0x00003fff02027812 */ /* 0x000fc800078ec0ff */
[----:B------:R-:W-:Y:S01]  /*1dd80*/  LOP3.LUT R3, R2, 0x5800000, RZ, 0xfc, !PT ;  /* 0x0580000002037812 */ /* 0x000fe200078efcff */
[----:B-1----:R-:W-:Y:S06]  /*1dd90*/  @P2 BRA `(.L_x_613) ;  /* 0x0000000000082947 */ /* 0x002fec0003800000 */
[----:B------:R-:W1:Y:S02]  /*1dda0*/  SYNCS.PHASECHK.TRANS64.TRYWAIT P0, [R9+URZ+0x34850], R0 ;  /* 0x03485000090075a7 */ /* 0x000e64000800017f */
[----:B-1----:R-:W-:Y:S05]  /*1ddb0*/  @!P0 BRA `(.L_x_614) ;  /* 0x000000c000208947 */ /* 0x002fea0003800000 */
.L_x_613:
[----:B------:R-:W-:Y:S01]  /*1ddc0*/  IMAD R2, R222, 0xb00, R3 ;  /* 0x00000b00de027824 */ /* 0x000fe200078e0203 */
[----:B------:R-:W2:Y:S01]  /*1ddd0*/  LDL.LU R6, [R1+0x4] ;  /* 0x0000040001067983 */ /* 0x000ea20000300800 */
[----:B------:R-:W-:Y:S01]  /*1dde0*/  IMAD.MOV.U32 R3, RZ, RZ, 0x40000040 ;  /* 0x40000040ff037424 */ /* 0x000fe200078e00ff */
[----:B------:R-:W-:Y:S05]  /*1ddf0*/  WARPSYNC.ALL ;  /* 0x0000000000007948 */ /* 0x000fea0003800000 */
[C---:B------:R-:W-:Y:S01]  /*1de00*/  R2UR UR6, R2.reuse ;  /* 0x00000000020672ca */ /* 0x040fe200000e0000 */
[----:B------:R-:W-:Y:S01]  /*1de10*/  WARPGROUP.ARRIVE ;  /* 0x00000000000079c5 */ /* 0x000fe20000000000 */
[----:B------:R-:W-:Y:S01]  /*1de20*/  R2UR UR7, R3 ;  /* 0x00000000030772ca */ /* 0x000fe200000e0000 */
[----:B------:R-:W-:Y:S01]  /*1de30*/  VIADD R4, R2, 0x80 ;  /* 0x0000008002047836 */ /* 0x000fe20000000000 */
[----:B01----:R-:W0:Y:S01]  /*1de40*/  SHFL.BFLY PT, R0, R15, 0x2, 0x1f ;  /* 0x0c401f000f007f89 */ /* 0x003e2200000e0000 */
[----:B-----5:R-:W-:-:S02]  /*1de50*/  IMAD.MOV.U32 R5, RZ, RZ, 0x40000040 ;  /* 0x40000040ff057424 */ /* 0x020fc400078e00ff */
[----:B------:R-:W-:Y:S02]  /*1de60*/  IMAD.MOV.U32 R3, RZ, RZ, 0x40000040 ;  /* 0x40000040ff037424 */ /* 0x000fe400078e00ff */
[----:B------:R-:W-:Y:S02]  /*1de70*/  IMAD.MOV.U32 R93, RZ, RZ, RZ ;  /* 0x000000ffff5d7224 */ /* 0x000fe400078e00ff */
[----:B------:R-:W-:-:S04]  /*1de80*/  VIADD R222, R222, 0x1 ;  /* 0x00000001dede7836 */ /* 0x000fc80000000000 */
[----:B------:R-:W-:Y:S01]  /*1de90*/  HGMMA.64x128x16.F32.BF16 R24, R176, gdesc[UR4].tnspB, R24, gsb0 ;  /* 0x41e00004b0187df0 */ /* 0x000fe20008001818 */
[----:B------:R-:W-:Y:S01]  /*1dea0*/  R2UR UR6, R4 ;  /* 0x00000000040672ca */ /* 0x000fe200000e0000 */
[----:B------:R-:W-:Y:S01]  /*1deb0*/  VIADD R4, R2, 0x100 ;  /* 0x0000010002047836 */ /* 0x000fe20000000000 */
[----:B------:R-:W-:Y:S01]  /*1dec0*/  R2UR UR7, R5 ;  /* 0x00000000050772ca */ /* 0x000fe200000e0000 */
[----:B------:R-:W-:Y:S01]  /*1ded0*/  IMAD.MOV.U32 R5, RZ, RZ, 0x40000040 ;  /* 0x40000040ff057424 */ /* 0x000fe200078e00ff */
[----:B------:R-:W-:Y:S01]  /*1dee0*/  ISETP.NE.AND P2, PT, R222, 0x2, PT ;  /* 0x00000002de00780c */ /* 0x000fe20003f45270 */
        /* <DEDUP_REMOVED lines=40> */
[----:B------:R-:W-:Y:S02]  /*1e170*/  R2UR UR7, R5 ;  /* 0x00000000050772ca */ /* 0x000fe400000e0000 */
[----:B------:R-:W-:Y:S01]  /*1e180*/  MOV R5, 0x40000040 ;  /* 0x4000004000057802 */ /* 0x000fe20000000f00 */
[----:B------:R-:W-:Y:S02]  /*1e190*/  WARPGROUP.DEPBAR.LE gsb0, 0x0 ;  /* 0x00008000000079c5 */ /* 0x000fe40000010000 */
[----:B------:R-:W-:-:S08]  /*1e1a0*/  WARPGROUP.ARRIVE ;  /* 0x00000000000079c5 */ /* 0x000fd00000000000 */
        /* <DEDUP_REMOVED lines=14> */
[----:B------:R-:W-:Y:S02]  /*1e290*/  R2UR UR7, R3 ;  /* 0x00000000030772ca */ /* 0x000fe400000e0000 */
[----:B------:R-:W1:Y:S01]  /*1e2a0*/  SHFL.BFLY PT, R3, R20, 0x2, 0x1f ;  /* 0x0c401f0014037f89 */ /* 0x000e6200000e0000 */
[----:B------:R-:W-:Y:S01]  /*1e2b0*/  R2UR UR6, R2 ;  /* 0x00000000020672ca */ /* 0x000fe200000e0000 */
[----:B0-----:R-:W-:-:S05]  /*1e2c0*/  FADD.FTZ R2, R0, R15 ;  /* 0x0000000f00027221 */ /* 0x001fca0000010000 */
[----:B------:R-:W0:Y:S01]  /*1e2d0*/  SHFL.BFLY PT, R5, R2, 0x1, 0x1f ;  /* 0x0c201f0002057f89 */ /* 0x000e2200000e0000 */
[----:B-1----:R-:W-:-:S05]  /*1e2e0*/  FADD.FTZ R3, R3, R20 ;  /* 0x0000001403037221 */ /* 0x002fca0000010000 */
[----:B------:R-:W1:Y:S01]  /*1e2f0*/  SHFL.BFLY PT, R0, R3, 0x1, 0x1f ;  /* 0x0c201f0003007f89 */ /* 0x000e6200000e0000 */
[----:B0-----:R-:W-:-:S05]  /*1e300*/  FADD.FTZ R11, R2, R5 ;  /* 0x00000005020b7221 */ /* 0x001fca0000010000 */
[----:B------:R-:W-:Y:S01]  /*1e310*/  FSETP.NE.FTZ.AND P3, PT, R11, RZ, PT ;  /* 0x000000ff0b00720b */ /* 0x000fe20003f75000 */
[----:B------:R-:W-:Y:S02]  /*1e320*/  @!P1 VIADD R8, R9, 0x34860 ;  /* 0x0003486009089836 */ /* 0x000fe40000000000 */
[----:B-1----:R-:W-:Y:S01]  /*1e330*/  FADD.FTZ R10, R3, R0 ;  /* 0x00000000030a7221 */ /* 0x002fe20000010000 */
[----:B------:R-:W-:-:S09]  /*1e340*/  SEL R0, RZ, 0x1, P2 ;  /* 0x00000001ff007807 */ /* 0x000fd20001000000 */
[----:B------:R-:W-:Y:S01]  /*1e350*/  @P3 MUFU.LG2 R7, R11 ;  /* 0x0000000b00073308 */ /* 0x000fe20000000c00 */
[----:B------:R-:W-:Y:S02]  /*1e360*/  FSETP.NE.FTZ.AND P0, PT, R10, RZ, PT ;  /* 0x000000ff0a00720b */ /* 0x000fe40003f15000 */
[----:B--2---:R-:W-:-:S11]  /*1e370*/  LOP3.LUT R6, R6, R0, RZ, 0x3c, !PT ;  /* 0x0000000006067212 */ /* 0x004fd600078e3cff */
[----:B------:R-:W0:Y:S08]  /*1e380*/  @P0 MUFU.LG2 R4, R10 ;  /* 0x0000000a00040308 */ /* 0x000e300000000c00 */
[----:B------:R1:W2:Y:S02]  /*1e390*/  @P0 MUFU.RCP R93, R10 ;  /* 0x0000000a005d0308 */ /* 0x0002a40000001000 */
[----:B-1----:R-:W3:Y:S01]  /*1e3a0*/  LDL.LU R10, [R1+0x6c] ;  /* 0x00006c00010a7983 */ /* 0x002ee20000300800 */
[----:B------:R-:W-:-:S02]  /*1e3b0*/  WARPGROUP.DEPBAR.LE gsb0, 0x0 ;  /* 0x00008000000079c5 */ /* 0x000fc40000010000 */
[----:B------:R-:W-:-:S06]  /*1e3c0*/  WARPGROUP.ARRIVE ;  /* 0x00000000000079c5 */ /* 0x000fcc0000000000 */
[----:B------:R-:W-:Y:S01]  /*1e3d0*/  HGMMA.64x128x16.F32.BF16 R24, R216, gdesc[UR4].tnspB, R24, gsb0 ;  /* 0x41e00004d8187df0 */ /* 0x000fe20008001818 */
[----:B------:R1:W-:Y:S01]  /*1e3e0*/  STL [R1+0x4], R6 ;  /* 0x0000040601007387 */ /* 0x0003e20000100800 */
[----:B------:R-:W-:Y:S01]  /*1e3f0*/  @!P1 PRMT R8, RZ, 0x654, R8 ;  /* 0x00000654ff089816 */ /* 0x000fe20000000008 */
[----:B-1----:R-:W-:-:S06]  /*1e400*/  IMAD.MOV.U32 R6, RZ, RZ, RZ ;  /* 0x000000ffff067224 */ /* 0x002fcc00078e00ff */
[----:B------:R-:W1:Y:S01]  /*1e410*/  @P3 MUFU.RCP R6, R11 ;  /* 0x0000000b00063308 */ /* 0x000e620000001000 */
[C---:B------:R-:W-:Y:S01]  /*1e420*/  @P0 FMUL.FTZ R2, R88.reuse, 0.69314718246459960938 ;  /* 0x3f31721858020820 */ /* 0x040fe20000410000 */
[----:B------:R-:W-:Y:S01]  /*1e430*/  @P3 FMUL.FTZ R88, R88, 0.69314718246459960938 ;  /* 0x3f31721858583820 */ /* 0x000fe20000410000 */
[----:B0-----:R-:W-:Y:S01]  /*1e440*/  @P0 FMUL.FTZ R5, R4, 0.69314718246459960938 ;  /* 0x3f31721804050820 */ /* 0x001fe20000410000 */
[----:B------:R-:W-:Y:S01]  /*1e450*/  @P3 FMUL.FTZ R7, R7, 0.69314718246459960938 ;  /* 0x3f31721807073820 */ /* 0x000fe20000410000 */
[----:B------:R-:W-:Y:S02]  /*1e460*/  IMAD.MOV.U32 R3, RZ, RZ, -0x800000 ;  /* 0xff800000ff037424 */ /* 0x000fe400078e00ff */
[----:B------:R-:W-:Y:S02]  /*1e470*/  IMAD.MOV.U32 R0, RZ, RZ, -0x800000 ;  /* 0xff800000ff007424 */ /* 0x000fe400078e00ff */
[----:B------:R-:W-:Y:S01]  /*1e480*/  @P0 FFMA.FTZ R3, R2, R89, R5 ;  /* 0x0000005902030223 */ /* 0x000fe20000010005 */
[----:B------:R-:W-:Y:S01]  /*1e490*/  @P3 FFMA.FTZ R0, R88, R92, R7 ;  /* 0x0000005c58003223 */ /* 0x000fe20000010007 */
[----:B------:R-:W-:-:S02]  /*1e4a0*/  PLOP3.LUT P0, PT, PT, PT, PT, 0x8, 0x0 ;  /* 0x000000000000781c */ /* 0x000fc40003f0e170 */
[----:B------:R-:W-:Y:S01]  /*1e4b0*/  SEL R222, R222, RZ, P2 ;  /* 0x000000ffdede7207 */ /* 0x000fe20001000000 */
        /* <DEDUP_REMOVED lines=34> */
[-C--:B-1----:R-:W-:Y:S01]  /*1e6e0*/  FMUL.FTZ R84, R26, R6.reuse ;  /* 0x000000061a547220 */ /* 0x082fe20000410000 */
        /* <DEDUP_REMOVED lines=31> */
[----:B---3--:R-:W-:-:S05]  /*1e8e0*/  VIADD R10, R10, 0x1 ;  /* 0x000000010a0a7836 */ /* 0x008fca0000000000 */
[----:B------:R0:W-:Y:S02]  /*1e8f0*/  STL [R1+0x6c], R10 ;  /* 0x00006c0a01007387 */ /* 0x0001e40000100800 */
.L_x_554:
[----:B------:R-:W-:Y:S05]  /*1e900*/  WARPSYNC.ALL ;  /* 0x0000000000007948 */ /* 0x000fea0003800000 */
[----:B------:R-:W1:Y:S08]  /*1e910*/  S2UR UR5, SR_CgaCtaId ;  /* 0x00000000000579c3 */ /* 0x000e700000008800 */
[----:B------:R-:W-:Y:S06]  /*1e920*/  BAR.SYNC.DEFER_BLOCKING 0x5, 0x180 ;  /* 0x0146000000007b1d */ /* 0x000fec0000010000 */
[----:B------:R-:W-:Y:S01]  /*1e930*/  UMOV UR4, 0x400 ;  /* 0x0000040000047882 */ /* 0x000fe20000000000 */
[----:B------:R-:W-:Y:S01]  /*1e940*/  BSSY B0, `(.L_x_615) ;  /* 0x0000336000007945 */ /* 0x000fe20003800000 */
[----:B-1----:R-:W-:-:S06]  /*1e950*/  ULEA UR4, UR5, UR4, 0x18 ;  /* 0x0000000405047291 */ /* 0x002fcc000f8ec03f */
[----:B------:R-:W-:-:S05]  /*1e960*/  IMAD.U32 R2, RZ, RZ, UR4 ;  /* 0x00000004ff027e24 */ /* 0x000fca000f8e00ff */
[----:B------:R1:W2:Y:S01]  /*1e970*/  LDS.128 R148, [R2+0x348d0] ;  /* 0x0348d00002947984 */ /* 0x0002a20000000c00 */
[----:B------:R-:W-:Y:S06]  /*1e980*/  BAR.ARV 0x4, 0x180 ;  /* 0x0106000000007b1d */ /* 0x000fec0000002000 */
[----:B------:R-:W-:Y:S05]  /*1e990*/  @P0 BRA `(.L_x_616) ;  /* 0x0000002400600947 */ /* 0x000fea0003800000 */
[----:B------:R-:W0:Y:S01]  /*1e9a0*/  LDL R4, [R1+0x8c] ;  /* 0x00008c0001047983 */ /* 0x000e220000100800 */
[----:B------:R-:W-:-:S03]  /*1e9b0*/  ULDC UR4, c[0x0][0xad4] ;  /* 0x0002b50000047ab9 */ /* 0x000fc60000000800 */
[----:B------:R-:W3:Y:S04]  /*1e9c0*/  LDL.LU R32, [R1+0x64] ;  /* 0x0000640001207983 */ /* 0x000ee80000300800 */
[----:B------:R-:W4:Y:S01]  /*1e9d0*/  LDL R108, [R1+0x54] ;  /* 0x00005400016c7983 */ /* 0x000f220000100800 */
[----:B------:R-:W1:Y:S01]  /*1e9e0*/  S2R R5, SR_SWINHI ;  /* 0x0000000000057919 */ /* 0x000e620000002f00 */
[----:B------:R-:W-:Y:S02]  /*1e9f0*/  MOV R98, R2 ;  /* 0x0000000200627202 */ /* 0x000fe40000000f00 */
[----:B-1----:R-:W-:-:S03]  /*1ea00*/  MOV R99, R5 ;  /* 0x0000000500637202 */ /* 0x002fc60000000f00 */
[----:B0-----:R-:W-:-:S03]  /*1ea10*/  IMAD.WIDE R8, R4, 0x2, R98 ;  /* 0x0000000204087825 */ /* 0x001fc600078e0262 */
[C---:B------:R-:W-:Y:S02]  /*1ea20*/  IADD3 R105, P5, R8.reuse, 0x4060, RZ ;  /* 0x0000406008697810 */ /* 0x040fe40007fbe0ff */
[----:B------:R-:W-:Y:S02]  /*1ea30*/  IADD3 R33, P0, R8, 0x60, RZ ;  /* 0x0000006008217810 */ /* 0x000fe40007f1e0ff */
[----:B------:R-:W-:-:S03]  /*1ea40*/  LOP3.LUT R10, R105, 0x380, RZ, 0xc0, !PT ;  /* 0x00000380690a7812 */ /* 0x000fc600078ec0ff */
[----:B------:R-:W-:Y:S01]  /*1ea50*/  IMAD.X R5, RZ, RZ, R9, P0 ;  /* 0x000000ffff057224 */ /* 0x000fe200000e0609 */
[----:B------:R-:W-:Y:S02]  /*1ea60*/  SHF.R.U64 R10, R10, 0x3, RZ ;  /* 0x000000030a0a7819 */ /* 0x000fe400000012ff */
[----:B---3--:R-:W-:Y:S02]  /*1ea70*/  ISETP.NE.AND P0, PT, R32, RZ, PT ;  /* 0x000000ff2000720c */ /* 0x008fe40003f05270 */
[----:B------:R-:W-:Y:S02]  /*1ea80*/  IADD3 R101, P3, R8, 0x4020, RZ ;  /* 0x0000402008657810 */ /* 0x000fe40007f7e0ff */
[----:B------:R-:W-:Y:S02]  /*1ea90*/  LOP3.LUT R24, R10, R105, RZ, 0x3c, !PT ;  /* 0x000000690a187212 */ /* 0x000fe400078e3cff */
[----:B------:R-:W-:Y:S02]  /*1eaa0*/  IADD3 R103, P4, R8, 0x4040, RZ ;  /* 0x0000404008677810 */ /* 0x000fe40007f9e0ff */
[----:B------:R-:W-:Y:S01]  /*1eab0*/  SEL R105, R32, UR4, P0 ;  /* 0x0000000420697c07 */ /* 0x000fe20008000000 */
[----:B------:R-:W-:Y:S05]  /*1eac0*/  WARPSYNC.ALL ;  /* 0x0000000000007948 */ /* 0x000fea0003800000 */
[----:B------:R-:W-:-:S02]  /*1ead0*/  LOP3.LUT R4, R101, 0x380, RZ, 0xc0, !PT ;  /* 0x0000038065047812 */ /* 0x000fc400078ec0ff */
[----:B------:R-:W-:Y:S02]  /*1eae0*/  LOP3.LUT R6, R103, 0x380, RZ, 0xc0, !PT ;  /* 0x0000038067067812 */ /* 0x000fe400078ec0ff */
[----:B------:R-:W-:Y:S01]  /*1eaf0*/  IADD3 R35, P2, R8, 0x4000, RZ ;  /* 0x0000400008237810 */ /* 0x000fe20007f5e0ff */
[--C-:B------:R-:W-:Y:S01]  /*1eb00*/  IMAD.X R25, RZ, RZ, R9.reuse, P5 ;  /* 0x000000ffff197224 */ /* 0x100fe200028e0609 */
[----:B------:R-:W-:Y:S02]  /*1eb10*/  SHF.R.U64 R4, R4, 0x3, RZ ;  /* 0x0000000304047819 */ /* 0x000fe400000012ff */
[C---:B------:R-:W-:Y:S02]  /*1eb20*/  IADD3 R11, P1, R8.reuse, 0x20, RZ ;  /* 0x00000020080b7810 */ /* 0x040fe40007f3e0ff */
[----:B------:R-:W-:Y:S02]  /*1eb30*/  LOP3.LUT R7, R8, 0x380, RZ, 0xc0, !PT ;  /* 0x0000038008077812 */ /* 0x000fe400078ec0ff */
[----:B------:R-:W-:Y:S01]  /*1eb40*/  LOP3.LUT R10, R33, 0x380, RZ, 0xc0, !PT ;  /* 0x00000380210a7812 */ /* 0x000fe200078ec0ff */
[--C-:B------:R-:W-:Y:S01]  /*1eb50*/  IMAD.X R27, RZ, RZ, R9.reuse, P4 ;  /* 0x000000ffff1b7224 */ /* 0x100fe200020e0609 */
[----:B------:R-:W-:Y:S01]  /*1eb60*/  SHF.R.U64 R6, R6, 0x3, RZ ;  /* 0x0000000306067819 */ /* 0x000fe200000012ff */
[----:B------:R-:W-:Y:S01]  /*1eb70*/  IMAD.X R29, RZ, RZ, R9, P3 ;  /* 0x000000ffff1d7224 */ /* 0x000fe200018e0609 */
[----:B------:R-:W-:Y:S01]  /*1eb80*/  IADD3 R31, P5, R8, 0x40, RZ ;  /* 0x00000040081f7810 */ /* 0x000fe20007fbe0ff */
[----:B------:R-:W-:Y:S01]  /*1eb90*/  ULDC.64 UR6, c[0x0][0xc08] ;  /* 0x0003020000067ab9 */ /* 0x000fe20000000a00 */
[----:B------:R-:W-:Y:S01]  /*1eba0*/  LOP3.LUT R28, R4, R101, RZ, 0x3c, !PT ;  /* 0x00000065041c7212 */ /* 0x000fe200078e3cff */
[----:B----4-:R-:W-:Y:S01]  /*1ebb0*/  IMAD.SHL.U32 R107, R108, 0x4, RZ ;  /* 0x000000046c6b7824 */ /* 0x010fe200078e00ff */
[----:B------:R-:W-:Y:S01]  /*1ebc0*/  LOP3.LUT R12, R35, 0x380, RZ, 0xc0, !PT ;  /* 0x00000380230c7812 */ /* 0x000fe200078ec0ff */
[----:B------:R-:W-:Y:S01]  /*1ebd0*/  ULDC.64 UR4, c[0x0][0xc00] ;  /* 0x0003000000047ab9 */ /* 0x000fe20000000a00 */
[----:B------:R-:W-:-:S02]  /*1ebe0*/  LOP3.LUT R4, R11, 0x380, RZ, 0xc0, !PT ;  /* 0x000003800b047812 */ /* 0x000fc400078ec0ff */
[----:B------:R-:W-:Y:S02]  /*1ebf0*/  SHF.R.U64 R7, R7, 0x3, RZ ;  /* 0x0000000307077819 */ /* 0x000fe400000012ff */
[----:B------:R-:W-:Y:S02]  /*1ec00*/  LOP3.LUT R26, R6, R103, RZ, 0x3c, !PT ;  /* 0x00000067061a7212 */ /* 0x000fe400078e3cff */
[----:B------:R-:W-:Y:S02]  /*1ec10*/  LOP3.LUT R6, R31, 0x380, RZ, 0xc0, !PT ;  /* 0x000003801f067812 */ /* 0x000fe400078ec0ff */
[----:B------:R-:W-:Y:S02]  /*1ec20*/  SHF.R.U64 R12, R12, 0x3, RZ ;  /* 0x000000030c0c7819 */ /* 0x000fe400000012ff */
[----:B------:R-:W-:Y:S02]  /*1ec30*/  SHF.R.U64 R4, R4, 0x3, RZ ;  /* 0x0000000304047819 */ /* 0x000fe400000012ff */
[----:B------:R-:W-:-:S02]  /*1ec40*/  LOP3.LUT R8, R7, R8, RZ, 0x3c, !PT ;  /* 0x0000000807087212 */ /* 0x000fc400078e3cff */
[----:B------:R-:W-:Y:S02]  /*1ec50*/  SHF.R.U64 R10, R10, 0x3, RZ ;  /* 0x000000030a0a7819 */ /* 0x000fe400000012ff */
[----:B------:R-:W-:Y:S02]  /*1ec60*/  SHF.R.U64 R6, R6, 0x3, RZ ;  /* 0x0000000306067819 */ /* 0x000fe400000012ff */
[----:B------:R-:W-:Y:S01]  /*1ec70*/  LOP3.LUT R14, R12, R35, RZ, 0x3c, !PT ;  /* 0x000000230c0e7212 */ /* 0x000fe200078e3cff */
[--C-:B------:R-:W-:Y:S01]  /*1ec80*/  IMAD.X R15, RZ, RZ, R9.reuse, P2 ;  /* 0x000000ffff0f7224 */ /* 0x100fe200010e0609 */
[----:B------:R-:W-:Y:S01]  /*1ec90*/  LOP3.LUT R12, R4, R11, RZ, 0x3c, !PT ;  /* 0x0000000b040c7212 */ /* 0x000fe200078e3cff */
[--C-:B------:R-:W-:Y:S01]  /*1eca0*/  IMAD.X R13, RZ, RZ, R9.reuse, P1 ;  /* 0x000000ffff0d7224 */ /* 0x100fe200008e0609 */
[----:B------:R-:W-:Y:S01]  /*1ecb0*/  LOP3.LUT R4, R10, R33, RZ, 0x3c, !PT ;  /* 0x000000210a047212 */ /* 0x000fe200078e3cff */
[----:B------:R-:W-:Y:S01]  /*1ecc0*/  IMAD.X R7, RZ, RZ, R9, P5 ;  /* 0x000000ffff077224 */ /* 0x000fe200028e0609 */
[----:B------:R-:W-:-:S02]  /*1ecd0*/  MOV R30, R8 ;  /* 0x00000008001e7202 */ /* 0x000fc40000000f00 */
[----:B------:R-:W-:Y:S02]  /*1ece0*/  LOP3.LUT R6, R6, R31, RZ, 0x3c, !PT ;  /* 0x0000001f06067212 */ /* 0x000fe400078e3cff */
[----:B------:R-:W-:Y:S02]  /*1ecf0*/  F2FP.BF16.F32.PACK_AB R8, R21, R20 ;  /* 0x000000141508723e */ /* 0x000fe400000010ff */
[----:B------:R-:W-:Y:S02]  /*1ed00*/  F2FP.BF16.F32.PACK_AB R9, R85, R84 ;  /* 0x000000545509723e */ /* 0x000fe400000010ff */
[----:B------:R-:W-:Y:S02]  /*1ed10*/  F2FP.BF16.F32.PACK_AB R10, R89, R88 ;  /* 0x00000058590a723e */ /* 0x000fe400000010ff */
[----:B------:R-:W-:Y:S01]  /*1ed20*/  F2FP.BF16.F32.PACK_AB R11, R95, R94 ;  /* 0x0000005e5f0b723e */ /* 0x000fe200000010ff */
[----:B------:R-:W-:Y:S01]  /*1ed30*/  BAR.SYNC.DEFER_BLOCKING 0x1, 0x100 ;  /* 0x0044000000007b1d */ /* 0x000fe20000010000 */
[----:B------:R-:W-:-:S02]  /*1ed40*/  MOV R35, R4 ;  /* 0x0000000400237202 */ /* 0x000fc40000000f00 */
[----:B------:R-:W-:Y:S02]  /*1ed50*/  MOV R33, R6 ;  /* 0x0000000600217202 */ /* 0x000fe40000000f00 */
[----:B------:R-:W-:Y:S02]  /*1ed60*/  MOV R100, R12 ;  /* 0x0000000c00647202 */ /* 0x000fe40000000f00 */
[----:B------:R-:W-:Y:S02]  /*1ed70*/  F2FP.BF16.F32.PACK_AB R4, R91, R90 ;  /* 0x0000005a5b04723e */ /* 0x000fe400000010ff */
[----:B------:R-:W-:Y:S02]  /*1ed80*/  F2FP.BF16.F32.PACK_AB R5, R97, R96 ;  /* 0x000000606105723e */ /* 0x000fe400000010ff */
[----:B------:R-:W-:Y:S02]  /*1ed90*/  F2FP.BF16.F32.PACK_AB R6, R37, R36 ;  /* 0x000000242506723e */ /* 0x000fe400000010ff */
[----:B------:R-:W-:-:S02]  /*1eda0*/  F2FP.BF16.F32.PACK_AB R7, R39, R38 ;  /* 0x000000262707723e */ /* 0x000fc400000010ff */
[----:B------:R-:W-:Y:S02]  /*1edb0*/  MOV R34, R14 ;  /* 0x0000000e00227202 */ /* 0x000fe40000000f00 */
[----:B------:R-:W-:Y:S02]  /*1edc0*/  MOV R102, R24 ;  /* 0x0000001800667202 */ /* 0x000fe40000000f00 */
[----:B------:R-:W-:Y:S02]  /*1edd0*/  MOV R103, R26 ;  /* 0x0000001a00677202 */ /* 0x000fe40000000f00 */
[----:B------:R-:W-:Y:S01]  /*1ede0*/  F2FP.BF16.F32.PACK_AB R12, R49, R48 ;  /* 0x00000030310c723e */ /* 0x000fe200000010ff */
[----:B------:R0:W-:Y:S01]  /*1edf0*/  STSM.16.M88.4 [R30], R8 ;  /* 0x000000081e007844 */ /* 0x0001e20000000200 */
[----:B------:R-:W-:Y:S02]  /*1ee00*/  F2FP.BF16.F32.PACK_AB R13, R51, R50 ;  /* 0x00000032330d723e */ /* 0x000fe400000010ff */
[----:B------:R-:W-:-:S02]  /*1ee10*/  F2FP.BF16.F32.PACK_AB R14, R53, R52 ;  /* 0x00000034350e723e */ /* 0x000fc400000010ff */
[----:B------:R-:W-:Y:S02]  /*1ee20*/  F2FP.BF16.F32.PACK_AB R15, R55, R54 ;  /* 0x00000036370f723e */ /* 0x000fe400000010ff */
[----:B------:R-:W-:Y:S02]  /*1ee30*/  F2FP.BF16.F32.PACK_AB R24, R57, R56 ;  /* 0x000000383918723e */ /* 0x000fe400000010ff */
[----:B------:R-:W-:Y:S02]  /*1ee40*/  F2FP.BF16.F32.PACK_AB R25, R59, R58 ;  /* 0x0000003a3b19723e */ /* 0x000fe400000010ff */
[----:B------:R-:W-:Y:S02]  /*1ee50*/  F2FP.BF16.F32.PACK_AB R26, R61, R60 ;  /* 0x0000003c3d1a723e */ /* 0x000fe400000010ff */
[----:B------:R-:W-:Y:S02]  /*1ee60*/  F2FP.BF16.F32.PACK_AB R27, R63, R62 ;  /* 0x0000003e3f1b723e */ /* 0x000fe400000010ff */
[----:B0-----:R-:W-:-:S02]  /*1ee70*/  F2FP.BF16.F32.PACK_AB R8, R41, R40 ;  /* 0x000000282908723e */ /* 0x001fc400000010ff */
[----:B------:R-:W-:Y:S02]  /*1ee80*/  F2FP.BF16.F32.PACK_AB R9, R43, R42 ;  /* 0x0000002a2b09723e */ /* 0x000fe400000010ff */
[----:B------:R-:W-:Y:S02]  /*1ee90*/  F2FP.BF16.F32.PACK_AB R10, R45, R44 ;  /* 0x0000002c2d0a723e */ /* 0x000fe400000010ff */
[----:B------:R-:W-:Y:S01]  /*1eea0*/  F2FP.BF16.F32.PACK_AB R11, R47, R46 ;  /* 0x0000002e2f0b723e */ /* 0x000fe200000010ff */
[----:B------:R0:W-:Y:S01]  /*1eeb0*/  STSM.16.M88.4 [R100], R4 ;  /* 0x0000000464007844 */ /* 0x0001e20000000200 */
[----:B------:R-:W-:-:S03]  /*1eec0*/  MOV R104, R28 ;  /* 0x0000001c00687202 */ /* 0x000fc60000000f00 */
[----:B------:R1:W-:Y:S01]  /*1eed0*/  STSM.16.M88.4 [R33], R8 ;  /* 0x0000000821007844 */ /* 0x0003e20000000200 */
[----:B------:R-:W-:Y:S02]  /*1eee0*/  F2FP.BF16.F32.PACK_AB R28, R65, R64 ;  /* 0x00000040411c723e */ /* 0x000fe400000010ff */
[----:B------:R-:W-:Y:S01]  /*1eef0*/  F2FP.BF16.F32.PACK_AB R29, R67, R66 ;  /* 0x00000042431d723e */ /* 0x000fe200000010ff */
[----:B------:R3:W-:Y:S01]  /*1ef00*/  STSM.16.M88.4 [R35], R12 ;  /* 0x0000000c23007844 */ /* 0x0007e20000000200 */
[----:B------:R-:W-:Y:S02]  /*1ef10*/  F2FP.BF16.F32.PACK_AB R30, R69, R68 ;  /* 0x00000044451e723e */ /* 0x000fe400000010ff */
[----:B------:R-:W-:Y:S01]  /*1ef20*/  F2FP.BF16.F32.PACK_AB R31, R71, R70 ;  /* 0x00000046471f723e */ /* 0x000fe200000010ff */
[----:B------:R4:W-:Y:S01]  /*1ef30*/  STSM.16.M88.4 [R34], R24 ;  /* 0x0000001822007844 */ /* 0x0009e20000000200 */
[----:B------:R-:W-:Y:S02]  /*1ef40*/  F2FP.BF16.F32.PACK_AB R32, R73, R72 ;  /* 0x000000484920723e */ /* 0x000fe400000010ff */
[----:B0-----:R-:W-:-:S02]  /*1ef50*/  F2FP.BF16.F32.PACK_AB R4, R81, R80 ;  /* 0x000000505104723e */ /* 0x001fc400000010ff */
[----:B------:R-:W-:Y:S02]  /*1ef60*/  F2FP.BF16.F32.PACK_AB R5, R83, R82 ;  /* 0x000000525305723e */ /* 0x000fe400000010ff */
[----:B-1----:R-:W-:Y:S02]  /*1ef70*/  F2FP.BF16.F32.PACK_AB R33, R75, R74 ;  /* 0x0000004a4b21723e */ /* 0x002fe400000010ff */
[----:B------:R-:W-:Y:S02]  /*1ef80*/  F2FP.BF16.F32.PACK_AB R6, R93, R92 ;  /* 0x0000005c5d06723e */ /* 0x000fe400000010ff */
[----:B---3--:R-:W-:Y:S02]  /*1ef90*/  F2FP.BF16.F32.PACK_AB R35, R79, R78 ;  /* 0x0000004e4f23723e */ /* 0x008fe400000010ff */
[----:B------:R-:W-:Y:S02]  /*1efa0*/  F2FP.BF16.F32.PACK_AB R7, R87, R86 ;  /* 0x000000565707723e */ /* 0x000fe400000010ff */
[----:B----4-:R-:W-:Y:S01]  /*1efb0*/  F2FP.BF16.F32.PACK_AB R34, R77, R76 ;  /* 0x0000004c4d22723e */ /* 0x010fe200000010ff */
[----:B------:R-:W-:Y:S01]  /*1efc0*/  STSM.16.M88.4 [R104], R28 ;  /* 0x0000001c68007844 */ /* 0x000fe20000000200 */
[----:B------:R-:W-:-:S03]  /*1efd0*/  ISETP.GT.AND P2, PT, R105, 0x1, PT ;  /* 0x000000016900780c */ /* 0x000fc60003f44270 */
[----:B------:R-:W-:Y:S04]  /*1efe0*/  STSM.16.M88.4 [R103], R32 ;  /* 0x0000002067007844 */ /* 0x000fe80000000200 */
[----:B------:R0:W-:Y:S01]  /*1eff0*/  STSM.16.M88.4 [R102], R4 ;  /* 0x0000000466007844 */ /* 0x0001e20000000200 */
[----:B------:R-:W-:Y:S01]  /*1f000*/  BAR.SYNC.DEFER_BLOCKING 0x1, 0x100 ;  /* 0x0044000000007b1d */ /* 0x000fe20000010000 */
[----:B------:R-:W-:Y:S01]  /*1f010*/  ISETP.NE.U32.AND P3, PT, RZ, UR6, PT ;  /* 0x00000006ff007c0c */ /* 0x000fe2000bf65070 */
[----:B0-----:R-:W-:-:S05]  /*1f020*/  IMAD.MOV.U32 R6, RZ, RZ, 0x9b8 ;  /* 0x000009b8ff067424 */ /* 0x001fca00078e00ff */
[----:B------:R-:W-:Y:S02]  /*1f030*/  SEL R6, R6, 0x978, P2 ;  /* 0x0000097806067807 */ /* 0x000fe40001000000 */
[----:B------:R-:W-:Y:S02]  /*1f040*/  ISETP.NE.AND.EX P3, PT, RZ, UR7, PT, P3 ;  /* 0x00000007ff007c0c */ /* 0x000fe4000bf65330 */
[----:B------:R0:W1:Y:S01]  /*1f050*/  LDC.64 R24, c[0x0][R6+0x220] ;  /* 0x0000880006187b82 */ /* 0x0000620000000a00 */
[----:B------:R-:W-:-:S07]  /*1f060*/  SHF.R.S32.HI R106, RZ, 0x1f, R108 ;  /* 0x0000001fff6a7819 */ /* 0x000fce000001146c */
[----:B------:R0:W3:Y:S08]  /*1f070*/  LDC.64 R12, c[0x0][R6+0x218] ;  /* 0x00008600060c7b82 */ /* 0x0000f00000000a00 */
[----:B------:R0:W4:Y:S01]  /*1f080*/  LDC.64 R14, c[0x0][R6+0x228] ;  /* 0x00008a00060e7b82 */ /* 0x0001220000000a00 */
[----:B------:R-:W-:Y:S02]  /*1f090*/  SHF.L.U64.HI R8, R108, 0x2, R106 ;  /* 0x000000026c087819 */ /* 0x000fe4000001026a */
[----:B------:R-:W-:-:S04]  /*1f0a0*/  IADD3 R100, P1, R107, UR4, RZ ;  /* 0x000000046b647c10 */ /* 0x000fc8000ff3e0ff */
[----:B------:R-:W-:Y:S02]  /*1f0b0*/  IADD3.X R101, R8, UR5, RZ, P1, !PT ;  /* 0x0000000508657c10 */ /* 0x000fe40008ffe4ff */
[----:B------:R-:W-:-:S04]  /*1f0c0*/  @P3 IADD3 R26, P1, R107, UR6, RZ ;  /* 0x000000066b1a3c10 */ /* 0x000fc8000ff3e0ff */
[----:B------:R-:W-:Y:S02]  /*1f0d0*/  @P3 IADD3.X R27, R8, UR7, RZ, P1, !PT ;  /* 0x00000007081b3c10 */ /* 0x000fe40008ffe4ff */
[----:B------:R-:W2:Y:S01]  /*1f0e0*/  LDC R8, c[0x0][0xbe8] ;  /* 0x0002fa00ff087b82 */ /* 0x000ea20000000800 */
[----:B------:R-:W-:-:S04]  /*1f0f0*/  ISETP.NE.U32.AND P0, PT, RZ, UR4, PT ;  /* 0x00000004ff007c0c */ /* 0x000fc8000bf05070 */
[----:B------:R-:W-:Y:S01]  /*1f100*/  ISETP.NE.AND.EX P0, PT, RZ, UR5, PT, P0 ;  /* 0x00000005ff007c0c */ /* 0x000fe2000bf05300 */
[----:B------:R-:W-:Y:S01]  /*1f110*/  ULDC UR6, c[0x0][0xa88] ;  /* 0x0002a20000067ab9 */ /* 0x000fe20000000800 */
[----:B------:R-:W-:Y:S02]  /*1f120*/  IMAD.MOV.U32 R11, RZ, RZ, RZ ;  /* 0x000000ffff0b7224 */ /* 0x000fe400078e00ff */
[----:B------:R-:W-:Y:S01]  /*1f130*/  IMAD.U32 R9, RZ, RZ, UR6 ;  /* 0x00000006ff097e24 */ /* 0x000fe2000f8e00ff */
[----:B------:R-:W-:-:S05]  /*1f140*/  ULDC.64 UR8, c[0x0][0x208] ;  /* 0x0000820000087ab9 */ /* 0x000fca0000000a00 */
[----:B------:R0:W5:Y:S04]  /*1f150*/  @P3 LDG.E R9, desc[UR8][R26.64] ;  /* 0x000000081a093981 */ /* 0x000168000c1e1900 */
[----:B------:R0:W5:Y:S01]  /*1f160*/  @P0 LDG.E R11, desc[UR8][R100.64] ;  /* 0x00000008640b0981 */ /* 0x000162000c1e1900 */
[----:B--2---:R-:W-:Y:S01]  /*1f170*/  ISETP.NE.AND P1, PT, R8, 0x1, PT ;  /* 0x000000010800780c */ /* 0x004fe20003f25270 */
[----:B01-34-:R-:W-:-:S12]  /*1f180*/  @P3 BRA `(.L_x_617) ;  /* 0x0000000000143947 */ /* 0x01bfd80003800000 */
[----:B------:R-:W-:Y:S05]  /*1f190*/  @!P0 BRA `(.L_x_617) ;  /* 0x0000000000108947 */ /* 0x000fea0003800000 */
[----:B------:R-:W-:Y:S02]  /*1f1a0*/  ULDC.64 UR6, c[0x0][0x208] ;  /* 0x0000820000067ab9 */ /* 0x000fe40000000a00 */
[----:B------:R-:W2:Y:S04]  /*1f1b0*/  LDG.E R4, desc[UR6][R100.64] ;  /* 0x0000000664047981 */ /* 0x000ea8000c1e1900 */
[----:B-----5:R-:W2:Y:S02]  /*1f1c0*/  LDG.E R9, desc[UR6][R100.64+0x4] ;  /* 0x0000040664097981 */ /* 0x020ea4000c1e1900 */
[----:B--2---:R-:W-:-:S07]  /*1f1d0*/  IMAD.IADD R9, R9, 0x1, -R4 ;  /* 0x0000000109097824 */ /* 0x004fce00078e0a04 */
.L_x_617:
[----:B------:R-:W2:Y:S04]  /*1f1e0*/  LDL R102, [R1+0x60] ;  /* 0x0000600001667983 */ /* 0x000ea80000100800 */
[----:B------:R-:W3:Y:S04]  /*1f1f0*/  LDL R28, [R1+0x88] ;  /* 0x00008800011c7983 */ /* 0x000ee80000100800 */
[----:B------:R-:W3:Y:S04]  /*1f200*/  LDL R103, [R1+0x70] ;  /* 0x0000700001677983 */ /* 0x000ee80000100800 */
[----:B------:R-:W4:Y:S01]  /*1f210*/  LDL R100, [R1+0x74] ;  /* 0x0000740001647983 */ /* 0x000f220000100800 */
[----:B------:R-:W0:Y:S03]  /*1f220*/  LDC.64 R6, c[0x0][R6+0x210] ;  /* 0x0000840006067b82 */ /* 0x000e260000000a00 */
[----:B------:R-:W4:Y:S01]  /*1f230*/  LDL R30, [R1+0x84] ;  /* 0x00008400011e7983 */ /* 0x000f220000100800 */
[----:B------:R-:W-:-:S04]  /*1f240*/  ISETP.NE.U32.AND P0, PT, RZ, UR4, PT ;  /* 0x00000004ff007c0c */ /* 0x000fc8000bf05070 */
[----:B------:R-:W1:Y:S01]  /*1f250*/  @P1 LDC R26, c[0x0][0xbec] ;  /* 0x0002fb00ff1a1b82 */ /* 0x000e620000000800 */
[----:B------:R-:W-:-:S04]  /*1f260*/  ISETP.NE.AND.EX P0, PT, RZ, UR5, PT, P0 ;  /* 0x00000005ff007c0c */ /* 0x000fc8000bf05300 */
[----:B------:R-:W-:-:S03]  /*1f270*/  SEL R10, R108, RZ, !P0 ;  /* 0x000000ff6c0a7207 */ /* 0x000fc60004000000 */
[----:B------:R-:W0:Y:S01]  /*1f280*/  @P1 LDC R33, c[0x0][0xbf0] ;  /* 0x0002fc00ff211b82 */ /* 0x000e220000000800 */
[----:B------:R-:W-:-:S07]  /*1f290*/  SEL R27, R106, RZ, !P0 ;  /* 0x000000ff6a1b7207 */ /* 0x000fce0004000000 */
[----:B------:R-:W1:Y:S01]  /*1f2a0*/  LDC.64 R4, c[0x0][0xba8] ;  /* 0x0002ea00ff047b82 */ /* 0x000e620000000a00 */
[-C--:B------:R-:W-:Y:S01]  /*1f2b0*/  IMAD R25, R25, R10.reuse, RZ ;  /* 0x0000000a19197224 */ /* 0x080fe200078e02ff */
[----:B------:R-:W0:Y:S03]  /*1f2c0*/  S2R R32, SR_TID.X ;  /* 0x0000000000207919 */ /* 0x000e260000002100 */
[C---:B------:R-:W-:Y:S02]  /*1f2d0*/  IMAD R31, R24.reuse, R27, R25 ;  /* 0x0000001b181f7224 */ /* 0x040fe400078e0219 */
[----:B------:R-:W-:-:S04]  /*1f2e0*/  IMAD.WIDE.U32 R24, R24, R10, RZ ;  /* 0x0000000a18187225 */ /* 0x000fc800078e00ff */
[----:B------:R-:W-:Y:S01]  /*1f2f0*/  IMAD.IADD R31, R25, 0x1, R31 ;  /* 0x00000001191f7824 */ /* 0x000fe200078e021f */
[----:B-1----:R-:W1:Y:S08]  /*1f300*/  @!P2 LDC R4, c[0x0][0xb50] ;  /* 0x0002d400ff04ab82 */ /* 0x002e700000000800 */
[----:B------:R-:W1:Y:S01]  /*1f310*/  @!P2 LDC R5, c[0x0][0xb54] ;  /* 0x0002d500ff05ab82 */ /* 0x000e620000000800 */
[----:B0-----:R-:W-:-:S02]  /*1f320*/  VIADD R32, R32, 0xffffff80 ;  /* 0xffffff8020207836 */ /* 0x001fc40000000000 */
[----:B-----5:R-:W-:Y:S01]  /*1f330*/  IMAD R9, R9, R8, RZ ;  /* 0x0000000809097224 */ /* 0x020fe200078e02ff */
[----:B------:R-:W-:Y:S01]  /*1f340*/  ULDC.64 UR6, c[0x0][0x208] ;  /* 0x0000820000067ab9 */ /* 0x000fe20000000a00 */
[-C--:B--2---:R-:W-:Y:S02]  /*1f350*/  IMAD R29, R13, R102.reuse, RZ ;  /* 0x000000660d1d7224 */ /* 0x084fe400078e02ff */
[----:B------:R-:W-:-:S04]  /*1f360*/  IMAD.WIDE.U32 R12, R12, R102, RZ ;  /* 0x000000660c0c7225 */ /* 0x000fc800078e00ff */
[----:B---3--:R-:W-:Y:S01]  /*1f370*/  IMAD R101, R103, 0x80, R28 ;  /* 0x0000008067657824 */ /* 0x008fe200078e021c */
[----:B------:R-:W-:-:S03]  /*1f380*/  IADD3 R25, P0, P3, R24, R12, R11 ;  /* 0x0000000c18197210 */ /* 0x000fc60007b1e00b */
[----:B------:R-:W-:Y:S01]  /*1f390*/  @P1 IMAD.HI.U32 R24, R101, R26, RZ ;  /* 0x0000001a65181227 */ /* 0x000fe200078e00ff */
[----:B----4-:R-:W-:-:S03]  /*1f3a0*/  SEL R27, R100, RZ, P2 ;  /* 0x000000ff641b7207 */ /* 0x010fc60001000000 */
[----:B------:R-:W-:Y:S02]  /*1f3b0*/  IMAD.IADD R35, R13, 0x1, R29 ;  /* 0x000000010d237824 */ /* 0x000fe400078e021d */
[----:B------:R-:W-:Y:S01]  /*1f3c0*/  IMAD.MOV.U32 R13, RZ, RZ, R101 ;  /* 0x000000ffff0d7224 */ /* 0x000fe200078e0065 */
[----:B------:R-:W-:Y:S01]  /*1f3d0*/  @P1 SHF.R.U32.HI R13, RZ, R33, R24 ;  /* 0x00000021ff0d1219 */ /* 0x000fe20000011618 */
[-C--:B------:R-:W-:Y:S01]  /*1f3e0*/  IMAD R29, R15, R27.reuse, RZ ;  /* 0x0000001b0f1d7224 */ /* 0x080fe200078e02ff */
[----:B------:R-:W-:Y:S01]  /*1f3f0*/  SHF.R.S32.HI R12, RZ, 0x1f, R11 ;  /* 0x0000001fff0c7819 */ /* 0x000fe2000001140b */
[----:B------:R-:W-:-:S04]  /*1f400*/  IMAD.WIDE.U32 R14, R14, R27, RZ ;  /* 0x0000001b0e0e7225 */ /* 0x000fc800078e00ff */
[----:B------:R-:W-:Y:S01]  /*1f410*/  IMAD.MOV R27, RZ, RZ, -R13 ;  /* 0x000000ffff1b7224 */ /* 0x000fe200078e0a0d */
[----:B------:R-:W-:Y:S01]  /*1f420*/  IADD3.X R24, R31, R35, R12, P0, P3 ;  /* 0x000000231f187210 */ /* 0x000fe200007e640c */
[----:B------:R-:W-:Y:S01]  /*1f430*/  IMAD.IADD R29, R15, 0x1, R29 ;  /* 0x000000010f1d7824 */ /* 0x000fe200078e021d */
[----:B------:R-:W-:Y:S02]  /*1f440*/  IADD3 R14, P0, P3, R13, R25, R14 ;  /* 0x000000190d0e7210 */ /* 0x000fe40007b1e00e */
[----:B------:R-:W-:Y:S01]  /*1f450*/  SHF.R.S32.HI R15, RZ, 0x1f, R13 ;  /* 0x0000001fff0f7819 */ /* 0x000fe2000001140d */
[----:B------:R-:W-:-:S03]  /*1f460*/  IMAD R13, R8, R27, R101 ;  /* 0x0000001b080d7224 */ /* 0x000fc600078e0265 */
[----:B------:R-:W-:Y:S01]  /*1f470*/  IADD3.X R15, R15, R24, R29, P0, P3 ;  /* 0x000000180f0f7210 */ /* 0x000fe200007e641d */
[----:B------:R-:W-:Y:S01]  /*1f480*/  IMAD R7, R7, R13, RZ ;  /* 0x0000000d07077224 */ /* 0x000fe200078e02ff */
[----:B------:R-:W-:-:S05]  /*1f490*/  SHF.R.S32.HI R25, RZ, 0x1f, R13 ;  /* 0x0000001fff197819 */ /* 0x000fca000001140d */
[C---:B------:R-:W-:Y:S02]  /*1f4a0*/  IMAD R25, R6.reuse, R25, R7 ;  /* 0x0000001906197224 */ /* 0x040fe400078e0207 */
[----:B------:R-:W-:Y:S01]  /*1f4b0*/  IMAD.WIDE.U32 R6, R6, R13, R14 ;  /* 0x0000000d06067225 */ /* 0x000fe200078e000e */
[----:B------:R-:W-:-:S03]  /*1f4c0*/  SHF.R.S32.HI R28, RZ, 0x1f, R32 ;  /* 0x0000001fff1c7819 */ /* 0x000fc60000011420 */
[----:B------:R-:W-:Y:S01]  /*1f4d0*/  IMAD.IADD R7, R7, 0x1, R25 ;  /* 0x0000000107077824 */ /* 0x000fe200078e0219 */
[----:B-1----:R-:W-:Y:S02]  /*1f4e0*/  LEA R13, P0, R6, R4, 0x2 ;  /* 0x00000004060d7211 */ /* 0x002fe400078010ff */
[----:B------:R-:W-:Y:S02]  /*1f4f0*/  LEA.HI R28, R28, R32, RZ, 0x7 ;  /* 0x000000201c1c7211 */ /* 0x000fe400078f38ff */
[----:B------:R-:W-:Y:S02]  /*1f500*/  LEA.HI.X R7, R6, R5, R7, 0x2, P0 ;  /* 0x0000000506077211 */ /* 0x000fe400000f1407 */
[----:B------:R-:W-:Y:S01]  /*1f510*/  LOP3.LUT R28, R28, 0xffffff80, RZ, 0xc0, !PT ;  /* 0xffffff801c1c7812 */ /* 0x000fe200078ec0ff */
[----:B------:R-:W-:Y:S01]  /*1f520*/  SHFL.IDX PT, R4, R13, RZ, 0x1c1f ;  /* 0x001c1fff0d047589 */ /* 0x000fe200000e0000 */
[----:B------:R-:W-:-:S03]  /*1f530*/  IMAD R24, R103, 0x80, R30 ;  /* 0x0000008067187824 */ /* 0x000fc600078e021e */
[----:B------:R-:W0:Y:S01]  /*1f540*/  SHFL.IDX PT, R5, R7, RZ, 0x1c1f ;  /* 0x001c1fff07057589 */ /* 0x000e2200000e0000 */
[----:B------:R-:W-:-:S03]  /*1f550*/  IMAD.IADD R28, R32, 0x1, -R28 ;  /* 0x00000001201c7824 */ /* 0x000fc600078e0a1c */
[----:B------:R-:W-:Y:S04]  /*1f560*/  SHFL.IDX PT, R14, R13, 0x1, 0x1c1f ;  /* 0x003c1f000d0e7f89 */ /* 0x000fe800000e0000 */
[----:B------:R-:W1:Y:S01]  /*1f570*/  SHFL.IDX PT, R15, R7, 0x1, 0x1c1f ;  /* 0x003c1f00070f7f89 */ /* 0x000e6200000e0000 */
[----:B------:R-:W-:Y:S01]  /*1f580*/  LOP3.LUT P0, RZ, R28, 0x3, RZ, 0xc0, !PT ;  /* 0x000000031cff7812 */ /* 0x000fe2000780c0ff */
[----:B------:R-:W-:-:S03]  /*1f590*/  VIADD R6, R24, 0x8 ;  /* 0x0000000818067836 */ /* 0x000fc60000000000 */
[-C--:B------:R-:W-:Y:S02]  /*1f5a0*/  ISETP.GE.OR P3, PT, R24, R9.reuse, P0 ;  /* 0x000000091800720c */ /* 0x080fe40000766670 */
[----:B------:R-:W-:-:S11]  /*1f5b0*/  ISETP.GE.OR P0, PT, R6, R9, P0 ;  /* 0x000000090600720c */ /* 0x000fd60000706670 */
[----:B0-----:R0:W-:Y:S04]  /*1f5c0*/  @!P3 ST.E desc[UR6][R4.64], R3 ;  /* 0x000000030400b985 */ /* 0x0011e8000c101906 */
[----:B-1----:R0:W-:Y:S01]  /*1f5d0*/  @!P0 ST.E desc[UR6][R14.64], R0 ;  /* 0x000000000e008985 */ /* 0x0021e2000c101906 */
[----:B------:R-:W-:Y:S05]  /*1f5e0*/  @P2 BRA `(.L_x_618) ;  /* 0x0000000800d42947 */ /* 0x000fea0003800000 */
[----:B------:R-:W-:Y:S01]  /*1f5f0*/  IMAD.SHL.U32 R28, R22, 0x40, RZ ;  /* 0x00000040161c7824 */ /* 0x000fe200078e00ff */
[----:B------:R-:W1:Y:S01]  /*1f600*/  S2R R104, SR_TID.X ;  /* 0x0000000000687919 */ /* 0x000e620000002100 */
[----:B0-----:R-:W0:Y:S01]  /*1f610*/  @P1 LDC R15, c[0x0][0xbec] ;  /* 0x0002fb00ff0f1b82 */ /* 0x001e220000000800 */
[----:B------:R-:W-:Y:S01]  /*1f620*/  ULDC.64 UR4, c[0x0][0x208] ;  /* 0x0000820000047ab9 */ /* 0x000fe20000000a00 */
[----:B------:R-:W-:-:S04]  /*1f630*/  IMAD.IADD R3, R16, 0x1, R28 ;  /* 0x0000000110037824 */ /* 0x000fc800078e021c */
[----:B------:R-:W-:Y:S02]  /*1f640*/  IMAD.WIDE R98, R3, 0x2, R98 ;  /* 0x0000000203627825 */ /* 0x000fe400078e0262 */
[----:B------:R-:W2:Y:S01]  /*1f650*/  @P1 LDC R21, c[0x0][0xbf0] ;  /* 0x0002fc00ff151b82 */ /* 0x000ea20000000800 */
[C---:B------:R-:W-:Y:S02]  /*1f660*/  IADD3 R25, P5, R98.reuse, 0x1000, RZ ;  /* 0x0000100062197810 */ /* 0x040fe40007fbe0ff */
[----:B------:R-:W-:Y:S02]  /*1f670*/  IADD3 R29, P0, R98, 0x2000, RZ ;  /* 0x00002000621d7810 */ /* 0x000fe40007f1e0ff */
[----:B------:R-:W-:Y:S02]  /*1f680*/  LOP3.LUT R24, R25, 0x380, RZ, 0xc0, !PT ;  /* 0x0000038019187812 */ /* 0x000fe400078ec0ff */
[----:B------:R-:W-:Y:S02]  /*1f690*/  LOP3.LUT R28, R29, 0x380, RZ, 0xc0, !PT ;  /* 0x000003801d1c7812 */ /* 0x000fe400078ec0ff */
[----:B------:R-:W-:-:S02]  /*1f6a0*/  SHF.R.U64 R24, R24, 0x3, RZ ;  /* 0x0000000318187819 */ /* 0x000fc400000012ff */
[----:B------:R-:W-:Y:S02]  /*1f6b0*/  SHF.R.U64 R28, R28, 0x3, RZ ;  /* 0x000000031c1c7819 */ /* 0x000fe400000012ff */
[----:B------:R-:W-:Y:S01]  /*1f6c0*/  LOP3.LUT R24, R24, R25, RZ, 0x3c, !PT ;  /* 0x0000001918187212 */ /* 0x000fe200078e3cff */
[--C-:B------:R-:W-:Y:S01]  /*1f6d0*/  IMAD.X R25, RZ, RZ, R99.reuse, P5 ;  /* 0x000000ffff197224 */ /* 0x100fe200028e0663 */
[----:B------:R-:W-:Y:S01]  /*1f6e0*/  LOP3.LUT R28, R28, R29, RZ, 0x3c, !PT ;  /* 0x0000001d1c1c7212 */ /* 0x000fe200078e3cff */
[----:B------:R-:W-:Y:S01]  /*1f6f0*/  IMAD.X R29, RZ, RZ, R99, P0 ;  /* 0x000000ffff1d7224 */ /* 0x000fe200000e0663 */
[C---:B------:R-:W-:Y:S02]  /*1f700*/  IADD3 R33, P2, R98.reuse, 0x3000, RZ ;  /* 0x0000300062217810 */ /* 0x040fe40007f5e0ff */
[C---:B------:R-:W-:Y:S01]  /*1f710*/  IADD3 R37, P3, R98.reuse, 0x4000, RZ ;  /* 0x0000400062257810 */ /* 0x040fe20007f7e0ff */
[----:B------:R-:W5:Y:S01]  /*1f720*/  LD.E.128 R24, desc[UR4][R24.64] ;  /* 0x0000000418187980 */ /* 0x000f62000c101d00 */
[----:B------:R-:W-:-:S02]  /*1f730*/  IADD3 R41, P4, R98, 0x5000, RZ ;  /* 0x0000500062297810 */ /* 0x000fc40007f9e0ff */
[----:B------:R-:W-:Y:S01]  /*1f740*/  IADD3 R45, P5, R98, 0x6000, RZ ;  /* 0x00006000622d7810 */ /* 0x000fe20007fbe0ff */
[----:B-1----:R-:W-:Y:S01]  /*1f750*/  VIADD R104, R104, 0xffffff80 ;  /* 0xffffff8068687836 */ /* 0x002fe20000000000 */
[----:B------:R-:W-:Y:S01]  /*1f760*/  IADD3 R3, P0, R98, 0x7000, RZ ;  /* 0x0000700062037810 */ /* 0x000fe20007f1e0ff */
[----:B------:R-:W5:Y:S01]  /*1f770*/  LD.E.128 R28, desc[UR4][R28.64] ;  /* 0x000000041c1c7980 */ /* 0x000f62000c101d00 */
[----:B------:R-:W-:Y:S02]  /*1f780*/  LOP3.LUT R32, R33, 0x380, RZ, 0xc0, !PT ;  /* 0x0000038021207812 */ /* 0x000fe400078ec0ff */
[----:B------:R-:W-:Y:S01]  /*1f790*/  LOP3.LUT R36, R37, 0x380, RZ, 0xc0, !PT ;  /* 0x0000038025247812 */ /* 0x000fe200078ec0ff */
[----:B------:R-:W-:Y:S01]  /*1f7a0*/  IMAD.X R49, RZ, RZ, R99, P0 ;  /* 0x000000ffff317224 */ /* 0x000fe200000e0663 */
[----:B------:R-:W-:Y:S02]  /*1f7b0*/  LOP3.LUT R40, R41, 0x380, RZ, 0xc0, !PT ;  /* 0x0000038029287812 */ /* 0x000fe400078ec0ff */
[----:B------:R-:W-:-:S02]  /*1f7c0*/  LOP3.LUT R44, R45, 0x380, RZ, 0xc0, !PT ;  /* 0x000003802d2c7812 */ /* 0x000fc400078ec0ff */
[----:B------:R-:W-:Y:S02]  /*1f7d0*/  LOP3.LUT R0, R3, 0x380, RZ, 0xc0, !PT ;  /* 0x0000038003007812 */ /* 0x000fe400078ec0ff */
[----:B------:R-:W-:Y:S02]  /*1f7e0*/  LOP3.LUT R5, R98, 0x380, RZ, 0xc0, !PT ;  /* 0x0000038062057812 */ /* 0x000fe400078ec0ff */
[----:B------:R-:W-:Y:S02]  /*1f7f0*/  SHF.R.U64 R32, R32, 0x3, RZ ;  /* 0x0000000320207819 */ /* 0x000fe400000012ff */
[----:B------:R-:W-:Y:S02]  /*1f800*/  SHF.R.U64 R36, R36, 0x3, RZ ;  /* 0x0000000324247819 */ /* 0x000fe400000012ff */
[----:B------:R-:W-:Y:S02]  /*1f810*/  SHF.R.U64 R40, R40, 0x3, RZ ;  /* 0x0000000328287819 */ /* 0x000fe400000012ff */
[----:B------:R-:W-:-:S02]  /*1f820*/  SHF.R.U64 R44, R44, 0x3, RZ ;  /* 0x000000032c2c7819 */ /* 0x000fc400000012ff */
[----:B------:R-:W-:Y:S02]  /*1f830*/  SHF.R.U64 R0, R0, 0x3, RZ ;  /* 0x0000000300007819 */ /* 0x000fe400000012ff */
[----:B------:R-:W-:Y:S02]  /*1f840*/  SHF.R.U64 R5, R5, 0x3, RZ ;  /* 0x0000000305057819 */ /* 0x000fe400000012ff */
        /* <DEDUP_REMOVED lines=8> */
[----:B------:R-:W-:Y:S01]  /*1f8d0*/  SHF.R.S32.HI R14, RZ, 0x1f, R104 ;  /* 0x0000001fff0e7819 */ /* 0x000fe20000011468 */
[----:B------:R-:W5:Y:S01]  /*1f8e0*/  LD.E.128 R32, desc[UR4][R32.64] ;  /* 0x0000000420207980 */ /* 0x000f62000c101d00 */
[----:B------:R-:W-:-:S02]  /*1f8f0*/  LOP3.LUT R48, R0, R3, RZ, 0x3c, !PT ;  /* 0x0000000300307212 */ /* 0x000fc400078e3cff */
[----:B------:R-:W-:Y:S01]  /*1f900*/  LOP3.LUT R98, R5, R98, RZ, 0x3c, !PT ;  /* 0x0000006205627212 */ /* 0x000fe200078e3cff */
[----:B------:R-:W5:Y:S01]  /*1f910*/  LD.E.128 R36, desc[UR4][R36.64] ;  /* 0x0000000424247980 */ /* 0x000f62000c101d00 */
[----:B------:R-:W-:-:S03]  /*1f920*/  LEA.HI R14, R14, R104, RZ, 0x3 ;  /* 0x000000680e0e7211 */ /* 0x000fc600078f18ff */
[----:B------:R1:W5:Y:S01]  /*1f930*/  LD.E.128 R4, desc[UR4][R98.64] ;  /* 0x0000000462047980 */ /* 0x000362000c101d00 */
[----:B------:R-:W-:-:S03]  /*1f940*/  LOP3.LUT R14, R14, 0xfffffff8, RZ, 0xc0, !PT ;  /* 0xfffffff80e0e7812 */ /* 0x000fc600078ec0ff */
[----:B------:R-:W5:Y:S04]  /*1f950*/  LD.E.128 R40, desc[UR4][R40.64] ;  /* 0x0000000428287980 */ /* 0x000f68000c101d00 */
[----:B------:R-:W5:Y:S04]  /*1f960*/  LD.E.128 R44, desc[UR4][R44.64] ;  /* 0x000000042c2c7980 */ /* 0x000f68000c101d00 */
[----:B------:R-:W5:Y:S01]  /*1f970*/  LD.E.128 R48, desc[UR4][R48.64] ;  /* 0x0000000430307980 */ /* 0x000f62000c101d00 */
[----:B------:R-:W-:Y:S02]  /*1f980*/  ULDC.64 UR4, c[0x0][0xaa0] ;  /* 0x0002a80000047ab9 */ /* 0x000fe40000000a00 */
[----:B------:R-:W-:Y:S01]  /*1f990*/  IMAD R12, R12, UR4, RZ ;  /* 0x000000040c0c7c24 */ /* 0x000fe2000f8e02ff */
[----:B------:R-:W-:Y:S01]  /*1f9a0*/  @!PT LDS RZ, [RZ] ;  /* 0x00000000fffff984 */ /* 0x000fe20000000800 */
[----:B------:R-:W-:Y:S01]  /*1f9b0*/  @!PT LDS RZ, [RZ] ;  /* 0x00000000fffff984 */ /* 0x000fe20000000800 */
[----:B------:R-:W-:Y:S01]  /*1f9c0*/  @!PT LDS RZ, [RZ] ;  /* 0x00000000fffff984 */ /* 0x000fe20000000800 */
[----:B------:R-:W-:Y:S01]  /*1f9d0*/  @!PT LDS RZ, [RZ] ;  /* 0x00000000fffff984 */ /* 0x000fe20000000800 */
[----:B------:R3:W-:Y:S06]  /*1f9e0*/  MEMBAR.ALL.CTA ;  /* 0x0000000000007992 */ /* 0x0007ec0000008000 */
[----:B---3--:R-:W3:Y:S01]  /*1f9f0*/  FENCE.VIEW.ASYNC.S ;  /* 0x00000000000073c6 */ /* 0x008ee20000000000 */
[----:B------:R-:W-:-:S02]  /*1fa00*/  IMAD.IADD R14, R104, 0x1, -R14 ;  /* 0x00000001680e7824 */ /* 0x000fc400078e0a0e */
[C---:B------:R-:W-:Y:S02]  /*1fa10*/  IMAD R3, R11.reuse, UR5, R12 ;  /* 0x000000050b037c24 */ /* 0x040fe4000f8e020c */
[----:B------:R-:W-:Y:S01]  /*1fa20*/  IMAD.WIDE.U32 R12, R11, UR4, RZ ;  /* 0x000000040b0c7c25 */ /* 0x000fe2000f8e00ff */
[----:B------:R-:W-:-:S03]  /*1fa30*/  ULDC.64 UR4, c[0x0][0xae8] ;  /* 0x0002ba0000047ab9 */ /* 0x000fc60000000a00 */
[----:B------:R-:W-:Y:S02]  /*1fa40*/  IMAD R0, R14, 0x20, R22 ;  /* 0x000000200e007824 */ /* 0x000fe400078e0216 */
[----:B------:R-:W-:Y:S02]  /*1fa50*/  IMAD.IADD R13, R13, 0x1, R3 ;  /* 0x000000010d0d7824 */ /* 0x000fe400078e0203 */
[----:B------:R-:W-:Y:S02]  /*1fa60*/  IMAD R14, R103, 0x80, R0 ;  /* 0x00000080670e7824 */ /* 0x000fe400078e0200 */
[----:B------:R-:W-:Y:S01]  /*1fa70*/  IMAD.WIDE.U32 R12, R102, UR4, R12 ;  /* 0x00000004660c7c25 */ /* 0x000fe2000f8e000c */
[----:B------:R-:W-:-:S03]  /*1fa80*/  SHF.R.S32.HI R11, RZ, 0x1f, R10 ;  /* 0x0000001fff0b7819 */ /* 0x000fc6000001140a */
[----:B0-----:R-:W-:-:S04]  /*1fa90*/  @P1 IMAD.HI.U32 R0, R14, R15, RZ ;  /* 0x0000000f0e001227 */ /* 0x001fc800078e00ff */
[----:B------:R-:W-:Y:S01]  /*1faa0*/  IMAD R13, R102, UR5, R13 ;  /* 0x00000005660d7c24 */ /* 0x000fe2000f8e020d */
[----:B------:R-:W-:Y:S01]  /*1fab0*/  ULDC.64 UR4, c[0x0][0xaf0] ;  /* 0x0002bc0000047ab9 */ /* 0x000fe20000000a00 */
[----:B------:R-:W-:Y:S01]  /*1fac0*/  IMAD.MOV.U32 R3, RZ, RZ, R14 ;  /* 0x000000ffff037224 */ /* 0x000fe200078e000e */
[----:B--2---:R-:W-:Y:S01]  /*1fad0*/  @P1 SHF.R.U32.HI R3, RZ, R21, R0 ;  /* 0x00000015ff031219 */ /* 0x004fe20000011600 */
[----:B------:R-:W-:-:S03]  /*1fae0*/  IMAD R11, R11, UR4, RZ ;  /* 0x000000040b0b7c24 */ /* 0x000fc6000f8e02ff */
[----:B------:R-:W-:Y:S01]  /*1faf0*/  SHF.R.S32.HI R0, RZ, 0x1f, R3 ;  /* 0x0000001fff007819 */ /* 0x000fe20000011403 */
[C---:B------:R-:W-:Y:S02]  /*1fb00*/  IMAD R15, R10.reuse, UR5, R11 ;  /* 0x000000050a0f7c24 */ /* 0x040fe4000f8e020b */
[----:B------:R-:W-:Y:S01]  /*1fb10*/  IMAD.WIDE.U32 R10, R10, UR4, R12 ;  /* 0x000000040a0a7c25 */ /* 0x000fe2000f8e000c */
[----:B------:R-:W-:-:S03]  /*1fb20*/  ULDC.64 UR4, c[0x0][0xae0] ;  /* 0x0002b80000047ab9 */ /* 0x000fc60000000a00 */
[----:B------:R-:W-:Y:S02]  /*1fb30*/  IMAD.MOV R13, RZ, RZ, -R3 ;  /* 0x000000ffff0d7224 */ /* 0x000fe400078e0a03 */
[----:B------:R-:W-:Y:S02]  /*1fb40*/  IMAD R12, R0, UR4, RZ ;  /* 0x00000004000c7c24 */ /* 0x000fe4000f8e02ff */
[----:B------:R-:W-:Y:S02]  /*1fb50*/  IMAD.IADD R11, R11, 0x1, R15 ;  /* 0x000000010b0b7824 */ /* 0x000fe400078e020f */
[----:B------:R-:W-:Y:S02]  /*1fb60*/  VIADD R0, R2, 0x34820 ;  /* 0x0003482002007836 */ /* 0x000fe40000000000 */
[----:B------:R-:W-:Y:S02]  /*1fb70*/  IMAD R13, R8, R13, R14 ;  /* 0x0000000d080d7224 */ /* 0x000fe400078e020e */
[C---:B------:R-:W-:Y:S01]  /*1fb80*/  IMAD R15, R3.reuse, UR5, R12 ;  /* 0x00000005030f7c24 */ /* 0x040fe2000f8e020c */
[----:B------:R-:W-:Y:S01]  /*1fb90*/  PRMT R0, RZ, 0x654, R0 ;  /* 0x00000654ff007816 */ /* 0x000fe20000000000 */
[----:B------:R-:W-:Y:S01]  /*1fba0*/  IMAD.WIDE.U32 R10, R3, UR4, R10 ;  /* 0x00000004030a7c25 */ /* 0x000fe2000f8e000a */
[----:B------:R-:W-:Y:S01]  /*1fbb0*/  SHF.R.S32.HI R3, RZ, 0x1f, R13 ;  /* 0x0000001fff037819 */ /* 0x000fe2000001140d */
[----:B------:R-:W-:Y:S01]  /*1fbc0*/  ULDC.64 UR4, c[0x0][0xad8] ;  /* 0x0002b60000047ab9 */ /* 0x000fe20000000a00 */
[----:B---3--:R0:W-:Y:S01]  /*1fbd0*/  SYNCS.ARRIVE.TRANS64.RED.A1T0 RZ, [R0+URZ], RZ ;  /* 0x000000ff00ff79a7 */ /* 0x0081e2000810043f */
[----:B------:R-:W-:-:S02]  /*1fbe0*/  IMAD.IADD R11, R11, 0x1, R15 ;  /* 0x000000010b0b7824 */ /* 0x000fc400078e020f */
[----:B------:R-:W-:-:S04]  /*1fbf0*/  IMAD.WIDE.U32 R10, R13, UR4, R10 ;  /* 0x000000040d0a7c25 */ /* 0x000fc8000f8e000a */
[----:B0-----:R-:W-:-:S04]  /*1fc00*/  IMAD R0, R3, UR4, RZ ;  /* 0x0000000403007c24 */ /* 0x001fc8000f8e02ff */
[----:B------:R-:W-:Y:S01]  /*1fc10*/  IMAD R13, R13, UR5, R0 ;  /* 0x000000050d0d7c24 */ /* 0x000fe2000f8e0200 */
[----:B------:R-:W-:Y:S02]  /*1fc20*/  ULDC.64 UR4, c[0x0][0xa80] ;  /* 0x0002a00000047ab9 */ /* 0x000fe40000000a00 */
[----:B------:R-:W-:Y:S01]  /*1fc30*/  LEA R3, P0, R10, UR4, 0x1 ;  /* 0x000000040a037c11 */ /* 0x000fe2000f8008ff */
[----:B------:R-:W-:Y:S01]  /*1fc40*/  IMAD.IADD R11, R11, 0x1, R13 ;  /* 0x000000010b0b7824 */ /* 0x000fe200078e020d */
[----:B------:R-:W-:Y:S01]  /*1fc50*/  UMOV UR4, 0xffffffff ;  /* 0xffffffff00047882 */ /* 0x000fe20000000000 */
[----:B------:R-:W-:-:S03]  /*1fc60*/  IMAD R20, R103, 0x80, R22 ;  /* 0x0000008067147824 */ /* 0x000fc600078e0216 */
[----:B------:R-:W-:Y:S02]  /*1fc70*/  LEA.HI.X R8, R10, UR5, R11, 0x1, P0 ;  /* 0x000000050a087c11 */ /* 0x000fe400080f0c0b */
[----:B------:R-:W-:Y:S01]  /*1fc80*/  SHF.R.S32.HI R21, RZ, 0x1f, R221 ;  /* 0x0000001fff157819 */ /* 0x000fe200000114dd */
[----:B-1----:R-:W-:Y:S06]  /*1fc90*/  BRA.DIV UR4, `(.L_x_619) ;  /* 0x000000a2047c7947 */ /* 0x002fec000b800000 */
[----:B------:R0:W1:Y:S04]  /*1fca0*/  SHFL.IDX PT, R0, R8, RZ, 0x181f ;  /* 0x00181fff08007589 */ /* 0x00006800000e0000 */
[----:B------:R0:W2:Y:S02]  /*1fcb0*/  SHFL.IDX PT, R14, R3, RZ, 0x181f ;  /* 0x00181fff030e7589 */ /* 0x0000a400000e0000 */
.L_x_826:
[----:B------:R-:W-:Y:S01]  /*1fcc0*/  ISETP.GE.AND P0, PT, R20, R9, PT ;  /* 0x000000091400720c */ /* 0x000fe20003f06270 */
[----:B------:R-:W-:-:S12]  /*1fcd0*/  BSSY B1, `(.L_x_620) ;  /* 0x000000c000017945 */ /* 0x000fd80003800000 */
[----:B------:R-:W-:Y:S05]  /*1fce0*/  @P0 BRA `(.L_x_621) ;  /* 0x0000000000280947 */ /* 0x000fea0003800000 */
[----:B------:R-:W-:Y:S01]  /*1fcf0*/  ULDC UR4, c[0x0][0xac8] ;  /* 0x0002b20000047ab9 */ /* 0x000fe20000000800 */
[----:B------:R-:W-:Y:S01]  /*1fd00*/  ULDC.64 UR6, c[0x0][0x208] ;  /* 0x0000820000067ab9 */ /* 0x000fe20000000a00 */
[----:B------:R-:W-:Y:S02]  /*1fd10*/  ISETP.GE.AND P0, PT, R16, UR4, PT ;  /* 0x0000000410007c0c */ /* 0x000fe4000bf06270 */
[----:B------:R-:W-:-:S11]  /*1fd20*/  ISETP.GE.AND P1, PT, R221, UR4, PT ;  /* 0x00000004dd007c0c */ /* 0x000fd6000bf26270 */
[CC--:B--2---:R-:W-:Y:S02]  /*1fd30*/  @!P0 LEA R10, P2, R16.reuse, R14.reuse, 0x1 ;  /* 0x0000000e100a8211 */ /* 0x0c4fe400078408ff */
[C---:B------:R-:W-:Y:S02]  /*1fd40*/  @!P1 LEA R14, P3, R221.reuse, R14, 0x1 ;  /* 0x0000000edd0e9211 */ /* 0x040fe400078608ff */
[-C--:B-1----:R-:W-:Y:S02]  /*1fd50*/  @!P0 LEA.HI.X R11, R16, R0.reuse, R17, 0x1, P2 ;  /* 0x00000000100b8211 */ /* 0x082fe400010f0c11 */
[----:B------:R-:W-:-:S03]  /*1fd60*/  @!P1 LEA.HI.X R15, R221, R0, R21, 0x1, P3 ;  /* 0x00000000dd0f9211 */ /* 0x000fc600018f0c15 */
[----:B-----5:R3:W-:Y:S04]  /*1fd70*/  @!P0 ST.E.128 desc[UR6][R10.64], R4 ;  /* 0x000000040a008985 */ /* 0x0207e8000c101d06 */
[----:B------:R3:W-:Y:S02]  /*1fd80*/  @!P1 ST.E.128 desc[UR6][R14.64], R36 ;  /* 0x000000240e009985 */ /* 0x0007e4000c101d06 */
.L_x_621:
[----:B------:R-:W-:Y:S05]  /*1fd90*/  BSYNC B1 ;  /* 0x0000000000017941 */ /* 0x000fea0003800000 */
.L_x_620:
[----:B------:R-:W-:-:S03]  /*1fda0*/  UMOV UR4, 0xffffffff ;  /* 0xffffffff00047882 */ /* 0x000fc60000000000 */
[----:B------:R-:W-:Y:S05]  /*1fdb0*/  BRA.DIV UR4, `(.L_x_622) ;  /* 0x000000a204687947 */ /* 0x000fea000b800000 */
[----:B-1----:R1:W4:Y:S04]  /*1fdc0*/  SHFL.IDX PT, R0, R8, 0x1, 0x181f ;  /* 0x00381f0008007f89 */ /* 0x00232800000e0000 */
[----:B--23--:R1:W2:Y:S02]  /*1fdd0*/  SHFL.IDX PT, R14, R3, 0x1, 0x181f ;  /* 0x00381f00030e7f89 */ /* 0x00c2a400000e0000 */
.L_x_830:
[----:B-----5:R-:W-:Y:S01]  /*1fde0*/  VIADD R4, R20, 0x20 ;  /* 0x0000002014047836 */ /* 0x020fe20000000000 */
[----:B------:R-:W-:Y:S04]  /*1fdf0*/  BSSY B1, `(.L_x_623) ;  /* 0x000000d000017945 */ /* 0x000fe80003800000 */
[----:B------:R-:W-:-:S13]  /*1fe00*/  ISETP.GE.AND P0, PT, R4, R9, PT ;  /* 0x000000090400720c */ /* 0x000fda0003f06270 */
[----:B------:R-:W-:Y:S05]  /*1fe10*/  @P0 BRA `(.L_x_624) ;  /* 0x0000000000280947 */ /* 0x000fea0003800000 */
[----:B------:R-:W-:Y:S01]  /*1fe20*/  ULDC UR4, c[0x0][0xac8] ;  /* 0x0002b20000047ab9 */ /* 0x000fe20000000800 */
[----:B------:R-:W-:Y:S01]  /*1fe30*/  ULDC.64 UR6, c[0x0][0x208] ;  /* 0x0000820000067ab9 */ /* 0x000fe20000000a00 */
[----:B------:R-:W-:Y:S02]  /*1fe40*/  ISETP.GE.AND P2, PT, R16, UR4, PT ;  /* 0x0000000410007c0c */ /* 0x000fe4000bf46270 */
[----:B------:R-:W-:-:S11]  /*1fe50*/  ISETP.GE.AND P3, PT, R221, UR4, PT ;  /* 0x00000004dd007c0c */ /* 0x000fd6000bf66270 */
[CC--:B--2---:R-:W-:Y:S02]  /*1fe60*/  @!P2 LEA R4, P0, R16.reuse, R14.reuse, 0x1 ;  /* 0x0000000e1004a211 */ /* 0x0c4fe400078008ff */
[C---:B------:R-:W-:Y:S02]  /*1fe70*/  @!P3 LEA R14, P1, R221.reuse, R14, 0x1 ;  /* 0x0000000edd0eb211 */ /* 0x040fe400078208ff */
[-C--:B----4-:R-:W-:Y:S02]  /*1fe80*/  @!P2 LEA.HI.X R5, R16, R0.reuse, R17, 0x1, P0 ;  /* 0x000000001005a211 */ /* 0x090fe400000f0c11 */
[----:B------:R-:W-:-:S03]  /*1fe90*/  @!P3 LEA.HI.X R15, R221, R0, R21, 0x1, P1 ;  /* 0x00000000dd0fb211 */ /* 0x000fc600008f0c15 */
[----:B------:R3:W-:Y:S04]  /*1fea0*/  @!P2 ST.E.128 desc[UR6][R4.64], R24 ;  /* 0x000000180400a985 */ /* 0x0007e8000c101d06 */
[----:B------:R3:W-:Y:S02]  /*1feb0*/  @!P3 ST.E.128 desc[UR6][R14.64], R40 ;  /* 0x000000280e00b985 */ /* 0x0007e4000c101d06 */
.L_x_624:
[----:B------:R-:W-:Y:S05]  /*1fec0*/  BSYNC B1 ;  /* 0x0000000000017941 */ /* 0x000fea0003800000 */
.L_x_623:
[----:B------:R-:W-:-:S03]  /*1fed0*/  UMOV UR4, 0xffffffff ;  /* 0xffffffff00047882 */ /* 0x000fc60000000000 */
[----:B------:R-:W-:Y:S05]  /*1fee0*/  BRA.DIV UR4, `(.L_x_625) ;  /* 0x000000a204647947 */ /* 0x000fea000b800000 */
[----:B----4-:R4:W0:Y:S04]  /*1fef0*/  SHFL.IDX PT, R0, R8, 0x2, 0x181f ;  /* 0x00581f0008007f89 */ /* 0x01082800000e0000 */
[----:B--23--:R4:W2:Y:S02]  /*1ff00*/  SHFL.IDX PT, R14, R3, 0x2, 0x181f ;  /* 0x00581f00030e7f89 */ /* 0x00c8a400000e0000 */
.L_x_834:
[----:B------:R-:W-:Y:S01]  /*1ff10*/  VIADD R4, R20, 0x40 ;  /* 0x0000004014047836 */ /* 0x000fe20000000000 */
        /* <DEDUP_REMOVED lines=9> */
[-C--:B0-----:R-:W-:Y:S02]  /*1ffb0*/  @!P2 LEA.HI.X R5, R16, R0.reuse, R17, 0x1, P0 ;  /* 0x000000001005a211 */ /* 0x081fe400000f0c11 */
[----:B------:R-:W-:-:S03]  /*1ffc0*/  @!P3 LEA.HI.X R15, R221, R0, R21, 0x1, P1 ;  /* 0x00000000dd0fb211 */ /* 0x000fc600008f0c15 */
[----:B------:R3:W-:Y:S04]  /*1ffd0*/  @!P2 ST.E.128 desc[UR6][R4.64], R28 ;  /* 0x0000001c0400a985 */ /* 0x0007e8000c101d06 */
[----:B------:R3:W-:Y:S02]  /*1ffe0*/  @!P3 ST.E.128 desc[UR6][R14.64], R44 ;  /* 0x0000002c0e00b985 */ /* 0x0007e4000c101d06 */
.L_x_627:
[----:B------:R-:W-:Y:S05]  /*1fff0*/  BSYNC B1 ;  /* 0x0000000000017941 */ /* 0x000fea0003800000 */
.L_x_626:
[----:B------:R-:W-:-:S03]  /*20000*/  UMOV UR4, 0xffffffff ;  /* 0xffffffff00047882 */ /* 0x000fc60000000000 */
[----:B------:R-:W-:Y:S05]  /*20010*/  BRA.DIV UR4, `(.L_x_628) ;  /* 0x000000a204607947 */ /* 0x000fea000b800000 */
[----:B0-----:R0:W0:Y:S04]  /*20020*/  SHFL.IDX PT, R0, R8, 0x3, 0x181f ;  /* 0x00781f0008007f89 */ /* 0x00102800000e0000 */
[----:B--23--:R2:W3:Y:S02]  /*20030*/  SHFL.IDX PT, R14, R3, 0x3, 0x181f ;  /* 0x00781f00030e7f89 */ /* 0x00c4e400000e0000 */
.L_x_838:
[----:B------:R-:W-:-:S05]  /*20040*/  VIADD R4, R20, 0x60 ;  /* 0x0000006014047836 */ /* 0x000fca0000000000 */
[----:B------:R-:W-:-:S13]  /*20050*/  ISETP.GE.AND P0, PT, R4, R9, PT ;  /* 0x000000090400720c */ /* 0x000fda0003f06270 */
[----:B------:R-:W-:Y:S05]  /*20060*/  @P0 BRA `(.L_x_629) ;  /* 0x0000001c000c0947 */ /* 0x000fea0003800000 */
[----:B------:R-:W-:Y:S01]  /*20070*/  ULDC UR4, c[0x0][0xac8] ;  /* 0x0002b20000047ab9 */ /* 0x000fe20000000800 */
[----:B------:R-:W-:Y:S01]  /*20080*/  ULDC.64 UR6, c[0x0][0x208] ;  /* 0x0000820000067ab9 */ /* 0x000fe20000000a00 */
[----:B------:R-:W-:-:S13]  /*20090*/  ISETP.GE.AND P1, PT, R16, UR4, PT ;  /* 0x0000000410007c0c */ /* 0x000fda000bf26270 */
[----:B---3--:R-:W-:-:S04]  /*200a0*/  @!P1 LEA R4, P0, R16, R14, 0x1 ;  /* 0x0000000e10049211 */ /* 0x008fc800078008ff */
[----:B0-----:R-:W-:Y:S02]  /*200b0*/  @!P1 LEA.HI.X R5, R16, R0, R17, 0x1, P0 ;  /* 0x0000000010059211 */ /* 0x001fe400000f0c11 */
[----:B------:R-:W-:-:S03]  /*200c0*/  ISETP.GE.AND P0, PT, R221, UR4, PT ;  /* 0x00000004dd007c0c */ /* 0x000fc6000bf06270 */
[----:B------:R0:W-:Y:S10]  /*200d0*/  @!P1 ST.E.128 desc[UR6][R4.64], R32 ;  /* 0x0000002004009985 */ /* 0x0001f4000c101d06 */
[----:B------:R-:W-:Y:S05]  /*200e0*/  @P0 BRA `(.L_x_629) ;  /* 0x0000001800ec0947 */ /* 0x000fea0003800000 */
[----:B------:R-:W-:Y:S01]  /*200f0*/  LEA R14, P0, R221, R14, 0x1 ;  /* 0x0000000edd0e7211 */ /* 0x000fe200078008ff */
[----:B------:R-:W-:-:S03]  /*20100*/  ULDC.64 UR4, c[0x0][0x208] ;  /* 0x0000820000047ab9 */ /* 0x000fc60000000a00 */
[----:B------:R-:W-:-:S05]  /*20110*/  LEA.HI.X R15, R221, R0, R21, 0x1, P0 ;  /* 0x00000000dd0f7211 */ /* 0x000fca00000f0c15 */
[----:B------:R3:W-:Y:S01]  /*20120*/  ST.E.128 desc[UR4][R14.64], R48 ;  /* 0x000000300e007985 */ /* 0x0007e2000c101d04 */
[----:B------:R-:W-:Y:S05]  /*20130*/  BRA `(.L_x_629) ;  /* 0x0000001800d87947 */ /* 0x000fea0003800000 */
.L_x_618:
[----:B------:R-:W2:Y:S01]  /*20140*/  LDL R119, [R1+0x38] ;  /* 0x0000380001777983 */ /* 0x000ea20000100800 */
[----:B0-----:R-:W0:Y:S01]  /*20150*/  @P1 LDC R0, c[0x0][0xbec] ;  /* 0x0002fb00ff001b82 */ /* 0x001e220000000800 */
[----:B------:R-:W-:Y:S01]  /*20160*/  ULDC.64 UR4, c[0x0][0xb08] ;  /* 0x0002c20000047ab9 */ /* 0x000fe20000000a00 */
[----:B------:R-:W-:Y:S01]  /*20170*/  SHF.R.S32.HI R3, RZ, 0x1f, R10 ;  /* 0x0000001fff037819 */ /* 0x000fe2000001140a */
[----:B------:R-:W-:Y:S01]  /*20180*/  IMAD R12, R12, UR4, RZ ;  /* 0x000000040c0c7c24 */ /* 0x000fe2000f8e02ff */
[----:B------:R-:W-:Y:S01]  /*20190*/  ULDC.64 UR6, c[0x0][0xb30] ;  /* 0x0002cc0000067ab9 */ /* 0x000fe20000000a00 */
[----:B------:R-:W-:-:S03]  /*201a0*/  IMAD.WIDE.U32 R4, R11, UR4, RZ ;  /* 0x000000040b047c25 */ /* 0x000fc6000f8e00ff */
[----:B------:R-:W1:Y:S01]  /*201b0*/  @P1 LDC R13, c[0x0][0xbf0] ;  /* 0x0002fc00ff0d1b82 */ /* 0x000e620000000800 */
[----:B------:R-:W-:Y:S01]  /*201c0*/  IMAD R11, R11, UR5, R12 ;  /* 0x000000050b0b7c24 */ /* 0x000fe2000f8e020c */
[----:B------:R-:W-:-:S03]  /*201d0*/  ULDC.64 UR4, c[0x0][0xb38] ;  /* 0x0002ce0000047ab9 */ /* 0x000fc60000000a00 */
[----:B------:R-:W-:Y:S02]  /*201e0*/  IMAD.IADD R5, R5, 0x1, R11 ;  /* 0x0000000105057824 */ /* 0x000fe400078e020b */
[----:B------:R-:W-:-:S04]  /*201f0*/  IMAD.WIDE.U32 R4, R102, UR4, R4 ;  /* 0x0000000466047c25 */ /* 0x000fc8000f8e0004 */
[----:B------:R-:W-:Y:S01]  /*20200*/  IMAD R5, R102, UR5, R5 ;  /* 0x0000000566057c24 */ /* 0x000fe2000f8e0205 */
[----:B------:R-:W-:Y:S02]  /*20210*/  ULDC.64 UR4, c[0x0][0xb40] ;  /* 0x0002d00000047ab9 */ /* 0x000fe40000000a00 */
[----:B------:R-:W-:Y:S02]  /*20220*/  IMAD R3, R3, UR4, RZ ;  /* 0x0000000403037c24 */ /* 0x000fe4000f8e02ff */
[----:B0-----:R-:W-:-:S04]  /*20230*/  @P1 IMAD.HI.U32 R0, R101, R0, RZ ;  /* 0x0000000065001227 */ /* 0x001fc800078e00ff */
[C---:B------:R-:W-:Y:S02]  /*20240*/  IMAD R7, R10.reuse, UR5, R3 ;  /* 0x000000050a077c24 */ /* 0x040fe4000f8e0203 */
[----:B------:R-:W-:Y:S01]  /*20250*/  IMAD.WIDE.U32 R10, R10, UR4, R4 ;  /* 0x000000040a0a7c25 */ /* 0x000fe2000f8e0004 */
[----:B------:R-:W-:-:S03]  /*20260*/  ULDC.64 UR4, c[0x0][0xb48] ;  /* 0x0002d20000047ab9 */ /* 0x000fc60000000a00 */
[----:B------:R-:W-:Y:S01]  /*20270*/  IMAD.MOV.U32 R3, RZ, RZ, R101 ;  /* 0x000000ffff037224 */ /* 0x000fe200078e0065 */
[----:B-1----:R-:W-:Y:S01]  /*20280*/  @P1 SHF.R.U32.HI R3, RZ, R13, R0 ;  /* 0x0000000dff031219 */ /* 0x002fe20000011600 */
[----:B------:R-:W-:-:S03]  /*20290*/  IMAD.IADD R11, R11, 0x1, R7 ;  /* 0x000000010b0b7824 */ /* 0x000fc600078e0207 */
[--C-:B------:R-:W-:Y:S01]  /*202a0*/  SHF.R.S32.HI R0, RZ, 0x1f, R3.reuse ;  /* 0x0000001fff007819 */ /* 0x100fe20000011403 */
[----:B------:R-:W-:Y:S02]  /*202b0*/  IMAD.MOV R7, RZ, RZ, -R3 ;  /* 0x000000ffff077224 */ /* 0x000fe400078e0a03 */
[----:B------:R-:W-:-:S04]  /*202c0*/  IMAD.WIDE.U32 R4, R100, UR4, R10 ;  /* 0x0000000464047c25 */ /* 0x000fc8000f8e000a */
[----:B------:R-:W-:Y:S02]  /*202d0*/  IMAD R7, R8, R7, R101 ;  /* 0x0000000708077224 */ /* 0x000fe400078e0265 */
[----:B------:R-:W-:Y:S02]  /*202e0*/  IMAD R0, R0, UR6, RZ ;  /* 0x0000000600007c24 */ /* 0x000fe4000f8e02ff */
[----:B------:R-:W-:Y:S01]  /*202f0*/  IMAD R5, R100, UR5, R5 ;  /* 0x0000000564057c24 */ /* 0x000fe2000f8e0205 */
[----:B------:R-:W-:Y:S01]  /*20300*/  ULDC.64 UR4, c[0x0][0xb28] ;  /* 0x0002ca0000047ab9 */ /* 0x000fe20000000a00 */
[C---:B------:R-:W-:Y:S01]  /*20310*/  IMAD R11, R3.reuse, UR7, R0 ;  /* 0x00000007030b7c24 */ /* 0x040fe2000f8e0200 */
[----:B------:R-:W-:Y:S01]  /*20320*/  SHF.R.S32.HI R0, RZ, 0x1f, R7 ;  /* 0x0000001fff007819 */ /* 0x000fe20000011407 */
[----:B------:R-:W-:-:S04]  /*20330*/  IMAD.WIDE.U32 R4, R3, UR6, R4 ;  /* 0x0000000603047c25 */ /* 0x000fc8000f8e0004 */
[----:B------:R-:W-:Y:S02]  /*20340*/  IMAD R0, R0, UR4, RZ ;  /* 0x0000000400007c24 */ /* 0x000fe4000f8e02ff */
[----:B------:R-:W-:Y:S02]  /*20350*/  IMAD.IADD R5, R5, 0x1, R11 ;  /* 0x0000000105057824 */ /* 0x000fe400078e020b */
[----:B------:R-:W-:Y:S02]  /*20360*/  VIADD R8, R2, 0x34820 ;  /* 0x0003482002087836 */ /* 0x000fe40000000000 */
[C---:B------:R-:W-:Y:S02]  /*20370*/  IMAD R3, R7.reuse, UR5, R0 ;  /* 0x0000000507037c24 */ /* 0x040fe4000f8e0200 */
[----:B------:R-:W-:Y:S01]  /*20380*/  IMAD.WIDE.U32 R4, R7, UR4, R4 ;  /* 0x0000000407047c25 */ /* 0x000fe2000f8e0004 */
[----:B------:R-:W-:Y:S01]  /*20390*/  ULDC.64 UR4, c[0x0][0xb00] ;  /* 0x0002c00000047ab9 */ /* 0x000fe20000000a00 */
[----:B------:R-:W-:-:S02]  /*203a0*/  PRMT R8, RZ, 0x654, R8 ;  /* 0x00000654ff087816 */ /* 0x000fc40000000008 */
[----:B------:R-:W-:Y:S01]  /*203b0*/  IMAD.IADD R3, R5, 0x1, R3 ;  /* 0x0000000105037824 */ /* 0x000fe200078e0203 */
[C---:B------:R-:W-:Y:S01]  /*203c0*/  LEA R0, P0, R4.reuse, UR4, 0x2 ;  /* 0x0000000404007c11 */ /* 0x040fe2000f8010ff */
[----:B------:R-:W-:Y:S01]  /*203d0*/  UMOV UR4, 0xffffffff ;  /* 0xffffffff00047882 */ /* 0x000fe20000000000 */
[----:B------:R0:W-:Y:S02]  /*203e0*/  SYNCS.ARRIVE.TRANS64.RED.A1T0 RZ, [R8+URZ], RZ ;  /* 0x000000ff08ff79a7 */ /* 0x0001e4000810043f */
[----:B------:R-:W-:Y:S01]  /*203f0*/  LEA.HI.X R4, R4, UR5, R3, 0x2, P0 ;  /* 0x0000000504047c11 */ /* 0x000fe200080f1403 */
[C---:B--2---:R-:W-:Y:S01]  /*20400*/  VIADD R32, R119.reuse, 0x38 ;  /* 0x0000003877207836 */ /* 0x044fe20000000000 */
[C---:B------:R-:W-:Y:S01]  /*20410*/  IADD3 R30, R119.reuse, 0x30, RZ ;  /* 0x00000030771e7810 */ /* 0x040fe20007ffe0ff */
[C---:B------:R-:W-:Y:S02]  /*20420*/  VIADD R34, R119.reuse, 0x40 ;  /* 0x0000004077227836 */ /* 0x040fe40000000000 */
[----:B------:R-:W-:-:S02]  /*20430*/  VIADD R98, R119, 0x48 ;  /* 0x0000004877627836 */ /* 0x000fc40000000000 */
[C---:B------:R-:W-:Y:S02]  /*20440*/  VIADD R100, R119.reuse, 0x50 ;  /* 0x0000005077647836 */ /* 0x040fe40000000000 */
[C---:B------:R-:W-:Y:S02]  /*20450*/  VIADD R102, R119.reuse, 0x58 ;  /* 0x0000005877667836 */ /* 0x040fe40000000000 */
[C---:B------:R-:W-:Y:S02]  /*20460*/  VIADD R104, R119.reuse, 0x60 ;  /* 0x0000006077687836 */ /* 0x040fe40000000000 */
[C---:B------:R-:W-:Y:S02]  /*20470*/  VIADD R106, R119.reuse, 0x68 ;  /* 0x00000068776a7836 */ /* 0x040fe40000000000 */
[C---:B------:R-:W-:Y:S02]  /*20480*/  VIADD R108, R119.reuse, 0x70 ;  /* 0x00000070776c7836 */ /* 0x040fe40000000000 */
[----:B------:R-:W-:-:S02]  /*20490*/  VIADD R110, R119, 0x78 ;  /* 0x00000078776e7836 */ /* 0x000fc40000000000 */
[C---:B------:R-:W-:Y:S02]  /*204a0*/  VIADD R7, R119.reuse, 0x8 ;  /* 0x0000000877077836 */ /* 0x040fe40000000000 */
[C---:B------:R-:W-:Y:S02]  /*204b0*/  VIADD R112, R119.reuse, 0x10 ;  /* 0x0000001077707836 */ /* 0x040fe40000000000 */
[C---:B------:R-:W-:Y:S02]  /*204c0*/  VIADD R114, R119.reuse, 0x28 ;  /* 0x0000002877727836 */ /* 0x040fe40000000000 */
[C---:B------:R-:W-:Y:S02]  /*204d0*/  VIADD R115, R119.reuse, 0x20 ;  /* 0x0000002077737836 */ /* 0x040fe40000000000 */
[----:B------:R-:W-:Y:S01]  /*204e0*/  VIADD R117, R119, 0x18 ;  /* 0x0000001877757836 */ /* 0x000fe20000000000 */
[----:B------:R-:W-:Y:S02]  /*204f0*/  SHF.R.S32.HI R31, RZ, 0x1f, R30 ;  /* 0x0000001fff1f7819 */ /* 0x000fe4000001141e */
[----:B------:R-:W-:-:S02]  /*20500*/  SHF.R.S32.HI R33, RZ, 0x1f, R32 ;  /* 0x0000001fff217819 */ /* 0x000fc40000011420 */
[----:B------:R-:W-:Y:S02]  /*20510*/  SHF.R.S32.HI R35, RZ, 0x1f, R34 ;  /* 0x0000001fff237819 */ /* 0x000fe40000011422 */
[----:B------:R-:W-:Y:S02]  /*20520*/  SHF.R.S32.HI R99, RZ, 0x1f, R98 ;  /* 0x0000001fff637819 */ /* 0x000fe40000011462 */
[----:B------:R-:W-:Y:S02]  /*20530*/  SHF.R.S32.HI R101, RZ, 0x1f, R100 ;  /* 0x0000001fff657819 */ /* 0x000fe40000011464 */
[----:B------:R-:W-:Y:S02]  /*20540*/  SHF.R.S32.HI R103, RZ, 0x1f, R102 ;  /* 0x0000001fff677819 */ /* 0x000fe40000011466 */
[----:B------:R-:W-:Y:S02]  /*20550*/  SHF.R.S32.HI R105, RZ, 0x1f, R104 ;  /* 0x0000001fff697819 */ /* 0x000fe40000011468 */
[----:B------:R-:W-:-:S02]  /*20560*/  SHF.R.S32.HI R107, RZ, 0x1f, R106 ;  /* 0x0000001fff6b7819 */ /* 0x000fc4000001146a */
[----:B------:R-:W-:Y:S02]  /*20570*/  SHF.R.S32.HI R109, RZ, 0x1f, R108 ;  /* 0x0000001fff6d7819 */ /* 0x000fe4000001146c */
[----:B------:R-:W-:Y:S02]  /*20580*/  SHF.R.S32.HI R111, RZ, 0x1f, R110 ;  /* 0x0000001fff6f7819 */ /* 0x000fe4000001146e */
[----:B0-----:R-:W-:Y:S02]  /*20590*/  SHF.R.S32.HI R8, RZ, 0x1f, R7 ;  /* 0x0000001fff087819 */ /* 0x001fe40000011407 */
[----:B------:R-:W-:Y:S02]  /*205a0*/  SHF.R.S32.HI R113, RZ, 0x1f, R112 ;  /* 0x0000001fff717819 */ /* 0x000fe40000011470 */
[----:B------:R-:W-:Y:S02]  /*205b0*/  SHF.R.S32.HI R116, RZ, 0x1f, R114 ;  /* 0x0000001fff747819 */ /* 0x000fe40000011472 */
[----:B------:R-:W-:-:S02]  /*205c0*/  SHF.R.S32.HI R118, RZ, 0x1f, R115 ;  /* 0x0000001fff767819 */ /* 0x000fc40000011473 */
[----:B------:R-:W-:Y:S01]  /*205d0*/  SHF.R.S32.HI R120, RZ, 0x1f, R117 ;  /* 0x0000001fff787819 */ /* 0x000fe20000011475 */
[----:B------:R-:W-:Y:S06]  /*205e0*/  BRA.DIV UR4, `(.L_x_630) ;  /* 0x0000009e04347947 */ /* 0x000fec000b800000 */
[----:B------:R0:W1:Y:S04]  /*205f0*/  SHFL.IDX PT, R3, R4, RZ, 0x1c1f ;  /* 0x001c1fff04037589 */ /* 0x00006800000e0000 */
[----:B------:R0:W2:Y:S02]  /*20600*/  SHFL.IDX PT, R14, R0, RZ, 0x1c1f ;  /* 0x001c1fff000e7589 */ /* 0x0000a400000e0000 */
.L_x_841:
[----:B------:R-:W-:Y:S01]  /*20610*/  ISETP.GE.AND P0, PT, R24, R9, PT ;  /* 0x000000091800720c */ /* 0x000fe20003f06270 */
[----:B------:R-:W-:-:S12]  /*20620*/  BSSY B1, `(.L_x_631) ;  /* 0x0000044000017945 */ /* 0x000fd80003800000 */
[----:B------:R-:W-:Y:S05]  /*20630*/  @P0 BRA `(.L_x_632) ;  /* 0x0000000400080947 */ /* 0x000fea0003800000 */
[----:B------:R-:W-:Y:S01]  /*20640*/  ULDC UR4, c[0x0][0xac8] ;  /* 0x0002b20000047ab9 */ /* 0x000fe20000000800 */
[----:B------:R-:W-:Y:S01]  /*20650*/  ULDC.64 UR6, c[0x0][0x208] ;  /* 0x0000820000067ab9 */ /* 0x000fe20000000a00 */
[----:B------:R-:W-:Y:S02]  /*20660*/  ISETP.GE.AND P0, PT, R119, UR4, PT ;  /* 0x0000000477007c0c */ /* 0x000fe4000bf06270 */
[----:B------:R-:W-:Y:S02]  /*20670*/  ISETP.GE.AND P2, PT, R7, UR4, PT ;  /* 0x0000000407007c0c */ /* 0x000fe4000bf46270 */
[----:B------:R-:W-:Y:S02]  /*20680*/  ISETP.GE.AND P3, PT, R112, UR4, PT ;  /* 0x0000000470007c0c */ /* 0x000fe4000bf66270 */
[----:B------:R-:W-:-:S07]  /*20690*/  ISETP.GE.AND P1, PT, R117, UR4, PT ;  /* 0x0000000475007c0c */ /* 0x000fce000bf26270 */
[----:B-1----:R-:W-:Y:S02]  /*206a0*/  @!P0 IMAD.MOV.U32 R15, RZ, RZ, R3 ;  /* 0x000000ffff0f8224 */ /* 0x002fe400078e0003 */
[----:B--2---:R-:W-:Y:S01]  /*206b0*/  @!P2 LEA R10, P4, R7, R14, 0x2 ;  /* 0x0000000e070aa211 */ /* 0x004fe200078810ff */
[----:B------:R-:W-:-:S03]  /*206c0*/  @!P0 IMAD.WIDE R12, R119, 0x4, R14 ;  /* 0x00000004770c8825 */ /* 0x000fc600078e020e */
[-C--:B------:R-:W-:Y:S02]  /*206d0*/  @!P2 LEA.HI.X R11, R7, R3.reuse, R8, 0x2, P4 ;  /* 0x00000003070ba211 */ /* 0x080fe400020f1408 */
[-C--:B------:R-:W-:Y:S01]  /*206e0*/  @!P3 LEA R24, P4, R112, R14.reuse, 0x2 ;  /* 0x0000000e7018b211 */ /* 0x080fe200078810ff */
[----:B------:R1:W-:Y:S01]  /*206f0*/  @!P0 ST.E.64 desc[UR6][R12.64], R20 ;  /* 0x000000140c008985 */ /* 0x0003e2000c101b06 */
[----:B------:R-:W-:Y:S02]  /*20700*/  ISETP.GE.AND P0, PT, R115, UR4, PT ;  /* 0x0000000473007c0c */ /* 0x000fe4000bf06270 */
[----:B------:R-:W-:Y:S01]  /*20710*/  @!P1 LEA R26, P5, R117, R14, 0x2 ;  /* 0x0000000e751a9211 */ /* 0x000fe200078a10ff */
[----:B------:R2:W-:Y:S01]  /*20720*/  @!P2 ST.E.64 desc[UR6][R10.64], R88 ;  /* 0x000000580a00a985 */ /* 0x0005e2000c101b06 */
[----:B------:R-:W-:Y:S02]  /*20730*/  ISETP.GE.AND P2, PT, R114, UR4, PT ;  /* 0x0000000472007c0c */ /* 0x000fe4000bf46270 */
[----:B------:R-:W-:-:S02]  /*20740*/  @!P3 LEA.HI.X R25, R112, R3, R113, 0x2, P4 ;  /* 0x000000037019b211 */ /* 0x000fc400020f1471 */
[----:B------:R-:W-:Y:S02]  /*20750*/  @!P1 LEA.HI.X R27, R117, R3, R120, 0x2, P5 ;  /* 0x00000003751b9211 */ /* 0x000fe400028f1478 */
[----:B------:R-:W-:Y:S01]  /*20760*/  ISETP.GE.AND P4, PT, R30, UR4, PT ;  /* 0x000000041e007c0c */ /* 0x000fe2000bf86270 */
[----:B------:R3:W-:Y:S02]  /*20770*/  @!P3 ST.E.64 desc[UR6][R24.64], R90 ;  /* 0x0000005a1800b985 */ /* 0x0007e4000c101b06 */
[-C--:B------:R-:W-:Y:S02]  /*20780*/  @!P0 LEA R28, P3, R115, R14.reuse, 0x2 ;  /* 0x0000000e731c8211 */ /* 0x080fe400078610ff */
[----:B------:R4:W-:Y:S01]  /*20790*/  @!P1 ST.E.64 desc[UR6][R26.64], R36 ;  /* 0x000000241a009985 */ /* 0x0009e2000c101b06 */
[----:B------:R-:W-:Y:S02]  /*207a0*/  ISETP.GE.AND P1, PT, R32, UR4, PT ;  /* 0x0000000420007c0c */ /* 0x000fe4000bf26270 */
[----:B-1----:R-:W-:-:S02]  /*207b0*/  @!P2 LEA R12, P5, R114, R14, 0x2 ;  /* 0x0000000e720ca211 */ /* 0x002fc400078a10ff */
[-C--:B------:R-:W-:Y:S02]  /*207c0*/  @!P0 LEA.HI.X R29, R115, R3.reuse, R118, 0x2, P3 ;  /* 0x00000003731d8211 */ /* 0x080fe400018f1476 */
[----:B------:R-:W-:Y:S02]  /*207d0*/  @!P2 LEA.HI.X R13, R114, R3, R116, 0x2, P5 ;  /* 0x00000003720da211 */ /* 0x000fe400028f1474 */
[----:B------:R-:W-:Y:S01]  /*207e0*/  ISETP.GE.AND P3, PT, R34, UR4, PT ;  /* 0x0000000422007c0c */ /* 0x000fe2000bf66270 */
[----:B------:R-:W-:Y:S01]  /*207f0*/  @!P0 ST.E.64 desc[UR6][R28.64], R40 ;  /* 0x000000281c008985 */ /* 0x000fe2000c101b06 */
[----:B--2---:R-:W-:-:S03]  /*20800*/  @!P4 LEA R10, P0, R30, R14, 0x2 ;  /* 0x0000000e1e0ac211 */ /* 0x004fc600078010ff */
[----:B------:R1:W-:Y:S01]  /*20810*/  @!P2 ST.E.64 desc[UR6][R12.64], R44 ;  /* 0x0000002c0c00a985 */ /* 0x0003e2000c101b06 */
[-C--:B------:R-:W-:Y:S02]  /*20820*/  @!P1 LEA R20, P5, R32, R14.reuse, 0x2 ;  /* 0x0000000e20149211 */ /* 0x080fe400078a10ff */
[----:B------:R-:W-:Y:S02]  /*20830*/  ISETP.GE.AND P2, PT, R98, UR4, PT ;  /* 0x0000000462007c0c */ /* 0x000fe4000bf46270 */
[-C--:B------:R-:W-:Y:S02]  /*20840*/  @!P4 LEA.HI.X R11, R30, R3.reuse, R31, 0x2, P0 ;  /* 0x000000031e0bc211 */ /* 0x080fe400000f141f */
[----:B------:R-:W-:Y:S02]  /*20850*/  ISETP.GE.AND P0, PT, R100, UR4, PT ;  /* 0x0000000464007c0c */ /* 0x000fe4000bf06270 */
[----:B------:R-:W-:Y:S01]  /*20860*/  @!P1 LEA.HI.X R21, R32, R3, R33, 0x2, P5 ;  /* 0x0000000320159211 */ /* 0x000fe200028f1421 */
[----:B------:R2:W-:Y:S01]  /*20870*/  @!P4 ST.E.64 desc[UR6][R10.64], R48 ;  /* 0x000000300a00c985 */ /* 0x0005e2000c101b06 */
[----:B---3--:R-:W-:-:S03]  /*20880*/  @!P3 LEA R24, P5, R34, R14, 0x2 ;  /* 0x0000000e2218b211 */ /* 0x008fc600078a10ff */
[----:B------:R3:W-:Y:S01]  /*20890*/  @!P1 ST.E.64 desc[UR6][R20.64], R52 ;  /* 0x0000003414009985 */ /* 0x0007e2000c101b06 */
[----:B------:R-:W-:Y:S02]  /*208a0*/  ISETP.GE.AND P1, PT, R102, UR4, PT ;  /* 0x0000000466007c0c */ /* 0x000fe4000bf26270 */
[-C--:B------:R-:W-:Y:S02]  /*208b0*/  @!P3 LEA.HI.X R25, R34, R3.reuse, R35, 0x2, P5 ;  /* 0x000000032219b211 */ /* 0x080fe400028f1423 */
[-C--:B----4-:R-:W-:Y:S02]  /*208c0*/  @!P2 LEA R26, P4, R98, R14.reuse, 0x2 ;  /* 0x0000000e621aa211 */ /* 0x090fe400078810ff */
[----:B-1----:R-:W-:Y:S01]  /*208d0*/  @!P0 LEA R12, P5, R100, R14, 0x2 ;  /* 0x0000000e640c8211 */ /* 0x002fe200078a10ff */
[----:B------:R1:W-:Y:S01]  /*208e0*/  @!P3 ST.E.64 desc[UR6][R24.64], R56 ;  /* 0x000000381800b985 */ /* 0x0003e2000c101b06 */
[----:B------:R-:W-:Y:S02]  /*208f0*/  @!P2 LEA.HI.X R27, R98, R3, R99, 0x2, P4 ;  /* 0x00000003621ba211 */ /* 0x000fe400020f1463 */
[----:B------:R-:W-:-:S02]  /*20900*/  ISETP.GE.AND P3, PT, R104, UR4, PT ;  /* 0x0000000468007c0c */ /* 0x000fc4000bf66270 */
[-C--:B------:R-:W-:Y:S01]  /*20910*/  @!P0 LEA.HI.X R13, R100, R3.reuse, R101, 0x2, P5 ;  /* 0x00000003640d8211 */ /* 0x080fe200028f1465 */
[----:B------:R4:W-:Y:S01]  /*20920*/  @!P2 ST.E.64 desc[UR6][R26.64], R60 ;  /* 0x0000003c1a00a985 */ /* 0x0009e2000c101b06 */
[----:B------:R-:W-:Y:S02]  /*20930*/  ISETP.GE.AND P4, PT, R106, UR4, PT ;  /* 0x000000046a007c0c */ /* 0x000fe4000bf86270 */
[----:B--2---:R-:W-:Y:S01]  /*20940*/  @!P1 LEA R10, P5, R102, R14, 0x2 ;  /* 0x0000000e660a9211 */ /* 0x004fe200078a10ff */
[----:B------:R2:W-:Y:S01]  /*20950*/  @!P0 ST.E.64 desc[UR6][R12.64], R64 ;  /* 0x000000400c008985 */ /* 0x0005e2000c101b06 */
[----:B------:R-:W-:Y:S02]  /*20960*/  ISETP.GE.AND P2, PT, R108, UR4, PT ;  /* 0x000000046c007c0c */ /* 0x000fe4000bf46270 */
[----:B------:R-:W-:Y:S02]  /*20970*/  ISETP.GE.AND P0, PT, R110, UR4, PT ;  /* 0x000000046e007c0c */ /* 0x000fe4000bf06270 */
[----:B------:R-:W-:-:S02]  /*20980*/  @!P1 LEA.HI.X R11, R102, R3, R103, 0x2, P5 ;  /* 0x00000003660b9211 */ /* 0x000fc400028f1467 */
[----:B---3--:R-:W-:-:S03]  /*20990*/  @!P3 LEA R20, P5, R104, R14, 0x2 ;  /* 0x0000000e6814b211 */ /* 0x008fc600078a10ff */
[----:B------:R2:W-:Y:S01]  /*209a0*/  @!P1 ST.E.64 desc[UR6][R10.64], R68 ;  /* 0x000000440a009985 */ /* 0x0005e2000c101b06 */
[-C--:B-1----:R-:W-:Y:S02]  /*209b0*/  @!P4 LEA R24, P1, R106, R14.reuse, 0x2 ;  /* 0x0000000e6a18c211 */ /* 0x082fe400078210ff */
[-C--:B------:R-:W-:Y:S02]  /*209c0*/  @!P3 LEA.HI.X R21, R104, R3.reuse, R105, 0x2, P5 ;  /* 0x000000036815b211 */ /* 0x080fe400028f1469 */
[-C--:B----4-:R-:W-:Y:S02]  /*209d0*/  @!P2 LEA R26, P5, R108, R14.reuse, 0x2 ;  /* 0x0000000e6c1aa211 */ /* 0x090fe400078a10ff */
[-C--:B------:R-:W-:Y:S01]  /*209e0*/  @!P4 LEA.HI.X R25, R106, R3.reuse, R107, 0x2, P1 ;  /* 0x000000036a19c211 */ /* 0x080fe200008f146b */
[----:B------:R2:W-:Y:S01]  /*209f0*/  @!P3 ST.E.64 desc[UR6][R20.64], R72 ;  /* 0x000000481400b985 */ /* 0x0005e2000c101b06 */
[----:B------:R-:W-:Y:S02]  /*20a00*/  @!P0 LEA R14, P1, R110, R14, 0x2 ;  /* 0x0000000e6e0e8211 */ /* 0x000fe400078210ff */
[-C--:B------:R-:W-:Y:S01]  /*20a10*/  @!P2 LEA.HI.X R27, R108, R3.reuse, R109, 0x2, P5 ;  /* 0x000000036c1ba211 */ /* 0x080fe200028f146d */
[----:B------:R2:W-:Y:S01]  /*20a20*/  @!P4 ST.E.64 desc[UR6][R24.64], R76 ;  /* 0x0000004c1800c985 */ /* 0x0005e2000c101b06 */
[----:B------:R-:W-:-:S03]  /*20a30*/  @!P0 LEA.HI.X R15, R110, R3, R111, 0x2, P1 ;  /* 0x000000036e0f8211 */ /* 0x000fc600008f146f */
[----:B------:R2:W-:Y:S04]  /*20a40*/  @!P2 ST.E.64 desc[UR6][R26.64], R80 ;  /* 0x000000501a00a985 */ /* 0x0005e8000c101b06 */
[----:B------:R2:W-:Y:S02]  /*20a50*/  @!P0 ST.E.64 desc[UR6][R14.64], R92 ;  /* 0x0000005c0e008985 */ /* 0x0005e4000c101b06 */
.L_x_632:
[----:B------:R-:W-:Y:S05]  /*20a60*/  BSYNC B1 ;  /* 0x0000000000017941 */ /* 0x000fea0003800000 */
.L_x_631:
[----:B------:R-:W-:-:S03]  /*20a70*/  UMOV UR4, 0xffffffff ;  /* 0xffffffff00047882 */ /* 0x000fc60000000000 */
[----:B------:R-:W-:Y:S05]  /*20a80*/  BRA.DIV UR4, `(.L_x_633) ;  /* 0x0000009a04407947 */ /* 0x000fea000b800000 */
[----:B-1----:R1:W3:Y:S04]  /*20a90*/  SHFL.IDX PT, R3, R4, 0x1, 0x1c1f ;  /* 0x003c1f0004037f89 */ /* 0x0022e800000e0000 */
[----:B--2---:R1:W2:Y:S02]  /*20aa0*/  SHFL.IDX PT, R14, R0, 0x1, 0x1c1f ;  /* 0x003c1f00000e7f89 */ /* 0x0042a400000e0000 */
.L_x_845:
[----:B------:R-:W-:-:S13]  /*20ab0*/  ISETP.GE.AND P0, PT, R6, R9, PT ;  /* 0x000000090600720c */ /* 0x000fda0003f06270 */
[----:B------:R-:W-:Y:S05]  /*20ac0*/  @P0 BRA `(.L_x_629) ;  /* 0x0000001000740947 */ /* 0x000fea0003800000 */
[----:B------:R-:W-:Y:S01]  /*20ad0*/  ULDC UR4, c[0x0][0xac8] ;  /* 0x0002b20000047ab9 */ /* 0x000fe20000000800 */
[----:B------:R-:W-:Y:S01]  /*20ae0*/  ULDC.64 UR6, c[0x0][0x208] ;  /* 0x0000820000067ab9 */ /* 0x000fe20000000a00 */
[----:B------:R-:W-:Y:S02]  /*20af0*/  ISETP.GE.AND P5, PT, R119, UR4, PT ;  /* 0x0000000477007c0c */ /* 0x000fe4000bfa6270 */
[----:B------:R-:W-:Y:S02]  /*20b00*/  ISETP.GE.AND P0, PT, R7, UR4, PT ;  /* 0x0000000407007c0c */ /* 0x000fe4000bf06270 */
[----:B------:R-:W-:Y:S02]  /*20b10*/  ISETP.GE.AND P1, PT, R112, UR4, PT ;  /* 0x0000000470007c0c */ /* 0x000fe4000bf26270 */
[----:B------:R-:W-:Y:S02]  /*20b20*/  ISETP.GE.AND P3, PT, R117, UR4, PT ;  /* 0x0000000475007c0c */ /* 0x000fe4000bf66270 */
[----:B------:R-:W-:-:S05]  /*20b30*/  ISETP.GE.AND P4, PT, R115, UR4, PT ;  /* 0x0000000473007c0c */ /* 0x000fca000bf86270 */
[----:B---3--:R-:W-:Y:S02]  /*20b40*/  @!P5 IMAD.MOV.U32 R15, RZ, RZ, R3 ;  /* 0x000000ffff0fd224 */ /* 0x008fe400078e0003 */
[----:B--2---:R-:W-:Y:S01]  /*20b50*/  @!P0 LEA R6, P2, R7, R14, 0x2 ;  /* 0x0000000e07068211 */ /* 0x004fe200078410ff */
[----:B01----:R-:W-:-:S03]  /*20b60*/  @!P5 IMAD.WIDE R4, R119, 0x4, R14 ;  /* 0x000000047704d825 */ /* 0x003fc600078e020e */
[----:B------:R-:W-:Y:S02]  /*20b70*/  @!P0 LEA.HI.X R7, R7, R3, R8, 0x2, P2 ;  /* 0x0000000307078211 */ /* 0x000fe400010f1408 */
[----:B------:R-:W-:Y:S01]  /*20b80*/  ISETP.GE.AND P2, PT, R114, UR4, PT ;  /* 0x0000000472007c0c */ /* 0x000fe2000bf46270 */
[----:B------:R0:W-:Y:S01]  /*20b90*/  @!P5 ST.E.64 desc[UR6][R4.64], R84 ;  /* 0x000000540400d985 */ /* 0x0001e2000c101b06 */
[----:B------:R-:W-:-:S03]  /*20ba0*/  @!P1 LEA R8, P5, R112, R14, 0x2 ;  /* 0x0000000e70089211 */ /* 0x000fc600078a10ff */
[----:B------:R1:W-:Y:S01]  /*20bb0*/  @!P0 ST.E.64 desc[UR6][R6.64], R94 ;  /* 0x0000005e06008985 */ /* 0x0003e2000c101b06 */
[CC--:B------:R-:W-:Y:S02]  /*20bc0*/  @!P3 LEA R10, P0, R117.reuse, R14.reuse, 0x2 ;  /* 0x0000000e750ab211 */ /* 0x0c0fe400078010ff */
[-C--:B------:R-:W-:Y:S02]  /*20bd0*/  @!P1 LEA.HI.X R9, R112, R3.reuse, R113, 0x2, P5 ;  /* 0x0000000370099211 */ /* 0x080fe400028f1471 */
[-C--:B------:R-:W-:Y:S02]  /*20be0*/  @!P3 LEA.HI.X R11, R117, R3.reuse, R120, 0x2, P0 ;  /* 0x00000003750bb211 */ /* 0x080fe400000f1478 */
[----:B------:R-:W-:Y:S01]  /*20bf0*/  ISETP.GE.AND P0, PT, R30, UR4, PT ;  /* 0x000000041e007c0c */ /* 0x000fe2000bf06270 */
[----:B------:R2:W-:Y:S01]  /*20c00*/  @!P1 ST.E.64 desc[UR6][R8.64], R96 ;  /* 0x0000006008009985 */ /* 0x0005e2000c101b06 */
[C---:B------:R-:W-:Y:S02]  /*20c10*/  @!P4 LEA R12, P5, R115.reuse, R14, 0x2 ;  /* 0x0000000e730cc211 */ /* 0x040fe400078a10ff */
[----:B------:R-:W-:Y:S01]  /*20c20*/  ISETP.GE.AND P1, PT, R32, UR4, PT ;  /* 0x0000000420007c0c */ /* 0x000fe2000bf26270 */
[----:B------:R3:W-:Y:S01]  /*20c30*/  @!P3 ST.E.64 desc[UR6][R10.64], R38 ;  /* 0x000000260a00b985 */ /* 0x0007e2000c101b06 */
[----:B------:R-:W-:-:S02]  /*20c40*/  @!P4 LEA.HI.X R13, R115, R3, R118, 0x2, P5 ;  /* 0x00000003730dc211 */ /* 0x000fc400028f1476 */
[-C--:B0-----:R-:W-:Y:S02]  /*20c50*/  @!P2 LEA R4, P5, R114, R14.reuse, 0x2 ;  /* 0x0000000e7204a211 */ /* 0x081fe400078a10ff */
[----:B------:R-:W-:Y:S01]  /*20c60*/  ISETP.GE.AND P3, PT, R34, UR4, PT ;  /* 0x0000000422007c0c */ /* 0x000fe2000bf66270 */
[----:B------:R0:W-:Y:S01]  /*20c70*/  @!P4 ST.E.64 desc[UR6][R12.64], R42 ;  /* 0x0000002a0c00c985 */ /* 0x0001e2000c101b06 */
[-C--:B------:R-:W-:Y:S02]  /*20c80*/  @!P2 LEA.HI.X R5, R114, R3.reuse, R116, 0x2, P5 ;  /* 0x000000037205a211 */ /* 0x080fe400028f1474 */
[----:B-1----:R-:W-:Y:S02]  /*20c90*/  @!P0 LEA R6, P5, R30, R14, 0x2 ;  /* 0x0000000e1e068211 */ /* 0x002fe400078a10ff */
[----:B------:R-:W-:Y:S01]  /*20ca0*/  ISETP.GE.AND P4, PT, R98, UR4, PT ;  /* 0x0000000462007c0c */ /* 0x000fe2000bf86270 */
[----:B------:R1:W-:Y:S01]  /*20cb0*/  @!P2 ST.E.64 desc[UR6][R4.64], R46 ;  /* 0x0000002e0400a985 */ /* 0x0003e2000c101b06 */
[----:B------:R-:W-:-:S02]  /*20cc0*/  @!P0 LEA.HI.X R7, R30, R3, R31, 0x2, P5 ;  /* 0x000000031e078211 */ /* 0x000fc400028f141f */
[-C--:B------:R-:W-:Y:S02]  /*20cd0*/  @!P1 LEA R20, P5, R32, R14.reuse, 0x2 ;  /* 0x0000000e20149211 */ /* 0x080fe400078a10ff */
[----:B------:R-:W-:Y:S01]  /*20ce0*/  ISETP.GE.AND P2, PT, R100, UR4, PT ;  /* 0x0000000464007c0c */ /* 0x000fe2000bf46270 */
[----:B------:R4:W-:Y:S01]  /*20cf0*/  @!P0 ST.E.64 desc[UR6][R6.64], R50 ;  /* 0x0000003206008985 */ /* 0x0009e2000c101b06 */
[-C--:B------:R-:W-:Y:S02]  /*20d00*/  @!P1 LEA.HI.X R21, R32, R3.reuse, R33, 0x2, P5 ;  /* 0x0000000320159211 */ /* 0x080fe400028f1421 */
[----:B--2---:R-:W-:Y:S02]  /*20d10*/  @!P3 LEA R8, P5, R34, R14, 0x2 ;  /* 0x0000000e2208b211 */ /* 0x004fe400078a10ff */
[----:B------:R-:W-:Y:S01]  /*20d20*/  ISETP.GE.AND P0, PT, R102, UR4, PT ;  /* 0x0000000466007c0c */ /* 0x000fe2000bf06270 */
[----:B------:R2:W-:Y:S01]  /*20d30*/  @!P1 ST.E.64 desc[UR6][R20.64], R54 ;  /* 0x0000003614009985 */ /* 0x0005e2000c101b06 */
[----:B------:R-:W-:-:S02]  /*20d40*/  @!P3 LEA.HI.X R9, R34, R3, R35, 0x2, P5 ;  /* 0x000000032209b211 */ /* 0x000fc400028f1423 */
[-C--:B---3--:R-:W-:Y:S02]  /*20d50*/  @!P4 LEA R10, P5, R98, R14.reuse, 0x2 ;  /* 0x0000000e620ac211 */ /* 0x088fe400078a10ff */
[----:B------:R-:W-:Y:S01]  /*20d60*/  ISETP.GE.AND P1, PT, R104, UR4, PT ;  /* 0x0000000468007c0c */ /* 0x000fe2000bf26270 */
[----:B------:R3:W-:Y:S01]  /*20d70*/  @!P3 ST.E.64 desc[UR6][R8.64], R58 ;  /* 0x0000003a0800b985 */ /* 0x0007e2000c101b06 */
[----:B------:R-:W-:Y:S02]  /*20d80*/  @!P4 LEA.HI.X R11, R98, R3, R99, 0x2, P5 ;  /* 0x00000003620bc211 */ /* 0x000fe400028f1463 */
[----:B------:R-:W-:Y:S02]  /*20d90*/  ISETP.GE.AND P3, PT, R106, UR4, PT ;  /* 0x000000046a007c0c */ /* 0x000fe4000bf66270 */
[-C--:B0-----:R-:W-:Y:S01]  /*20da0*/  @!P2 LEA R12, P5, R100, R14.reuse, 0x2 ;  /* 0x0000000e640ca211 */ /* 0x081fe200078a10ff */
[----:B------:R0:W-:Y:S01]  /*20db0*/  @!P4 ST.E.64 desc[UR6][R10.64], R62 ;  /* 0x0000003e0a00c985 */ /* 0x0001e2000c101b06 */
[----:B-1----:R-:W-:-:S02]  /*20dc0*/  @!P0 LEA R4, P4, R102, R14, 0x2 ;  /* 0x0000000e66048211 */ /* 0x002fc400078810ff */
[-C--:B------:R-:W-:Y:S02]  /*20dd0*/  @!P2 LEA.HI.X R13, R100, R3.reuse, R101, 0x2, P5 ;  /* 0x00000003640da211 */ /* 0x080fe400028f1465 */
[----:B------:R-:W-:Y:S02]  /*20de0*/  ISETP.GE.AND P5, PT, R108, UR4, PT ;  /* 0x000000046c007c0c */ /* 0x000fe4000bfa6270 */
[----:B------:R-:W-:Y:S01]  /*20df0*/  @!P0 LEA.HI.X R5, R102, R3, R103, 0x2, P4 ;  /* 0x0000000366058211 */ /* 0x000fe200020f1467 */
[----:B------:R0:W-:Y:S01]  /*20e00*/  @!P2 ST.E.64 desc[UR6][R12.64], R66 ;  /* 0x000000420c00a985 */ /* 0x0001e2000c101b06 */
[----:B----4-:R-:W-:-:S03]  /*20e10*/  @!P1 LEA R6, P4, R104, R14, 0x2 ;  /* 0x0000000e68069211 */ /* 0x010fc600078810ff */
[----:B------:R0:W-:Y:S01]  /*20e20*/  @!P0 ST.E.64 desc[UR6][R4.64], R70 ;  /* 0x0000004604008985 */ /* 0x0001e2000c101b06 */
[-C--:B------:R-:W-:Y:S02]  /*20e30*/  @!P1 LEA.HI.X R7, R104, R3.reuse, R105, 0x2, P4 ;  /* 0x0000000368079211 */ /* 0x080fe400020f1469 */
[-C--:B--2---:R-:W-:Y:S02]  /*20e40*/  @!P3 LEA R20, P4, R106, R14.reuse, 0x2 ;  /* 0x0000000e6a14b211 */ /* 0x084fe400078810ff */
[----:B------:R-:W-:Y:S01]  /*20e50*/  ISETP.GE.AND P0, PT, R110, UR4, PT ;  /* 0x000000046e007c0c */ /* 0x000fe2000bf06270 */
[----:B------:R0:W-:Y:S01]  /*20e60*/  @!P1 ST.E.64 desc[UR6][R6.64], R74 ;  /* 0x0000004a06009985 */ /* 0x0001e2000c101b06 */
[----:B------:R-:W-:Y:S02]  /*20e70*/  @!P3 LEA.HI.X R21, R106, R3, R107, 0x2, P4 ;  /* 0x000000036a15b211 */ /* 0x000fe400020f146b */
[----:B---3--:R-:W-:-:S03]  /*20e80*/  @!P5 LEA R8, P4, R108, R14, 0x2 ;  /* 0x0000000e6c08d211 */ /* 0x008fc600078810ff */
[----:B------:R0:W-:Y:S01]  /*20e90*/  @!P3 ST.E.64 desc[UR6][R20.64], R78 ;  /* 0x0000004e1400b985 */ /* 0x0001e2000c101b06 */
[----:B------:R-:W-:-:S05]  /*20ea0*/  @!P5 LEA.HI.X R9, R108, R3, R109, 0x2, P4 ;  /* 0x000000036c09d211 */ /* 0x000fca00020f146d */
[----:B------:R0:W-:Y:S01]  /*20eb0*/  @!P5 ST.E.64 desc[UR6][R8.64], R82 ;  /* 0x000000520800d985 */ /* 0x0001e2000c101b06 */
[----:B------:R-:W-:Y:S05]  /*20ec0*/  @P0 BRA `(.L_x_629) ;  /* 0x0000000c00740947 */ /* 0x000fea0003800000 */
[----:B------:R-:W-:Y:S01]  /*20ed0*/  LEA R14, P0, R110, R14, 0x2 ;  /* 0x0000000e6e0e7211 */ /* 0x000fe200078010ff */
[----:B------:R-:W-:-:S03]  /*20ee0*/  ULDC.64 UR4, c[0x0][0x208] ;  /* 0x0000820000047ab9 */ /* 0x000fc60000000a00 */
[----:B------:R-:W-:-:S05]  /*20ef0*/  LEA.HI.X R15, R110, R3, R111, 0x2, P0 ;  /* 0x000000036e0f7211 */ /* 0x000fca00000f146f */
[----:B------:R1:W-:Y:S01]  /*20f00*/  ST.E.64 desc[UR4][R14.64], R86 ;  /* 0x000000560e007985 */ /* 0x0003e2000c101b04 */
[----:B------:R-:W-:Y:S05]  /*20f10*/  BRA `(.L_x_629) ;  /* 0x0000000c00607947 */ /* 0x000fea0003800000 */
.L_x_616:
[----:B------:R-:W3:Y:S01]  /*20f20*/  LDL R9, [R1+0x54] ;  /* 0x0000540001097983 */ /* 0x000ee20000100800 */
[----:B------:R-:W-:Y:S01]  /*20f30*/  ULDC.64 UR6, c[0x0][0xc08] ;  /* 0x0003020000067ab9 */ /* 0x000fe20000000a00 */
[----:B------:R-:W-:Y:S02]  /*20f40*/  ULDC.64 UR4, c[0x0][0xc00] ;  /* 0x0003000000047ab9 */ /* 0x000fe40000000a00 */
[----:B0-----:R-:W4:Y:S01]  /*20f50*/  LDL R8, [R1+0x64] ;  /* 0x0000640001087983 */ /* 0x001f220000100800 */
[----:B------:R-:W-:Y:S01]  /*20f60*/  ISETP.NE.U32.AND P1, PT, RZ, UR6, PT ;  /* 0x00000006ff007c0c */ /* 0x000fe2000bf25070 */
[----:B------:R-:W-:Y:S01]  /*20f70*/  IMAD.MOV.U32 R3, RZ, RZ, RZ ;  /* 0x000000ffff037224 */ /* 0x000fe200078e00ff */
[----:B------:R-:W-:Y:S01]  /*20f80*/  ISETP.NE.U32.AND P0, PT, RZ, UR4, PT ;  /* 0x00000004ff007c0c */ /* 0x000fe2000bf05070 */
[----:B------:R-:W-:Y:S01]  /*20f90*/  ULDC.64 UR8, c[0x0][0x208] ;  /* 0x0000820000087ab9 */ /* 0x000fe20000000a00 */
[----:B------:R-:W-:Y:S01]  /*20fa0*/  ISETP.NE.AND.EX P1, PT, RZ, UR7, PT, P1 ;  /* 0x00000007ff007c0c */ /* 0x000fe2000bf25310 */
[----:B------:R-:W0:Y:S01]  /*20fb0*/  S2R R28, SR_TID.X ;  /* 0x00000000001c7919 */ /* 0x000e220000002100 */
[----:B------:R-:W-:Y:S01]  /*20fc0*/  ISETP.NE.AND.EX P0, PT, RZ, UR5, PT, P0 ;  /* 0x00000005ff007c0c */ /* 0x000fe2000bf05300 */
[----:B0-----:R-:W-:-:S05]  /*20fd0*/  VIADD R28, R28, 0xffffff80 ;  /* 0xffffff801c1c7836 */ /* 0x001fca0000000000 */
[----:B------:R-:W-:Y:S01]  /*20fe0*/  ISETP.GT.AND P3, PT, R28, 0x7f, PT ;  /* 0x0000007f1c00780c */ /* 0x000fe20003f64270 */
[----:B---3--:R-:W-:Y:S01]  /*20ff0*/  IMAD.SHL.U32 R6, R9, 0x4, RZ ;  /* 0x0000000409067824 */ /* 0x008fe200078e00ff */
[----:B------:R-:W-:-:S04]  /*21000*/  SHF.R.S32.HI R26, RZ, 0x1f, R9 ;  /* 0x0000001fff1a7819 */ /* 0x000fc80000011409 */
[----:B------:R-:W-:Y:S02]  /*21010*/  IADD3 R4, P2, R6, UR4, RZ ;  /* 0x0000000406047c10 */ /* 0x000fe4000ff5e0ff */
[----:B------:R-:W-:-:S04]  /*21020*/  SHF.L.U64.HI R0, R9, 0x2, R26 ;  /* 0x0000000209007819 */ /* 0x000fc8000001021a */
[----:B------:R-:W-:Y:S02]  /*21030*/  IADD3.X R5, R0, UR5, RZ, P2, !PT ;  /* 0x0000000500057c10 */ /* 0x000fe400097fe4ff */
[----:B------:R-:W-:Y:S01]  /*21040*/  @P1 IADD3 R6, P2, R6, UR6, RZ ;  /* 0x0000000606061c10 */ /* 0x000fe2000ff5e0ff */
[----:B------:R-:W-:Y:S02]  /*21050*/  ULDC UR4, c[0x0][0xa88] ;  /* 0x0002a20000047ab9 */ /* 0x000fe40000000800 */
[----:B------:R0:W5:Y:S01]  /*21060*/  @P0 LDG.E R3, desc[UR8][R4.64] ;  /* 0x0000000804030981 */ /* 0x000162000c1e1900 */
[----:B------:R-:W-:Y:S01]  /*21070*/  @P1 IADD3.X R7, R0, UR7, RZ, P2, !PT ;  /* 0x0000000700071c10 */ /* 0x000fe200097fe4ff */
[----:B------:R-:W-:Y:S01]  /*21080*/  IMAD.U32 R20, RZ, RZ, UR4 ;  /* 0x00000004ff147e24 */ /* 0x000fe2000f8e00ff */
[----:B----4-:R-:W-:-:S05]  /*21090*/  ISETP.NE.AND P2, PT, R8, RZ, PT ;  /* 0x000000ff0800720c */ /* 0x010fca0003f45270 */
[----:B------:R0:W5:Y:S08]  /*210a0*/  @P1 LDG.E R20, desc[UR8][R6.64] ;  /* 0x0000000806141981 */ /* 0x000170000c1e1900 */
[----:B------:R-:W3:Y:S02]  /*210b0*/  @!P2 LDC R8, c[0x0][0xad4] ;  /* 0x0002b500ff08ab82 */ /* 0x000ee40000000800 */
[----:B---3--:R0:W-:Y:S01]  /*210c0*/  @!P2 STL [R1+0x64], R8 ;  /* 0x000064080100a387 */ /* 0x0081e20000100800 */
[----:B------:R-:W-:Y:S01]  /*210d0*/  ISETP.GT.AND P2, PT, R8, 0x1, PT ;  /* 0x000000010800780c */ /* 0x000fe20003f44270 */
[----:B------:R-:W-:-:S12]  /*210e0*/  @P1 BRA `(.L_x_634) ;  /* 0x0000000000141947 */ /* 0x000fd80003800000 */
[----:B------:R-:W-:Y:S05]  /*210f0*/  @!P0 BRA `(.L_x_634) ;  /* 0x0000000000108947 */ /* 0x000fea0003800000 */
[----:B------:R-:W-:Y:S02]  /*21100*/  ULDC.64 UR4, c[0x0][0x208] ;  /* 0x0000820000047ab9 */ /* 0x000fe40000000a00 */
[----:B0-----:R-:W3:Y:S04]  /*21110*/  LDG.E R7, desc[UR4][R4.64] ;  /* 0x0000000404077981 */ /* 0x001ee8000c1e1900 */
[----:B-----5:R-:W3:Y:S02]  /*21120*/  LDG.E R20, desc[UR4][R4.64+0x4] ;  /* 0x0000040404147981 */ /* 0x020ee4000c1e1900 */
[----:B---3--:R-:W-:-:S07]  /*21130*/  IMAD.IADD R20, R20, 0x1, -R7 ;  /* 0x0000000114147824 */ /* 0x008fce00078e0a07 */
.L_x_634:
[----:B------:R-:W-:Y:S01]  /*21140*/  BSSY B1, `(.L_x_635) ;  /* 0x000003b000017945 */ /* 0x000fe20003800000 */
[----:B------:R-:W-:Y:S02]  /*21150*/  SEL R27, R9, RZ, !P0 ;  /* 0x000000ff091b7207 */ /* 0x000fe40004000000 */
[----:B------:R-:W-:Y:S02]  /*21160*/  SEL R26, R26, RZ, !P0 ;  /* 0x000000ff1a1a7207 */ /* 0x000fe40004000000 */
[----:B-----5:R-:W-:Y:S01]  /*21170*/  SHF.R.S32.HI R24, RZ, 0x1f, R3 ;  /* 0x0000001fff187819 */ /* 0x020fe20000011403 */
[----:B------:R-:W-:Y:S06]  /*21180*/  @P3 BRA `(.L_x_636) ;  /* 0x0000000000d83947 */ /* 0x000fec0003800000 */
[----:B0-----:R-:W3:Y:S01]  /*21190*/  LDL R4, [R1+0x70] ;  /* 0x0000700001047983 */ /* 0x001ee20000100800 */
[----:B------:R-:W0:Y:S01]  /*211a0*/  LDC R33, c[0x0][0xbe8] ;  /* 0x0002fa00ff217b82 */ /* 0x000e220000000800 */
[----:B------:R-:W3:Y:S02]  /*211b0*/  S2R R0, SR_TID.X ;  /* 0x0000000000007919 */ /* 0x000ee40000002100 */
[----:B---3--:R-:W-:Y:S02]  /*211c0*/  IMAD R0, R4, 0x80, R0 ;  /* 0x0000008004007824 */ /* 0x008fe400078e0200 */
[----:B0-----:R-:W-:Y:S02]  /*211d0*/  IMAD R4, R20, R33, RZ ;  /* 0x0000002114047224 */ /* 0x001fe400078e02ff */
[----:B------:R-:W-:-:S05]  /*211e0*/  VIADD R29, R0, 0xffffff80 ;  /* 0xffffff80001d7836 */ /* 0x000fca0000000000 */
[----:B------:R-:W-:-:S13]  /*211f0*/  ISETP.GE.AND P0, PT, R29, R4, PT ;  /* 0x000000041d00720c */ /* 0x000fda0003f06270 */
[----:B------:R-:W-:Y:S05]  /*21200*/  @P0 BRA `(.L_x_636) ;  /* 0x0000000000b80947 */ /* 0x000fea0003800000 */
[----:B------:R-:W3:Y:S01]  /*21210*/  LDL R12, [R1+0x60] ;  /* 0x00006000010c7983 */ /* 0x000ee20000100800 */
[----:B------:R-:W-:Y:S01]  /*21220*/  IMAD.MOV.U32 R14, RZ, RZ, 0x9b8 ;  /* 0x000009b8ff0e7424 */ /* 0x000fe200078e00ff */
[----:B------:R-:W-:Y:S01]  /*21230*/  ISETP.GT.AND P0, PT, R8, 0x1, PT ;  /* 0x000000010800780c */ /* 0x000fe20003f04270 */
[----:B------:R-:W0:Y:S01]  /*21240*/  LDC.64 R30, c[0x0][0xba8] ;  /* 0x0002ea00ff1e7b82 */ /* 0x000e220000000a00 */
[----:B------:R-:W4:Y:S01]  /*21250*/  LDL.LU R32, [R1+0x74] ;  /* 0x0000740001207983 */ /* 0x000f220000300800 */
[----:B------:R-:W-:Y:S01]  /*21260*/  ISETP.NE.AND P1, PT, R33, 0x1, PT ;  /* 0x000000012100780c */ /* 0x000fe20003f25270 */
[----:B------:R-:W-:Y:S01]  /*21270*/  IMAD.MOV.U32 R15, RZ, RZ, R29 ;  /* 0x000000ffff0f7224 */ /* 0x000fe200078e001d */
[----:B------:R-:W-:Y:S01]  /*21280*/  SEL R14, R14, 0x978, P0 ;  /* 0x000009780e0e7807 */ /* 0x000fe20000000000 */
[----:B------:R-:W-:-:S03]  /*21290*/  ULDC.64 UR4, c[0x0][0x208] ;  /* 0x0000820000047ab9 */ /* 0x000fc60000000a00 */
[----:B------:R-:W5:Y:S08]  /*212a0*/  LDC.64 R6, c[0x0][R14+0x220] ;  /* 0x000088000e067b82 */ /* 0x000f700000000a00 */
[----:B------:R-:W3:Y:S08]  /*212b0*/  LDC.64 R4, c[0x0][R14+0x218] ;  /* 0x000086000e047b82 */ /* 0x000ef00000000a00 */
[----:B------:R-:W1:Y:S08]  /*212c0*/  LDC.64 R8, c[0x0][R14+0x228] ;  /* 0x00008a000e087b82 */ /* 0x000e700000000a00 */
[----:B------:R-:W2:Y:S08]  /*212d0*/  @P1 LDC R0, c[0x0][0xbec] ;  /* 0x0002fb00ff001b82 */ /* 0x000eb00000000800 */
[----:B------:R-:W1:Y:S08]  /*212e0*/  LDC.64 R10, c[0x0][R14+0x210] ;  /* 0x000084000e0a7b82 */ /* 0x000e700000000a00 */
[----:B------:R-:W1:Y:S01]  /*212f0*/  @P1 LDC R25, c[0x0][0xbf0] ;  /* 0x0002fc00ff191b82 */ /* 0x000e620000000800 */
[----:B--2---:R-:W-:-:S07]  /*21300*/  @P1 IMAD.HI.U32 R0, R29, R0, RZ ;  /* 0x000000001d001227 */ /* 0x004fce00078e00ff */
[----:B0-----:R-:W0:Y:S01]  /*21310*/  @!P0 LDC R30, c[0x0][0xb50] ;  /* 0x0002d400ff1e8b82 */ /* 0x001e220000000800 */
[----:B-----5:R-:W-:-:S07]  /*21320*/  IMAD R7, R7, R27, RZ ;  /* 0x0000001b07077224 */ /* 0x020fce00078e02ff */
[----:B------:R-:W2:Y:S01]  /*21330*/  @!P0 LDC R31, c[0x0][0xb54] ;  /* 0x0002d500ff1f8b82 */ /* 0x000ea20000000800 */
[----:B-1----:R-:W-:Y:S01]  /*21340*/  @P1 SHF.R.U32.HI R15, RZ, R25, R0 ;  /* 0x00000019ff0f1219 */ /* 0x002fe20000011600 */
[----:B------:R-:W-:Y:S02]  /*21350*/  IMAD R25, R6, R26, R7 ;  /* 0x0000001a06197224 */ /* 0x000fe400078e0207 */
[-C--:B---3--:R-:W-:Y:S02]  /*21360*/  IMAD R21, R5, R12.reuse, RZ ;  /* 0x0000000c05157224 */ /* 0x088fe400078e02ff */
[----:B------:R-:W-:Y:S01]  /*21370*/  IMAD.WIDE.U32 R4, R4, R12, RZ ;  /* 0x0000000c04047225 */ /* 0x000fe200078e00ff */
[----:B----4-:R-:W-:-:S03]  /*21380*/  SEL R7, R32, RZ, P0 ;  /* 0x000000ff20077207 */ /* 0x010fc60000000000 */
[----:B------:R-:W-:-:S04]  /*21390*/  IMAD.WIDE.U32 R12, R6, R27, RZ ;  /* 0x0000001b060c7225 */ /* 0x000fc800078e00ff */
[----:B------:R-:W-:Y:S01]  /*213a0*/  IMAD.IADD R21, R5, 0x1, R21 ;  /* 0x0000000105157824 */ /* 0x000fe200078e0215 */
[----:B------:R-:W-:Y:S01]  /*213b0*/  IADD3 R0, P1, P3, R12, R4, R3 ;  /* 0x000000040c007210 */ /* 0x000fe20007b3e003 */
[----:B------:R-:W-:Y:S02]  /*213c0*/  IMAD.MOV R6, RZ, RZ, -R15 ;  /* 0x000000ffff067224 */ /* 0x000fe400078e0a0f */
[----:B------:R-:W-:Y:S02]  /*213d0*/  IMAD.IADD R25, R13, 0x1, R25 ;  /* 0x000000010d197824 */ /* 0x000fe400078e0219 */
[----:B------:R-:W-:-:S04]  /*213e0*/  IMAD.WIDE.U32 R4, R8, R7, RZ ;  /* 0x0000000708047225 */ /* 0x000fc800078e00ff */
[----:B------:R-:W-:Y:S02]  /*213f0*/  IMAD R9, R9, R7, RZ ;  /* 0x0000000709097224 */ /* 0x000fe400078e02ff */
[----:B------:R-:W-:Y:S01]  /*21400*/  IMAD R7, R33, R6, R29 ;  /* 0x0000000621077224 */ /* 0x000fe200078e021d */
[----:B------:R-:W-:Y:S01]  /*21410*/  IADD3.X R6, R25, R21, R24, P1, P3 ;  /* 0x0000001519067210 */ /* 0x000fe20000fe6418 */
[----:B------:R-:W-:Y:S01]  /*21420*/  IMAD.IADD R9, R5, 0x1, R9 ;  /* 0x0000000105097824 */ /* 0x000fe200078e0209 */
[----:B------:R-:W-:Y:S01]  /*21430*/  IADD3 R4, P0, P1, R15, R0, R4 ;  /* 0x000000000f047210 */ /* 0x000fe2000791e004 */
[----:B------:R-:W-:Y:S01]  /*21440*/  IMAD R0, R11, R7, RZ ;  /* 0x000000070b007224 */ /* 0x000fe200078e02ff */
[----:B------:R-:W-:-:S04]  /*21450*/  SHF.R.S32.HI R15, RZ, 0x1f, R15 ;  /* 0x0000001fff0f7819 */ /* 0x000fc8000001140f */
[----:B------:R-:W-:Y:S02]  /*21460*/  IADD3.X R5, R15, R6, R9, P0, P1 ;  /* 0x000000060f057210 */ /* 0x000fe400007e2409 */
[----:B------:R-:W-:Y:S01]  /*21470*/  SHF.R.S32.HI R9, RZ, 0x1f, R7 ;  /* 0x0000001fff097819 */ /* 0x000fe20000011407 */
[----:B------:R-:W-:-:S04]  /*21480*/  IMAD.WIDE.U32 R4, R10, R7, R4 ;  /* 0x000000070a047225 */ /* 0x000fc800078e0004 */
[----:B------:R-:W-:Y:S01]  /*21490*/  IMAD R9, R10, R9, R0 ;  /* 0x000000090a097224 */ /* 0x000fe200078e0200 */
[----:B0-----:R-:W-:-:S03]  /*214a0*/  LEA R6, P0, R4, R30, 0x2 ;  /* 0x0000001e04067211 */ /* 0x001fc600078010ff */
[----:B------:R-:W-:Y:S02]  /*214b0*/  IMAD.IADD R0, R5, 0x1, R9 ;  /* 0x0000000105007824 */ /* 0x000fe400078e0209 */
[----:B------:R-:W-:-:S03]  /*214c0*/  IMAD.MOV.U32 R5, RZ, RZ, -0x800000 ;  /* 0xff800000ff057424 */ /* 0x000fc600078e00ff */
[----:B--2---:R-:W-:-:S05]  /*214d0*/  LEA.HI.X R7, R4, R31, R0, 0x2, P0 ;  /* 0x0000001f04077211 */ /* 0x004fca00000f1400 */
[----:B------:R3:W-:Y:S02]  /*214e0*/  STG.E desc[UR4][R6.64], R5 ;  /* 0x0000000506007986 */ /* 0x0007e4000c101904 */
.L_x_636:
[----:B------:R-:W-:Y:S05]  /*214f0*/  BSYNC B1 ;  /* 0x0000000000017941 */ /* 0x000fea0003800000 */
.L_x_635:
[----:B------:R-:W-:Y:S05]  /*21500*/  @P2 BRA `(.L_x_629) ;  /* 0x0000000400e42947 */ /* 0x000fea0003800000 */
[----:B------:R-:W4:Y:S01]  /*21510*/  LDL.LU R12, [R1+0x60] ;  /* 0x00006000010c7983 */ /* 0x000f220000300800 */
[----:B------:R-:W5:Y:S01]  /*21520*/  LDC R21, c[0x0][0xbe8] ;  /* 0x0002fa00ff157b82 */ /* 0x000f620000000800 */
[----:B0--3--:R-:W-:Y:S01]  /*21530*/  SHF.R.S32.HI R6, RZ, 0x1f, R28 ;  /* 0x0000001fff067819 */ /* 0x009fe2000001141c */
[----:B------:R-:W-:Y:S01]  /*21540*/  ULDC.64 UR4, c[0x0][0xaa0] ;  /* 0x0002a80000047ab9 */ /* 0x000fe20000000a00 */
[----:B------:R-:W3:Y:S01]  /*21550*/  LDL.LU R10, [R1+0x70] ;  /* 0x00007000010a7983 */ /* 0x000ee20000300800 */
[----:B------:R-:W-:Y:S01]  /*21560*/  IMAD R0, R24, UR4, RZ ;  /* 0x0000000418007c24 */ /* 0x000fe2000f8e02ff */
[----:B------:R-:W-:Y:S01]  /*21570*/  LEA.HI R6, R6, R28, RZ, 0x3 ;  /* 0x0000001c06067211 */ /* 0x000fe200078f18ff */
[C---:B------:R-:W-:Y:S01]  /*21580*/  IMAD.WIDE.U32 R4, R3.reuse, UR4, RZ ;  /* 0x0000000403047c25 */ /* 0x040fe2000f8e00ff */
[----:B------:R-:W-:Y:S02]  /*21590*/  ULDC.64 UR6, c[0x0][0xaf0] ;  /* 0x0002bc0000067ab9 */ /* 0x000fe40000000a00 */
[----:B------:R-:W-:Y:S01]  /*215a0*/  LOP3.LUT R6, R6, 0xfffffff8, RZ, 0xc0, !PT ;  /* 0xfffffff806067812 */ /* 0x000fe200078ec0ff */
[----:B------:R-:W-:Y:S01]  /*215b0*/  IMAD R7, R3, UR5, R0 ;  /* 0x0000000503077c24 */ /* 0x000fe2000f8e0200 */
[----:B------:R-:W-:-:S03]  /*215c0*/  ULDC.64 UR4, c[0x0][0xae8] ;  /* 0x0002ba0000047ab9 */ /* 0x000fc60000000a00 */
[----:B------:R-:W-:Y:S02]  /*215d0*/  IMAD.IADD R6, R28, 0x1, -R6 ;  /* 0x000000011c067824 */ /* 0x000fe400078e0a06 */
[----:B------:R-:W-:Y:S02]  /*215e0*/  IMAD.IADD R5, R5, 0x1, R7 ;  /* 0x0000000105057824 */ /* 0x000fe400078e0207 */
[----:B------:R-:W-:Y:S02]  /*215f0*/  IMAD R0, R6, 0x20, R22 ;  /* 0x0000002006007824 */ /* 0x000fe400078e0216 */
[----:B------:R-:W-:Y:S01]  /*21600*/  IMAD R6, R26, UR6, RZ ;  /* 0x000000061a067c24 */ /* 0x000fe2000f8e02ff */
[----:B-----5:R-:W-:-:S13]  /*21610*/  ISETP.NE.AND P0, PT, R21, 0x1, PT ;  /* 0x000000011500780c */ /* 0x020fda0003f05270 */
[----:B------:R-:W0:Y:S08]  /*21620*/  @P0 LDC R9, c[0x0][0xbec] ;  /* 0x0002fb00ff090b82 */ /* 0x000e300000000800 */
[----:B------:R-:W5:Y:S01]  /*21630*/  @P0 LDC R11, c[0x0][0xbf0] ;  /* 0x0002fc00ff0b0b82 */ /* 0x000f620000000800 */
[----:B----4-:R-:W-:-:S04]  /*21640*/  IMAD.WIDE.U32 R4, R12, UR4, R4 ;  /* 0x000000040c047c25 */ /* 0x010fc8000f8e0004 */
[----:B---3--:R-:W-:Y:S02]  /*21650*/  IMAD R8, R10, 0x80, R0 ;  /* 0x000000800a087824 */ /* 0x008fe400078e0200 */
[----:B------:R-:W-:Y:S01]  /*21660*/  IMAD R5, R12, UR5, R5 ;  /* 0x000000050c057c24 */ /* 0x000fe2000f8e0205 */
[----:B------:R-:W-:Y:S01]  /*21670*/  ULDC.64 UR4, c[0x0][0xae0] ;  /* 0x0002b80000047ab9 */ /* 0x000fe20000000a00 */
[----:B0-----:R-:W-:-:S04]  /*21680*/  @P0 IMAD.HI.U32 R0, R8, R9, RZ ;  /* 0x0000000908000227 */ /* 0x001fc800078e00ff */
[----:B------:R-:W-:Y:S01]  /*21690*/  IMAD.MOV.U32 R3, RZ, RZ, R8 ;  /* 0x000000ffff037224 */ /* 0x000fe200078e0008 */
[----:B-----5:R-:W-:Y:S01]  /*216a0*/  @P0 SHF.R.U32.HI R3, RZ, R11, R0 ;  /* 0x0000000bff030219 */ /* 0x020fe20000011600 */
[C---:B------:R-:W-:Y:S02]  /*216b0*/  IMAD R9, R27.reuse, UR7, R6 ;  /* 0x000000071b097c24 */ /* 0x040fe4000f8e0206 */
[----:B------:R-:W-:Y:S01]  /*216c0*/  IMAD.WIDE.U32 R4, R27, UR6, R4 ;  /* 0x000000061b047c25 */ /* 0x000fe2000f8e0004 */
[----:B------:R-:W-:-:S03]  /*216d0*/  SHF.R.S32.HI R0, RZ, 0x1f, R3 ;  /* 0x0000001fff007819 */ /* 0x000fc60000011403 */
[----:B------:R-:W-:Y:S02]  /*216e0*/  IMAD.MOV R7, RZ, RZ, -R3 ;  /* 0x000000ffff077224 */ /* 0x000fe400078e0a03 */
[----:B------:R-:W-:Y:S02]  /*216f0*/  IMAD R0, R0, UR4, RZ ;  /* 0x0000000400007c24 */ /* 0x000fe4000f8e02ff */
[----:B------:R-:W-:Y:S02]  /*21700*/  IMAD R7, R21, R7, R8 ;  /* 0x0000000715077224 */ /* 0x000fe400078e0208 */
[----:B------:R-:W-:Y:S02]  /*21710*/  IMAD.IADD R5, R5, 0x1, R9 ;  /* 0x0000000105057824 */ /* 0x000fe400078e0209 */
[C---:B------:R-:W-:Y:S01]  /*21720*/  IMAD R9, R3.reuse, UR5, R0 ;  /* 0x0000000503097c24 */ /* 0x040fe2000f8e0200 */
[----:B------:R-:W-:Y:S01]  /*21730*/  SHF.R.S32.HI R0, RZ, 0x1f, R7 ;  /* 0x0000001fff007819 */ /* 0x000fe20000011407 */
[----:B------:R-:W-:Y:S01]  /*21740*/  IMAD.WIDE.U32 R4, R3, UR4, R4 ;  /* 0x0000000403047c25 */ /* 0x000fe2000f8e0004 */
[----:B------:R-:W-:-:S03]  /*21750*/  ULDC.64 UR4, c[0x0][0xad8] ;  /* 0x0002b60000047ab9 */ /* 0x000fc60000000a00 */
[----:B------:R-:W-:Y:S02]  /*21760*/  IMAD R0, R0, UR4, RZ ;  /* 0x0000000400007c24 */ /* 0x000fe4000f8e02ff */
[----:B------:R-:W-:Y:S02]  /*21770*/  IMAD.IADD R5, R5, 0x1, R9 ;  /* 0x0000000105057824 */ /* 0x000fe400078e0209 */
[C---:B------:R-:W-:Y:S02]  /*21780*/  IMAD R3, R7.reuse, UR5, R0 ;  /* 0x0000000507037c24 */ /* 0x040fe4000f8e0200 */
[----:B------:R-:W-:Y:S01]  /*21790*/  IMAD.WIDE.U32 R4, R7, UR4, R4 ;  /* 0x0000000407047c25 */ /* 0x000fe2000f8e0004 */
[----:B------:R-:W-:Y:S01]  /*217a0*/  ULDC.64 UR4, c[0x0][0xa80] ;  /* 0x0002a00000047ab9 */ /* 0x000fe20000000a00 */
[----:B------:R-:W-:Y:S02]  /*217b0*/  SHF.R.S32.HI R7, RZ, 0x1f, R221 ;  /* 0x0000001fff077819 */ /* 0x000fe400000114dd */
[----:B------:R-:W-:Y:S01]  /*217c0*/  IMAD.IADD R5, R5, 0x1, R3 ;  /* 0x0000000105057824 */ /* 0x000fe200078e0203 */
[----:B------:R-:W-:Y:S01]  /*217d0*/  LEA R3, P0, R4, UR4, 0x1 ;  /* 0x0000000404037c11 */ /* 0x000fe2000f8008ff */
[----:B------:R-:W-:Y:S01]  /*217e0*/  UMOV UR4, 0xffffffff ;  /* 0xffffffff00047882 */ /* 0x000fe20000000000 */
[----:B------:R-:W-:-:S02]  /*217f0*/  IMAD R6, R10, 0x80, R22 ;  /* 0x000000800a067824 */ /* 0x000fc400078e0216 */
[----:B------:R-:W-:Y:S01]  /*21800*/  LEA.HI.X R4, R4, UR5, R5, 0x1, P0 ;  /* 0x0000000504047c11 */ /* 0x000fe200080f0c05 */
[----:B------:R-:W-:Y:S08]  /*21810*/  BRA.DIV UR4, `(.L_x_637) ;  /* 0x0000008e04247947 */ /* 0x000ff0000b800000 */
[----:B------:R0:W3:Y:S04]  /*21820*/  SHFL.IDX PT, R0, R4, RZ, 0x181f ;  /* 0x00181fff04007589 */ /* 0x0000e800000e0000 */
[----:B------:R0:W4:Y:S02]  /*21830*/  SHFL.IDX PT, R14, R3, RZ, 0x181f ;  /* 0x00181fff030e7589 */ /* 0x00012400000e0000 */
.L_x_848:
[----:B------:R-:W-:Y:S01]  /*21840*/  IMAD R20, R20, R21, RZ ;  /* 0x0000001514147224 */ /* 0x000fe200078e02ff */
[----:B------:R-:W-:Y:S04]  /*21850*/  BSSY B1, `(.L_x_638) ;  /* 0x000000d000017945 */ /* 0x000fe80003800000 */
[----:B------:R-:W-:-:S13]  /*21860*/  ISETP.GE.AND P0, PT, R6, R20, PT ;  /* 0x000000140600720c */ /* 0x000fda0003f06270 */
[----:B------:R-:W-:Y:S05]  /*21870*/  @P0 BRA `(.L_x_639) ;  /* 0x0000000000280947 */ /* 0x000fea0003800000 */
[----:B------:R-:W-:Y:S01]  /*21880*/  ULDC UR4, c[0x0][0xac8] ;  /* 0x0002b20000047ab9 */ /* 0x000fe20000000800 */
[----:B------:R-:W-:Y:S01]  /*21890*/  ULDC.64 UR6, c[0x0][0x208] ;  /* 0x0000820000067ab9 */ /* 0x000fe20000000a00 */
[----:B------:R-:W-:Y:S02]  /*218a0*/  ISETP.GE.AND P2, PT, R16, UR4, PT ;  /* 0x0000000410007c0c */ /* 0x000fe4000bf46270 */
[----:B------:R-:W-:-:S11]  /*218b0*/  ISETP.GE.AND P3, PT, R221, UR4, PT ;  /* 0x00000004dd007c0c */ /* 0x000fd6000bf66270 */
[CC--:B----4-:R-:W-:Y:S02]  /*218c0*/  @!P2 LEA R8, P0, R16.reuse, R14.reuse, 0x1 ;  /* 0x0000000e1008a211 */ /* 0x0d0fe400078008ff */
[C---:B------:R-:W-:Y:S02]  /*218d0*/  @!P3 LEA R14, P1, R221.reuse, R14, 0x1 ;  /* 0x0000000edd0eb211 */ /* 0x040fe400078208ff */
[-C--:B---3--:R-:W-:Y:S02]  /*218e0*/  @!P2 LEA.HI.X R9, R16, R0.reuse, R17, 0x1, P0 ;  /* 0x000000001009a211 */ /* 0x088fe400000f0c11 */
[----:B------:R-:W-:-:S03]  /*218f0*/  @!P3 LEA.HI.X R15, R221, R0, R7, 0x1, P1 ;  /* 0x00000000dd0fb211 */ /* 0x000fc600008f0c07 */
[----:B------:R3:W-:Y:S04]  /*21900*/  @!P2 ST.E.128 desc[UR6][R8.64], RZ ;  /* 0x000000ff0800a985 */ /* 0x0007e8000c101d06 */
[----:B------:R3:W-:Y:S02]  /*21910*/  @!P3 ST.E.128 desc[UR6][R14.64], RZ ;  /* 0x000000ff0e00b985 */ /* 0x0007e4000c101d06 */
.L_x_639:
[----:B------:R-:W-:Y:S05]  /*21920*/  BSYNC B1 ;  /* 0x0000000000017941 */ /* 0x000fea0003800000 */
.L_x_638:
[----:B------:R-:W-:-:S03]  /*21930*/  UMOV UR4, 0xffffffff ;  /* 0xffffffff00047882 */ /* 0x000fc60000000000 */
[----:B------:R-:W-:Y:S05]  /*21940*/  BRA.DIV UR4, `(.L_x_640) ;  /* 0x0000008e040c7947 */ /* 0x000fea000b800000 */
[----:B---3--:R3:W0:Y:S04]  /*21950*/  SHFL.IDX PT, R0, R4, 0x1, 0x181f ;  /* 0x00381f0004007f89 */ /* 0x00862800000e0000 */
[----:B----4-:R3:W4:Y:S02]  /*21960*/  SHFL.IDX PT, R14, R3, 0x1, 0x181f ;  /* 0x00381f00030e7f89 */ /* 0x01072400000e0000 */
.L_x_852:
        /* <DEDUP_REMOVED lines=10> */
[-C--:B0-----:R-:W-:Y:S02]  /*21a10*/  @!P2 LEA.HI.X R9, R16, R0.reuse, R17, 0x1, P0 ;  /* 0x000000001009a211 */ /* 0x081fe400000f0c11 */
[----:B------:R-:W-:-:S03]  /*21a20*/  @!P3 LEA.HI.X R15, R221, R0, R7, 0x1, P1 ;  /* 0x00000000dd0fb211 */ /* 0x000fc600008f0c07 */
[----:B------:R0:W-:Y:S04]  /*21a30*/  @!P2 ST.E.128 desc[UR6][R8.64], RZ ;  /* 0x000000ff0800a985 */ /* 0x0001e8000c101d06 */
[----:B------:R0:W-:Y:S02]  /*21a40*/  @!P3 ST.E.128 desc[UR6][R14.64], RZ ;  /* 0x000000ff0e00b985 */ /* 0x0001e4000c101d06 */
.L_x_642:
[----:B------:R-:W-:Y:S05]  /*21a50*/  BSYNC B1 ;  /* 0x0000000000017941 */ /* 0x000fea0003800000 */
.L_x_641:
[----:B------:R-:W-:-:S03]  /*21a60*/  UMOV UR4, 0xffffffff ;  /* 0xffffffff00047882 */ /* 0x000fc60000000000 */
[----:B------:R-:W-:Y:S05]  /*21a70*/  BRA.DIV UR4, `(.L_x_643) ;  /* 0x0000008e04087947 */ /* 0x000fea000b800000 */
[----:B0-----:R0:W0:Y:S04]  /*21a80*/  SHFL.IDX PT, R0, R4, 0x2, 0x181f ;  /* 0x00581f0004007f89 */ /* 0x00102800000e0000 */
[----:B----4-:R4:W0:Y:S02]  /*21a90*/  SHFL.IDX PT, R14, R3, 0x2, 0x181f ;  /* 0x00581f00030e7f89 */ /* 0x01082400000e0000 */
.L_x_856:
        /* <DEDUP_REMOVED lines=8> */
[CC--:B0-----:R-:W-:Y:S02]  /*21b20*/  @!P2 LEA R8, P0, R16.reuse, R14.reuse, 0x1 ;  /* 0x0000000e1008a211 */ /* 0x0c1fe400078008ff */
[C---:B------:R-:W-:Y:S02]  /*21b30*/  @!P3 LEA R14, P1, R221.reuse, R14, 0x1 ;  /* 0x0000000edd0eb211 */ /* 0x040fe400078208ff */
[-C--:B------:R-:W-:Y:S02]  /*21b40*/  @!P2 LEA.HI.X R9, R16, R0.reuse, R17, 0x1, P0 ;  /* 0x000000001009a211 */ /* 0x080fe400000f0c11 */
[----:B------:R-:W-:-:S03]  /*21b50*/  @!P3 LEA.HI.X R15, R221, R0, R7, 0x1, P1 ;  /* 0x00000000dd0fb211 */ /* 0x000fc600008f0c07 */
[----:B------:R0:W-:Y:S04]  /*21b60*/  @!P2 ST.E.128 desc[UR6][R8.64], RZ ;  /* 0x000000ff0800a985 */ /* 0x0001e8000c101d06 */
[----:B------:R0:W-:Y:S02]  /*21b70*/  @!P3 ST.E.128 desc[UR6][R14.64], RZ ;  /* 0x000000ff0e00b985 */ /* 0x0001e4000c101d06 */
.L_x_645:
[----:B------:R-:W-:Y:S05]  /*21b80*/  BSYNC B1 ;  /* 0x0000000000017941 */ /* 0x000fea0003800000 */
.L_x_644:
[----:B------:R-:W-:-:S03]  /*21b90*/  UMOV UR4, 0xffffffff ;  /* 0xffffffff00047882 */ /* 0x000fc60000000000 */
[----:B------:R-:W-:Y:S05]  /*21ba0*/  BRA.DIV UR4, `(.L_x_646) ;  /* 0x0000008e04047947 */ /* 0x000fea000b800000 */
[----:B0-----:R0:W0:Y:S04]  /*21bb0*/  SHFL.IDX PT, R0, R4, 0x3, 0x181f ;  /* 0x00781f0004007f89 */ /* 0x00102800000e0000 */
[----:B------:R0:W0:Y:S02]  /*21bc0*/  SHFL.IDX PT, R14, R3, 0x3, 0x181f ;  /* 0x00781f00030e7f89 */ /* 0x00002400000e0000 */
.L_x_860:
[----:B0--34-:R-:W-:-:S05]  /*21bd0*/  VIADD R3, R6, 0x60 ;  /* 0x0000006006037836 */ /* 0x019fca0000000000 */
[----:B------:R-:W-:-:S13]  /*21be0*/  ISETP.GE.AND P0, PT, R3, R20, PT ;  /* 0x000000140300720c */ /* 0x000fda0003f06270 */
[----:B------:R-:W-:Y:S05]  /*21bf0*/  @P0 BRA `(.L_x_629) ;  /* 0x0000000000280947 */ /* 0x000fea0003800000 */
[----:B------:R-:W-:Y:S01]  /*21c00*/  ULDC UR4, c[0x0][0xac8] ;  /* 0x0002b20000047ab9 */ /* 0x000fe20000000800 */
[----:B------:R-:W-:Y:S01]  /*21c10*/  ULDC.64 UR6, c[0x0][0x208] ;  /* 0x0000820000067ab9 */ /* 0x000fe20000000a00 */
[----:B------:R-:W-:Y:S02]  /*21c20*/  ISETP.GE.AND P2, PT, R16, UR4, PT ;  /* 0x0000000410007c0c */ /* 0x000fe4000bf46270 */
[----:B------:R-:W-:-:S11]  /*21c30*/  ISETP.GE.AND P3, PT, R221, UR4, PT ;  /* 0x00000004dd007c0c */ /* 0x000fd6000bf66270 */
[CC--:B------:R-:W-:Y:S02]  /*21c40*/  @!P2 LEA R4, P0, R16.reuse, R14.reuse, 0x1 ;  /* 0x0000000e1004a211 */ /* 0x0c0fe400078008ff */
[C---:B------:R-:W-:Y:S02]  /*21c50*/  @!P3 LEA R14, P1, R221.reuse, R14, 0x1 ;  /* 0x0000000edd0eb211 */ /* 0x040fe400078208ff */
[-C--:B------:R-:W-:Y:S02]  /*21c60*/  @!P2 LEA.HI.X R5, R16, R0.reuse, R17, 0x1, P0 ;  /* 0x000000001005a211 */ /* 0x080fe400000f0c11 */
[----:B------:R-:W-:-:S03]  /*21c70*/  @!P3 LEA.HI.X R15, R221, R0, R7, 0x1, P1 ;  /* 0x00000000dd0fb211 */ /* 0x000fc600008f0c07 */
[----:B------:R4:W-:Y:S04]  /*21c80*/  @!P2 ST.E.128 desc[UR6][R4.64], RZ ;  /* 0x000000ff0400a985 */ /* 0x0009e8000c101d06 */
[----:B------:R4:W-:Y:S02]  /*21c90*/  @!P3 ST.E.128 desc[UR6][R14.64], RZ ;  /* 0x000000ff0e00b985 */ /* 0x0009e4000c101d06 */
.L_x_629:
[----:B------:R-:W-:Y:S05]  /*21ca0*/  BSYNC B0 ;  /* 0x0000000000007941 */ /* 0x000fea0003800000 */
.L_x_615:
[----:B------:R-:W-:Y:S02]  /*21cb0*/  ULDC UR4, c[0x0][0xc3c] ;  /* 0x00030f0000047ab9 */ /* 0x000fe40000000800 */
[----:B--2---:R-:W-:-:S13]  /*21cc0*/  ISETP.GE.AND P0, PT, R151, UR4, PT ;  /* 0x0000000497007c0c */ /* 0x004fda000bf06270 */
[----:B------:R-:W-:Y:S05]  /*21cd0*/  @!P0 BRA `(.L_x_647) ;  /* 0xfffffdf400808947 */ /* 0x000fea000383ffff */
[----:B------:R-:W-:Y:S05]  /*21ce0*/  BRA `(.L_x_416) ;  /* 0x0000007800907947 */ /* 0x000fea0003800000 */
.L_x_414:
[----:B------:R-:W-:-:S08]  /*21cf0*/  NOP ;  /* 0x0000000000007918 */ /* 0x000fd00000000000 */
[----:B--2---:R-:W0:-:S00]  /*21d00*/  USETMAXREG.DEALLOC.CTAPOOL 0x18 ;  /* 0x00000018000079c8 */ /* 0x004e0000080e0500 */
[----:B0-----:R-:W2:Y:S01]  /*21d10*/  LDL.LU R2, [R1] ;  /* 0x0000000001027983 */ /* 0x001ea20000300800 */
[----:B------:R-:W-:Y:S01]  /*21d20*/  LOP3.LUT R0, R0, 0x3, RZ, 0xc0, !PT ;  /* 0x0000000300007812 */ /* 0x000fe200078ec0ff */
[----:B------:R-:W-:-:S05]  /*21d30*/  IMAD.MOV.U32 R7, RZ, RZ, RZ ;  /* 0x000000ffff077224 */ /* 0x000fca00078e00ff */
[----:B------:R-:W0:Y:S02]  /*21d40*/  SHFL.IDX PT, R0, R0, RZ, 0x1f ;  /* 0x00001fff00007589 */ /* 0x000e2400000e0000 */
[----:B0-----:R-:W-:Y:S02]  /*21d50*/  ISETP.NE.AND P0, PT, R0, RZ, PT ;  /* 0x000000ff0000720c */ /* 0x001fe40003f05270 */
[----:B--2---:R-:W-:-:S11]  /*21d60*/  LOP3.LUT R2, R2, 0xfffffffd, RZ, 0xc0, !PT ;  /* 0xfffffffd02027812 */ /* 0x004fd600078ec0ff */
[----:B------:R-:W-:-:S05]  /*21d70*/  @P0 LOP3.LUT R2, R2, 0x2, RZ, 0xfc, !PT ;  /* 0x0000000202020812 */ /* 0x000fca00078efcff */
[----:B------:R0:W-:Y:S01]  /*21d80*/  STL [R1], R2 ;  /* 0x0000000201007387 */ /* 0x0001e20000100800 */
[----:B------:R-:W-:Y:S05]  /*21d90*/  @!P0 BRA `(.L_x_648) ;  /* 0x0000000000248947 */ /* 0x000fea0003800000 */
[----:B------:R-:W1:Y:S08]  /*21da0*/  S2UR UR5, SR_CgaCtaId ;  /* 0x00000000000579c3 */ /* 0x000e700000008800 */
[----:B------:R-:W-:Y:S06]  /*21db0*/  BAR.SYNC.DEFER_BLOCKING 0x5, 0x180 ;  /* 0x0146000000007b1d */ /* 0x000fec0000010000 */
[----:B------:R-:W-:-:S02]  /*21dc0*/  UMOV UR4, 0x400 ;  /* 0x0000040000047882 */ /* 0x000fc40000000000 */
[----:B-1----:R-:W-:-:S09]  /*21dd0*/  ULEA UR4, UR5, UR4, 0x18 ;  /* 0x0000000405047291 */ /* 0x002fd2000f8ec03f */
[----:B------:R-:W1:Y:S04]  /*21de0*/  LDS.128 R8, [UR4+0x348d0] ;  /* 0x0348d004ff087984 */ /* 0x000e680008000c00 */
[----:B-1----:R1:W-:Y:S04]  /*21df0*/  STL.64 [R1+0x10], R8 ;  /* 0x0000100801007387 */ /* 0x0023e80000100a00 */
[----:B------:R1:W-:Y:S01]  /*21e00*/  STL.64 [R1+0x18], R10 ;  /* 0x0000180a01007387 */ /* 0x0003e20000100a00 */
[----:B------:R-:W-:Y:S06]  /*21e10*/  BAR.ARV 0x4, 0x180 ;  /* 0x0106000000007b1d */ /* 0x000fec0000002000 */
[----:B------:R-:W-:Y:S05]  /*21e20*/  BRA `(.L_x_649) ;  /* 0x0000000800ac7947 */ /* 0x000fea0003800000 */
.L_x_648:
[----:B------:R-:W-:Y:S01]  /*21e30*/  LOP3.LUT R0, R6, 0x1f, RZ, 0xc0, !PT ;  /* 0x0000001f06007812 */ /* 0x000fe200078ec0ff */
[----:B------:R-:W-:Y:S01]  /*21e40*/  ULDC UR4, c[0x0][0xc3c] ;  /* 0x00030f0000047ab9 */ /* 0x000fe20000000800 */
[----:B------:R-:W-:Y:S01]  /*21e50*/  ULDC.64 UR6, c[0x0][0x208] ;  /* 0x0000820000067ab9 */ /* 0x000fe20000000a00 */
[----:B------:R-:W-:Y:S01]  /*21e60*/  IMAD.MOV.U32 R10, RZ, RZ, RZ ;  /* 0x000000ffff0a7224 */ /* 0x000fe200078e00ff */
[----:B------:R-:W-:Y:S01]  /*21e70*/  ISETP.NE.AND P0, PT, R0, 0x1f, PT ;  /* 0x0000001f0000780c */ /* 0x000fe20003f05270 */
[----:B------:R-:W-:-:S03]  /*21e80*/  ULDC UR5, c[0x0][0xc38] ;  /* 0x00030e0000057ab9 */ /* 0x000fc60000000800 */
[----:B------:R-:W-:-:S13]  /*21e90*/  ISETP.GE.OR P1, PT, R0, UR4, !P0 ;  /* 0x0000000400007c0c */ /* 0x000fda000c726670 */
[----:B0-----:R-:W0:Y:S08]  /*21ea0*/  @!P1 LDC.64 R2, c[0x0][0xc80] ;  /* 0x00032000ff029b82 */ /* 0x001e300000000a00 */
        /* <DEDUP_REMOVED lines=36> */
.L_x_652:
        /* <DEDUP_REMOVED lines=13> */
[----:B------:R-:W-:Y:S02]  /*221c0*/  IMAD.MOV.U32 R10, RZ, RZ, RZ ;  /* 0x000000ffff0a7224 */ /* 0x000fe400078e00ff */
[----:B0-----:R-:W-:-:S05]  /*221d0*/  @!P6 IMAD.WIDE R2, R9, 0x4, R2 ;  /* 0x000000040902e825 */ /* 0x001fca00078e0202 */
[----:B------:R1:W2:Y:S02]  /*221e0*/  @!P6 LDG.E R7, desc[UR8][R2.64] ;  /* 0x000000080207e981 */ /* 0x0002a4000c1e1900 */
[----:B-1----:R-:W-:-:S05]  /*221f0*/  @!P6 IMAD.WIDE R2, R9, 0x4, R4 ;  /* 0x000000040902e825 */ /* 0x002fca00078e0204 */
        /* <DEDUP_REMOVED lines=22> */
.L_x_650:
[----:B------:R-:W-:Y:S01]  /*22360*/  IMAD.IADD R11, R8, 0x1, -R11 ;  /* 0x00000001080b7824 */ /* 0x000fe200078e0a0b */
[----:B------:R-:W-:-:S03]  /*22370*/  MOV R14, RZ ;  /* 0x000000ff000e7202 */ /* 0x000fc60000000f00 */
        /* <DEDUP_REMOVED lines=18> */
.L_x_653:
[----:B-1----:R-:W-:Y:S01]  /*224a0*/  IMAD R10, R14, UR5, R11 ;  /* 0x000000050e0a7c24 */ /* 0x002fe2000f8e020b */
[----:B------:R-:W1:Y:S01]  /*224b0*/  MUFU.RCP R12, R12 ;  /* 0x0000000c000c7308 */ /* 0x000e620000001000 */
[----:B------:R-:W-:Y:S02]  /*224c0*/  IMAD R11, R16, R5, RZ ;  /* 0x00000005100b7224 */ /* 0x000fe400078e02ff */
[----:B0-----:R-:W-:Y:S01]  /*224d0*/  IMAD.MOV.U32 R2, RZ, RZ, RZ ;  /* 0x000000ffff027224 */ /* 0x001fe200078e00ff */
[----:B------:R0:W-:Y:S03]  /*224e0*/  STL [R1+0x10], R10 ;  /* 0x0000100a01007387 */ /* 0x0001e60000100800 */
[----:B------:R-:W-:Y:S01]  /*224f0*/  IMAD.HI.U32 R2, R3, R11, R2 ;  /* 0x0000000b03027227 */ /* 0x000fe200078e0002 */
[----:B------:R-:W-:-:S05]  /*22500*/  IABS R11, R7 ;  /* 0x00000007000b7213 */ /* 0x000fca0000000000 */
[----:B------:R-:W-:Y:S01]  /*22510*/  IMAD.MOV R14, RZ, RZ, -R11 ;  /* 0x000000ffff0e7224 */ /* 0x000fe200078e0a0b */
[----:B0-----:R-:W-:-:S04]  /*22520*/  IADD3 R10, -R10, UR6, RZ ;  /* 0x000000060a0a7c10 */ /* 0x001fc8000fffe1ff */
[----:B------:R-:W-:-:S05]  /*22530*/  IABS R3, R10 ;  /* 0x0000000a00037213 */ /* 0x000fca0000000000 */
[----:B------:R-:W-:-:S04]  /*22540*/  IMAD.HI.U32 R11, R2, R3, RZ ;  /* 0x00000003020b7227 */ /* 0x000fc800078e00ff */
[----:B------:R-:W-:Y:S02]  /*22550*/  IMAD R2, R11, R14, R3 ;  /* 0x0000000e0b027224 */ /* 0x000fe400078e0203 */
[----:B-1----:R-:W-:-:S03]  /*22560*/  VIADD R3, R12, 0xffffffe ;  /* 0x0ffffffe0c037836 */ /* 0x002fc60000000000 */
[----:B------:R-:W-:-:S03]  /*22570*/  ISETP.GT.U32.AND P1, PT, R5, R2, PT ;  /* 0x000000020500720c */ /* 0x000fc60003f24070 */
[----:B------:R-:W0:Y:S10]  /*22580*/  F2I.FTZ.U32.TRUNC.NTZ R3, R3 ;  /* 0x0000000300037305 */ /* 0x000e34000021f000 */
[----:B------:R-:W-:-:S02]  /*22590*/  @!P1 IMAD.IADD R2, R2, 0x1, -R5 ;  /* 0x0000000102029824 */ /* 0x000fc400078e0a05 */
[----:B------:R-:W-:Y:S01]  /*225a0*/  @!P1 VIADD R11, R11, 0x1 ;  /* 0x000000010b0b9836 */ /* 0x000fe20000000000 */
[----:B------:R-:W-:Y:S02]  /*225b0*/  ISETP.NE.AND P1, PT, R7, RZ, PT ;  /* 0x000000ff0700720c */ /* 0x000fe40003f25270 */
[----:B------:R-:W-:Y:S01]  /*225c0*/  ISETP.GE.U32.AND P0, PT, R2, R5, PT ;  /* 0x000000050200720c */ /* 0x000fe20003f06070 */
[----:B0-----:R-:W-:Y:S02]  /*225d0*/  IMAD.MOV R5, RZ, RZ, -R3 ;  /* 0x000000ffff057224 */ /* 0x001fe400078e0a03 */
[----:B------:R-:W-:Y:S02]  /*225e0*/  IMAD.MOV.U32 R2, RZ, RZ, RZ ;  /* 0x000000ffff027224 */ /* 0x000fe400078e00ff */
[----:B------:R-:W-:-:S04]  /*225f0*/  IMAD R5, R5, R8, RZ ;  /* 0x0000000805057224 */ /* 0x000fc800078e02ff */
[----:B------:R-:W-:Y:S01]  /*22600*/  IMAD.HI.U32 R5, R3, R5, R2 ;  /* 0x0000000503057227 */ /* 0x000fe200078e0002 */
[----:B------:R-:W-:Y:S02]  /*22610*/  LOP3.LUT R2, R10, R7, RZ, 0x3c, !PT ;  /* 0x000000070a027212 */ /* 0x000fe400078e3cff */
[----:B------:R-:W-:Y:S01]  /*22620*/  IABS R3, R9 ;  /* 0x0000000900037213 */ /* 0x000fe20000000000 */
[----:B------:R-:W-:Y:S01]  /*22630*/  @P0 VIADD R11, R11, 0x1 ;  /* 0x000000010b0b0836 */ /* 0x000fe20000000000 */
[----:B------:R-:W-:-:S03]  /*22640*/  ISETP.GE.AND P2, PT, R2, RZ, PT ;  /* 0x000000ff0200720c */ /* 0x000fc60003f46270 */
[----:B------:R-:W-:-:S10]  /*22650*/  IMAD.MOV R3, RZ, RZ, -R3 ;  /* 0x000000ffff037224 */ /* 0x000fd400078e0a03 */
[----:B------:R-:W-:Y:S01]  /*22660*/  @!P2 IMAD.MOV R11, RZ, RZ, -R11 ;  /* 0x000000ffff0ba224 */ /* 0x000fe200078e0a0b */
[----:B------:R-:W-:-:S04]  /*22670*/  @!P1 LOP3.LUT R11, RZ, R7, RZ, 0x33, !PT ;  /* 0x00000007ff0b9212 */ /* 0x000fc800078e33ff */
[-C--:B------:R-:W-:Y:S01]  /*22680*/  IABS R2, R11.reuse ;  /* 0x0000000b00027213 */ /* 0x080fe20000000000 */
[----:B------:R-:W-:-:S04]  /*22690*/  IMAD R7, R7, R11, RZ ;  /* 0x0000000b07077224 */ /* 0x000fc800078e02ff */
[----:B------:R-:W-:-:S04]  /*226a0*/  IMAD.HI.U32 R5, R5, R2, RZ ;  /* 0x0000000205057227 */ /* 0x000fc800078e00ff */
[----:B------:R-:W-:Y:S01]  /*226b0*/  IMAD R3, R5, R3, R2 ;  /* 0x0000000305037224 */ /* 0x000fe200078e0202 */
[----:B------:R-:W-:-:S04]  /*226c0*/  LOP3.LUT R2, R11, R9, RZ, 0x3c, !PT ;  /* 0x000000090b027212 */ /* 0x000fc800078e3cff */
[----:B------:R-:W-:Y:S02]  /*226d0*/  ISETP.GT.U32.AND P1, PT, R8, R3, PT ;  /* 0x000000030800720c */ /* 0x000fe40003f24070 */
[----:B------:R-:W-:-:S11]  /*226e0*/  ISETP.GE.AND P2, PT, R2, RZ, PT ;  /* 0x000000ff0200720c */ /* 0x000fd60003f46270 */
[----:B------:R-:W-:Y:S02]  /*226f0*/  @!P1 IMAD.IADD R3, R3, 0x1, -R8 ;  /* 0x0000000103039824 */ /* 0x000fe400078e0a08 */
[----:B------:R-:W-:Y:S01]  /*22700*/  @!P1 VIADD R5, R5, 0x1 ;  /* 0x0000000105059836 */ /* 0x000fe20000000000 */
[----:B------:R-:W-:Y:S02]  /*22710*/  ISETP.NE.AND P1, PT, R9, RZ, PT ;  /* 0x000000ff0900720c */ /* 0x000fe40003f25270 */
[----:B------:R-:W-:-:S13]  /*22720*/  ISETP.GE.U32.AND P0, PT, R3, R8, PT ;  /* 0x000000080300720c */ /* 0x000fda0003f06070 */
[----:B------:R-:W-:-:S04]  /*22730*/  @P0 VIADD R5, R5, 0x1 ;  /* 0x0000000105050836 */ /* 0x000fc80000000000 */
[----:B------:R-:W-:Y:S01]  /*22740*/  @!P2 IMAD.MOV R5, RZ, RZ, -R5 ;  /* 0x000000ffff05a224 */ /* 0x000fe200078e0a05 */
[----:B------:R-:W-:-:S05]  /*22750*/  @!P1 LOP3.LUT R5, RZ, R9, RZ, 0x33, !PT ;  /* 0x00000009ff059212 */ /* 0x000fca00078e33ff */
[----:B------:R-:W-:-:S04]  /*22760*/  IMAD.MOV R2, RZ, RZ, -R5 ;  /* 0x000000ffff027224 */ /* 0x000fc800078e0a05 */
[C---:B------:R-:W-:Y:S02]  /*22770*/  IMAD R11, R9.reuse, R2, R11 ;  /* 0x00000002090b7224 */ /* 0x040fe400078e020b */
[----:B------:R-:W-:Y:S02]  /*22780*/  IMAD R2, R9, 0x1000000, R5 ;  /* 0x0100000009027824 */ /* 0x000fe400078e0205 */
[----:B------:R-:W-:Y:S02]  /*22790*/  IMAD.IADD R5, R10, 0x1, -R7 ;  /* 0x000000010a057824 */ /* 0x000fe400078e0a07 */
[----:B------:R-:W-:Y:S02]  /*227a0*/  IMAD R3, R11, 0x10000, R2 ;  /* 0x000100000b037824 */ /* 0x000fe400078e0202 */
[----:B------:R-:W-:Y:S01]  /*227b0*/  VIADD R2, R4, UR4 ;  /* 0x0000000404027c36 */ /* 0x000fe20008000000 */
[----:B------:R1:W-:Y:S04]  /*227c0*/  STL [R1+0x14], R5 ;  /* 0x0000140501007387 */ /* 0x0003e80000100800 */
[----:B------:R1:W-:Y:S04]  /*227d0*/  STL [R1+0x1c], R2 ;  /* 0x00001c0201007387 */ /* 0x0003e80000100800 */
[----:B------:R1:W-:Y:S01]  /*227e0*/  STL [R1+0x18], R3 ;  /* 0x0000180301007387 */ /* 0x0003e20000100800 */
[----:B------:R-:W-:Y:S05]  /*227f0*/  BRA `(.L_x_654) ;  /* 0x0000000000107947 */ /* 0x000fea0003800000 */
.L_x_651:
[----:B------:R-:W-:Y:S01]  /*22800*/  IMAD.U32 R2, RZ, RZ, UR6 ;  /* 0x00000006ff027e24 */ /* 0x000fe2000f8e00ff */
[----:B------:R0:W-:Y:S04]  /*22810*/  STL [R1+0x14], RZ ;  /* 0x000014ff01007387 */ /* 0x0001e80000100800 */
[----:B------:R0:W-:Y:S04]  /*22820*/  STL [R1+0x18], RZ ;  /* 0x000018ff01007387 */ /* 0x0001e80000100800 */
[----:B------:R0:W-:Y:S02]  /*22830*/  STL [R1+0x10], R2 ;  /* 0x0000100201007387 */ /* 0x0001e40000100800 */
.L_x_654:
[----:B------:R-:W2:Y:S04]  /*22840*/  LDL R8, [R1+0x10] ;  /* 0x0000100001087983 */ /* 0x000ea80000100800 */
[----:B------:R-:W2:Y:S04]  /*22850*/  LDL R9, [R1+0x14] ;  /* 0x0000140001097983 */ /* 0x000ea80000100800 */
[----:B------:R-:W2:Y:S04]  /*22860*/  LDL R10, [R1+0x18] ;  /* 0x00001800010a7983 */ /* 0x000ea80000100800 */
[----:B------:R-:W2:Y:S01]  /*22870*/  LDL R11, [R1+0x1c] ;  /* 0x00001c00010b7983 */ /* 0x000ea20000100800 */
[----:B------:R-:W-:-:S13]  /*22880*/  ISETP.NE.AND P0, PT, R0, RZ, PT ;  /* 0x000000ff0000720c */ /* 0x000fda0003f05270 */
[----:B-1----:R-:W1:Y:S01]  /*22890*/  @!P0 S2R R3, SR_CgaCtaId ;  /* 0x0000000000038919 */ /* 0x002e620000008800 */
[----:B------:R-:W-:-:S04]  /*228a0*/  @!P0 MOV R0, 0x400 ;  /* 0x0000040000008802 */ /* 0x000fc80000000f00 */
[----:B-1----:R-:W-:-:S05]  /*228b0*/  @!P0 LEA R0, R3, R0, 0x18 ;  /* 0x0000000003008211 */ /* 0x002fca00078ec0ff */
[----:B--2---:R2:W-:Y:S01]  /*228c0*/  @!P0 STS.128 [R0+0x348d0], R8 ;  /* 0x0348d00800008388 */ /* 0x0045e20000000c00 */
[----:B------:R-:W-:Y:S06]  /*228d0*/  BAR.ARV 0x5, 0x180 ;  /* 0x0146000000007b1d */ /* 0x000fec0000002000 */
.L_x_649:
[----:B--2---:R-:W2:Y:S01]  /*228e0*/  LDL R0, [R1+0x1c] ;  /* 0x00001c0001007983 */ /* 0x004ea20000100800 */
[----:B------:R-:W-:Y:S01]  /*228f0*/  ULDC UR4, c[0x0][0xc3c] ;  /* 0x00030f0000047ab9 */ /* 0x000fe20000000800 */
[----:B------:R-:W-:Y:S01]  /*22900*/  IMAD.MOV.U32 R19, RZ, RZ, RZ ;  /* 0x000000ffff137224 */ /* 0x000fe200078e00ff */
[----:B--2---:R-:W-:Y:S01]  /*22910*/  ISETP.GE.AND P0, PT, R0, UR4, PT ;  /* 0x0000000400007c0c */ /* 0x004fe2000bf06270 */
[----:B------:R-:W-:-:S05]  /*22920*/  IMAD.MOV.U32 R0, RZ, RZ, 0x1 ;  /* 0x00000001ff007424 */ /* 0x000fca00078e00ff */
[----:B------:R2:W-:Y:S04]  /*22930*/  STL [R1+0xc], R0 ;  /* 0x00000c0001007387 */ /* 0x0005e80000100800 */
[----:B------:R2:W-:Y:S03]  /*22940*/  STL [R1+0x5c], RZ ;  /* 0x00005cff01007387 */ /* 0x0005e60000100800 */
[----:B------:R-:W-:Y:S05]  /*22950*/  @P0 BRA `(.L_x_655) ;  /* 0x0000006800940947 */ /* 0x000fea0003800000 */
[----:B------:R-:W3:Y:S01]  /*22960*/  S2UR UR5, SR_CgaCtaId ;  /* 0x00000000000579c3 */ /* 0x000ee20000008800 */
[C---:B--2---:R-:W-:Y:S01]  /*22970*/  IMAD.SHL.U32 R0, R6.reuse, 0x8, RZ ;  /* 0x0000000806007824 */ /* 0x044fe200078e00ff */
[----:B------:R-:W-:Y:S01]  /*22980*/  LOP3.LUT R4, R6, 0x7f, RZ, 0xc0, !PT ;  /* 0x0000007f06047812 */ /* 0x000fe200078ec0ff */
[----:B------:R-:W-:Y:S01]  /*22990*/  UMOV UR4, 0x400 ;  /* 0x0000040000047882 */ /* 0x000fe20000000000 */
[----:B------:R-:W-:Y:S01]  /*229a0*/  BSSY B8, `(.L_x_655) ;  /* 0x00006a0000087945 */ /* 0x000fe20003800000 */
[----:B------:R-:W-:Y:S01]  /*229b0*/  IMAD.MOV.U32 R19, RZ, RZ, RZ ;  /* 0x000000ffff137224 */ /* 0x000fe200078e00ff */
[----:B------:R-:W-:Y:S01]  /*229c0*/  LOP3.LUT R3, R0, 0x1f8, RZ, 0xc0, !PT ;  /* 0x000001f800037812 */ /* 0x000fe200078ec0ff */
[----:B0-----:R-:W-:Y:S01]  /*229d0*/  IMAD.SHL.U32 R2, R4, 0x8, RZ ;  /* 0x0000000804027824 */ /* 0x001fe200078e00ff */
[----:B------:R-:W-:Y:S01]  /*229e0*/  LOP3.LUT R0, R0, 0x38, RZ, 0xc0, !PT ;  /* 0x0000003800007812 */ /* 0x000fe200078ec0ff */
[----:B------:R-:W-:Y:S01]  /*229f0*/  ULDC.64 UR38, c[0x0][0x198] ;  /* 0x0000660000267ab9 */ /* 0x000fe20000000a00 */
[----:B------:R-:W-:Y:S01]  /*22a00*/  LOP3.LUT R3, R3, 0x38, R6, 0x78, !PT ;  /* 0x0000003803037812 */ /* 0x000fe200078e7806 */
[----:B------:R-:W-:Y:S01]  /*22a10*/  IMAD.SHL.U32 R6, R6, 0x10, RZ ;  /* 0x0000001006067824 */ /* 0x000fe200078e00ff */
[----:B------:R-:W-:Y:S01]  /*22a20*/  LOP3.LUT R0, R0, 0x40, RZ, 0xfc, !PT ;  /* 0x0000004000007812 */ /* 0x000fe200078efcff */
[----:B------:R-:W-:Y:S01]  /*22a30*/  ULDC UR36, c[0x0][0xc] ;  /* 0x0000030000247ab9 */ /* 0x000fe20000000800 */
[----:B------:R-:W-:-:S02]  /*22a40*/  LOP3.LUT R3, R3, 0x200, R2, 0xf8, !PT ;  /* 0x0000020003037812 */ /* 0x000fc400078ef802 */
[----:B------:R-:W-:-:S04]  /*22a50*/  SHF.R.U32.HI R2, RZ, 0x3, R4 ;  /* 0x00000003ff027819 */ /* 0x000fc80000011604 */
[----:B------:R-:W-:Y:S01]  /*22a60*/  LOP3.LUT R4, R2, 0x70, R6, 0xf8, !PT ;  /* 0x0000007002047812 */ /* 0x000fe200078ef806 */
[----:B------:R-:W-:Y:S01]  /*22a70*/  IMAD.MOV.U32 R2, RZ, RZ, 0x1 ;  /* 0x00000001ff027424 */ /* 0x000fe200078e00ff */
[----:B---3--:R-:W-:-:S06]  /*22a80*/  ULEA UR4, UR5, UR4, 0x18 ;  /* 0x0000000405047291 */ /* 0x008fcc000f8ec03f */
[----:B------:R-:W-:-:S04]  /*22a90*/  IMAD.U32 R18, RZ, RZ, UR4 ;  /* 0x00000004ff127e24 */ /* 0x000fc8000f8e00ff */
[----:B------:R-:W-:-:S05]  /*22aa0*/  IMAD R3, R3, 0x2, R18 ;  /* 0x0000000203037824 */ /* 0x000fca00078e0212 */
[----:B------:R0:W-:Y:S04]  /*22ab0*/  STL [R1+0x30], R3 ;  /* 0x0000300301007387 */ /* 0x0001e80000100800 */
[----:B------:R0:W-:Y:S04]  /*22ac0*/  STL [R1+0x5c], RZ ;  /* 0x00005cff01007387 */ /* 0x0001e80000100800 */
[----:B------:R0:W-:Y:S04]  /*22ad0*/  STL [R1+0x24], R2 ;  /* 0x0000240201007387 */ /* 0x0001e80000100800 */
[----:B------:R0:W-:Y:S04]  /*22ae0*/  STL [R1+0x20], RZ ;  /* 0x000020ff01007387 */ /* 0x0001e80000100800 */
[----:B------:R0:W-:Y:S02]  /*22af0*/  STL [R1+0xc], R2 ;  /* 0x00000c0201007387 */ /* 0x0001e40000100800 */
.L_x_792:
[----:B------:R-:W2:Y:S01]  /*22b00*/  LDL R0, [R1+0x1c] ;  /* 0x00001c0001007983 */ /* 0x000ea20000100800 */
        /* <DEDUP_REMOVED lines=13> */
[----:B------:R-:W-:Y:S01]  /*22be0*/  ULDC.64 UR6, c[0x0][0xa08] ;  /* 0x0002820000067ab9 */ /* 0x000fe20000000a00 */
[----:B--2---:R-:W-:Y:S01]  /*22bf0*/  SHF.R.S32.HI R4, RZ, 0x1f, R15 ;  /* 0x0000001fff047819 */ /* 0x004fe2000001140f */
[----:B------:R-:W-:-:S09]  /*22c00*/  IMAD.SHL.U32 R14, R15, 0x4, RZ ;  /* 0x000000040f0e7824 */ /* 0x000fd200078e00ff */
        /* <DEDUP_REMOVED lines=8> */
[----:B------:R-:W-:Y:S02]  /*22c90*/  ISETP.NE.AND.EX P1, PT, RZ, UR5, PT, P1 ;  /* 0x00000005ff007c0c */ /* 0x000fe4000bf25310 */
[----:B------:R-:W-:Y:S02]  /*22ca0*/  CS2R R10, SRZ ;  /* 0x00000000000a7805 */ /* 0x000fe4000001ff00 */
[----:B------:R-:W-:Y:S01]  /*22cb0*/  ISETP.NE.U32.AND P3, PT, RZ, UR10, PT ;  /* 0x0000000aff007c0c */ /* 0x000fe2000bf65070 */
[----:B------:R-:W-:Y:S01]  /*22cc0*/  STL [R1+0x4], R14 ;  /* 0x0000040e01007387 */ /* 0x000fe20000100800 */
[----:B------:R-:W-:Y:S02]  /*22cd0*/  ISETP.NE.U32.AND P0, PT, RZ, UR6, PT ;  /* 0x00000006ff007c0c */ /* 0x000fe4000bf05070 */
[----:B------:R-:W-:Y:S01]  /*22ce0*/  ISETP.NE.U32.AND P2, PT, RZ, UR8, PT ;  /* 0x00000008ff007c0c */ /* 0x000fe2000bf45070 */
[----:B------:R-:W-:Y:S01]  /*22cf0*/  STL [R1+0x28], R13 ;  /* 0x0000280d01007387 */ /* 0x000fe20000100800 */
[----:B------:R-:W-:-:S02]  /*22d00*/  IADD3 R6, P5, R14, UR6, RZ ;  /* 0x000000060e067c10 */ /* 0x000fc4000ffbe0ff */
[C---:B-1----:R-:W-:Y:S02]  /*22d10*/  IADD3 R2, P4, R14.reuse, UR4, RZ ;  /* 0x000000040e027c10 */ /* 0x042fe4000ff9e0ff */
[----:B------:R-:W-:Y:S02]  /*22d20*/  ISETP.NE.AND.EX P3, PT, RZ, UR11, PT, P3 ;  /* 0x0000000bff007c0c */ /* 0x000fe4000bf65330 */
[C---:B------:R-:W-:Y:S02]  /*22d30*/  IADD3.X R3, R13.reuse, UR5, RZ, P4, !PT ;  /* 0x000000050d037c10 */ /* 0x040fe4000a7fe4ff */
[----:B0-----:R-:W-:Y:S02]  /*22d40*/  IADD3 R4, P4, R14, UR8, RZ ;  /* 0x000000080e047c10 */ /* 0x001fe4000ff9e0ff */
[----:B------:R-:W-:Y:S01]  /*22d50*/  ISETP.NE.AND.EX P0, PT, RZ, UR7, PT, P0 ;  /* 0x00000007ff007c0c */ /* 0x000fe2000bf05300 */
[----:B------:R-:W2:Y:S01]  /*22d60*/  @P1 LDG.E R8, desc[UR12][R2.64] ;  /* 0x0000000c02081981 */ /* 0x000ea2000c1e1900 */
[C---:B------:R-:W-:Y:S01]  /*22d70*/  IADD3.X R5, R13.reuse, UR9, RZ, P4, !PT ;  /* 0x000000090d057c10 */ /* 0x040fe2000a7fe4ff */
[----:B------:R-:W-:Y:S01]  /*22d80*/  ULDC UR4, c[0x0][0x288] ;  /* 0x0000a20000047ab9 */ /* 0x000fe20000000800 */
[----:B------:R-:W-:Y:S01]  /*22d90*/  ISETP.NE.AND.EX P2, PT, RZ, UR9, PT, P2 ;  /* 0x00000009ff007c0c */ /* 0x000fe2000bf45320 */
[----:B------:R-:W-:Y:S01]  /*22da0*/  IMAD.U32 R12, RZ, RZ, UR4 ;  /* 0x00000004ff0c7e24 */ /* 0x000fe2000f8e00ff */
[----:B------:R-:W-:Y:S01]  /*22db0*/  ULDC.64 UR4, c[0x0][0x418] ;  /* 0x0001060000047ab9 */ /* 0x000fe20000000a00 */
[----:B------:R-:W-:Y:S01]  /*22dc0*/  IADD3.X R7, R13, UR7, RZ, P5, !PT ;  /* 0x000000070d077c10 */ /* 0x000fe2000affe4ff */
[----:B--2---:R0:W-:Y:S01]  /*22dd0*/  STL [R1+0x48], R8 ;  /* 0x0000480801007387 */ /* 0x0041e20000100800 */
[----:B------:R-:W-:-:S03]  /*22de0*/  UISETP.NE.U32.AND UP0, UPT, UR4, URZ, UPT ;  /* 0x0000003f0400728c */ /* 0x000fc6000bf05070 */
[----:B------:R-:W-:Y:S01]  /*22df0*/  ULDC UR4, c[0x0][0x424] ;  /* 0x0001090000047ab9 */ /* 0x000fe20000000800 */
[----:B------:R-:W5:Y:S04]  /*22e00*/  @P0 LDG.E R11, desc[UR12][R6.64] ;  /* 0x0000000c060b0981 */ /* 0x000f68000c1e1900 */
[----:B------:R-:W5:Y:S01]  /*22e10*/  @P2 LDG.E R10, desc[UR12][R4.64] ;  /* 0x0000000c040a2981 */ /* 0x000f62000c1e1900 */
[----:B0-----:R-:W-:-:S04]  /*22e20*/  @P3 IADD3 R8, P4, R14, UR10, RZ ;  /* 0x0000000a0e083c10 */ /* 0x001fc8000ff9e0ff */
[----:B------:R-:W-:-:S05]  /*22e30*/  @P3 IADD3.X R9, R13, UR11, RZ, P4, !PT ;  /* 0x0000000b0d093c10 */ /* 0x000fca000a7fe4ff */
[----:B------:R0:W2:Y:S01]  /*22e40*/  @P3 LDG.E R12, desc[UR12][R8.64] ;  /* 0x0000000c080c3981 */ /* 0x0000a2000c1e1900 */
[----:B------:R-:W-:-:S03]  /*22e50*/  UISETP.NE.AND.EX UP0, UPT, UR5, URZ, UPT, UP0 ;  /* 0x0000003f0500728c */ /* 0x000fc6000bf05300 */
[----:B------:R-:W-:Y:S01]  /*22e60*/  ULDC UR5, c[0x0][0x2f0] ;  /* 0x0000bc0000057ab9 */ /* 0x000fe20000000800 */
[----:B------:R-:W-:-:S04]  /*22e70*/  USEL UR4, UR4, 0x1, UP0 ;  /* 0x0000000104047887 */ /* 0x000fc80008000000 */
[----:B------:R-:W-:-:S03]  /*22e80*/  UIMAD UR4, UR4, UR5, URZ ;  /* 0x00000005040472a4 */ /* 0x000fc6000f8e023f */
[----:B------:R-:W-:Y:S02]  /*22e90*/  ULDC UR5, c[0x0][0x348] ;  /* 0x0000d20000057ab9 */ /* 0x000fe40000000800 */
[----:B0-----:R-:W-:Y:S02]  /*22ea0*/  IMAD.U32 R9, RZ, RZ, UR5 ;  /* 0x00000005ff097e24 */ /* 0x001fe4000f8e00ff */
[----:B------:R-:W-:Y:S01]  /*22eb0*/  IMAD.U32 R8, RZ, RZ, UR4 ;  /* 0x00000004ff087e24 */ /* 0x000fe2000f8e00ff */
[----:B--2---:R0:W-:Y:S01]  /*22ec0*/  STL [R1+0x54], R12 ;  /* 0x0000540c01007387 */ /* 0x0041e20000100800 */
[----:B------:R-:W-:Y:S05]  /*22ed0*/  @P3 BRA `(.L_x_656) ;  /* 0x0000000000183947 */ /* 0x000fea0003800000 */
[----:B------:R-:W-:Y:S05]  /*22ee0*/  @!P1 BRA `(.L_x_656) ;  /* 0x0000000000149947 */ /* 0x000fea0003800000 */
[----:B------:R-:W-:Y:S02]  /*22ef0*/  ULDC.64 UR4, c[0x0][0x208] ;  /* 0x0000820000047ab9 */ /* 0x000fe40000000a00 */
[----:B0-----:R-:W2:Y:S04]  /*22f00*/  LDG.E R12, desc[UR4][R2.64] ;  /* 0x00000004020c7981 */ /* 0x001ea8000c1e1900 */
[----:B------:R-:W2:Y:S02]  /*22f10*/  LDG.E R2, desc[UR4][R2.64+0x4] ;  /* 0x0000040402027981 */ /* 0x000ea4000c1e1900 */
[----:B--2---:R-:W-:-:S05]  /*22f20*/  IMAD.IADD R2, R2, 0x1, -R12 ;  /* 0x0000000102027824 */ /* 0x004fca00078e0a0c */
[----:B------:R1:W-:Y:S02]  /*22f30*/  STL [R1+0x54], R2 ;  /* 0x0000540201007387 */ /* 0x0003e40000100800 */
.L_x_656:
[----:B------:R-:W2:Y:S01]  /*22f40*/  LDL.LU R3, [R1+0x18] ;  /* 0x0000180001037983 */ /* 0x000ea20000300800 */
[----:B0-----:R-:W-:Y:S01]  /*22f50*/  IMAD.MOV.U32 R12, RZ, RZ, R15 ;  /* 0x000000ffff0c7224 */ /* 0x001fe200078e000f */
[----:B------:R-:W-:Y:S02]  /*22f60*/  ULDC.64 UR4, c[0x0][0xa20] ;  /* 0x0002880000047ab9 */ /* 0x000fe40000000a00 */
[----:B------:R-:W-:Y:S02]  /*22f70*/  ISETP.NE.U32.AND P1, PT, RZ, UR4, PT ;  /* 0x00000004ff007c0c */ /* 0x000fe4000bf25070 */
[----:B------:R0:W-:Y:S02]  /*22f80*/  STL [R1+0x8], R12 ;  /* 0x0000080c01007387 */ /* 0x0001e40000100800 */
[----:B------:R-:W-:Y:S02]  /*22f90*/  ISETP.NE.AND.EX P1, PT, RZ, UR5, PT, P1 ;  /* 0x00000005ff007c0c */ /* 0x000fe4000bf25310 */
[----:B--2---:R-:W-:-:S02]  /*22fa0*/  LOP3.LUT R17, R3, 0xff000000, RZ, 0xc0, !PT ;  /* 0xff00000003117812 */ /* 0x004fc400078ec0ff */
[C---:B-1----:R-:W-:Y:S02]  /*22fb0*/  LOP3.LUT R2, R3.reuse, 0xff0000, RZ, 0xc0, !PT ;  /* 0x00ff000003027812 */ /* 0x042fe400078ec0ff */
[----:B------:R-:W-:Y:S02]  /*22fc0*/  SHF.R.U32.HI R17, RZ, 0x8, R17 ;  /* 0x00000008ff117819 */ /* 0x000fe40000011611 */
[----:B------:R-:W-:Y:S02]  /*22fd0*/  LOP3.LUT R16, R3, 0xffff, RZ, 0xc0, !PT ;  /* 0x0000ffff03107812 */ /* 0x000fe400078ec0ff */
[----:B------:R-:W-:Y:S01]  /*22fe0*/  LEA.HI R17, R2, R17, RZ, 0x10 ;  /* 0x0000001102117211 */ /* 0x000fe200078f80ff */
[----:B-----5:R-:W-:-:S05]  /*22ff0*/  IMAD.IADD R2, R11, 0x1, R0 ;  /* 0x000000010b027824 */ /* 0x020fca00078e0200 */
[----:B------:R0:W-:Y:S01]  /*23000*/  STL [R1+0x18], R2 ;  /* 0x0000180201007387 */ /* 0x0001e20000100800 */
[----:B------:R-:W-:Y:S05]  /*23010*/  @!P1 BRA `(.L_x_657) ;  /* 0x0000000000149947 */ /* 0x000fea0003800000 */
[----:B0-----:R-:W-:Y:S01]  /*23020*/  IADD3 R2, P0, R14, UR4, RZ ;  /* 0x000000040e027c10 */ /* 0x001fe2000ff1e0ff */
[----:B------:R-:W-:-:S03]  /*23030*/  ULDC.64 UR6, c[0x0][0x208] ;  /* 0x0000820000067ab9 */ /* 0x000fc60000000a00 */
[----:B------:R-:W-:-:S05]  /*23040*/  IADD3.X R3, R13, UR5, RZ, P0, !PT ;  /* 0x000000050d037c10 */ /* 0x000fca00087fe4ff */
[----:B------:R0:W5:Y:S01]  /*23050*/  LDG.E R8, desc[UR6][R2.64] ;  /* 0x0000000602087981 */ /* 0x000162000c1e1900 */
[----:B------:R-:W-:Y:S05]  /*23060*/  BRA `(.L_x_658) ;  /* 0x0000000000147947 */ /* 0x000fea0003800000 */
.L_x_657:
[----:B------:R-:W-:Y:S05]  /*23070*/  @!P0 BRA `(.L_x_658) ;  /* 0x0000000000108947 */ /* 0x000fea0003800000 */
[----:B------:R-:W-:Y:S02]  /*23080*/  ULDC.64 UR4, c[0x0][0x208] ;  /* 0x0000820000047ab9 */ /* 0x000fe40000000a00 */
[----:B------:R-:W2:Y:S04]  /*23090*/  LDG.E R8, desc[UR4][R6.64] ;  /* 0x0000000406087981 */ /* 0x000ea8000c1e1900 */
[----:B------:R-:W2:Y:S02]  /*230a0*/  LDG.E R6, desc[UR4][R6.64+0x4] ;  /* 0x0000040406067981 */ /* 0x000ea4000c1e1900 */
[----:B--2---:R-:W-:-:S07]  /*230b0*/  IMAD.IADD R8, R6, 0x1, -R8 ;  /* 0x0000000106087824 */ /* 0x004fce00078e0a08 */
.L_x_658:
[----:B------:R-:W-:Y:S01]  /*230c0*/  ULDC.64 UR4, c[0x0][0x208] ;  /* 0x0000820000047ab9 */ /* 0x000fe20000000a00 */
[----:B-----5:R-:W-:Y:S02]  /*230d0*/  IMAD.IADD R6, R8, 0x1, -R0 ;  /* 0x0000000108067824 */ /* 0x020fe400078e0a00 */
[----:B------:R-:W2:Y:S04]  /*230e0*/  @P2 LDG.E R0, desc[UR4][R4.64] ;  /* 0x0000000404002981 */ /* 0x000ea8000c1e1900 */
[----:B------:R-:W2:Y:S01]  /*230f0*/  @P2 LDG.E R4, desc[UR4][R4.64+0x4] ;  /* 0x0000040404042981 */ /* 0x000ea2000c1e1900 */
[----:B------:R-:W-:Y:S01]  /*23100*/  LOP3.LUT R13, R17, 0xff, RZ, 0xc0, !PT ;  /* 0x000000ff110d7812 */ /* 0x000fe200078ec0ff */
[----:B------:R-:W-:Y:S01]  /*23110*/  BSSY B0, `(.L_x_659) ;  /* 0x000002a000007945 */ /* 0x000fe20003800000 */
[----:B------:R-:W-:Y:S01]  /*23120*/  SHF.R.U32.HI R17, RZ, 0x10, R17 ;  /* 0x00000010ff117819 */ /* 0x000fe20000011611 */
[----:B--2---:R-:W-:-:S04]  /*23130*/  @P2 IMAD.IADD R9, R4, 0x1, -R0 ;  /* 0x0000000104092824 */ /* 0x004fc800078e0a00 */
[----:B0-----:R-:W-:-:S04]  /*23140*/  IMAD.IADD R2, R6, 0x1, R9 ;  /* 0x0000000106027824 */ /* 0x001fc800078e0209 */
[C---:B------:R-:W-:Y:S01]  /*23150*/  VIADD R0, R2.reuse, 0xaf ;  /* 0x000000af02007836 */ /* 0x040fe20000000000 */
[----:B------:R-:W-:-:S03]  /*23160*/  ISETP.GE.AND P1, PT, R2, 0x1, PT ;  /* 0x000000010200780c */ /* 0x000fc60003f26270 */
[----:B------:R-:W-:-:S05]  /*23170*/  IMAD.HI R0, R0, 0x2e8ba2e9, RZ ;  /* 0x2e8ba2e900007827 */ /* 0x000fca00078e02ff */
[----:B------:R-:W-:-:S04]  /*23180*/  SHF.R.U32.HI R2, RZ, 0x1f, R0 ;  /* 0x0000001fff027819 */ /* 0x000fc80000011600 */
[----:B------:R-:W-:Y:S01]  /*23190*/  LEA.HI.SX32 R11, R0, R2, 0x1b ;  /* 0x00000002000b7211 */ /* 0x000fe200078fdaff */
[----:B------:R-:W-:-:S04]  /*231a0*/  IMAD.MOV.U32 R0, RZ, RZ, RZ ;  /* 0x000000ffff007224 */ /* 0x000fc800078e00ff */
[----:B------:R0:W-:Y:S04]  /*231b0*/  STL [R1+0x3c], R11 ;  /* 0x00003c0b01007387 */ /* 0x0001e80000100800 */
[----:B------:R0:W-:Y:S01]  /*231c0*/  STL [R1+0x58], R13 ;  /* 0x0000580d01007387 */ /* 0x0001e20000100800 */
[----:B------:R-:W-:Y:S05]  /*231d0*/  @!P1 BRA `(.L_x_660) ;  /* 0x0000000000749947 */ /* 0x000fea0003800000 */
[----:B------:R-:W-:Y:S01]  /*231e0*/  ISETP.NE.AND P0, PT, R17, RZ, PT ;  /* 0x000000ff1100720c */ /* 0x000fe20003f05270 */
[----:B------:R-:W-:-:S03]  /*231f0*/  ULDC UR4, c[0x0][0x9f0] ;  /* 0x00027c0000047ab9 */ /* 0x000fc60000000800 */
[----:B------:R-:W-:-:S04]  /*23200*/  SEL R2, R17, UR4, P0 ;  /* 0x0000000411027c07 */ /* 0x000fc80008000000 */
[----:B------:R-:W-:Y:S02]  /*23210*/  IABS R3, R2 ;  /* 0x0000000200037213 */ /* 0x000fe40000000000 */
[----:B------:R-:W-:Y:S02]  /*23220*/  IADD3 R0, R2, -0x1, R11 ;  /* 0xffffffff02007810 */ /* 0x000fe40007ffe00b */
[----:B------:R-:W1:Y:S08]  /*23230*/  I2F.RP R4, R3 ;  /* 0x0000000300047306 */ /* 0x000e700000209400 */
[----:B-1----:R-:W1:Y:S02]  /*23240*/  MUFU.RCP R4, R4 ;  /* 0x0000000400047308 */ /* 0x002e640000001000 */
[----:B-1----:R-:W-:-:S06]  /*23250*/  VIADD R4, R4, 0xffffffe ;  /* 0x0ffffffe04047836 */ /* 0x002fcc0000000000 */
[----:B------:R1:W2:Y:S02]  /*23260*/  F2I.FTZ.U32.TRUNC.NTZ R5, R4 ;  /* 0x0000000400057305 */ /* 0x0002a4000021f000 */
[----:B-1----:R-:W-:-:S04]  /*23270*/  LOP3.LUT R4, R0, R2, RZ, 0x3c, !PT ;  /* 0x0000000200047212 */ /* 0x002fc800078e3cff */
[----:B------:R-:W-:Y:S01]  /*23280*/  ISETP.GE.AND P4, PT, R4, RZ, PT ;  /* 0x000000ff0400720c */ /* 0x000fe20003f86270 */
[----:B--2---:R-:W-:-:S04]  /*23290*/  IMAD.MOV R4, RZ, RZ, -R5 ;  /* 0x000000ffff047224 */ /* 0x004fc800078e0a05 */
[----:B------:R-:W-:Y:S02]  /*232a0*/  IMAD R7, R4, R3, RZ ;  /* 0x0000000304077224 */ /* 0x000fe400078e02ff */
[----:B------:R-:W-:-:S04]  /*232b0*/  IMAD.MOV.U32 R4, RZ, RZ, RZ ;  /* 0x000000ffff047224 */ /* 0x000fc800078e00ff */
[----:B------:R-:W-:Y:S01]  /*232c0*/  IMAD.HI.U32 R7, R5, R7, R4 ;  /* 0x0000000705077227 */ /* 0x000fe200078e0004 */
[----:B------:R-:W-:Y:S02]  /*232d0*/  IABS R4, R0 ;  /* 0x0000000000047213 */ /* 0x000fe40000000000 */
[----:B------:R-:W-:-:S05]  /*232e0*/  IABS R0, R2 ;  /* 0x0000000200007213 */ /* 0x000fca0000000000 */
[----:B------:R-:W-:-:S04]  /*232f0*/  IMAD.MOV R0, RZ, RZ, -R0 ;  /* 0x000000ffff007224 */ /* 0x000fc800078e0a00 */
[----:B------:R-:W-:Y:S02]  /*23300*/  IMAD.MOV.U32 R5, RZ, RZ, R0 ;  /* 0x000000ffff057224 */ /* 0x000fe400078e0000 */
        /* <DEDUP_REMOVED lines=9> */
[----:B------:R-:W-:-:S07]  /*233a0*/  @!P3 LOP3.LUT R0, RZ, R2, RZ, 0x33, !PT ;  /* 0x00000002ff00b212 */ /* 0x000fce00078e33ff */
.L_x_660:
[----:B------:R-:W-:Y:S05]  /*233b0*/  BSYNC B0 ;  /* 0x0000000000007941 */ /* 0x000fea0003800000 */
.L_x_659:
[-C--:B------:R-:W-:Y:S01]  /*233c0*/  IMAD R2, R13, R0.reuse, RZ ;  /* 0x000000000d027224 */ /* 0x080fe200078e02ff */
[----:B------:R-:W-:Y:S04]  /*233d0*/  BSSY B0, `(.L_x_661) ;  /* 0x0000121000007945 */ /* 0x000fe80003800000 */
[C---:B------:R-:W-:Y:S01]  /*233e0*/  VIADDMNMX R0, R2.reuse, R0, R11, PT ;  /* 0x0000000002007246 */ /* 0x040fe2000380010b */
[----:B------:R-:W-:-:S04]  /*233f0*/  IMAD R2, R2, 0xb0, -R6 ;  /* 0x000000b002027824 */ /* 0x000fc800078e0a06 */
[----:B------:R-:W-:Y:S01]  /*23400*/  IMAD R6, R0, 0xb0, -R6 ;  /* 0x000000b000067824 */ /* 0x000fe200078e0a06 */
[----:B------:R-:W-:-:S04]  /*23410*/  VIMNMX R0, RZ, R2, !PT ;  /* 0x00000002ff007248 */ /* 0x000fc80007fe0100 */
[----:B------:R-:W-:Y:S01]  /*23420*/  VIMNMX R9, R6, R9, PT ;  /* 0x0000000906097248 */ /* 0x000fe20003fe0100 */
[----:B------:R-:W-:-:S03]  /*23430*/  IMAD.WIDE.U32 R2, R0, -0x45d1745d, RZ ;  /* 0xba2e8ba300027825 */ /* 0x000fc600078e00ff */
[----:B------:R-:W-:Y:S02]  /*23440*/  ISETP.GT.AND P0, PT, R9, R0, PT ;  /* 0x000000000900720c */ /* 0x000fe40003f04270 */
[----:B------:R-:W-:-:S05]  /*23450*/  SHF.R.U32.HI R2, RZ, 0x7, R3 ;  /* 0x00000007ff027819 */ /* 0x000fca0000011603 */
[----:B------:R-:W-:-:S06]  /*23460*/  IMAD.MOV.U32 R7, RZ, RZ, R2 ;  /* 0x000000ffff077224 */ /* 0x000fcc00078e0002 */
[----:B------:R-:W-:-:S04]  /*23470*/  @P0 VIADD R9, R9, 0xaf ;  /* 0x000000af09090836 */ /* 0x000fc80000000000 */
[----:B------:R-:W-:-:S05]  /*23480*/  @P0 IMAD.HI R0, R9, 0x2e8ba2e9, RZ ;  /* 0x2e8ba2e909000827 */ /* 0x000fca00078e02ff */
[----:B------:R-:W-:-:S04]  /*23490*/  @P0 SHF.R.U32.HI R3, RZ, 0x1f, R0 ;  /* 0x0000001fff030819 */ /* 0x000fc80000011600 */
[----:B------:R-:W-:Y:S02]  /*234a0*/  @P0 LEA.HI.SX32 R7, R0, R3, 0x1b ;  /* 0x0000000300070211 */ /* 0x000fe400078fdaff */
[----:B------:R-:W-:Y:S02]  /*234b0*/  PLOP3.LUT P0, PT, PT, PT, PT, 0x80, 0x0 ;  /* 0x000000000000781c */ /* 0x000fe40003f0f070 */
[----:B------:R-:W-:-:S13]  /*234c0*/  ISETP.GT.AND P3, PT, R7, R2, PT ;  /* 0x000000020700720c */ /* 0x000fda0003f64270 */
[----:B------:R-:W-:Y:S05]  /*234d0*/  @!P3 BRA `(.L_x_662) ;  /* 0x000000100040b947 */ /* 0x000fea0003800000 */
[----:B------:R-:W-:Y:S01]  /*234e0*/  UMOV UR4, 0xffffffff ;  /* 0xffffffff00047882 */ /* 0x000fe20000000000 */
[----:B------:R-:W-:Y:S02]  /*234f0*/  SEL R0, R12, RZ, !P2 ;  /* 0x000000ff0c007207 */ /* 0x000fe40005000000 */
[----:B------:R-:W-:Y:S05]  /*23500*/  BRA.DIV UR4, `(.L_x_663) ;  /* 0x0000007204f47947 */ /* 0x000fea000b800000 */
[----:B------:R-:W1:Y:S02]  /*23510*/  S2R R3, SR_TID.X ;  /* 0x0000000000037919 */ /* 0x000e640000002100 */
[----:B-1----:R-:W-:-:S04]  /*23520*/  SHF.R.U32.HI R3, RZ, 0x5, R3 ;  /* 0x00000005ff037819 */ /* 0x002fc80000011603 */
[----:B------:R-:W-:-:S05]  /*23530*/  LOP3.LUT R3, R3, 0x3, RZ, 0xc0, !PT ;  /* 0x0000000303037812 */ /* 0x000fca00078ec0ff */
[----:B------:R1:W2:Y:S02]  /*23540*/  SHFL.IDX PT, R14, R3, RZ, 0x1f ;  /* 0x00001fff030e7589 */ /* 0x0002a400000e0000 */
.L_x_863:
[----:B--2---:R-:W-:Y:S02]  /*23550*/  ISETP.NE.AND P0, PT, R14, RZ, PT ;  /* 0x000000ff0e00720c */ /* 0x004fe40003f05270 */
[----:B------:R-:W-:-:S11]  /*23560*/  PLOP3.LUT P6, PT, PT, PT, PT, 0x8, 0x0 ;  /* 0x000000000000781c */ /* 0x000fd60003fce170 */
[----:B------:R-:W-:Y:S05]  /*23570*/  @P0 BRA `(.L_x_664) ;  /* 0x00000000000c0947 */ /* 0x000fea0003800000 */
[----:B------:R-:W-:-:S03]  /*23580*/  UMOV UR4, 0xffffffff ;  /* 0xffffffff00047882 */ /* 0x000fc60000000000 */
[----:B------:R-:W-:Y:S05]  /*23590*/  BRA.DIV UR4, `(.L_x_665) ;  /* 0x0000007604047947 */ /* 0x000fea000b800000 */
[----:B------:R-:W-:-:S13]  /*235a0*/  ELECT P6, URZ, PT ;  /* 0x00000000003f782f */ /* 0x000fda00038c0000 */
.L_x_664:
[----:B-1----:R-:W2:Y:S01]  /*235b0*/  LDL R3, [R1+0x5c] ;  /* 0x00005c0001037983 */ /* 0x002ea20000100800 */
[----:B------:R-:W-:Y:S01]  /*235c0*/  BSSY B1, `(.L_x_666) ;  /* 0x0000008000017945 */ /* 0x000fe20003800000 */
[----:B--2---:R-:W-:-:S05]  /*235d0*/  VIADD R3, R3, 0x1 ;  /* 0x0000000103037836 */ /* 0x004fca0000000000 */
[----:B------:R-:W-:-:S04]  /*235e0*/  LEA.HI R4, R3, R3, RZ, 0x1 ;  /* 0x0000000303047211 */ /* 0x000fc800078f08ff */
[----:B------:R-:W-:-:S05]  /*235f0*/  LOP3.LUT R4, R4, 0xfffffffe, RZ, 0xc0, !PT ;  /* 0xfffffffe04047812 */ /* 0x000fca00078ec0ff */
[----:B------:R-:W-:-:S05]  /*23600*/  IMAD.IADD R3, R3, 0x1, -R4 ;  /* 0x0000000103037824 */ /* 0x000fca00078e0a04 */
[----:B------:R-:W-:-:S04]  /*23610*/  SHF.L.U32 R3, R3, 0x1f, RZ ;  /* 0x0000001f03037819 */ /* 0x000fc800000006ff */
[----:B------:R-:W1:Y:S02]  /*23620*/  SYNCS.PHASECHK.TRANS64.TRYWAIT P0, [R18+URZ+0x34820], R3 ;  /* 0x03482003120075a7 */ /* 0x000e64000800017f */
[----:B-1----:R-:W-:Y:S05]  /*23630*/  @!P0 BRA `(.L_x_667) ;  /* 0x0000007000fc8947 */ /* 0x002fea0003800000 */
.L_x_866:
[----:B------:R-:W-:Y:S05]  /*23640*/  BSYNC B1 ;  /* 0x0000000000017941 */ /* 0x000fea0003800000 */
.L_x_666:
[----:B------:R-:W-:Y:S04]  /*23650*/  BSSY B1, `(.L_x_668) ;  /* 0x000006f000017945 */ /* 0x000fe80003800000 */
[----:B------:R-:W-:Y:S05]  /*23660*/  @!P6 BRA `(.L_x_669) ;  /* 0x0000000400b4e947 */ /* 0x000fea0003800000 */
[----:B------:R-:W2:Y:S04]  /*23670*/  LDL R5, [R1+0x20] ;  /* 0x0000200001057983 */ /* 0x000ea80000100800 */
[----:B------:R-:W3:Y:S01]  /*23680*/  LDL R6, [R1+0x24] ;  /* 0x0000240001067983 */ /* 0x000ee20000100800 */
[----:B------:R-:W-:Y:S01]  /*23690*/  BSSY B2, `(.L_x_670) ;  /* 0x0000008000027945 */ /* 0x000fe20003800000 */
[----:B------:R-:W4:Y:S02]  /*236a0*/  S2R R4, SR_TID.X ;  /* 0x0000000000047919 */ /* 0x000f240000002100 */
[----:B----4-:R-:W-:-:S04]  /*236b0*/  LOP3.LUT R4, R4, 0x7f, RZ, 0xc0, !PT ;  /* 0x0000007f04047812 */ /* 0x010fc800078ec0ff */
[----:B------:R-:W-:Y:S01]  /*236c0*/  ISETP.NE.AND P2, PT, R4, RZ, PT ;  /* 0x000000ff0400720c */ /* 0x000fe20003f45270 */
[----:B--2---:R-:W-:Y:S01]  /*236d0*/  IMAD R5, R5, 0x8, R18 ;  /* 0x0000000805057824 */ /* 0x004fe200078e0212 */
[----:B---3--:R-:W-:-:S04]  /*236e0*/  SHF.L.U32 R9, R6, 0x1f, RZ ;  /* 0x0000001f06097819 */ /* 0x008fc800000006ff */
[----:B------:R-:W2:Y:S02]  /*236f0*/  SYNCS.PHASECHK.TRANS64.TRYWAIT P0, [R5+URZ+0x348a0], R9 ;  /* 0x0348a009050075a7 */ /* 0x000ea4000800017f */
[----:B--2---:R-:W-:Y:S05]  /*23700*/  @!P0 BRA `(.L_x_671) ;  /* 0x0000007000dc8947 */ /* 0x004fea0003800000 */
.L_x_867:
[----:B------:R-:W-:Y:S05]  /*23710*/  BSYNC B2 ;  /* 0x0000000000027941 */ /* 0x000fea0003800000 */
.L_x_670:
[----:B------:R-:W-:Y:S04]  /*23720*/  BSSY B2, `(.L_x_672) ;  /* 0x0000009000027945 */ /* 0x000fe80003800000 */
[----:B------:R-:W-:Y:S05]  /*23730*/  @P2 BRA `(.L_x_673) ;  /* 0x00000000001c2947 */ /* 0x000fea0003800000 */
[----:B------:R-:W3:Y:S01]  /*23740*/  S2R R4, SR_TID.X ;  /* 0x0000000000047919 */ /* 0x000ee20000002100 */
[----:B-1----:R-:W-:-:S04]  /*23750*/  IMAD.MOV.U32 R3, RZ, RZ, 0xb000 ;  /* 0x0000b000ff037424 */ /* 0x002fc800078e00ff */
[----:B------:R4:W-:Y:S01]  /*23760*/  SYNCS.ARRIVE.TRANS64 RZ, [R5+URZ+0x34890], R3 ;  /* 0x0348900305ff79a7 */ /* 0x0009e2000800003f */
[----:B---3--:R-:W-:-:S04]  /*23770*/  LOP3.LUT R4, R4, 0x1f, RZ, 0xc0, !PT ;  /* 0x0000001f04047812 */ /* 0x008fc800078ec0ff */
[----:B------:R-:W-:-:S13]  /*23780*/  ISETP.NE.AND P0, PT, R4, RZ, PT ;  /* 0x000000ff0400720c */ /* 0x000fda0003f05270 */
[----:B----4-:R-:W-:Y:S05]  /*23790*/  @!P0 BRA `(.L_x_673) ;  /* 0x0000000000048947 */ /* 0x010fea0003800000 */
[----:B------:R-:W-:Y:S01]  /*237a0*/  BPT.TRAP 0x1 ;  /* 0x000000040000795c */ /* 0x000fe20000300000 */
.L_x_673:
[----:B------:R-:W-:Y:S05]  /*237b0*/  BSYNC B2 ;  /* 0x0000000000027941 */ /* 0x000fea0003800000 */
.L_x_672:
[----:B-1----:R-:W3:Y:S01]  /*237c0*/  LDL R3, [R1+0x20] ;  /* 0x0000200001037983 */ /* 0x002ee20000100800 */
[----:B------:R-:W-:Y:S01]  /*237d0*/  IMAD.MOV.U32 R14, RZ, RZ, RZ ;  /* 0x000000ffff0e7224 */ /* 0x000fe200078e00ff */
[----:B------:R-:W-:Y:S01]  /*237e0*/  UIADD3 UR4, UP0, UR38, 0x570, URZ ;  /* 0x0000057026047890 */ /* 0x000fe2000ff1e03f */
[----:B------:R-:W-:Y:S01]  /*237f0*/  IMAD R4, R7, 0xb0, R10 ;  /* 0x000000b007047824 */ /* 0x000fe200078e020a */
[----:B------:R-:W-:Y:S01]  /*23800*/  PLOP3.LUT P0, PT, PT, PT, PT, 0x80, 0x0 ;  /* 0x000000000000781c */ /* 0x000fe20003f0f070 */
[----:B------:R-:W-:Y:S01]  /*23810*/  UMOV UR6, 0x0 ;  /* 0x0000000000067882 */ /* 0x000fe20000000000 */
[----:B------:R-:W-:Y:S01]  /*23820*/  R2UR UR10, R14 ;  /* 0x000000000e0a72ca */ /* 0x000fe200000e0000 */
[----:B------:R-:W-:Y:S01]  /*23830*/  VIADD R4, R4, 0xffffff50 ;  /* 0xffffff5004047836 */ /* 0x000fe20000000000 */
[----:B------:R-:W-:Y:S01]  /*23840*/  UIADD3.X UR5, URZ, UR39, URZ, UP0, !UPT ;  /* 0x000000273f057290 */ /* 0x000fe200087fe43f */
[----:B------:R-:W-:Y:S01]  /*23850*/  UMOV UR7, 0x12f00000 ;  /* 0x12f0000000077882 */ /* 0x000fe20000000000 */
[----:B---3--:R-:W-:-:S02]  /*23860*/  IMAD R8, R3, 0xb000, R18 ;  /* 0x0000b00003087824 */ /* 0x008fc400078e0212 */
[----:B------:R-:W-:Y:S02]  /*23870*/  VIADD R3, R5, 0x34890 ;  /* 0x0003489005037836 */ /* 0x000fe40000000000 */
[----:B------:R-:W-:-:S07]  /*23880*/  VIADD R6, R8, 0x1e400 ;  /* 0x0001e40008067836 */ /* 0x000fce0000000000 */
.L_x_674:
        /* <DEDUP_REMOVED lines=9> */
[----:B-1----:R-:W-:Y:S05]  /*23920*/  @P0 BRA.U.ANY `(.L_x_674) ;  /* 0xfffffffd00d80947 */ /* 0x002fea000393ffff */
[----:B0-----:R-:W-:Y:S01]  /*23930*/  IMAD.MOV.U32 R11, RZ, RZ, 0x40 ;  /* 0x00000040ff0b7424 */ /* 0x001fe200078e00ff */
[----:B------:R-:W-:Y:S01]  /*23940*/  PLOP3.LUT P0, PT, PT, PT, PT, 0x80, 0x0 ;  /* 0x000000000000781c */ /* 0x000fe20003f0f070 */
[----:B------:R-:W-:Y:S01]  /*23950*/  VIADD R6, R8, 0x23c00 ;  /* 0x00023c0008067836 */ /* 0x000fe20000000000 */
[----:B------:R-:W-:Y:S01]  /*23960*/  UMOV UR6, 0x0 ;  /* 0x0000000000067882 */ /* 0x000fe20000000000 */
[----:B------:R-:W-:Y:S01]  /*23970*/  UMOV UR7, 0x12f00000 ;  /* 0x12f0000000077882 */ /* 0x000fe20000000000 */
[----:B------:R-:W-:-:S15]  /*23980*/  R2UR UR10, R11 ;  /* 0x000000000b0a72ca */ /* 0x000fde00000e0000 */
.L_x_675:
        /* <DEDUP_REMOVED lines=10> */
[----:B------:R-:W0:Y:S01]  /*23a30*/  SYNCS.PHASECHK.TRANS64.TRYWAIT P0, [R5+URZ+0x348c0], R9 ;  /* 0x0348c009050075a7 */ /* 0x000e22000800017f */
[----:B------:R-:W-:Y:S04]  /*23a40*/  BSSY B2, `(.L_x_676) ;  /* 0x0000002000027945 */ /* 0x000fe80003800000 */
[----:B0-----:R-:W-:Y:S05]  /*23a50*/  @!P0 BRA `(.L_x_677) ;  /* 0x00000070001c8947 */ /* 0x001fea0003800000 */
.L_x_868:
[----:B------:R-:W-:Y:S05]  /*23a60*/  BSYNC B2 ;  /* 0x0000000000027941 */ /* 0x000fea0003800000 */
.L_x_676:
[----:B------:R-:W-:Y:S01]  /*23a70*/  BSSY B2, `(.L_x_678) ;  /* 0x000000b000027945 */ /* 0x000fe20003800000 */
[----:B------:R-:W-:Y:S01]  /*23a80*/  MOV R12, 0x0 ;  /* 0x00000000000c7802 */ /* 0x000fe20000000f00 */
[----:B------:R-:W-:Y:S02]  /*23a90*/  IMAD.MOV.U32 R13, RZ, RZ, 0x12f00000 ;  /* 0x12f00000ff0d7424 */ /* 0x000fe400078e00ff */
[----:B------:R-:W-:Y:S05]  /*23aa0*/  @P2 BRA `(.L_x_679) ;  /* 0x00000000001c2947 */ /* 0x000fea0003800000 */
[----:B------:R-:W1:Y:S01]  /*23ab0*/  S2R R6, SR_TID.X ;  /* 0x0000000000067919 */ /* 0x000e620000002100 */
[----:B------:R-:W-:-:S04]  /*23ac0*/  IMAD.MOV.U32 R3, RZ, RZ, 0xb000 ;  /* 0x0000b000ff037424 */ /* 0x000fc800078e00ff */
[----:B------:R3:W-:Y:S01]  /*23ad0*/  SYNCS.ARRIVE.TRANS64 RZ, [R5+URZ+0x348b0], R3 ;  /* 0x0348b00305ff79a7 */ /* 0x0007e2000800003f */
[----:B-1----:R-:W-:-:S04]  /*23ae0*/  LOP3.LUT R6, R6, 0x1f, RZ, 0xc0, !PT ;  /* 0x0000001f06067812 */ /* 0x002fc800078ec0ff */
[----:B------:R-:W-:-:S13]  /*23af0*/  ISETP.NE.AND P0, PT, R6, RZ, PT ;  /* 0x000000ff0600720c */ /* 0x000fda0003f05270 */
[----:B---3--:R-:W-:Y:S05]  /*23b00*/  @!P0 BRA `(.L_x_679) ;  /* 0x0000000000048947 */ /* 0x008fea0003800000 */
[----:B------:R-:W-:Y:S01]  /*23b10*/  BPT.TRAP 0x1 ;  /* 0x000000040000795c */ /* 0x000fe20000300000 */
.L_x_679:
[----:B------:R-:W-:Y:S05]  /*23b20*/  BSYNC B2 ;  /* 0x0000000000027941 */ /* 0x000fea0003800000 */
.L_x_678:
[----:B------:R-:W-:Y:S01]  /*23b30*/  R2UR UR10, R14 ;  /* 0x000000000e0a72ca */ /* 0x000fe200000e0000 */
[----:B------:R-:W-:Y:S01]  /*23b40*/  UIADD3 UR4, UP0, UR38, 0x670, URZ ;  /* 0x0000067026047890 */ /* 0x000fe2000ff1e03f */
[----:B------:R-:W-:Y:S01]  /*23b50*/  R2UR UR6, R12 ;  /* 0x000000000c0672ca */ /* 0x000fe200000e0000 */
[----:B0-2---:R-:W-:Y:S01]  /*23b60*/  VIADD R5, R5, 0x348b0 ;  /* 0x000348b005057836 */ /* 0x005fe20000000000 */
[----:B------:R-:W-:Y:S01]  /*23b70*/  R2UR UR7, R13 ;  /* 0x000000000d0772ca */ /* 0x000fe200000e0000 */
[----:B------:R-:W-:Y:S01]  /*23b80*/  VIADD R3, R8, 0x400 ;  /* 0x0000040008037836 */ /* 0x000fe20000000000 */
[----:B------:R-:W-:Y:S01]  /*23b90*/  PLOP3.LUT P0, PT, PT, PT, PT, 0x80, 0x0 ;  /* 0x000000000000781c */ /* 0x000fe20003f0f070 */
[----:B------:R-:W-:-:S12]  /*23ba0*/  UIADD3.X UR5, URZ, UR39, URZ, UP0, !UPT ;  /* 0x000000273f057290 */ /* 0x000fd800087fe43f */
.L_x_680:
        /* <DEDUP_REMOVED lines=15> */
.L_x_681:
        /* <DEDUP_REMOVED lines=10> */
.L_x_669:
[----:B------:R-:W-:Y:S05]  /*23d40*/  BSYNC B1 ;  /* 0x0000000000017941 */ /* 0x000fea0003800000 */
.L_x_668:
[----:B------:R-:W1:Y:S04]  /*23d50*/  LDL.LU R8, [R1+0x20] ;  /* 0x0000200001087983 */ /* 0x000e680000300800 */
[----:B------:R-:W2:Y:S01]  /*23d60*/  LDL.LU R6, [R1+0x24] ;  /* 0x0000240001067983 */ /* 0x000ea20000300800 */
[----:B------:R-:W-:Y:S01]  /*23d70*/  PLOP3.LUT P0, PT, PT, PT, PT, 0x8, 0x0 ;  /* 0x000000000000781c */ /* 0x000fe20003f0e170 */
[----:B-1----:R-:W-:Y:S02]  /*23d80*/  VIADD R3, R8, 0x1 ;  /* 0x0000000108037836 */ /* 0x002fe40000000000 */
[----:B------:R-:W-:-:S03]  /*23d90*/  VIADD R8, R7, 0xfffffffe ;  /* 0xfffffffe07087836 */ /* 0x000fc60000000000 */
[C---:B------:R-:W-:Y:S02]  /*23da0*/  ISETP.NE.AND P2, PT, R3.reuse, 0x2, PT ;  /* 0x000000020300780c */ /* 0x040fe40003f45270 */
[----:B------:R-:W-:Y:S02]  /*23db0*/  ISETP.GE.AND P3, PT, R8, R2, PT ;  /* 0x000000020800720c */ /* 0x000fe40003f66270 */
[----:B------:R-:W-:Y:S02]  /*23dc0*/  SEL R4, RZ, 0x1, P2 ;  /* 0x00000001ff047807 */ /* 0x000fe40001000000 */
[----:B------:R-:W-:Y:S02]  /*23dd0*/  SEL R3, R3, RZ, P2 ;  /* 0x000000ff03037207 */ /* 0x000fe40001000000 */
[----:B--2---:R-:W-:-:S03]  /*23de0*/  LOP3.LUT R6, R6, R4, RZ, 0x3c, !PT ;  /* 0x0000000406067212 */ /* 0x004fc600078e3cff */
[----:B------:R1:W-:Y:S04]  /*23df0*/  STL [R1+0x20], R3 ;  /* 0x0000200301007387 */ /* 0x0003e80000100800 */
[----:B------:R1:W-:Y:S01]  /*23e00*/  STL [R1+0x24], R6 ;  /* 0x0000240601007387 */ /* 0x0003e20000100800 */
[----:B------:R-:W-:Y:S05]  /*23e10*/  @!P3 BRA `(.L_x_662) ;  /* 0x0000000400f0b947 */ /* 0x000fea0003800000 */
.L_x_696:
[----:B------:R-:W-:Y:S05]  /*23e20*/  YIELD ;  /* 0x0000000000007946 */ /* 0x000fea0003800000 */
[----:B------:R-:W-:Y:S04]  /*23e30*/  BSSY B1, `(.L_x_682) ;  /* 0x000006e000017945 */ /* 0x000fe80003800000 */
[----:B--2---:R-:W-:Y:S05]  /*23e40*/  @!P6 BRA `(.L_x_683) ;  /* 0x0000000400b0e947 */ /* 0x004fea0003800000 */
[----:B------:R-:W2:Y:S04]  /*23e50*/  LDL R5, [R1+0x20] ;  /* 0x0000200001057983 */ /* 0x000ea80000100800 */
[----:B------:R-:W3:Y:S01]  /*23e60*/  LDL R4, [R1+0x24] ;  /* 0x0000240001047983 */ /* 0x000ee20000100800 */
[----:B------:R-:W-:Y:S01]  /*23e70*/  BSSY B2, `(.L_x_684) ;  /* 0x0000008000027945 */ /* 0x000fe20003800000 */
[----:B-1----:R-:W1:Y:S02]  /*23e80*/  S2R R3, SR_TID.X ;  /* 0x0000000000037919 */ /* 0x002e640000002100 */
[----:B-1----:R-:W-:-:S04]  /*23e90*/  LOP3.LUT R3, R3, 0x7f, RZ, 0xc0, !PT ;  /* 0x0000007f03037812 */ /* 0x002fc800078ec0ff */
[----:B------:R-:W-:Y:S01]  /*23ea0*/  ISETP.NE.AND P3, PT, R3, RZ, PT ;  /* 0x000000ff0300720c */ /* 0x000fe20003f65270 */
[----:B--2---:R-:W-:Y:S01]  /*23eb0*/  IMAD R7, R5, 0x8, R18 ;  /* 0x0000000805077824 */ /* 0x004fe200078e0212 */
[----:B---3--:R-:W-:-:S04]  /*23ec0*/  SHF.L.U32 R6, R4, 0x1f, RZ ;  /* 0x0000001f04067819 */ /* 0x008fc800000006ff */
[----:B------:R-:W1:Y:S02]  /*23ed0*/  SYNCS.PHASECHK.TRANS64.TRYWAIT P2, [R7+URZ+0x348a0], R6 ;  /* 0x0348a006070075a7 */ /* 0x000e64000804017f */
[----:B-1----:R-:W-:Y:S05]  /*23ee0*/  @!P2 BRA `(.L_x_685) ;  /* 0x0000006c000ca947 */ /* 0x002fea0003800000 */
.L_x_869:
[----:B------:R-:W-:Y:S05]  /*23ef0*/  BSYNC B2 ;  /* 0x0000000000027941 */ /* 0x000fea0003800000 */
.L_x_684:
[----:B------:R-:W-:Y:S04]  /*23f00*/  BSSY B2, `(.L_x_686) ;  /* 0x0000009000027945 */ /* 0x000fe80003800000 */
[----:B------:R-:W-:Y:S05]  /*23f10*/  @P3 BRA `(.L_x_687) ;  /* 0x00000000001c3947 */ /* 0x000fea0003800000 */
[----:B------:R-:W2:Y:S01]  /*23f20*/  S2R R4, SR_TID.X ;  /* 0x0000000000047919 */ /* 0x000ea20000002100 */
[----:B------:R-:W-:-:S04]  /*23f30*/  IMAD.MOV.U32 R3, RZ, RZ, 0xb000 ;  /* 0x0000b000ff037424 */ /* 0x000fc800078e00ff */
[----:B------:R3:W-:Y:S01]  /*23f40*/  SYNCS.ARRIVE.TRANS64 RZ, [R7+URZ+0x34890], R3 ;  /* 0x0348900307ff79a7 */ /* 0x0007e2000800003f */
[----:B--2---:R-:W-:-:S04]  /*23f50*/  LOP3.LUT R4, R4, 0x1f, RZ, 0xc0, !PT ;  /* 0x0000001f04047812 */ /* 0x004fc800078ec0ff */
[----:B------:R-:W-:-:S13]  /*23f60*/  ISETP.NE.AND P2, PT, R4, RZ, PT ;  /* 0x000000ff0400720c */ /* 0x000fda0003f45270 */
[----:B---3--:R-:W-:Y:S05]  /*23f70*/  @!P2 BRA `(.L_x_687) ;  /* 0x000000000004a947 */ /* 0x008fea0003800000 */
[----:B------:R-:W-:Y:S01]  /*23f80*/  BPT.TRAP 0x1 ;  /* 0x000000040000795c */ /* 0x000fe20000300000 */
.L_x_687:
[----:B------:R-:W-:Y:S05]  /*23f90*/  BSYNC B2 ;  /* 0x0000000000027941 */ /* 0x000fea0003800000 */
.L_x_686:
[----:B------:R-:W2:Y:S01]  /*23fa0*/  LDL R3, [R1+0x20] ;  /* 0x0000200001037983 */ /* 0x000ea20000100800 */
[----:B0-----:R-:W-:Y:S01]  /*23fb0*/  IMAD.MOV.U32 R11, RZ, RZ, RZ ;  /* 0x000000ffff0b7224 */ /* 0x001fe200078e00ff */
[----:B------:R-:W-:Y:S01]  /*23fc0*/  UIADD3 UR4, UP0, UR38, 0x570, URZ ;  /* 0x0000057026047890 */ /* 0x000fe2000ff1e03f */
[----:B------:R-:W-:Y:S01]  /*23fd0*/  PLOP3.LUT P2, PT, PT, PT, PT, 0x80, 0x0 ;  /* 0x000000000000781c */ /* 0x000fe20003f4f070 */
[----:B------:R-:W-:Y:S01]  /*23fe0*/  IMAD R4, R8, 0xb0, R10 ;  /* 0x000000b008047824 */ /* 0x000fe200078e020a */
[----:B------:R-:W-:Y:S01]  /*23ff0*/  UMOV UR6, 0x0 ;  /* 0x0000000000067882 */ /* 0x000fe20000000000 */
[----:B------:R-:W-:Y:S01]  /*24000*/  R2UR UR10, R11 ;  /* 0x000000000b0a72ca */ /* 0x000fe200000e0000 */
[----:B------:R-:W-:Y:S01]  /*24010*/  UIADD3.X UR5, URZ, UR39, URZ, UP0, !UPT ;  /* 0x000000273f057290 */ /* 0x000fe200087fe43f */
[----:B------:R-:W-:Y:S01]  /*24020*/  UMOV UR7, 0x12f00000 ;  /* 0x12f0000000077882 */ /* 0x000fe20000000000 */
[----:B--2---:R-:W-:Y:S02]  /*24030*/  IMAD R5, R3, 0xb000, R18 ;  /* 0x0000b00003057824 */ /* 0x004fe400078e0212 */
[----:B------:R-:W-:-:S02]  /*24040*/  VIADD R3, R7, 0x34890 ;  /* 0x0003489007037836 */ /* 0x000fc40000000000 */
[----:B------:R-:W-:-:S08]  /*24050*/  VIADD R9, R5, 0x1e400 ;  /* 0x0001e40005097836 */ /* 0x000fd00000000000 */
.L_x_688:
        /* <DEDUP_REMOVED lines=16> */
.L_x_689:
        /* <DEDUP_REMOVED lines=13> */
.L_x_870:
[----:B------:R-:W-:Y:S05]  /*24230*/  BSYNC B2 ;  /* 0x0000000000027941 */ /* 0x000fea0003800000 */
.L_x_690:
[----:B------:R-:W-:Y:S01]  /*24240*/  BSSY B2, `(.L_x_692) ;  /* 0x000000b000027945 */ /* 0x000fe20003800000 */
[----:B------:R-:W-:Y:S02]  /*24250*/  IMAD.MOV.U32 R12, RZ, RZ, 0x0 ;  /* 0x00000000ff0c7424 */ /* 0x000fe400078e00ff */
[----:B------:R-:W-:Y:S01]  /*24260*/  IMAD.MOV.U32 R13, RZ, RZ, 0x12f00000 ;  /* 0x12f00000ff0d7424 */ /* 0x000fe200078e00ff */
[----:B------:R-:W-:Y:S06]  /*24270*/  @P3 BRA `(.L_x_693) ;  /* 0x00000000001c3947 */ /* 0x000fec0003800000 */
[----:B------:R-:W2:Y:S01]  /*24280*/  S2R R9, SR_TID.X ;  /* 0x0000000000097919 */ /* 0x000ea20000002100 */
[----:B------:R-:W-:-:S04]  /*24290*/  IMAD.MOV.U32 R3, RZ, RZ, 0xb000 ;  /* 0x0000b000ff037424 */ /* 0x000fc800078e00ff */
[----:B------:R3:W-:Y:S01]  /*242a0*/  SYNCS.ARRIVE.TRANS64 RZ, [R7+URZ+0x348b0], R3 ;  /* 0x0348b00307ff79a7 */ /* 0x0007e2000800003f */
[----:B--2---:R-:W-:-:S04]  /*242b0*/  LOP3.LUT R9, R9, 0x1f, RZ, 0xc0, !PT ;  /* 0x0000001f09097812 */ /* 0x004fc800078ec0ff */
[----:B------:R-:W-:-:S13]  /*242c0*/  ISETP.NE.AND P2, PT, R9, RZ, PT ;  /* 0x000000ff0900720c */ /* 0x000fda0003f45270 */
[----:B---3--:R-:W-:Y:S05]  /*242d0*/  @!P2 BRA `(.L_x_693) ;  /* 0x000000000004a947 */ /* 0x008fea0003800000 */
[----:B------:R-:W-:Y:S01]  /*242e0*/  BPT.TRAP 0x1 ;  /* 0x000000040000795c */ /* 0x000fe20000300000 */
.L_x_693:
[----:B------:R-:W-:Y:S05]  /*242f0*/  BSYNC B2 ;  /* 0x0000000000027941 */ /* 0x000fea0003800000 */
.L_x_692:
[----:B------:R-:W-:Y:S01]  /*24300*/  R2UR UR10, R11 ;  /* 0x000000000b0a72ca */ /* 0x000fe200000e0000 */
[----:B------:R-:W-:Y:S01]  /*24310*/  UIADD3 UR4, UP0, UR38, 0x670, URZ ;  /* 0x0000067026047890 */ /* 0x000fe2000ff1e03f */
[----:B------:R-:W-:Y:S01]  /*24320*/  R2UR UR6, R12 ;  /* 0x000000000c0672ca */ /* 0x000fe200000e0000 */
[----:B01----:R-:W-:Y:S01]  /*24330*/  VIADD R7, R7, 0x348b0 ;  /* 0x000348b007077836 */ /* 0x003fe20000000000 */
[----:B------:R-:W-:Y:S01]  /*24340*/  R2UR UR7, R13 ;  /* 0x000000000d0772ca */ /* 0x000fe200000e0000 */
[----:B------:R-:W-:Y:S01]  /*24350*/  VIADD R3, R5, 0x400 ;  /* 0x0000040005037836 */ /* 0x000fe20000000000 */
[----:B------:R-:W-:Y:S01]  /*24360*/  PLOP3.LUT P2, PT, PT, PT, PT, 0x80, 0x0 ;  /* 0x000000000000781c */ /* 0x000fe20003f4f070 */
[----:B------:R-:W-:-:S12]  /*24370*/  UIADD3.X UR5, URZ, UR39, URZ, UP0, !UPT ;  /* 0x000000273f057290 */ /* 0x000fd800087fe43f */
.L_x_694:
        /* <DEDUP_REMOVED lines=15> */
.L_x_695:
        /* <DEDUP_REMOVED lines=10> */
.L_x_683:
[----:B------:R-:W-:Y:S05]  /*24510*/  BSYNC B1 ;  /* 0x0000000000017941 */ /* 0x000fea0003800000 */
.L_x_682:
[----:B-1----:R-:W2:Y:S04]  /*24520*/  LDL.LU R3, [R1+0x20] ;  /* 0x0000200001037983 */ /* 0x002ea80000300800 */
[----:B------:R-:W3:Y:S01]  /*24530*/  LDL.LU R6, [R1+0x24] ;  /* 0x0000240001067983 */ /* 0x000ee20000300800 */
[C---:B------:R-:W-:Y:S01]  /*24540*/  ISETP.GT.AND P3, PT, R8.reuse, R2, PT ;  /* 0x000000020800720c */ /* 0x040fe20003f64270 */
[----:B------:R-:W-:Y:S02]  /*24550*/  VIADD R8, R8, 0xffffffff ;  /* 0xffffffff08087836 */ /* 0x000fe40000000000 */
[----:B--2---:R-:W-:-:S05]  /*24560*/  VIADD R3, R3, 0x1 ;  /* 0x0000000103037836 */ /* 0x004fca0000000000 */
[----:B------:R-:W-:-:S04]  /*24570*/  ISETP.NE.AND P2, PT, R3, 0x2, PT ;  /* 0x000000020300780c */ /* 0x000fc80003f45270 */
[----:B------:R-:W-:Y:S02]  /*24580*/  SEL R4, RZ, 0x1, P2 ;  /* 0x00000001ff047807 */ /* 0x000fe40001000000 */
[----:B------:R-:W-:Y:S02]  /*24590*/  SEL R3, R3, RZ, P2 ;  /* 0x000000ff03037207 */ /* 0x000fe40001000000 */
[----:B---3--:R-:W-:-:S05]  /*245a0*/  LOP3.LUT R6, R6, R4, RZ, 0x3c, !PT ;  /* 0x0000000406067212 */ /* 0x008fca00078e3cff */
[----:B------:R2:W-:Y:S04]  /*245b0*/  STL [R1+0x24], R6 ;  /* 0x0000240601007387 */ /* 0x0005e80000100800 */
[----:B------:R2:W-:Y:S01]  /*245c0*/  STL [R1+0x20], R3 ;  /* 0x0000200301007387 */ /* 0x0005e20000100800 */
[----:B------:R-:W-:Y:S05]  /*245d0*/  @P3 BRA `(.L_x_696) ;  /* 0xfffffff800103947 */ /* 0x000fea000383ffff */
.L_x_662:
[----:B------:R-:W-:Y:S05]  /*245e0*/  BSYNC B0 ;  /* 0x0000000000007941 */ /* 0x000fea0003800000 */
.L_x_661:
[----:B------:R3:W5:Y:S01]  /*245f0*/  LDL R7, [R1+0x3c] ;  /* 0x00003c0001077983 */ /* 0x0007620000100800 */
[----:B------:R-:W-:Y:S05]  /*24600*/  @!P0 WARPSYNC.ALL ;  /* 0x0000000000008948 */ /* 0x000fea0003800000 */
[----:B------:R3:W-:Y:S01]  /*24610*/  STL [R1+0x44], RZ ;  /* 0x000044ff01007387 */ /* 0x0007e20000100800 */
[----:B------:R-:W-:Y:S01]  /*24620*/  BSSY B0, `(.L_x_697) ;  /* 0x0000020000007945 */ /* 0x000fe20003800000 */
[----:B------:R-:W-:Y:S06]  /*24630*/  @!P0 BAR.SYNC.DEFER_BLOCKING 0xc, 0x180 ;  /* 0x0306000000008b1d */ /* 0x000fec0000010000 */
[----:B---3--:R-:W-:Y:S05]  /*24640*/  @!P1 BRA `(.L_x_698) ;  /* 0x0000000000749947 */ /* 0x008fea0003800000 */
[----:B------:R-:W-:-:S13]  /*24650*/  ISETP.NE.AND P0, PT, R17, RZ, PT ;  /* 0x000000ff1100720c */ /* 0x000fda0003f05270 */
[----:B------:R-:W3:Y:S02]  /*24660*/  @!P0 LDC R17, c[0x0][0x9f0] ;  /* 0x00027c00ff118b82 */ /* 0x000ee40000000800 */
[----:B---3--:R-:W-:-:S04]  /*24670*/  IABS R0, R17 ;  /* 0x0000001100007213 */ /* 0x008fc80000000000 */
[----:B------:R-:W3:Y:S08]  /*24680*/  I2F.RP R2, R0 ;  /* 0x0000000000027306 */ /* 0x000ef00000209400 */
[----:B---3--:R-:W3:Y:S02]  /*24690*/  MUFU.RCP R2, R2 ;  /* 0x0000000200027308 */ /* 0x008ee40000001000 */
[----:B---3--:R-:W-:-:S06]  /*246a0*/  VIADD R2, R2, 0xffffffe ;  /* 0x0ffffffe02027836 */ /* 0x008fcc0000000000 */
[----:B-12---:R-:W1:Y:S02]  /*246b0*/  F2I.FTZ.U32.TRUNC.NTZ R3, R2 ;  /* 0x0000000200037305 */ /* 0x006e64000021f000 */
[----:B-1----:R-:W-:-:S04]  /*246c0*/  IMAD.MOV R2, RZ, RZ, -R3 ;  /* 0x000000ffff027224 */ /* 0x002fc800078e0a03 */
[----:B------:R-:W-:Y:S02]  /*246d0*/  IMAD R4, R2, R0, RZ ;  /* 0x0000000002047224 */ /* 0x000fe400078e02ff */
[----:B------:R-:W-:-:S04]  /*246e0*/  IMAD.MOV.U32 R2, RZ, RZ, RZ ;  /* 0x000000ffff027224 */ /* 0x000fc800078e00ff */
[----:B------:R-:W-:Y:S01]  /*246f0*/  IMAD.HI.U32 R6, R3, R4, R2 ;  /* 0x0000000403067227 */ /* 0x000fe200078e0002 */
[----:B------:R-:W-:Y:S02]  /*24700*/  IABS R2, R17 ;  /* 0x0000001100027213 */ /* 0x000fe40000000000 */
[----:B-----5:R-:W-:-:S03]  /*24710*/  IADD3 R4, R7, -0x1, R17 ;  /* 0xffffffff07047810 */ /* 0x020fc60007ffe011 */
[----:B------:R-:W-:Y:S01]  /*24720*/  IMAD.MOV R2, RZ, RZ, -R2 ;  /* 0x000000ffff027224 */ /* 0x000fe200078e0a02 */
[----:B------:R-:W-:Y:S02]  /*24730*/  IABS R3, R4 ;  /* 0x0000000400037213 */ /* 0x000fe40000000000 */
[----:B------:R-:W-:Y:S01]  /*24740*/  LOP3.LUT R4, R4, R17, RZ, 0x3c, !PT ;  /* 0x0000001104047212 */ /* 0x000fe200078e3cff */
[----:B------:R-:W-:Y:S02]  /*24750*/  IMAD.MOV.U32 R5, RZ, RZ, R2 ;  /* 0x000000ffff057224 */ /* 0x000fe400078e0002 */
        /* <DEDUP_REMOVED lines=11> */
[----:B------:R3:W-:Y:S02]  /*24810*/  STL [R1+0x44], R2 ;  /* 0x0000440201007387 */ /* 0x0007e40000100800 */
.L_x_698:
[----:B------:R-:W-:Y:S05]  /*24820*/  BSYNC B0 ;  /* 0x0000000000007941 */ /* 0x000fea0003800000 */
.L_x_697:
[----:B------:R-:W4:Y:S04]  /*24830*/  LDL R0, [R1+0x44] ;  /* 0x0000440001007983 */ /* 0x000f280000100800 */
[----:B---3--:R-:W4:Y:S01]  /*24840*/  LDL R2, [R1+0x58] ;  /* 0x0000580001027983 */ /* 0x008f220000100800 */
[----:B------:R-:W-:Y:S01]  /*24850*/  BSSY B7, `(.L_x_699) ;  /* 0x00003d8000077945 */ /* 0x000fe20003800000 */
[----:B----4-:R-:W-:-:S05]  /*24860*/  IMAD R2, R2, R0, RZ ;  /* 0x0000000002027224 */ /* 0x010fca00078e02ff */
[----:B-----5:R-:W-:Y:S01]  /*24870*/  VIADDMNMX R0, R2, R0, R7, PT ;  /* 0x0000000002007246 */ /* 0x020fe20003800107 */
[----:B------:R3:W-:Y:S03]  /*24880*/  STL [R1+0x2c], R2 ;  /* 0x00002c0201007387 */ /* 0x0007e60000100800 */
[----:B------:R-:W-:Y:S01]  /*24890*/  ISETP.GT.AND P0, PT, R0, R2, PT ;  /* 0x000000020000720c */ /* 0x000fe20003f04270 */
[----:B------:R3:W-:-:S12]  /*248a0*/  STL [R1+0x40], R0 ;  /* 0x0000400001007387 */ /* 0x0007d80000100800 */
[----:B---3--:R-:W-:Y:S05]  /*248b0*/  @P0 BRA `(.L_x_700) ;  /* 0x00000000004c0947 */ /* 0x008fea0003800000 */
[----:B------:R-:W3:Y:S02]  /*248c0*/  S2R R0, SR_TID.X ;  /* 0x0000000000007919 */ /* 0x000ee40000002100 */
[----:B---3--:R-:W-:-:S04]  /*248d0*/  LOP3.LUT R0, R0, 0x7f, RZ, 0xc0, !PT ;  /* 0x0000007f00007812 */ /* 0x008fc800078ec0ff */
[----:B------:R-:W-:-:S13]  /*248e0*/  ISETP.NE.AND P0, PT, R0, RZ, PT ;  /* 0x000000ff0000720c */ /* 0x000fda0003f05270 */
[----:B------:R-:W-:Y:S05]  /*248f0*/  @P0 BRA `(.L_x_701) ;  /* 0x0000003c00340947 */ /* 0x000fea0003800000 */
[----:B-12---:R-:W1:Y:S01]  /*24900*/  S2R R3, SR_LANEID ;  /* 0x0000000000037919 */ /* 0x006e620000000000 */
[----:B------:R-:W-:Y:S01]  /*24910*/  VOTEU.ANY UR4, UPT, PT ;  /* 0x0000000000047886 */ /* 0x000fe200038e0100 */
[----:B------:R-:W-:Y:S01]  /*24920*/  ULDC.64 UR6, c[0x0][0x208] ;  /* 0x0000820000067ab9 */ /* 0x000fe20000000a00 */
[----:B------:R-:W1:Y:S08]  /*24930*/  FLO.U32 R0, UR4 ;  /* 0x0000000400007d00 */ /* 0x000e7000080e0000 */
[----:B------:R-:W2:Y:S01]  /*24940*/  POPC R5, UR4 ;  /* 0x0000000400057d09 */ /* 0x000ea20008000000 */
[----:B-1----:R-:W-:-:S02]  /*24950*/  ISETP.EQ.U32.AND P0, PT, R0, R3, PT ;  /* 0x000000030000720c */ /* 0x002fc40003f02070 */
[----:B------:R-:W2:Y:S11]  /*24960*/  LDC.64 R2, c[0x0][0xc60] ;  /* 0x00031800ff027b82 */ /* 0x000eb60000000a00 */
[----:B--2---:R-:W2:Y:S01]  /*24970*/  @P0 ATOMG.E.ADD.STRONG.GPU PT, R3, desc[UR6][R2.64], R5 ;  /* 0x00000005020309a8 */ /* 0x004ea200081ee1c6 */
[----:B------:R-:W1:Y:S02]  /*24980*/  S2R R4, SR_LTMASK ;  /* 0x0000000000047919 */ /* 0x000e640000003900 */
[----:B-1----:R-:W-:-:S04]  /*24990*/  LOP3.LUT R4, R4, UR4, RZ, 0xc0, !PT ;  /* 0x0000000404047c12 */ /* 0x002fc8000f8ec0ff */
[----:B------:R-:W1:Y:S01]  /*249a0*/  POPC R7, R4 ;  /* 0x0000000400077309 */ /* 0x000e620000000000 */
[----:B--2---:R-:W1:Y:S02]  /*249b0*/  SHFL.IDX PT, R0, R3, R0, 0x1f ;  /* 0x00001f0003007589 */ /* 0x004e6400000e0000 */
[----:B-1----:R-:W-:-:S05]  /*249c0*/  IADD3 R0, R0, UR36, R7 ;  /* 0x0000002400007c10 */ /* 0x002fca000fffe007 */
[----:B------:R3:W-:Y:S01]  /*249d0*/  STL [R1+0x10], R0 ;  /* 0x0000100001007387 */ /* 0x0007e20000100800 */
[----:B------:R-:W-:Y:S05]  /*249e0*/  BRA `(.L_x_701) ;  /* 0x0000003800f87947 */ /* 0x000fea0003800000 */
.L_x_700:
        /* <DEDUP_REMOVED lines=8> */
[----:B------:R-:W-:Y:S02]  /*24a70*/  IMAD.U32 R4, RZ, RZ, UR6 ;  /* 0x00000006ff047e24 */ /* 0x000fe4000f8e00ff */
[----:B-12---:R-:W1:Y:S01]  /*24a80*/  LDC.64 R2, c[0x4][R2] ;  /* 0x0100000002027b82 */ /* 0x006e620000000a00 */
[----:B------:R-:W-:Y:S02]  /*24a90*/  IMAD.U32 R5, RZ, RZ, UR7 ;  /* 0x00000007ff057e24 */ /* 0x000fe4000f8e00ff */
[----:B------:R-:W-:Y:S02]  /*24aa0*/  IMAD.U32 R6, RZ, RZ, UR8 ;  /* 0x00000008ff067e24 */ /* 0x000fe4000f8e00ff */
[----:B------:R-:W-:-:S02]  /*24ab0*/  IMAD.U32 R7, RZ, RZ, UR9 ;  /* 0x00000009ff077e24 */ /* 0x000fc4000f8e00ff */
[----:B------:R-:W-:Y:S02]  /*24ac0*/  IMAD.U32 R10, RZ, RZ, UR4 ;  /* 0x00000004ff0a7e24 */ /* 0x000fe4000f8e00ff */
[----:B0-----:R-:W-:Y:S02]  /*24ad0*/  IMAD.U32 R11, RZ, RZ, UR5 ;  /* 0x00000005ff0b7e24 */ /* 0x001fe4000f8e00ff */
[----:B------:R-:W-:Y:S02]  /*24ae0*/  IMAD.MOV.U32 R8, RZ, RZ, 0x70 ;  /* 0x00000070ff087424 */ /* 0x000fe400078e00ff */
[----:B------:R-:W-:Y:S02]  /*24af0*/  IMAD.MOV.U32 R12, RZ, RZ, 0x1 ;  /* 0x00000001ff0c7424 */ /* 0x000fe400078e00ff */
[----:B------:R-:W-:-:S07]  /*24b00*/  IMAD.MOV.U32 R13, RZ, RZ, RZ ;  /* 0x000000ffff0d7224 */ /* 0x000fce00078e00ff */
[----:B------:R-:W-:-:S07]  /*24b10*/  LEPC R20, `(.L_x_703) ;  /* 0x000000001014794e */ /* 0x000fce0000000000 */
[----:B-1----:R-:W-:Y:S05]  /*24b20*/  CALL.ABS.NOINC R2 ;  /* 0x0000000002007343 */ /* 0x002fea0003c00000 */
.L_x_703:
[----:B------:R-:W-:Y:S05]  /*24b30*/  BSYNC B6 ;  /* 0x0000000000067941 */ /* 0x000fea0003800000 */
.L_x_702:
        /* <DEDUP_REMOVED lines=8> */
[----:B-12---:R1:W2:Y:S01]  /*24bc0*/  LDC.64 R2, c[0x4][R17] ;  /* 0x0100000011027b82 */ /* 0x0062a20000000a00 */
[----:B------:R-:W-:Y:S02]  /*24bd0*/  IMAD.U32 R4, RZ, RZ, UR6 ;  /* 0x00000006ff047e24 */ /* 0x000fe4000f8e00ff */
[----:B------:R-:W-:Y:S02]  /*24be0*/  IMAD.U32 R5, RZ, RZ, UR7 ;  /* 0x00000007ff057e24 */ /* 0x000fe4000f8e00ff */
[----:B------:R-:W-:Y:S02]  /*24bf0*/  IMAD.U32 R6, RZ, RZ, UR8 ;  /* 0x00000008ff067e24 */ /* 0x000fe4000f8e00ff */
[----:B------:R-:W-:-:S02]  /*24c00*/  IMAD.U32 R7, RZ, RZ, UR9 ;  /* 0x00000009ff077e24 */ /* 0x000fc4000f8e00ff */
[----:B------:R-:W-:Y:S02]  /*24c10*/  IMAD.U32 R10, RZ, RZ, UR4 ;  /* 0x00000004ff0a7e24 */ /* 0x000fe4000f8e00ff */
[----:B0-----:R-:W-:Y:S02]  /*24c20*/  IMAD.U32 R11, RZ, RZ, UR5 ;  /* 0x00000005ff0b7e24 */ /* 0x001fe4000f8e00ff */
[----:B------:R-:W-:Y:S02]  /*24c30*/  IMAD.MOV.U32 R8, RZ, RZ, 0x70 ;  /* 0x00000070ff087424 */ /* 0x000fe400078e00ff */
[----:B------:R-:W-:Y:S02]  /*24c40*/  IMAD.MOV.U32 R12, RZ, RZ, 0x1 ;  /* 0x00000001ff0c7424 */ /* 0x000fe400078e00ff */
[----:B-1----:R-:W-:-:S07]  /*24c50*/  IMAD.MOV.U32 R13, RZ, RZ, RZ ;  /* 0x000000ffff0d7224 */ /* 0x002fce00078e00ff */
[----:B------:R-:W-:-:S07]  /*24c60*/  LEPC R20, `(.L_x_706) ;  /* 0x000000001014794e */ /* 0x000fce0000000000 */
[----:B--2---:R-:W-:Y:S05]  /*24c70*/  CALL.ABS.NOINC R2 ;  /* 0x0000000002007343 */ /* 0x004fea0003c00000 */
.L_x_706:
[----:B------:R0:W1:Y:S01]  /*24c80*/  LDC.64 R2, c[0x4][R17] ;  /* 0x0100000011027b82 */ /* 0x0000620000000a00 */
[----:B------:R-:W-:Y:S01]  /*24c90*/  ULDC.64 UR4, c[0x4][0xa0] ;  /* 0x0100280000047ab9 */ /* 0x000fe20000000a00 */
[----:B------:R-:W-:Y:S01]  /*24ca0*/  ULDC.64 UR6, c[0x4][0xa8] ;  /* 0x01002a0000067ab9 */ /* 0x000fe20000000a00 */
[----:B------:R-:W-:Y:S01]  /*24cb0*/  ULDC.64 UR8, c[0x4][0x38] ;  /* 0x01000e0000087ab9 */ /* 0x000fe20000000a00 */
[----:B------:R-:W-:Y:S02]  /*24cc0*/  IMAD.U32 R4, RZ, RZ, UR4 ;  /* 0x00000004ff047e24 */ /* 0x000fe4000f8e00ff */
[----:B------:R-:W-:Y:S02]  /*24cd0*/  IMAD.U32 R5, RZ, RZ, UR5 ;  /* 0x00000005ff057e24 */ /* 0x000fe4000f8e00ff */
[----:B------:R-:W-:Y:S02]  /*24ce0*/  IMAD.U32 R6, RZ, RZ, UR6 ;  /* 0x00000006ff067e24 */ /* 0x000fe4000f8e00ff */
[----:B------:R-:W-:-:S02]  /*24cf0*/  IMAD.U32 R7, RZ, RZ, UR7 ;  /* 0x00000007ff077e24 */ /* 0x000fc4000f8e00ff */
[----:B------:R-:W-:Y:S02]  /*24d00*/  IMAD.U32 R10, RZ, RZ, UR8 ;  /* 0x00000008ff0a7e24 */ /* 0x000fe4000f8e00ff */
[----:B------:R-:W-:Y:S02]  /*24d10*/  IMAD.U32 R11, RZ, RZ, UR9 ;  /* 0x00000009ff0b7e24 */ /* 0x000fe4000f8e00ff */
[----:B------:R-:W-:Y:S02]  /*24d20*/  IMAD.MOV.U32 R8, RZ, RZ, 0x70 ;  /* 0x00000070ff087424 */ /* 0x000fe400078e00ff */
[----:B------:R-:W-:Y:S02]  /*24d30*/  IMAD.MOV.U32 R12, RZ, RZ, 0x1 ;  /* 0x00000001ff0c7424 */ /* 0x000fe400078e00ff */
[----:B0-----:R-:W-:-:S07]  /*24d40*/  IMAD.MOV.U32 R13, RZ, RZ, RZ ;  /* 0x000000ffff0d7224 */ /* 0x001fce00078e00ff */
[----:B------:R-:W-:-:S07]  /*24d50*/  LEPC R20, `(.L_x_705) ;  /* 0x000000001014794e */ /* 0x000fce0000000000 */
[----:B-1----:R-:W-:Y:S05]  /*24d60*/  CALL.ABS.NOINC R2 ;  /* 0x0000000002007343 */ /* 0x002fea0003c00000 */
.L_x_705:
[----:B------:R-:W-:Y:S05]  /*24d70*/  BSYNC B6 ;  /* 0x0000000000067941 */ /* 0x000fea0003800000 */
.L_x_704:
[----:B------:R-:W3:Y:S01]  /*24d80*/  LDL.LU R2, [R1+0x4] ;  /* 0x0000040001027983 */ /* 0x000ee20000300800 */
[----:B------:R-:W-:-:S03]  /*24d90*/  ULDC.64 UR4, c[0x0][0x9f8] ;  /* 0x00027e0000047ab9 */ /* 0x000fc60000000a00 */
[----:B------:R-:W1:Y:S04]  /*24da0*/  LDL.LU R0, [R1+0x28] ;  /* 0x0000280001007983 */ /* 0x000e680000300800 */
[----:B------:R-:W4:Y:S01]  /*24db0*/  LDL R7, [R1+0x8] ;  /* 0x0000080001077983 */ /* 0x000f220000100800 */
[----:B------:R-:W-:Y:S01]  /*24dc0*/  ISETP.NE.U32.AND P0, PT, RZ, UR4, PT ;  /* 0x00000004ff007c0c */ /* 0x000fe2000bf05070 */
[----:B------:R-:W-:Y:S02]  /*24dd0*/  ULDC.64 UR6, c[0x0][0x208] ;  /* 0x0000820000067ab9 */ /* 0x000fe40000000a00 */
[----:B------:R-:W5:Y:S01]  /*24de0*/  LDL R17, [R1+0x40] ;  /* 0x0000400001117983 */ /* 0x000f620000100800 */
[----:B------:R-:W-:-:S13]  /*24df0*/  ISETP.NE.AND.EX P0, PT, RZ, UR5, PT, P0 ;  /* 0x00000005ff007c0c */ /* 0x000fda000bf05300 */
[----:B---3--:R-:W-:-:S04]  /*24e00*/  @P0 IADD3 R2, P1, R2, UR4, RZ ;  /* 0x0000000402020c10 */ /* 0x008fc8000ff3e0ff */
[----:B-12---:R-:W-:Y:S01]  /*24e10*/  @P0 IADD3.X R3, R0, UR5, RZ, P1, !PT ;  /* 0x0000000500030c10 */ /* 0x006fe20008ffe4ff */
[----:B------:R-:W-:-:S04]  /*24e20*/  ULDC.64 UR4, c[0x0][0xa08] ;  /* 0x0002820000047ab9 */ /* 0x000fc80000000a00 */
[----:B----4-:R1:W2:Y:S02]  /*24e30*/  @P0 LDG.E R7, desc[UR6][R2.64] ;  /* 0x0000000602070981 */ /* 0x0102a4000c1e1900 */
[----:B-1----:R-:W1:Y:S01]  /*24e40*/  LDC.64 R2, c[0x0][0x418] ;  /* 0x00010600ff027b82 */ /* 0x002e620000000a00 */
[----:B-----5:R-:W-:Y:S01]  /*24e50*/  VIADD R0, R17, 0xffffffff ;  /* 0xffffffff11007836 */ /* 0x020fe20000000000 */
[----:B--2---:R-:W-:Y:S01]  /*24e60*/  SHF.R.S32.HI R8, RZ, 0x1f, R7 ;  /* 0x0000001fff087819 */ /* 0x004fe20000011407 */
[----:B------:R2:W-:Y:S04]  /*24e70*/  @P0 STL [R1+0x8], R7 ;  /* 0x0000080701000387 */ /* 0x0005e80000100800 */
[----:B------:R2:W-:Y:S01]  /*24e80*/  STL [R1+0x28], R8 ;  /* 0x0000280801007387 */ /* 0x0005e20000100800 */
[----:B-1----:R-:W-:Y:S01]  /*24e90*/  LOP3.LUT P0, RZ, R2, UR4, RZ, 0xfc, !PT ;  /* 0x0000000402ff7c12 */ /* 0x002fe2000f80fcff */
[----:B------:R-:W-:-:S03]  /*24ea0*/  UMOV UR4, 0xffffffff ;  /* 0xffffffff00047882 */ /* 0x000fc60000000000 */
[----:B------:R-:W-:-:S04]  /*24eb0*/  LOP3.LUT P0, RZ, R3, UR5, RZ, 0xfc, P0 ;  /* 0x0000000503ff7c12 */ /* 0x000fc8000800fcff */
[----:B------:R-:W-:Y:S01]  /*24ec0*/  SEL R17, R7, RZ, !P0 ;  /* 0x000000ff07117207 */ /* 0x000fe20004000000 */
[----:B--2---:R-:W-:Y:S08]  /*24ed0*/  BRA.DIV UR4, `(.L_x_707) ;  /* 0x0000005e04387947 */ /* 0x004ff0000b800000 */
[----:B------:R-:W1:Y:S02]  /*24ee0*/  S2R R4, SR_TID.X ;  /* 0x0000000000047919 */ /* 0x000e640000002100 */
[----:B-1----:R-:W-:-:S04]  /*24ef0*/  SHF.R.U32.HI R4, RZ, 0x5, R4 ;  /* 0x00000005ff047819 */ /* 0x002fc80000011604 */
[----:B------:R-:W-:-:S05]  /*24f00*/  LOP3.LUT R4, R4, 0x3, RZ, 0xc0, !PT ;  /* 0x0000000304047812 */ /* 0x000fca00078ec0ff */
[----:B------:R1:W2:Y:S02]  /*24f10*/  SHFL.IDX PT, R14, R4, RZ, 0x1f ;  /* 0x00001fff040e7589 */ /* 0x0002a400000e0000 */
.L_x_873:
[----:B-1----:R-:W3:Y:S01]  /*24f20*/  LDL.LU R4, [R1] ;  /* 0x0000000001047983 */ /* 0x002ee20000300800 */
[----:B------:R-:W-:Y:S02]  /*24f30*/  PLOP3.LUT P1, PT, PT, PT, PT, 0x8, 0x0 ;  /* 0x000000000000781c */ /* 0x000fe40003f2e170 */
[----:B--2---:R-:W-:Y:S01]  /*24f40*/  ISETP.NE.AND P0, PT, R14, RZ, PT ;  /* 0x000000ff0e00720c */ /* 0x004fe20003f05270 */
[----:B------:R1:W-:Y:S01]  /*24f50*/  STL [R1+0x4], R0 ;  /* 0x0000040001007387 */ /* 0x0003e20000100800 */
[----:B---3--:R-:W-:-:S09]  /*24f60*/  LOP3.LUT R4, R4, 0xfffffffe, RZ, 0xc0, !PT ;  /* 0xfffffffe04047812 */ /* 0x008fd200078ec0ff */
[----:B------:R-:W-:-:S05]  /*24f70*/  @P1 LOP3.LUT R4, R4, 0x1, RZ, 0xfc, !PT ;  /* 0x0000000104041812 */ /* 0x000fca00078efcff */
[----:B------:R1:W-:Y:S01]  /*24f80*/  STL [R1], R4 ;  /* 0x0000000401007387 */ /* 0x0003e20000100800 */
[----:B------:R-:W-:Y:S05]  /*24f90*/  @P0 BRA `(.L_x_708) ;  /* 0x0000000400240947 */ /* 0x000fea0003800000 */
[----:B------:R-:W-:-:S03]  /*24fa0*/  UMOV UR4, 0xffffffff ;  /* 0xffffffff00047882 */ /* 0x000fc60000000000 */
[----:B------:R-:W-:Y:S05]  /*24fb0*/  BRA.DIV UR4, `(.L_x_709) ;  /* 0x0000005e04347947 */ /* 0x000fea000b800000 */
[----:B------:R-:W-:-:S13]  /*24fc0*/  ELECT P6, URZ, PT ;  /* 0x00000000003f782f */ /* 0x000fda00038c0000 */
.L_x_876:
        /* <DEDUP_REMOVED lines=8> */
[----:B-1----:R-:W-:Y:S01]  /*25050*/  IMAD.MOV.U32 R0, RZ, RZ, R9 ;  /* 0x000000ffff007224 */ /* 0x002fe200078e0009 */
[----:B--2---:R-:W-:-:S13]  /*25060*/  ISETP.NE.AND P0, PT, R6, 0x1, PT ;  /* 0x000000010600780c */ /* 0x004fda0003f05270 */
[----:B------:R-:W1:Y:S02]  /*25070*/  @P0 LDC.64 R4, c[0x0][0x440] ;  /* 0x00011000ff040b82 */ /* 0x000e640000000a00 */
[----:B-1----:R-:W-:-:S05]  /*25080*/  @P0 IMAD.HI.U32 R4, R9, R4, RZ ;  /* 0x0000000409040227 */ /* 0x002fca00078e00ff */
        /* <DEDUP_REMOVED lines=13> */
.L_x_710:
[----:B--2---:R-:W2:Y:S01]  /*25160*/  LDL R2, [R1+0xc] ;  /* 0x00000c0001027983 */ /* 0x004ea20000100800 */
[----:B-1----:R-:W-:Y:S02]  /*25170*/  LEA R0, R19, R18, 0x3 ;  /* 0x0000001213007211 */ /* 0x002fe400078e18ff */
[----:B--2---:R-:W-:-:S04]  /*25180*/  SHF.L.U32 R2, R2, 0x1f, RZ ;  /* 0x0000001f02027819 */ /* 0x004fc800000006ff */
[----:B------:R-:W1:Y:S02]  /*25190*/  SYNCS.PHASECHK.TRANS64.TRYWAIT P0, [R0+URZ+0x34840], R2 ;  /* 0x03484002000075a7 */ /* 0x000e64000800017f */
[----:B-1----:R-:W-:Y:S05]  /*251a0*/  @!P0 BRA `(.L_x_711) ;  /* 0x0000005800d88947 */ /* 0x002fea0003800000 */
.L_x_877:
[----:B------:R-:W2:Y:S02]  /*251b0*/  S2R R3, SR_TID.X ;  /* 0x0000000000037919 */ /* 0x000ea40000002100 */
[----:B--2---:R-:W-:-:S04]  /*251c0*/  LOP3.LUT R3, R3, 0x7f, RZ, 0xc0, !PT ;  /* 0x0000007f03037812 */ /* 0x004fc800078ec0ff */
[----:B------:R-:W-:-:S13]  /*251d0*/  ISETP.NE.AND P0, PT, R3, RZ, PT ;  /* 0x000000ff0300720c */ /* 0x000fda0003f05270 */
[----:B------:R-:W-:Y:S05]  /*251e0*/  @P0 BRA `(.L_x_712) ;  /* 0x00000000001c0947 */ /* 0x000fea0003800000 */
[----:B------:R-:W2:Y:S01]  /*251f0*/  S2R R3, SR_TID.X ;  /* 0x0000000000037919 */ /* 0x000ea20000002100 */
[----:B-1----:R-:W-:-:S04]  /*25200*/  IMAD.MOV.U32 R2, RZ, RZ, 0xb000 ;  /* 0x0000b000ff027424 */ /* 0x002fc800078e00ff */
[----:B------:R3:W-:Y:S01]  /*25210*/  SYNCS.ARRIVE.TRANS64 RZ, [R0+URZ+0x34830], R2 ;  /* 0x0348300200ff79a7 */ /* 0x0007e2000800003f */
[----:B--2---:R-:W-:-:S04]  /*25220*/  LOP3.LUT R3, R3, 0x1f, RZ, 0xc0, !PT ;  /* 0x0000001f03037812 */ /* 0x004fc800078ec0ff */
[----:B------:R-:W-:-:S13]  /*25230*/  ISETP.NE.AND P0, PT, R3, RZ, PT ;  /* 0x000000ff0300720c */ /* 0x000fda0003f05270 */
[----:B---3--:R-:W-:Y:S05]  /*25240*/  @!P0 BRA `(.L_x_712) ;  /* 0x0000000000048947 */ /* 0x008fea0003800000 */
[----:B------:R-:W-:Y:S01]  /*25250*/  BPT.TRAP 0x1 ;  /* 0x000000040000795c */ /* 0x000fe20000300000 */
.L_x_712:
[----:B------:R-:W2:Y:S04]  /*25260*/  LDL R4, [R1+0x4] ;  /* 0x0000040001047983 */ /* 0x000ea80000100800 */
[----:B------:R-:W3:Y:S04]  /*25270*/  LDL R3, [R1+0x18] ;  /* 0x0000180001037983 */ /* 0x000ee80000100800 */
[----:B-1----:R-:W4:Y:S01]  /*25280*/  LDL.LU R2, [R1] ;  /* 0x0000000001027983 */ /* 0x002f220000300800 */
[----:B------:R-:W-:Y:S01]  /*25290*/  R2UR UR9, R0 ;  /* 0x00000000000972ca */ /* 0x000fe200000e0000 */
[----:B------:R-:W-:Y:S01]  /*252a0*/  IMAD R0, R19, 0xb000, R18 ;  /* 0x0000b00013007824 */ /* 0x000fe200078e0212 */
[----:B------:R-:W-:Y:S01]  /*252b0*/  PLOP3.LUT P0, PT, PT, PT, PT, 0x80, 0x0 ;  /* 0x000000000000781c */ /* 0x000fe20003f0f070 */
[----:B------:R-:W-:Y:S01]  /*252c0*/  UIADD3 UR4, UP0, UR38, 0x370, URZ ;  /* 0x0000037026047890 */ /* 0x000fe2000ff1e03f */
[----:B------:R-:W-:Y:S01]  /*252d0*/  R2UR UR12, R16 ;  /* 0x00000000100c72ca */ /* 0x000fe200000e0000 */
[----:B------:R-:W-:Y:S01]  /*252e0*/  UMOV UR10, URZ ;  /* 0x0000003f000a7c82 */ /* 0x000fe20008000000 */
[----:B------:R-:W-:Y:S01]  /*252f0*/  R2UR UR6, R0 ;  /* 0x00000000000672ca */ /* 0x000fe200000e0000 */
[----:B------:R-:W-:Y:S01]  /*25300*/  UMOV UR7, 0x14f00000 ;  /* 0x14f0000000077882 */ /* 0x000fe20000000000 */
[----:B-----5:R-:W-:Y:S01]  /*25310*/  R2UR UR13, R17 ;  /* 0x00000000110d72ca */ /* 0x020fe200000e0000 */
[----:B------:R-:W-:-:S04]  /*25320*/  UMOV UR15, 0x40 ;  /* 0x00000040000f7882 */ /* 0x000fc80000000000 */
[----:B------:R-:W-:-:S06]  /*25330*/  UIADD3 UR9, UR9, 0x34830, URZ ;  /* 0x0003483009097890 */ /* 0x000fcc000fffe03f */
[----:B------:R-:W-:Y:S02]  /*25340*/  UIADD3 UR8, UR6, 0x1e400, URZ ;  /* 0x0001e40006087890 */ /* 0x000fe4000fffe03f */
[----:B------:R-:W-:-:S03]  /*25350*/  UIADD3 UR14, UR6, 0x23c00, URZ ;  /* 0x00023c00060e7890 */ /* 0x000fc6000fffe03f */
[----:B------:R-:W-:Y:S01]  /*25360*/  UMOV UR6, 0x0 ;  /* 0x0000000000067882 */ /* 0x000fe20000000000 */
[----:B--2---:R-:W-:Y:S02]  /*25370*/  R2UR UR11, R4 ;  /* 0x00000000040b72ca */ /* 0x004fe400000e0000 */
[----:B---3--:R-:W-:Y:S02]  /*25380*/  R2UR UR5, R3 ;  /* 0x00000000030572ca */ /* 0x008fe400000e0000 */
[----:B----4-:R-:W-:-:S04]  /*25390*/  LOP3.LUT R2, R2, 0xfffffffe, RZ, 0xc0, !PT ;  /* 0xfffffffe02027812 */ /* 0x010fc800078ec0ff */
[----:B------:R-:W-:-:S07]  /*253a0*/  @P0 LOP3.LUT R2, R2, 0x1, RZ, 0xfc, !PT ;  /* 0x0000000102020812 */ /* 0x000fce00078efcff */
[----:B------:R-:W-:Y:S01]  /*253b0*/  UIMAD UR11, UR11, 0xb0, UR5 ;  /* 0x000000b00b0b78a4 */ /* 0x000fe2000f8e0205 */
[----:B------:R2:W-:Y:S01]  /*253c0*/  STL [R1], R2 ;  /* 0x0000000201007387 */ /* 0x0005e20000100800 */
[----:B------:R-:W-:-:S09]  /*253d0*/  UIADD3.X UR5, URZ, UR39, URZ, UP0, !UPT ;  /* 0x000000273f057290 */ /* 0x000fd200087fe43f */
[----:B------:R1:W-:Y:S02]  /*253e0*/  UTMALDG.4D [UR8], [UR4], desc[UR6] ;  /* 0x00000608040075b4 */ /* 0x0003e40008019000 */
[----:B-1----:R-:W-:Y:S01]  /*253f0*/  UMOV UR8, UR14 ;  /* 0x0000000e00087c82 */ /* 0x002fe20008000000 */
[----:B------:R-:W-:Y:S02]  /*25400*/  UMOV UR10, UR15 ;  /* 0x0000000f000a7c82 */ /* 0x000fe40008000000 */
[----:B------:R2:W-:Y:S02]  /*25410*/  UTMALDG.4D [UR8], [UR4], desc[UR6] ;  /* 0x00000608040075b4 */ /* 0x0005e40008019000 */
[----:B--2---:R-:W-:Y:S01]  /*25420*/  NOP ;  /* 0x0000000000007918 */ /* 0x004fe20000000000 */
.L_x_708:
[----:B------:R-:W2:Y:S04]  /*25430*/  LDL.LU R3, [R1+0x48] ;  /* 0x0000480001037983 */ /* 0x000ea80000300800 */
[----:B------:R-:W3:Y:S04]  /*25440*/  LDL.LU R5, [R1+0x34] ;  /* 0x0000340001057983 */ /* 0x000ee80000300800 */
[----:B-1----:R-:W4:Y:S01]  /*25450*/  LDL.LU R4, [R1+0x50] ;  /* 0x0000500001047983 */ /* 0x002f220000300800 */
[----:B------:R-:W-:Y:S05]  /*25460*/  WARPSYNC.ALL ;  /* 0x0000000000007948 */ /* 0x000fea0003800000 */
[----:B------:R-:W-:Y:S01]  /*25470*/  ULDC.64 UR6, c[0x0][0xa00] ;  /* 0x0002800000067ab9 */ /* 0x000fe20000000a00 */
[----:B------:R-:W-:Y:S01]  /*25480*/  ULDC.64 UR4, c[0x0][0x298] ;  /* 0x0000a60000047ab9 */ /* 0x000fe20000000a00 */
[----:B------:R-:W-:Y:S01]  /*25490*/  BAR.SYNC.DEFER_BLOCKING 0x8, 0x180 ;  /* 0x0206000000007b1d */ /* 0x000fe20000010000 */
[----:B------:R-:W-:Y:S01]  /*254a0*/  ISETP.NE.U32.AND P0, PT, RZ, UR6, PT ;  /* 0x00000006ff007c0c */ /* 0x000fe2000bf05070 */
[----:B------:R-:W-:-:S03]  /*254b0*/  VIADD R2, R18, 0x16400 ;  /* 0x0001640012027836 */ /* 0x000fc60000000000 */
[----:B------:R-:W-:Y:S01]  /*254c0*/  ISETP.NE.AND.EX P0, PT, RZ, UR7, PT, P0 ;  /* 0x00000007ff007c0c */ /* 0x000fe2000bf05300 */
[----:B------:R-:W-:Y:S01]  /*254d0*/  BSSY B6, `(.L_x_713) ;  /* 0x000001e000067945 */ /* 0x000fe20003800000 */
[----:B------:R-:W-:Y:S02]  /*254e0*/  LOP3.LUT P1, RZ, R2, 0x3ff, RZ, 0xc0, !PT ;  /* 0x000003ff02ff7812 */ /* 0x000fe4000782c0ff */
[----:B--2---:R-:W-:Y:S02]  /*254f0*/  SHF.R.S32.HI R0, RZ, 0x1f, R3 ;  /* 0x0000001fff007819 */ /* 0x004fe40000011403 */
[----:B---3--:R-:W-:-:S03]  /*25500*/  SEL R5, R5, RZ, !P0 ;  /* 0x000000ff05057207 */ /* 0x008fc60004000000 */
[----:B------:R-:W-:Y:S01]  /*25510*/  IMAD R0, R0, UR4, RZ ;  /* 0x0000000400007c24 */ /* 0x000fe2000f8e02ff */
[----:B----4-:R-:W-:-:S03]  /*25520*/  SEL R4, R4, RZ, !P0 ;  /* 0x000000ff04047207 */ /* 0x010fc60004000000 */
[C---:B------:R-:W-:Y:S02]  /*25530*/  IMAD R0, R3.reuse, UR5, R0 ;  /* 0x0000000503007c24 */ /* 0x040fe4000f8e0200 */
[----:B------:R-:W-:-:S04]  /*25540*/  IMAD.WIDE.U32 R2, R3, UR4, RZ ;  /* 0x0000000403027c25 */ /* 0x000fc8000f8e00ff */
[----:B------:R-:W-:Y:S01]  /*25550*/  IMAD.IADD R0, R3, 0x1, R0 ;  /* 0x0000000103007824 */ /* 0x000fe200078e0200 */
[----:B------:R1:W-:Y:S04]  /*25560*/  STL.64 [R1+0x48], R2 ;  /* 0x0000480201007387 */ /* 0x0003e80000100a00 */
[----:B------:R1:W-:Y:S04]  /*25570*/  STL [R1+0x34], R5 ;  /* 0x0000340501007387 */ /* 0x0003e80000100800 */
[----:B------:R1:W-:Y:S04]  /*25580*/  STL [R1+0x60], R4 ;  /* 0x0000600401007387 */ /* 0x0003e80000100800 */
[----:B------:R1:W-:Y:S01]  /*25590*/  STL [R1+0x50], R0 ;  /* 0x0000500001007387 */ /* 0x0003e20000100800 */
[----:B------:R-:W-:Y:S05]  /*255a0*/  @!P1 BRA `(.L_x_714) ;  /* 0x0000000000409947 */ /* 0x000fea0003800000 */
[----:B-1----:R-:W-:Y:S01]  /*255b0*/  MOV R2, 0x0 ;  /* 0x0000000000027802 */ /* 0x002fe20000000f00 */
[----:B------:R-:W-:Y:S01]  /*255c0*/  ULDC.64 UR4, c[0x4][0xa0] ;  /* 0x0100280000047ab9 */ /* 0x000fe20000000a00 */
[----:B------:R-:W-:Y:S01]  /*255d0*/  ULDC.64 UR6, c[0x4][0xa8] ;  /* 0x01002a0000067ab9 */ /* 0x000fe20000000a00 */
[----:B------:R-:W-:Y:S01]  /*255e0*/  ULDC.64 UR8, c[0x4][0x20] ;  /* 0x0100080000087ab9 */ /* 0x000fe20000000a00 */
[----:B------:R-:W-:Y:S02]  /*255f0*/  IMAD.U32 R4, RZ, RZ, UR4 ;  /* 0x00000004ff047e24 */ /* 0x000fe4000f8e00ff */
[----:B------:R-:W1:Y:S01]  /*25600*/  LDC.64 R2, c[0x4][R2] ;  /* 0x0100000002027b82 */ /* 0x000e620000000a00 */
        /* <DEDUP_REMOVED lines=10> */
.L_x_714:
[----:B------:R-:W-:Y:S05]  /*256b0*/  BSYNC B6 ;  /* 0x0000000000067941 */ /* 0x000fea0003800000 */
.L_x_713:
[----:B-1----:R-:W2:Y:S01]  /*256c0*/  LDL.LU R0, [R1+0x60] ;  /* 0x0000600001007983 */ /* 0x002ea20000300800 */
[----:B------:R-:W-:Y:S01]  /*256d0*/  ULDC.64 UR4, c[0x0][0x2d8] ;  /* 0x0000b60000047ab9 */ /* 0x000fe20000000a00 */
[----:B------:R-:W1:Y:S01]  /*256e0*/  LDC R8, c[0x0][0x448] ;  /* 0x00011200ff087b82 */ /* 0x000e620000000800 */
[----:B------:R-:W-:Y:S01]  /*256f0*/  ULDC.64 UR6, c[0x0][0x280] ;  /* 0x0000a00000067ab9 */ /* 0x000fe20000000a00 */
[----:B------:R-:W3:Y:S04]  /*25700*/  LDL.LU R5, [R1+0x50] ;  /* 0x0000500001057983 */ /* 0x000ee80000300800 */
[----:B------:R-:W3:Y:S04]  /*25710*/  LDL.LU.64 R2, [R1+0x48] ;  /* 0x0000480001027983 */ /* 0x000ee80000300a00 */
[----:B------:R-:W4:Y:S01]  /*25720*/  LDL.LU R4, [R1+0x34] ;  /* 0x0000340001047983 */ /* 0x000f220000300800 */
[----:B-1----:R-:W-:Y:S01]  /*25730*/  ISETP.NE.AND P0, PT, R8, 0x1, PT ;  /* 0x000000010800780c */ /* 0x002fe20003f05270 */
[----:B------:R-:W1:-:S12]  /*25740*/  S2R R9, SR_TID.X ;  /* 0x0000000000097919 */ /* 0x000e580000002100 */
[----:B------:R-:W0:Y:S01]  /*25750*/  @P0 LDC R7, c[0x0][0x450] ;  /* 0x00011400ff070b82 */ /* 0x000e220000000800 */
[----:B---3--:R-:W-:Y:S02]  /*25760*/  IMAD.MOV.U32 R3, RZ, RZ, R5 ;  /* 0x000000ffff037224 */ /* 0x008fe400078e0005 */
[----:B------:R-:W3:Y:S01]  /*25770*/  LDL.LU R5, [R1+0x14] ;  /* 0x0000140001057983 */ /* 0x000ee20000300800 */
[----:B-1----:R-:W-:Y:S02]  /*25780*/  IMAD.SHL.U32 R9, R9, 0x8, RZ ;  /* 0x0000000809097824 */ /* 0x002fe400078e00ff */
[C---:B------:R-:W-:Y:S01]  /*25790*/  IMAD.WIDE.U32 R2, R16.reuse, UR4, R2 ;  /* 0x0000000410027c25 */ /* 0x040fe2000f8e0002 */
[----:B------:R-:W1:Y:S02]  /*257a0*/  S2R R10, SR_TID.X ;  /* 0x00000000000a7919 */ /* 0x000e640000002100 */
[----:B------:R-:W-:Y:S01]  /*257b0*/  LOP3.LUT R9, R9, 0x38, RZ, 0xc0, !PT ;  /* 0x0000003809097812 */ /* 0x000fe200078ec0ff */
[----:B------:R-:W-:Y:S01]  /*257c0*/  IMAD R3, R16, UR5, R3 ;  /* 0x0000000510037c24 */ /* 0x000fe2000f8e0203 */
[----:B------:R-:W-:-:S02]  /*257d0*/  ULDC.64 UR4, c[0x0][0x2e0] ;  /* 0x0000b80000047ab9 */ /* 0x000fc40000000a00 */
[----:B--2---:R-:W-:Y:S01]  /*257e0*/  IMAD R0, R0, UR4, RZ ;  /* 0x0000000400007c24 */ /* 0x004fe2000f8e02ff */
[----:B------:R-:W-:Y:S01]  /*257f0*/  LOP3.LUT R9, R9, 0x40, RZ, 0xfc, !PT ;  /* 0x0000004009097812 */ /* 0x000fe200078efcff */
[----:B----4-:R-:W-:-:S04]  /*25800*/  IMAD.WIDE.U32 R2, R4, UR4, R2 ;  /* 0x0000000404027c25 */ /* 0x010fc8000f8e0002 */
[----:B------:R-:W-:Y:S01]  /*25810*/  IMAD R0, R4, UR5, R0 ;  /* 0x0000000504007c24 */ /* 0x000fe2000f8e0200 */
[----:B------:R-:W-:Y:S01]  /*25820*/  ULDC.64 UR4, c[0x0][0x2d0] ;  /* 0x0000b40000047ab9 */ /* 0x000fe20000000a00 */
[----:B------:R-:W2:Y:S02]  /*25830*/  S2R R4, SR_TID.X ;  /* 0x0000000000047919 */ /* 0x000ea40000002100 */
[----:B------:R-:W-:Y:S02]  /*25840*/  IMAD.IADD R3, R3, 0x1, R0 ;  /* 0x0000000103037824 */ /* 0x000fe400078e0200 */
[----:B-1----:R-:W-:-:S05]  /*25850*/  IMAD.SHL.U32 R10, R10, 0x8, RZ ;  /* 0x000000080a0a7824 */ /* 0x002fca00078e00ff */
[----:B------:R-:W-:Y:S02]  /*25860*/  LOP3.LUT R10, R10, 0x38, RZ, 0xc0, !PT ;  /* 0x000000380a0a7812 */ /* 0x000fe400078ec0ff */
[----:B--2---:R-:W-:-:S04]  /*25870*/  LOP3.LUT R4, R4, 0x7f, RZ, 0xc0, !PT ;  /* 0x0000007f04047812 */ /* 0x004fc800078ec0ff */
[----:B------:R-:W-:Y:S02]  /*25880*/  SHF.R.U32.HI R6, RZ, 0x3, R4 ;  /* 0x00000003ff067819 */ /* 0x000fe40000011604 */
[----:B------:R-:W1:Y:S02]  /*25890*/  S2R R4, SR_TID.X ;  /* 0x0000000000047919 */ /* 0x000e640000002100 */
[----:B-1----:R-:W-:-:S05]  /*258a0*/  IMAD.SHL.U32 R4, R4, 0x10, RZ ;  /* 0x0000001004047824 */ /* 0x002fca00078e00ff */
[----:B------:R-:W-:Y:S02]  /*258b0*/  LOP3.LUT R4, R6, 0x70, R4, 0xf8, !PT ;  /* 0x0000007006047812 */ /* 0x000fe400078ef804 */
[----:B------:R-:W1:Y:S01]  /*258c0*/  @P0 LDC R6, c[0x0][0x44c] ;  /* 0x00011300ff060b82 */ /* 0x000e620000000800 */
[----:B---3--:R-:W-:-:S05]  /*258d0*/  IMAD.SHL.U32 R5, R5, 0x80, RZ ;  /* 0x0000008005057824 */ /* 0x008fca00078e00ff */
[----:B------:R-:W-:-:S05]  /*258e0*/  LOP3.LUT R4, R4, R5, RZ, 0xfc, !PT ;  /* 0x0000000504047212 */ /* 0x000fca00078efcff */
[----:B-1----:R-:W-:-:S04]  /*258f0*/  @P0 IMAD.HI.U32 R6, R4, R6, RZ ;  /* 0x0000000604060227 */ /* 0x002fc800078e00ff */
[----:B------:R-:W-:Y:S01]  /*25900*/  IMAD.MOV.U32 R0, RZ, RZ, R4 ;  /* 0x000000ffff007224 */ /* 0x000fe200078e0004 */
[----:B0-----:R-:W-:-:S05]  /*25910*/  @P0 SHF.R.U32.HI R0, RZ, R7, R6 ;  /* 0x00000007ff000219 */ /* 0x001fca0000011606 */
[----:B------:R-:W-:Y:S02]  /*25920*/  IMAD.MOV R6, RZ, RZ, -R0 ;  /* 0x000000ffff067224 */ /* 0x000fe400078e0a00 */
[----:B------:R-:W-:-:S04]  /*25930*/  IMAD.WIDE.U32 R2, R0, UR4, R2 ;  /* 0x0000000400027c25 */ /* 0x000fc8000f8e0002 */
[----:B------:R-:W-:Y:S01]  /*25940*/  IMAD R4, R8, R6, R4 ;  /* 0x0000000608047224 */ /* 0x000fe200078e0204 */
[----:B------:R-:W-:-:S05]  /*25950*/  SHF.R.S32.HI R6, RZ, 0x1f, R0 ;  /* 0x0000001fff067819 */ /* 0x000fca0000011400 */
        /* <DEDUP_REMOVED lines=8> */
[----:B------:R-:W-:Y:S01]  /*259e0*/  ISETP.GE.AND P1, PT, R9, UR4, PT ;  /* 0x0000000409007c0c */ /* 0x000fe2000bf26270 */
[----:B------:R-:W-:Y:S01]  /*259f0*/  IMAD R0, R4, UR5, R0 ;  /* 0x0000000504007c24 */ /* 0x000fe2000f8e0200 */
[----:B------:R0:W5:Y:S01]  /*25a00*/  LDL R9, [R1+0x30] ;  /* 0x0000300001097983 */ /* 0x0001620000100800 */
[----:B------:R-:W-:Y:S02]  /*25a10*/  LEA R4, P2, R2, UR6, 0x1 ;  /* 0x0000000602047c11 */ /* 0x000fe4000f8408ff */
[----:B------:R-:W-:Y:S01]  /*25a20*/  IMAD.IADD R0, R3, 0x1, R0 ;  /* 0x0000000103007824 */ /* 0x000fe200078e0200 */
[----:B------:R-:W-:Y:S01]  /*25a30*/  ISETP.GE.AND P0, PT, R10, UR4, PT ;  /* 0x000000040a007c0c */ /* 0x000fe2000bf06270 */
[----:B------:R-:W-:-:S03]  /*25a40*/  UMOV UR4, 0xffffffff ;  /* 0xffffffff00047882 */ /* 0x000fc60000000000 */
[----:B------:R-:W-:Y:S01]  /*25a50*/  LEA.HI.X R3, R2, UR7, R0, 0x1, P2 ;  /* 0x0000000702037c11 */ /* 0x000fe200090f0c00 */
[----:B0-----:R-:W-:Y:S08]  /*25a60*/  BRA.DIV UR4, `(.L_x_715) ;  /* 0x0000005204bc7947 */ /* 0x001ff0000b800000 */
        /* <DEDUP_REMOVED lines=80> */
.L_x_894:
[----:B------:R-:W-:Y:S01]  /*25f70*/  VIADD R0, R0, 0x70 ;  /* 0x0000007000007836 */ /* 0x000fe20000000000 */
[----:B------:R-:W-:Y:S04]  /*25f80*/  BSSY B0, `(.L_x_716) ;  /* 0x000000b000007945 */ /* 0x000fe80003800000 */
[----:B------:R-:W-:-:S13]  /*25f90*/  ISETP.GE.AND P2, PT, R0, R2, PT ;  /* 0x000000020000720c */ /* 0x000fda0003f46270 */
[----:B------:R-:W-:Y:S05]  /*25fa0*/  @P2 BRA `(.L_x_717) ;  /* 0x0000000000202947 */ /* 0x000fea0003800000 */
[----:B--2---:R-:W-:Y:S01]  /*25fb0*/  LEA R2, P2, R10, R3, 0x1 ;  /* 0x000000030a027211 */ /* 0x004fe200078408ff */
[----:B------:R-:W-:-:S04]  /*25fc0*/  ULDC.64 UR4, c[0x0][0x208] ;  /* 0x0000820000047ab9 */ /* 0x000fc80000000a00 */
[----:B01----:R-:W-:-:S05]  /*25fd0*/  IMAD.X R3, RZ, RZ, R5, P2 ;  /* 0x000000ffff037224 */ /* 0x003fca00010e0605 */
[----:B------:R-:W-:Y:S01]  /*25fe0*/  @!PT LDS RZ, [RZ] ;  /* 0x00000000fffff984 */ /* 0x000fe20000000800 */
[----:B------:R-:W-:Y:S01]  /*25ff0*/  @!PT LDS RZ, [RZ] ;  /* 0x00000000fffff984 */ /* 0x000fe20000000800 */
[----:B------:R-:W-:Y:S01]  /*26000*/  @!PT LDS RZ, [RZ] ;  /* 0x00000000fffff984 */ /* 0x000fe20000000800 */
[----:B------:R3:W-:Y:S04]  /*26010*/  LDGSTS.E.BYPASS.LTC128B.128 [R9+0x19c00], desc[UR4][R2.64], !P0 ;  /* 0x19c0000002097fae */ /* 0x0007e8000c101d44 */
[----:B------:R3:W-:Y:S02]  /*26020*/  LDGSTS.E.BYPASS.LTC128B.128 [R9+0x1dc00], desc[UR4][R2.64+0x80], !P1 ;  /* 0x1dc0008002097fae */ /* 0x0007e4000c901d44 */
.L_x_717:
[----:B------:R-:W-:Y:S05]  /*26030*/  BSYNC B0 ;  /* 0x0000000000007941 */ /* 0x000fea0003800000 */
.L_x_716:
[----:B------:R-:W-:Y:S01]  /*26040*/  NOP ;  /* 0x0000000000007918 */ /* 0x000fe20000000000 */
[----:B------:R-:W-:Y:S01]  /*26050*/  PLOP3.LUT P0, PT, PT, PT, PT, 0x80, 0x0 ;  /* 0x000000000000781c */ /* 0x000fe20003f0f070 */
[----:B------:R-:W-:-:S12]  /*26060*/  VIADD R11, R18, 0x34800 ;  /* 0x00034800120b7836 */ /* 0x000fd80000000000 */
.L_x_718:
        /* <DEDUP_REMOVED lines=16> */
[----:B------:R-:W4:Y:S03]  /*26170*/  SYNCS.PHASECHK.TRANS64.TRYWAIT P0, [R18+URZ+0x34820], R0 ;  /* 0x03482000120075a7 */ /* 0x000f26000800017f */
[----:B---34-:R-:W-:Y:S05]  /*26180*/  @!P0 BRA `(.L_x_720) ;  /* 0x0000005400cc8947 */ /* 0x018fea0003800000 */
.L_x_895:
[----:B------:R-:W-:Y:S05]  /*26190*/  BSYNC B0 ;  /* 0x0000000000007941 */ /* 0x000fea0003800000 */
.L_x_719:
[----:B0-2---:R-:W3:Y:S04]  /*261a0*/  LDL R3, [R1+0x40] ;  /* 0x0000400001037983 */ /* 0x005ee80000100800 */
[----:B------:R-:W2:Y:S01]  /*261b0*/  LDL R2, [R1+0x2c] ;  /* 0x00002c0001027983 */ /* 0x000ea20000100800 */
[----:B------:R-:W-:Y:S01]  /*261c0*/  BSSY B0, `(.L_x_721) ;  /* 0x00001e9000007945 */ /* 0x000fe20003800000 */
[----:B---3--:R-:W-:-:S05]  /*261d0*/  VIADD R0, R3, 0xfffffffe ;  /* 0xfffffffe03007836 */ /* 0x008fca0000000000 */
[----:B--2---:R-:W-:-:S13]  /*261e0*/  ISETP.GE.AND P0, PT, R0, R2, PT ;  /* 0x000000020000720c */ /* 0x004fda0003f06270 */
[----:B------:R-:W-:Y:S05]  /*261f0*/  @!P0 BRA `(.L_x_722) ;  /* 0x0000001c00948947 */ /* 0x000fea0003800000 */
[----:B-1----:R-:W2:Y:S04]  /*26200*/  LDL.LU R5, [R1+0x58] ;  /* 0x0000580001057983 */ /* 0x002ea80000300800 */
[----:B------:R-:W3:Y:S04]  /*26210*/  LDL.LU R4, [R1+0x44] ;  /* 0x0000440001047983 */ /* 0x000ee80000300800 */
        /* <DEDUP_REMOVED lines=12> */
[----:B------:R-:W2:Y:S04]  /*262e0*/  LDL R4, [R1] ;  /* 0x0000000001047983 */ /* 0x000ea80000100800 */
[----:B------:R-:W3:Y:S01]  /*262f0*/  LDL R3, [R1+0xc] ;  /* 0x00000c0001037983 */ /* 0x000ee20000100800 */
[----:B------:R-:W-:Y:S01]  /*26300*/  VIADD R7, R19, 0x1 ;  /* 0x0000000113077836 */ /* 0x000fe20000000000 */
[----:B------:R-:W-:Y:S04]  /*26310*/  BSSY B1, `(.L_x_725) ;  /* 0x0000095000017945 */ /* 0x000fe80003800000 */
[----:B------:R-:W-:-:S04]  /*26320*/  ISETP.NE.AND P0, PT, R7, 0x2, PT ;  /* 0x000000020700780c */ /* 0x000fc80003f05270 */
[----:B------:R-:W-:Y:S02]  /*26330*/  SEL R10, RZ, 0x1, P0 ;  /* 0x00000001ff0a7807 */ /* 0x000fe40000000000 */
[----:B------:R-:W-:Y:S02]  /*26340*/  SEL R7, R7, RZ, P0 ;  /* 0x000000ff07077207 */ /* 0x000fe40000000000 */
[----:B--2---:R-:W-:Y:S02]  /*26350*/  LOP3.LUT P1, RZ, R4, 0x1, RZ, 0xc0, !PT ;  /* 0x0000000104ff7812 */ /* 0x004fe4000782c0ff */
        /* <DEDUP_REMOVED lines=27> */
.L_x_727:
[----:B------:R-:W-:Y:S01]  /*26510*/  IMAD R3, R7, 0x8, R18 ;  /* 0x0000000807037824 */ /* 0x000fe200078e0212 */
[----:B------:R-:W-:Y:S01]  /*26520*/  SHF.L.U32 R2, R10, 0x1f, RZ ;  /* 0x0000001f0a027819 */ /* 0x000fe200000006ff */
[----:B------:R-:W-:Y:S03]  /*26530*/  BSSY B3, `(.L_x_728) ;  /* 0x0000003000037945 */ /* 0x000fe60003800000 */
[----:B------:R-:W1:Y:S02]  /*26540*/  SYNCS.PHASECHK.TRANS64.TRYWAIT P0, [R3+URZ+0x34840], R2 ;  /* 0x03484002030075a7 */ /* 0x000e64000800017f */
[----:B-1----:R-:W-:Y:S05]  /*26550*/  @!P0 BRA `(.L_x_729) ;  /* 0x0000005000ec8947 */ /* 0x002fea0003800000 */
.L_x_896:
[----:B------:R-:W-:Y:S05]  /*26560*/  BSYNC B3 ;  /* 0x0000000000037941 */ /* 0x000fea0003800000 */
.L_x_728:
        /* <DEDUP_REMOVED lines=12> */
.L_x_731:
[----:B------:R-:W-:Y:S05]  /*26630*/  BSYNC B3 ;  /* 0x0000000000037941 */ /* 0x000fea0003800000 */
.L_x_730:
        /* <DEDUP_REMOVED lines=12> */
.L_x_732:
        /* <DEDUP_REMOVED lines=12> */
[----:B------:R-:W-:Y:S01]  /*267c0*/  UMOV UR6, 0x0 ;  /* 0x0000000000067882 */ /* 0x000fe20000000000 */
[----:B------:R-:W-:Y:S01]  /*267d0*/  IADD3 R5, R8, 0x23c00, RZ ;  /* 0x00023c0008057810 */ /* 0x000fe20007ffe0ff */
[----:B------:R-:W-:Y:S01]  /*267e0*/  UMOV UR7, 0x14f00000 ;  /* 0x14f0000000077882 */ /* 0x000fe20000000000 */
[----:B------:R-:W-:-:S15]  /*267f0*/  R2UR UR10, R15 ;  /* 0x000000000f0a72ca */ /* 0x000fde00000e0000 */
.L_x_733:
        /* <DEDUP_REMOVED lines=16> */
.L_x_897:
[----:B------:R-:W-:Y:S05]  /*26900*/  BSYNC B3 ;  /* 0x0000000000037941 */ /* 0x000fea0003800000 */
.L_x_734:
        /* <DEDUP_REMOVED lines=12> */
.L_x_737:
[----:B------:R-:W-:Y:S05]  /*269d0*/  BSYNC B3 ;  /* 0x0000000000037941 */ /* 0x000fea0003800000 */
.L_x_736:
        /* <DEDUP_REMOVED lines=13> */
.L_x_738:
        /* <DEDUP_REMOVED lines=15> */
.L_x_739:
        /* <DEDUP_REMOVED lines=12> */
.L_x_726:
[----:B------:R-:W-:Y:S05]  /*26c60*/  BSYNC B1 ;  /* 0x0000000000017941 */ /* 0x000fea0003800000 */
.L_x_725:
[----:B0-----:R-:W2:Y:S01]  /*26c70*/  LDL.LU R0, [R1+0x40] ;  /* 0x0000400001007983 */ /* 0x001ea20000300800 */
[----:B------:R-:W-:-:S03]  /*26c80*/  IMAD.MOV.U32 R19, RZ, RZ, R7 ;  /* 0x000000ffff137224 */ /* 0x000fc600078e0007 */
[----:B------:R0:W-:Y:S02]  /*26c90*/  STL [R1+0xc], R10 ;  /* 0x00000c0a01007387 */ /* 0x0001e40000100800 */
[----:B0-2---:R-:W-:-:S07]  /*26ca0*/  VIADD R0, R0, 0xfffffffd ;  /* 0xfffffffd00007836 */ /* 0x005fce0000000000 */
.L_x_724:
[----:B------:R-:W-:Y:S05]  /*26cb0*/  BSYNC B2 ;  /* 0x0000000000027941 */ /* 0x000fea0003800000 */
.L_x_723:
[----:B------:R-:W-:Y:S01]  /*26cc0*/  VIADD R9, R9, 0xfffffffe ;  /* 0xfffffffe09097836 */ /* 0x000fe20000000000 */
[----:B------:R-:W-:-:S04]  /*26cd0*/  LOP3.LUT R6, RZ, R6, RZ, 0x33, !PT ;  /* 0x00000006ff067212 */ /* 0x000fc800078e33ff */
[----:B------:R-:W-:-:S13]  /*26ce0*/  ISETP.NE.AND P0, PT, R9, R6, PT ;  /* 0x000000060900720c */ /* 0x000fda0003f05270 */
[----:B------:R-:W-:Y:S05]  /*26cf0*/  @!P0 BRA `(.L_x_722) ;  /* 0x0000001000d48947 */ /* 0x000fea0003800000 */
[----:B------:R-:W-:-:S07]  /*26d00*/  IMAD.MOV.U32 R8, RZ, RZ, R17 ;  /* 0x000000ffff087224 */ /* 0x000fce00078e0011 */
.L_x_770:
[----:B------:R-:W2:Y:S04]  /*26d10*/  LDL R3, [R1] ;  /* 0x0000000001037983 */ /* 0x000ea80000100800 */
[----:B------:R-:W3:Y:S01]  /*26d20*/  LDL R2, [R1+0xc] ;  /* 0x00000c0001027983 */ /* 0x000ee20000100800 */
[----:B------:R-:W-:Y:S01]  /*26d30*/  VIADD R4, R19, 0x1 ;  /* 0x0000000113047836 */ /* 0x000fe20000000000 */
[----:B------:R-:W-:Y:S05]  /*26d40*/  YIELD ;  /* 0x0000000000007946 */ /* 0x000fea0003800000 */
[----:B------:R-:W-:Y:S01]  /*26d50*/  ISETP.NE.AND P0, PT, R4, 0x2, PT ;  /* 0x000000020400780c */ /* 0x000fe20003f05270 */
[----:B------:R-:W-:Y:S03]  /*26d60*/  BSSY B1, `(.L_x_740) ;  /* 0x0000092000017945 */ /* 0x000fe60003800000 */
[----:B------:R-:W-:-:S02]  /*26d70*/  SEL R5, RZ, 0x1, P0 ;  /* 0x00000001ff057807 */ /* 0x000fc40000000000 */
[----:B------:R-:W-:Y:S02]  /*26d80*/  SEL R4, R4, RZ, P0 ;  /* 0x000000ff04047207 */ /* 0x000fe40000000000 */
[----:B--2---:R-:W-:Y:S02]  /*26d90*/  LOP3.LUT P1, RZ, R3, 0x1, RZ, 0xc0, !PT ;  /* 0x0000000103ff7812 */ /* 0x004fe4000782c0ff */
        /* <DEDUP_REMOVED lines=27> */
.L_x_742:
[----:B------:R-:W-:Y:S01]  /*26f50*/  IMAD R3, R4, 0x8, R18 ;  /* 0x0000000804037824 */ /* 0x000fe200078e0212 */
[----:B------:R-:W-:Y:S01]  /*26f60*/  SHF.L.U32 R2, R5, 0x1f, RZ ;  /* 0x0000001f05027819 */ /* 0x000fe200000006ff */
[----:B------:R-:W-:Y:S03]  /*26f70*/  BSSY B2, `(.L_x_743) ;  /* 0x0000003000027945 */ /* 0x000fe60003800000 */
[----:B------:R-:W1:Y:S02]  /*26f80*/  SYNCS.PHASECHK.TRANS64.TRYWAIT P0, [R3+URZ+0x34840], R2 ;  /* 0x03484002030075a7 */ /* 0x000e64000800017f */
[----:B-1----:R-:W-:Y:S05]  /*26f90*/  @!P0 BRA `(.L_x_744) ;  /* 0x0000004800848947 */ /* 0x002fea0003800000 */
.L_x_898:
[----:B------:R-:W-:Y:S05]  /*26fa0*/  BSYNC B2 ;  /* 0x0000000000027941 */ /* 0x000fea0003800000 */
.L_x_743:
[----:B------:R-:W2:Y:S01]  /*26fb0*/  S2R R7, SR_TID.X ;  /* 0x0000000000077919 */ /* 0x000ea20000002100 */
[----:B------:R-:W-:Y:S01]  /*26fc0*/  BSSY B2, `(.L_x_745) ;  /* 0x000000b000027945 */ /* 0x000fe20003800000 */
        /* <DEDUP_REMOVED lines=10> */
.L_x_746:
[----:B------:R-:W-:Y:S05]  /*27070*/  BSYNC B2 ;  /* 0x0000000000027941 */ /* 0x000fea0003800000 */
.L_x_745:
[----:B------:R-:W2:Y:S01]  /*27080*/  LDL R7, [R1+0x18] ;  /* 0x0000180001077983 */ /* 0x000ea20000100800 */
[----:B------:R-:W-:Y:S01]  /*27090*/  IMAD.MOV.U32 R10, RZ, RZ, RZ ;  /* 0x000000ffff0a7224 */ /* 0x000fe200078e00ff */
[----:B------:R-:W-:Y:S01]  /*270a0*/  UIADD3 UR4, UP0, UR38, 0x370, URZ ;  /* 0x0000037026047890 */ /* 0x000fe2000ff1e03f */
[----:B-1----:R-:W-:Y:S01]  /*270b0*/  IMAD R2, R4, 0xb000, R18 ;  /* 0x0000b00004027824 */ /* 0x002fe200078e0212 */
[----:B------:R-:W-:Y:S01]  /*270c0*/  PLOP3.LUT P0, PT, PT, PT, PT, 0x80, 0x0 ;  /* 0x000000000000781c */ /* 0x000fe20003f0f070 */
[----:B------:R-:W-:Y:S01]  /*270d0*/  VIADD R3, R3, 0x34830 ;  /* 0x0003483003037836 */ /* 0x000fe20000000000 */
[----:B------:R-:W-:Y:S01]  /*270e0*/  R2UR UR10, R10 ;  /* 0x000000000a0a72ca */ /* 0x000fe200000e0000 */
[----:B0-----:R-:W-:Y:S01]  /*270f0*/  VIADD R9, R2, 0x1e400 ;  /* 0x0001e40002097836 */ /* 0x001fe20000000000 */
[----:B------:R-:W-:Y:S01]  /*27100*/  UIADD3.X UR5, URZ, UR39, URZ, UP0, !UPT ;  /* 0x000000273f057290 */ /* 0x000fe200087fe43f */
[----:B------:R-:W-:Y:S01]  /*27110*/  UMOV UR6, 0x0 ;  /* 0x0000000000067882 */ /* 0x000fe20000000000 */
[----:B------:R-:W-:Y:S01]  /*27120*/  UMOV UR7, 0x14f00000 ;  /* 0x14f0000000077882 */ /* 0x000fe20000000000 */
[----:B--2---:R-:W-:-:S10]  /*27130*/  IMAD R7, R6, 0xb0, R7 ;  /* 0x000000b006077824 */ /* 0x004fd400078e0207 */
.L_x_747:
        /* <DEDUP_REMOVED lines=16> */
.L_x_748:
        /* <DEDUP_REMOVED lines=16> */
.L_x_899:
[----:B------:R-:W-:Y:S05]  /*27340*/  BSYNC B2 ;  /* 0x0000000000027941 */ /* 0x000fea0003800000 */
.L_x_749:
        /* <DEDUP_REMOVED lines=11> */
.L_x_752:
[----:B------:R-:W-:Y:S05]  /*27400*/  BSYNC B2 ;  /* 0x0000000000027941 */ /* 0x000fea0003800000 */
.L_x_751:
        /* <DEDUP_REMOVED lines=12> */
.L_x_753:
        /* <DEDUP_REMOVED lines=15> */
.L_x_754:
        /* <DEDUP_REMOVED lines=12> */
.L_x_741:
[----:B------:R-:W-:Y:S05]  /*27680*/  BSYNC B1 ;  /* 0x0000000000017941 */ /* 0x000fea0003800000 */
.L_x_740:
[----:B------:R-:W2:Y:S01]  /*27690*/  LDL R2, [R1] ;  /* 0x0000000001027983 */ /* 0x000ea20000100800 */
[----:B------:R-:W-:Y:S01]  /*276a0*/  VIADD R19, R4, 0x1 ;  /* 0x0000000104137836 */ /* 0x000fe20000000000 */
[----:B------:R-:W-:Y:S01]  /*276b0*/  BSSY B1, `(.L_x_755) ;  /* 0x0000095000017945 */ /* 0x000fe20003800000 */
[----:B0-----:R-:W-:-:S03]  /*276c0*/  VIADD R6, R0, 0xffffffff ;  /* 0xffffffff00067836 */ /* 0x001fc60000000000 */
[----:B------:R-:W-:-:S04]  /*276d0*/  ISETP.NE.AND P0, PT, R19, 0x2, PT ;  /* 0x000000021300780c */ /* 0x000fc80003f05270 */
[----:B------:R-:W-:Y:S02]  /*276e0*/  SEL R19, R19, RZ, P0 ;  /* 0x000000ff13137207 */ /* 0x000fe40000000000 */
[----:B--2---:R-:W-:Y:S02]  /*276f0*/  LOP3.LUT P1, RZ, R2, 0x1, RZ, 0xc0, !PT ;  /* 0x0000000102ff7812 */ /* 0x004fe4000782c0ff */
        /* <DEDUP_REMOVED lines=29> */
.L_x_757:
[----:B------:R-:W-:Y:S01]  /*278d0*/  IMAD R2, R19, 0x8, R18 ;  /* 0x0000000813027824 */ /* 0x000fe200078e0212 */
[----:B------:R-:W-:Y:S01]  /*278e0*/  SHF.L.U32 R3, R10, 0x1f, RZ ;  /* 0x0000001f0a037819 */ /* 0x000fe200000006ff */
[----:B------:R-:W-:Y:S03]  /*278f0*/  BSSY B2, `(.L_x_758) ;  /* 0x0000003000027945 */ /* 0x000fe60003800000 */
[----:B------:R-:W2:Y:S02]  /*27900*/  SYNCS.PHASECHK.TRANS64.TRYWAIT P0, [R2+URZ+0x34840], R3 ;  /* 0x03484003020075a7 */ /* 0x000ea4000800017f */
[----:B--2---:R-:W-:Y:S05]  /*27910*/  @!P0 BRA `(.L_x_759) ;  /* 0x00000040004c8947 */ /* 0x004fea0003800000 */
.L_x_900:
[----:B------:R-:W-:Y:S05]  /*27920*/  BSYNC B2 ;  /* 0x0000000000027941 */ /* 0x000fea0003800000 */
.L_x_758:
        /* <DEDUP_REMOVED lines=12> */
.L_x_761:
[----:B------:R-:W-:Y:S05]  /*279f0*/  BSYNC B2 ;  /* 0x0000000000027941 */ /* 0x000fea0003800000 */
.L_x_760:
[----:B--2---:R-:W2:Y:S01]  /*27a00*/  LDL R3, [R1+0x18] ;  /* 0x0000180001037983 */ /* 0x004ea20000100800 */
[----:B------:R-:W-:Y:S01]  /*27a10*/  IMAD.MOV.U32 R14, RZ, RZ, RZ ;  /* 0x000000ffff0e7224 */ /* 0x000fe200078e00ff */
[----:B------:R-:W-:Y:S01]  /*27a20*/  UIADD3 UR4, UP0, UR38, 0x370, URZ ;  /* 0x0000037026047890 */ /* 0x000fe2000ff1e03f */
[C---:B------:R-:W-:Y:S01]  /*27a30*/  IMAD R2, R19.reuse, 0x8, R11 ;  /* 0x0000000813027824 */ /* 0x040fe200078e020b */
[----:B------:R-:W-:Y:S01]  /*27a40*/  PLOP3.LUT P0, PT, PT, PT, PT, 0x80, 0x0 ;  /* 0x000000000000781c */ /* 0x000fe20003f0f070 */
[----:B0-----:R-:W-:Y:S01]  /*27a50*/  IMAD R10, R19, 0xb000, R18 ;  /* 0x0000b000130a7824 */ /* 0x001fe200078e0212 */
[----:B------:R-:W-:Y:S01]  /*27a60*/  R2UR UR10, R14 ;  /* 0x000000000e0a72ca */ /* 0x000fe200000e0000 */
[----:B------:R-:W-:Y:S01]  /*27a70*/  VIADD R2, R2, 0x30 ;  /* 0x0000003002027836 */ /* 0x000fe20000000000 */
[----:B------:R-:W-:Y:S01]  /*27a80*/  UIADD3.X UR5, URZ, UR39, URZ, UP0, !UPT ;  /* 0x000000273f057290 */ /* 0x000fe200087fe43f */
[----:B------:R-:W-:Y:S01]  /*27a90*/  VIADD R9, R10, 0x1e400 ;  /* 0x0001e4000a097836 */ /* 0x000fe20000000000 */
[----:B------:R-:W-:Y:S01]  /*27aa0*/  UMOV UR6, 0x0 ;  /* 0x0000000000067882 */ /* 0x000fe20000000000 */
[----:B------:R-:W-:Y:S01]  /*27ab0*/  UMOV UR7, 0x14f00000 ;  /* 0x14f0000000077882 */ /* 0x000fe20000000000 */
[----:B--2---:R-:W-:-:S09]  /*27ac0*/  IMAD R3, R7, 0xb0, R3 ;  /* 0x000000b007037824 */ /* 0x004fd200078e0203 */
.L_x_762:
        /* <DEDUP_REMOVED lines=16> */
.L_x_763:
        /* <DEDUP_REMOVED lines=15> */
.L_x_901:
[----:B------:R-:W-:Y:S05]  /*27cc0*/  BSYNC B2 ;  /* 0x0000000000027941 */ /* 0x000fea0003800000 */
.L_x_764:
[----:B------:R-:W-:Y:S01]  /*27cd0*/  BSSY B2, `(.L_x_766) ;  /* 0x000000b000027945 */ /* 0x000fe20003800000 */
[----:B------:R-:W-:Y:S02]  /*27ce0*/  IMAD.MOV.U32 R12, RZ, RZ, 0x0 ;  /* 0x00000000ff0c7424 */ /* 0x000fe400078e00ff */
[----:B------:R-:W-:Y:S01]  /*27cf0*/  IMAD.MOV.U32 R13, RZ, RZ, 0x14f00000 ;  /* 0x14f00000ff0d7424 */ /* 0x000fe200078e00ff */
[----:B------:R-:W-:Y:S06]  /*27d00*/  @P1 BRA `(.L_x_767) ;  /* 0x00000000001c1947 */ /* 0x000fec0003800000 */
[----:B------:R-:W1:Y:S01]  /*27d10*/  S2R R10, SR_TID.X ;  /* 0x00000000000a7919 */ /* 0x000e620000002100 */
[----:B------:R-:W-:-:S04]  /*27d20*/  IMAD.MOV.U32 R3, RZ, RZ, 0xb000 ;  /* 0x0000b000ff037424 */ /* 0x000fc800078e00ff */
[----:B------:R2:W-:Y:S01]  /*27d30*/  SYNCS.ARRIVE.TRANS64 RZ, [R2+URZ+0x50], R3 ;  /* 0x0000500302ff79a7 */ /* 0x0005e2000800003f */
[----:B-1----:R-:W-:-:S04]  /*27d40*/  LOP3.LUT R10, R10, 0x1f, RZ, 0xc0, !PT ;  /* 0x0000001f0a0a7812 */ /* 0x002fc800078ec0ff */
[----:B------:R-:W-:-:S13]  /*27d50*/  ISETP.NE.AND P0, PT, R10, RZ, PT ;  /* 0x000000ff0a00720c */ /* 0x000fda0003f05270 */
[----:B--2---:R-:W-:Y:S05]  /*27d60*/  @!P0 BRA `(.L_x_767) ;  /* 0x0000000000048947 */ /* 0x004fea0003800000 */
[----:B------:R-:W-:Y:S01]  /*27d70*/  BPT.TRAP 0x1 ;  /* 0x000000040000795c */ /* 0x000fe20000300000 */
.L_x_767:
[----:B------:R-:W-:Y:S05]  /*27d80*/  BSYNC B2 ;  /* 0x0000000000027941 */ /* 0x000fea0003800000 */
.L_x_766:
        /* <DEDUP_REMOVED lines=12> */
.L_x_768:
        /* <DEDUP_REMOVED lines=15> */
.L_x_769:
        /* <DEDUP_REMOVED lines=12> */
.L_x_756:
[----:B------:R-:W-:Y:S05]  /*28000*/  BSYNC B1 ;  /* 0x0000000000017941 */ /* 0x000fea0003800000 */
.L_x_755:
[----:B------:R-:W2:Y:S01]  /*28010*/  LDL R2, [R1+0x2c] ;  /* 0x00002c0001027983 */ /* 0x000ea20000100800 */
[----:B------:R-:W-:Y:S01]  /*28020*/  VIADD R0, R0, 0xfffffffe ;  /* 0xfffffffe00007836 */ /* 0x000fe20000000000 */
[----:B--2---:R-:W-:-:S13]  /*28030*/  ISETP.GT.AND P0, PT, R6, R2, PT ;  /* 0x000000020600720c */ /* 0x004fda0003f04270 */
[----:B------:R-:W-:Y:S05]  /*28040*/  @P0 BRA `(.L_x_770) ;  /* 0xffffffec00300947 */ /* 0x000fea000383ffff */
.L_x_722:
[----:B------:R-:W-:Y:S05]  /*28050*/  BSYNC B0 ;  /* 0x0000000000007941 */ /* 0x000fea0003800000 */
.L_x_721:
        /* <DEDUP_REMOVED lines=18> */
[----:B------:R2:W-:Y:S02]  /*28180*/  STL [R1+0x10], R0 ;  /* 0x0000100001007387 */ /* 0x0005e40000100800 */
.L_x_772:
[----:B------:R-:W-:Y:S05]  /*28190*/  BSYNC B0 ;  /* 0x0000000000007941 */ /* 0x000fea0003800000 */
.L_x_771:
[----:B--2---:R-:W2:Y:S01]  /*281a0*/  LDL R0, [R1] ;  /* 0x0000000001007983 */ /* 0x004ea20000100800 */
[----:B------:R-:W-:Y:S01]  /*281b0*/  BSSY B0, `(.L_x_773) ;  /* 0x000003a000007945 */ /* 0x000fe20003800000 */
[----:B--2---:R-:W-:-:S13]  /*281c0*/  LOP3.LUT P0, RZ, R0, 0x1, RZ, 0xc0, !PT ;  /* 0x0000000100ff7812 */ /* 0x004fda000780c0ff */
        /* <DEDUP_REMOVED lines=8> */
.L_x_902:
[----:B------:R-:W-:Y:S05]  /*28250*/  BSYNC B1 ;  /* 0x0000000000017941 */ /* 0x000fea0003800000 */
.L_x_775:
        /* <DEDUP_REMOVED lines=9> */
.L_x_778:
[----:B------:R-:W-:Y:S05]  /*282f0*/  BSYNC B1 ;  /* 0x0000000000017941 */ /* 0x000fea0003800000 */
.L_x_777:
        /* <DEDUP_REMOVED lines=12> */
.L_x_779:
        /* <DEDUP_REMOVED lines=15> */
.L_x_780:
        /* <DEDUP_REMOVED lines=10> */
.L_x_774:
[----:B------:R-:W-:Y:S05]  /*28550*/  BSYNC B0 ;  /* 0x0000000000007941 */ /* 0x000fea0003800000 */
.L_x_773:
[----:B------:R-:W2:Y:S01]  /*28560*/  LDL.LU R4, [R1+0xc] ;  /* 0x00000c0001047983 */ /* 0x000ea20000300800 */
[----:B------:R-:W-:-:S05]  /*28570*/  VIADD R19, R19, 0x1 ;  /* 0x0000000113137836 */ /* 0x000fca0000000000 */
[----:B------:R-:W-:-:S04]  /*28580*/  ISETP.NE.AND P0, PT, R19, 0x2, PT ;  /* 0x000000021300780c */ /* 0x000fc80003f05270 */
[----:B------:R-:W-:Y:S02]  /*28590*/  SEL R0, RZ, 0x1, P0 ;  /* 0x00000001ff007807 */ /* 0x000fe40000000000 */
[----:B------:R-:W-:Y:S02]  /*285a0*/  SEL R19, R19, RZ, P0 ;  /* 0x000000ff13137207 */ /* 0x000fe40000000000 */
[----:B--2---:R-:W-:-:S05]  /*285b0*/  LOP3.LUT R4, R4, R0, RZ, 0x3c, !PT ;  /* 0x0000000004047212 */ /* 0x004fca00078e3cff */
[----:B------:R2:W-:Y:S02]  /*285c0*/  STL [R1+0xc], R4 ;  /* 0x00000c0401007387 */ /* 0x0005e40000100800 */
.L_x_701:
[----:B------:R-:W-:Y:S05]  /*285d0*/  BSYNC B7 ;  /* 0x0000000000077941 */ /* 0x000fea0003800000 */
.L_x_699:
[----:B---3--:R-:W3:Y:S02]  /*285e0*/  LDL R0, [R1] ;  /* 0x0000000001007983 */ /* 0x008ee40000100800 */
[----:B---3--:R-:W-:-:S13]  /*285f0*/  LOP3.LUT P0, RZ, R0, 0x2, RZ, 0xc0, !PT ;  /* 0x0000000200ff7812 */ /* 0x008fda000780c0ff */
[----:B------:R-:W-:Y:S05]  /*28600*/  @!P0 BRA `(.L_x_781) ;  /* 0x00000000002c8947 */ /* 0x000fea0003800000 */
[----:B------:R-:W-:Y:S05]  /*28610*/  WARPSYNC.ALL ;  /* 0x0000000000007948 */ /* 0x000fea0003800000 */
[----:B------:R-:W3:Y:S08]  /*28620*/  S2UR UR5, SR_CgaCtaId ;  /* 0x00000000000579c3 */ /* 0x000ef00000008800 */
[----:B------:R-:W-:Y:S06]  /*28630*/  BAR.SYNC.DEFER_BLOCKING 0x5, 0x180 ;  /* 0x0146000000007b1d */ /* 0x000fec0000010000 */
[----:B------:R-:W-:-:S02]  /*28640*/  UMOV UR4, 0x400 ;  /* 0x0000040000047882 */ /* 0x000fc40000000000 */
[----:B---3--:R-:W-:-:S06]  /*28650*/  ULEA UR4, UR5, UR4, 0x18 ;  /* 0x0000000405047291 */ /* 0x008fcc000f8ec03f */
[----:B------:R-:W-:-:S05]  /*28660*/  IMAD.U32 R18, RZ, RZ, UR4 ;  /* 0x00000004ff127e24 */ /* 0x000fca000f8e00ff */
[----:B-12---:R-:W1:Y:S04]  /*28670*/  LDS.128 R4, [R18+0x348d0] ;  /* 0x0348d00012047984 */ /* 0x006e680000000c00 */
[----:B-1----:R1:W-:Y:S04]  /*28680*/  STL.64 [R1+0x10], R4 ;  /* 0x0000100401007387 */ /* 0x0023e80000100a00 */
[----:B------:R1:W-:Y:S01]  /*28690*/  STL.64 [R1+0x18], R6 ;  /* 0x0000180601007387 */ /* 0x0003e20000100a00 */
[----:B------:R-:W-:Y:S06]  /*286a0*/  BAR.ARV 0x4, 0x180 ;  /* 0x0106000000007b1d */ /* 0x000fec0000002000 */
[----:B------:R-:W-:Y:S05]  /*286b0*/  BRA `(.L_x_782) ;  /* 0x0000000c00287947 */ /* 0x000fea0003800000 */
.L_x_781:
[----:B------:R-:W3:Y:S01]  /*286c0*/  S2R R16, SR_TID.X ;  /* 0x0000000000107919 */ /* 0x000ee20000002100 */
[----:B------:R-:W-:Y:S01]  /*286d0*/  UMOV UR4, 0xffffffff ;  /* 0xffffffff00047882 */ /* 0x000fe20000000000 */
[----:B---3--:R-:W-:-:S04]  /*286e0*/  LOP3.LUT R16, R16, 0x1f, RZ, 0xc0, !PT ;  /* 0x0000001f10107812 */ /* 0x008fc800078ec0ff */
[----:B------:R-:W-:Y:S01]  /*286f0*/  ISETP.NE.AND P0, PT, R16, 0x1f, PT ;  /* 0x0000001f1000780c */ /* 0x000fe20003f05270 */
[----:B------:R-:W-:-:S12]  /*28700*/  BRA.DIV UR4, `(.L_x_783) ;  /* 0x00000036040c7947 */ /* 0x000fd8000b800000 */
[----:B------:R-:W0:Y:S01]  /*28710*/  LDL.LU R2, [R1+0x10] ;  /* 0x0000100001027983 */ /* 0x000e220000300800 */
[----:B------:R-:W-:-:S03]  /*28720*/  ULDC UR4, c[0x0][0xc3c] ;  /* 0x00030f0000047ab9 */ /* 0x000fc60000000800 */
[----:B-12---:R-:W2:Y:S01]  /*28730*/  LDL R3, [R1+0x1c] ;  /* 0x00001c0001037983 */ /* 0x006ea20000100800 */
[----:B------:R-:W-:Y:S01]  /*28740*/  ULDC.64 UR6, c[0x0][0x208] ;  /* 0x0000820000067ab9 */ /* 0x000fe20000000a00 */
[----:B0-----:R-:W-:Y:S02]  /*28750*/  IMAD.MOV.U32 R10, RZ, RZ, R2 ;  /* 0x000000ffff0a7224 */ /* 0x001fe400078e0002 */
[----:B--2---:R-:W-:-:S05]  /*28760*/  IMAD.IADD R0, R3, 0x1, R16 ;  /* 0x0000000103007824 */ /* 0x004fca00078e0210 */
[----:B------:R-:W-:-:S13]  /*28770*/  ISETP.GE.OR P1, PT, R0, UR4, !P0 ;  /* 0x0000000400007c0c */ /* 0x000fda000c726670 */
[----:B------:R-:W0:Y:S08]  /*28780*/  @!P1 LDC.64 R2, c[0x0][0xc80] ;  /* 0x00032000ff029b82 */ /* 0x000e300000000a00 */
[----:B------:R-:W1:Y:S01]  /*28790*/  @!P1 LDC.64 R6, c[0x0][0xc78] ;  /* 0x00031e00ff069b82 */ /* 0x000e620000000a00 */
[----:B0-----:R-:W-:-:S05]  /*287a0*/  @!P1 IMAD.WIDE R2, R0, 0x4, R2 ;  /* 0x0000000400029825 */ /* 0x001fca00078e0202 */
[----:B------:R1:W2:Y:S02]  /*287b0*/  @!P1 LDG.E R8, desc[UR6][R2.64] ;  /* 0x0000000602089981 */ /* 0x0002a4000c1e1900 */
[----:B-1----:R-:W-:-:S06]  /*287c0*/  @!P1 IMAD.WIDE R2, R0, 0x4, R6 ;  /* 0x0000000400029825 */ /* 0x002fcc00078e0206 */
[----:B------:R-:W3:Y:S01]  /*287d0*/  @!P1 LDG.E R2, desc[UR6][R2.64] ;  /* 0x0000000602029981 */ /* 0x000ee2000c1e1900 */
[----:B------:R-:W-:Y:S01]  /*287e0*/  MOV R4, RZ ;  /* 0x000000ff00047202 */ /* 0x000fe20000000f00 */
[----:B------:R-:W-:Y:S01]  /*287f0*/  IMAD.MOV.U32 R6, RZ, RZ, RZ ;  /* 0x000000ffff067224 */ /* 0x000fe200078e00ff */
[C---:B------:R-:W-:Y:S01]  /*28800*/  ISETP.GE.U32.AND P2, PT, R16.reuse, 0x2, PT ;  /* 0x000000021000780c */ /* 0x040fe20003f46070 */
[----:B------:R-:W-:Y:S01]  /*28810*/  SHFL.IDX PT, R5, R10, RZ, 0x1f ;  /* 0x00001fff0a057589 */ /* 0x000fe200000e0000 */
[C---:B------:R-:W-:Y:S02]  /*28820*/  ISETP.GE.U32.AND P3, PT, R16.reuse, 0x4, PT ;  /* 0x000000041000780c */ /* 0x040fe40003f66070 */
[C---:B------:R-:W-:Y:S01]  /*28830*/  ISETP.GE.U32.AND P4, PT, R16.reuse, 0x8, PT ;  /* 0x000000081000780c */ /* 0x040fe20003f86070 */
[----:B------:R-:W-:Y:S01]  /*28840*/  SHFL.IDX PT, R0, R10, 0x1, 0x1f ;  /* 0x00201f000a007f89 */ /* 0x000fe200000e0000 */
[----:B------:R-:W-:Y:S01]  /*28850*/  ISETP.GE.U32.AND P5, PT, R16, 0x10, PT ;  /* 0x000000101000780c */ /* 0x000fe20003fa6070 */
[----:B--2---:R-:W-:-:S02]  /*28860*/  @!P1 IMAD.MOV.U32 R4, RZ, RZ, R8 ;  /* 0x000000ffff049224 */ /* 0x004fc400078e0008 */
[----:B------:R-:W-:Y:S02]  /*28870*/  IMAD.MOV.U32 R8, RZ, RZ, RZ ;  /* 0x000000ffff087224 */ /* 0x000fe400078e00ff */
[----:B---3--:R-:W-:Y:S01]  /*28880*/  @!P1 IMAD.MOV.U32 R6, RZ, RZ, R2 ;  /* 0x000000ffff069224 */ /* 0x008fe200078e0002 */
[----:B------:R-:W-:-:S03]  /*28890*/  ISETP.NE.AND P1, PT, R16, RZ, PT ;  /* 0x000000ff1000720c */ /* 0x000fc60003f25270 */
[----:B------:R-:W-:-:S05]  /*288a0*/  IMAD R2, R6, R4, RZ ;  /* 0x0000000406027224 */ /* 0x000fca00078e02ff */
        /* <DEDUP_REMOVED lines=15> */
[----:B------:R0:W1:Y:S02]  /*289a0*/  SHFL.IDX PT, R9, R7, 0x1f, 0x1f ;  /* 0x03e01f0007097f89 */ /* 0x00006400000e0000 */
.L_x_912:
[----:B------:R-:W-:Y:S02]  /*289b0*/  ULDC UR4, c[0x0][0xc38] ;  /* 0x00030e0000047ab9 */ /* 0x000fe40000000800 */
[----:B------:R-:W-:-:S04]  /*289c0*/  IMAD.U32 R2, RZ, RZ, UR4 ;  /* 0x00000004ff027e24 */ /* 0x000fc8000f8e00ff */
[----:B-1----:R-:W-:-:S04]  /*289d0*/  IMAD R9, R9, R2, RZ ;  /* 0x0000000209097224 */ /* 0x002fc800078e02ff */
[----:B------:R-:W-:-:S05]  /*289e0*/  IMAD.IADD R0, R0, 0x1, R9 ;  /* 0x0000000100007824 */ /* 0x000fca00078e0209 */
[----:B------:R-:W-:-:S13]  /*289f0*/  ISETP.GT.AND P6, PT, R0, R5, PT ;  /* 0x000000050000720c */ /* 0x000fda0003fc4270 */
[----:B------:R-:W-:Y:S05]  /*28a00*/  @P6 BRA `(.L_x_784) ;  /* 0x0000000000b06947 */ /* 0x000fea0003800000 */
.L_x_787:
[----:B------:R-:W2:Y:S01]  /*28a10*/  LDL.LU R3, [R1+0x1c] ;  /* 0x00001c0001037983 */ /* 0x000ea20000300800 */
        /* <DEDUP_REMOVED lines=35> */
[----:B0-----:R-:W-:-:S05]  /*28c50*/  IMAD.IADD R7, R2, 0x1, R3 ;  /* 0x0000000102077824 */ /* 0x001fca00078e0203 */
[----:B------:R0:W1:Y:S02]  /*28c60*/  SHFL.IDX PT, R9, R7, 0x1f, 0x1f ;  /* 0x03e01f0007097f89 */ /* 0x00006400000e0000 */
.L_x_920:
[----:B------:R-:W-:Y:S02]  /*28c70*/  ULDC UR4, c[0x0][0xc38] ;  /* 0x00030e0000047ab9 */ /* 0x000fe40000000800 */
[----:B------:R-:W-:-:S04]  /*28c80*/  IMAD.U32 R2, RZ, RZ, UR4 ;  /* 0x00000004ff027e24 */ /* 0x000fc8000f8e00ff */
[----:B-1----:R-:W-:-:S04]  /*28c90*/  IMAD R9, R9, R2, RZ ;  /* 0x0000000209097224 */ /* 0x002fc800078e02ff */
[----:B------:R-:W-:-:S05]  /*28ca0*/  IMAD.IADD R0, R9, 0x1, R0 ;  /* 0x0000000109007824 */ /* 0x000fca00078e0200 */
[----:B------:R-:W-:-:S13]  /*28cb0*/  ISETP.GT.AND P6, PT, R0, R5, PT ;  /* 0x000000050000720c */ /* 0x000fda0003fc4270 */
[----:B------:R-:W-:Y:S05]  /*28cc0*/  @!P6 BRA `(.L_x_787) ;  /* 0xfffffffc0050e947 */ /* 0x000fea000383ffff */
.L_x_784:
[----:B------:R-:W-:Y:S01]  /*28cd0*/  IMAD.IADD R9, R0, 0x1, -R9 ;  /* 0x0000000100097824 */ /* 0x000fe200078e0a09 */
[----:B------:R-:W-:-:S03]  /*28ce0*/  UMOV UR4, 0xffffffff ;  /* 0xffffffff00047882 */ /* 0x000fc60000000000 */
[----:B------:R-:W-:-:S05]  /*28cf0*/  IMAD R0, R7, R2, R9 ;  /* 0x0000000207007224 */ /* 0x000fca00078e0209 */
[----:B------:R-:W-:Y:S01]  /*28d00*/  ISETP.GT.AND P6, PT, R0, R5, PT ;  /* 0x000000050000720c */ /* 0x000fe20003fc4270 */
[----:B------:R-:W-:-:S12]  /*28d10*/  BRA.DIV UR4, `(.L_x_788) ;  /* 0x0000003604c47947 */ /* 0x000fd8000b800000 */
[----:B------:R-:W-:-:S04]  /*28d20*/  VOTE.ANY R3, PT, !P6 ;  /* 0x0000000000037806 */ /* 0x000fc800070e0100 */
[----:B------:R-:W1:Y:S02]  /*28d30*/  POPC R0, R3 ;  /* 0x0000000300007309 */ /* 0x000e640000000000 */
[----:B-1----:R1:W2:Y:S04]  /*28d40*/  SHFL.IDX PT, R4, R4, R0, 0x1f ;  /* 0x00001f0004047589 */ /* 0x0022a800000e0000 */
[----:B------:R1:W3:Y:S02]  /*28d50*/  SHFL.IDX PT, R6, R6, R0, 0x1f ;  /* 0x00001f0006067589 */ /* 0x0002e400000e0000 */
.L_x_925:
[----:B------:R-:W-:-:S13]  /*28d60*/  ISETP.NE.AND P0, PT, R3, RZ, PT ;  /* 0x000000ff0300720c */ /* 0x000fda0003f05270 */
[----:B------:R-:W-:Y:S05]  /*28d70*/  @!P0 BRA `(.L_x_789) ;  /* 0x0000000000148947 */ /* 0x000fea0003800000 */
[----:B------:R-:W-:Y:S01]  /*28d80*/  UMOV UR4, 0xffffffff ;  /* 0xffffffff00047882 */ /* 0x000fe20000000000 */
[----:B------:R-:W-:Y:S02]  /*28d90*/  VIADD R12, R0, 0xffffffff ;  /* 0xffffffff000c7836 */ /* 0x000fe40000000000 */
[----:B------:R-:W-:Y:S05]  /*28da0*/  BRA.DIV UR4, `(.L_x_790) ;  /* 0x0000003604fc7947 */ /* 0x000fea000b800000 */
[----:B0-----:R0:W4:Y:S02]  /*28db0*/  SHFL.IDX PT, R7, R7, R12, 0x1f ;  /* 0x00001f0c07077589 */ /* 0x00112400000e0000 */
.L_x_928:
[----:B----4-:R-:W-:-:S07]  /*28dc0*/  IMAD.MOV.U32 R8, RZ, RZ, R7 ;  /* 0x000000ffff087224 */ /* 0x010fce00078e0007 */
.L_x_789:
[----:B------:R-:W4:Y:S01]  /*28dd0*/  LDL.LU R10, [R1+0x1c] ;  /* 0x00001c00010a7983 */ /* 0x000f220000300800 */
[----:B0-2---:R-:W-:Y:S01]  /*28de0*/  IABS R7, R4 ;  /* 0x0000000400077213 */ /* 0x005fe20000000000 */
[----:B------:R-:W-:-:S03]  /*28df0*/  IMAD R9, R8, R2, R9 ;  /* 0x0000000208097224 */ /* 0x000fc600078e0209 */
[----:B------:R-:W0:Y:S01]  /*28e00*/  I2F.RP R2, R7 ;  /* 0x0000000700027306 */ /* 0x000e220000209400 */
[----:B------:R-:W-:Y:S01]  /*28e10*/  IMAD.IADD R5, R5, 0x1, -R9 ;  /* 0x0000000105057824 */ /* 0x000fe200078e0a09 */
[----:B------:R2:W-:Y:S02]  /*28e20*/  STL [R1+0x10], R9 ;  /* 0x0000100901007387 */ /* 0x0005e40000100800 */
[----:B--2---:R-:W-:-:S04]  /*28e30*/  IABS R9, R4 ;  /* 0x0000000400097213 */ /* 0x004fc80000000000 */
[----:B0-----:R-:W0:Y:S01]  /*28e40*/  MUFU.RCP R2, R2 ;  /* 0x0000000200027308 */ /* 0x001e220000001000 */
[----:B------:R-:W-:Y:S02]  /*28e50*/  IMAD.MOV R9, RZ, RZ, -R9 ;  /* 0x000000ffff097224 */ /* 0x000fe400078e0a09 */
[----:B0-----:R-:W-:-:S05]  /*28e60*/  VIADD R2, R2, 0xffffffe ;  /* 0x0ffffffe02027836 */ /* 0x001fca0000000000 */
[----:B------:R-:W0:Y:S02]  /*28e70*/  F2I.FTZ.U32.TRUNC.NTZ R3, R2 ;  /* 0x0000000200037305 */ /* 0x000e24000021f000 */
[----:B0-----:R-:W-:-:S04]  /*28e80*/  IMAD.MOV R2, RZ, RZ, -R3 ;  /* 0x000000ffff027224 */ /* 0x001fc800078e0a03 */
        /* <DEDUP_REMOVED lines=11> */
[----:B---3--:R-:W-:-:S04]  /*28f40*/  IABS R7, R6 ;  /* 0x0000000600077213 */ /* 0x008fc80000000000 */
[----:B------:R-:W0:Y:S07]  /*28f50*/  I2F.RP R2, R7 ;  /* 0x0000000700027306 */ /* 0x000e2e0000209400 */
[----:B------:R-:W-:Y:S01]  /*28f60*/  @P0 VIADD R8, R8, 0x1 ;  /* 0x0000000108080836 */ /* 0x000fe20000000000 */
[----:B0-----:R-:W0:Y:S02]  /*28f70*/  MUFU.RCP R2, R2 ;  /* 0x0000000200027308 */ /* 0x001e240000001000 */
[----:B0-----:R-:W-:-:S06]  /*28f80*/  VIADD R2, R2, 0xffffffe ;  /* 0x0ffffffe02027836 */ /* 0x001fcc0000000000 */
[----:B------:R-:W0:Y:S02]  /*28f90*/  F2I.FTZ.U32.TRUNC.NTZ R3, R2 ;  /* 0x0000000200037305 */ /* 0x000e24000021f000 */
[----:B0-----:R-:W-:-:S04]  /*28fa0*/  IMAD.MOV R2, RZ, RZ, -R3 ;  /* 0x000000ffff027224 */ /* 0x001fc800078e0a03 */
        /* <DEDUP_REMOVED lines=12> */
[----:B------:R-:W-:Y:S02]  /*29070*/  IMAD R3, R2, R9, R3 ;  /* 0x0000000902037224 */ /* 0x000fe400078e0203 */
[----:B------:R-:W-:-:S03]  /*29080*/  IMAD.IADD R4, R5, 0x1, -R4 ;  /* 0x0000000105047824 */ /* 0x000fc600078e0a04 */
[----:B------:R-:W-:-:S13]  /*29090*/  ISETP.GT.U32.AND P1, PT, R7, R3, PT ;  /* 0x000000030700720c */ /* 0x000fda0003f24070 */
[----:B------:R-:W-:Y:S02]  /*290a0*/  @!P1 IMAD.IADD R3, R3, 0x1, -R7 ;  /* 0x0000000103039824 */ /* 0x000fe400078e0a07 */
        /* <DEDUP_REMOVED lines=11> */
[----:B----4-:R-:W-:Y:S02]  /*29160*/  IMAD.IADD R10, R0, 0x1, R10 ;  /* 0x00000001000a7824 */ /* 0x010fe400078e020a */
[----:B-1----:R-:W-:-:S05]  /*29170*/  IMAD R0, R3, 0x10000, R2 ;  /* 0x0001000003007824 */ /* 0x002fca00078e0202 */
[----:B------:R2:W-:Y:S04]  /*29180*/  STL [R1+0x18], R0 ;  /* 0x0000180001007387 */ /* 0x0005e80000100800 */
[----:B------:R2:W-:Y:S04]  /*29190*/  STL [R1+0x1c], R10 ;  /* 0x00001c0a01007387 */ /* 0x0005e80000100800 */
[----:B------:R2:W-:Y:S01]  /*291a0*/  STL [R1+0x14], R4 ;  /* 0x0000140401007387 */ /* 0x0005e20000100800 */
[----:B------:R-:W-:Y:S05]  /*291b0*/  BRA `(.L_x_791) ;  /* 0x0000000000287947 */ /* 0x000fea0003800000 */
.L_x_785:
[----:B------:R-:W-:Y:S01]  /*291c0*/  UMOV UR4, URZ ;  /* 0x0000003f00047c82 */ /* 0x000fe20008000000 */
[----:B------:R-:W-:Y:S01]  /*291d0*/  ULDC UR6, c[0x0][0xc3c] ;  /* 0x00030f0000067ab9 */ /* 0x000fe20000000800 */
[----:B------:R-:W-:Y:S01]  /*291e0*/  UMOV UR5, URZ ;  /* 0x0000003f00057c82 */ /* 0x000fe20008000000 */
[----:B------:R-:W-:Y:S01]  /*291f0*/  IMAD.U32 R3, RZ, RZ, UR4 ;  /* 0x00000004ff037e24 */ /* 0x000fe2000f8e00ff */
[----:B------:R1:W-:Y:S01]  /*29200*/  STL [R1+0x10], R5 ;  /* 0x0000100501007387 */ /* 0x0003e20000100800 */
[----:B------:R-:W-:Y:S02]  /*29210*/  IMAD.U32 R0, RZ, RZ, UR6 ;  /* 0x00000006ff007e24 */ /* 0x000fe4000f8e00ff */
[----:B------:R-:W-:Y:S01]  /*29220*/  IMAD.U32 R2, RZ, RZ, UR5 ;  /* 0x00000005ff027e24 */ /* 0x000fe2000f8e00ff */
[----:B------:R1:W-:Y:S04]  /*29230*/  STL [R1+0x14], R3 ;  /* 0x0000140301007387 */ /* 0x0003e80000100800 */
[----:B------:R1:W-:Y:S04]  /*29240*/  STL [R1+0x1c], R0 ;  /* 0x00001c0001007387 */ /* 0x0003e80000100800 */
[----:B------:R1:W-:Y:S02]  /*29250*/  STL [R1+0x18], R2 ;  /* 0x0000180201007387 */ /* 0x0003e40000100800 */
.L_x_791:
[----:B-1----:R-:W0:Y:S04]  /*29260*/  LDL R2, [R1+0x1c] ;  /* 0x00001c0001027983 */ /* 0x002e280000100800 */
[----:B------:R-:W3:Y:S04]  /*29270*/  LDL R3, [R1+0x18] ;  /* 0x0000180001037983 */ /* 0x000ee80000100800 */
[----:B------:R-:W4:Y:S04]  /*29280*/  LDL R5, [R1+0x14] ;  /* 0x0000140001057983 */ /* 0x000f280000100800 */
[----:B--2---:R-:W4:Y:S01]  /*29290*/  LDL R4, [R1+0x10] ;  /* 0x0000100001047983 */ /* 0x004f220000100800 */
[----:B------:R-:W1:Y:S01]  /*292a0*/  S2R R0, SR_TID.X ;  /* 0x0000000000007919 */ /* 0x000e620000002100 */
[----:B------:R-:W-:Y:S05]  /*292b0*/  WARPSYNC.ALL ;  /* 0x0000000000007948 */ /* 0x000fea0003800000 */
[----:B-1----:R-:W-:Y:S01]  /*292c0*/  LOP3.LUT R0, R0, 0x1f, RZ, 0xc0, !PT ;  /* 0x0000001f00007812 */ /* 0x002fe200078ec0ff */
[----:B------:R-:W-:Y:S03]  /*292d0*/  BAR.SYNC.DEFER_BLOCKING 0x4, 0x180 ;  /* 0x0106000000007b1d */ /* 0x000fe60000010000 */
[----:B------:R-:W-:-:S13]  /*292e0*/  ISETP.NE.AND P0, PT, R0, RZ, PT ;  /* 0x000000ff0000720c */ /* 0x000fda0003f05270 */
[----:B------:R-:W1:Y:S01]  /*292f0*/  @!P0 S2R R0, SR_CgaCtaId ;  /* 0x0000000000008919 */ /* 0x000e620000008800 */
[----:B0-----:R-:W-:Y:S01]  /*29300*/  IMAD.MOV.U32 R7, RZ, RZ, R2 ;  /* 0x000000ffff077224 */ /* 0x001fe200078e0002 */
[----:B------:R-:W-:Y:S01]  /*29310*/  @!P0 MOV R2, 0x400 ;  /* 0x0000040000028802 */ /* 0x000fe20000000f00 */
[----:B---3--:R-:W-:-:S03]  /*29320*/  IMAD.MOV.U32 R6, RZ, RZ, R3 ;  /* 0x000000ffff067224 */ /* 0x008fc600078e0003 */
[----:B-1----:R-:W-:-:S05]  /*29330*/  @!P0 LEA R18, R0, R2, 0x18 ;  /* 0x0000000200128211 */ /* 0x002fca00078ec0ff */
[----:B----4-:R0:W-:Y:S01]  /*29340*/  @!P0 STS.128 [R18+0x348d0], R4 ;  /* 0x0348d00412008388 */ /* 0x0101e20000000c00 */
[----:B------:R-:W-:Y:S06]  /*29350*/  BAR.ARV 0x5, 0x180 ;  /* 0x0146000000007b1d */ /* 0x000fec0000002000 */
.L_x_782:
[----:B------:R-:W2:Y:S01]  /*29360*/  LDL R0, [R1+0x1c] ;  /* 0x00001c0001007983 */ /* 0x000ea20000100800 */
[----:B------:R-:W-:Y:S02]  /*29370*/  ULDC UR4, c[0x0][0xc3c] ;  /* 0x00030f0000047ab9 */ /* 0x000fe40000000800 */
[----:B--2---:R-:W-:-:S13]  /*29380*/  ISETP.GE.AND P0, PT, R0, UR4, PT ;  /* 0x0000000400007c0c */ /* 0x004fda000bf06270 */
[----:B------:R-:W-:Y:S05]  /*29390*/  @!P0 BRA `(.L_x_792) ;  /* 0xffffff9400d88947 */ /* 0x000fea000383ffff */
[----:B------:R-:W-:Y:S05]  /*293a0*/  BSYNC B8 ;  /* 0x0000000000087941 */ /* 0x000fea0003800000 */
.L_x_655:
[----:B--2---:R-:W2:Y:S01]  /*293b0*/  LDL.LU R0, [R1+0x5c] ;  /* 0x00005c0001007983 */ /* 0x004ea20000300800 */
[----:B------:R-:W-:Y:S01]  /*293c0*/  BSSY B0, `(.L_x_793) ;  /* 0x000000b000007945 */ /* 0x000fe20003800000 */
[----:B01----:R-:W0:Y:S01]  /*293d0*/  S2R R5, SR_CgaCtaId ;  /* 0x0000000000057919 */ /* 0x003e220000008800 */
[----:B--2---:R-:W-:-:S05]  /*293e0*/  VIADD R0, R0, 0x1 ;  /* 0x0000000100007836 */ /* 0x004fca0000000000 */
        /* <DEDUP_REMOVED lines=8> */
.L_x_929:
[----:B------:R-:W-:Y:S05]  /*29470*/  BSYNC B0 ;  /* 0x0000000000007941 */ /* 0x000fea0003800000 */
.L_x_793:
[----:B------:R-:W-:-:S03]  /*29480*/  UMOV UR4, 0xffffffff ;  /* 0xffffffff00047882 */ /* 0x000fc60000000000 */
[----:B------:R-:W-:Y:S05]  /*29490*/  BRA.DIV UR4, `(.L_x_795) ;  /* 0x00000032047c7947 */ /* 0x000fea000b800000 */
[----:B------:R-:W1:Y:S02]  /*294a0*/  S2R R2, SR_TID.X ;  /* 0x0000000000027919 */ /* 0x000e640000002100 */
[----:B-1----:R-:W-:-:S04]  /*294b0*/  SHF.R.U32.HI R2, RZ, 0x5, R2 ;  /* 0x00000005ff027819 */ /* 0x002fc80000011602 */
[----:B------:R-:W-:-:S05]  /*294c0*/  LOP3.LUT R2, R2, 0x3, RZ, 0xc0, !PT ;  /* 0x0000000302027812 */ /* 0x000fca00078ec0ff */
[----:B------:R1:W2:Y:S02]  /*294d0*/  SHFL.IDX PT, R14, R2, RZ, 0x1f ;  /* 0x00001fff020e7589 */ /* 0x0002a400000e0000 */
.L_x_932:
[----:B--2---:R-:W-:-:S13]  /*294e0*/  ISETP.NE.AND P0, PT, R14, RZ, PT ;  /* 0x000000ff0e00720c */ /* 0x004fda0003f05270 */
[----:B------:R-:W-:Y:S05]  /*294f0*/  @P0 BRA `(.L_x_416) ;  /* 0x00000000008c0947 */ /* 0x000fea0003800000 */
[----:B------:R-:W-:-:S03]  /*29500*/  UMOV UR4, 0xffffffff ;  /* 0xffffffff00047882 */ /* 0x000fc60000000000 */
[----:B------:R-:W-:Y:S05]  /*29510*/  BRA.DIV UR4, `(.L_x_796) ;  /* 0x0000003204907947 */ /* 0x000fea000b800000 */
[----:B------:R-:W-:-:S13]  /*29520*/  ELECT P6, URZ, PT ;  /* 0x00000000003f782f */ /* 0x000fda00038c0000 */
.L_x_935:
[----:B------:R-:W-:Y:S05]  /*29530*/  @!P6 BRA `(.L_x_416) ;  /* 0x00000000007ce947 */ /* 0x000fea0003800000 */
[----:B-1----:R-:W2:Y:S02]  /*29540*/  LDL.LU R2, [R1+0x68] ;  /* 0x0000680001027983 */ /* 0x002ea40000300800 */
[----:B--2---:R-:W-:-:S04]  /*29550*/  LOP3.LUT R2, R2, 0x2, RZ, 0xfc, !PT ;  /* 0x0000000202027812 */ /* 0x004fc800078efcff */
[----:B------:R-:W-:-:S13]  /*29560*/  ISETP.NE.AND P2, PT, R2, 0x3, PT ;  /* 0x000000030200780c */ /* 0x000fda0003f45270 */
[----:B------:R-:W-:Y:S05]  /*29570*/  @!P2 BRA `(.L_x_797) ;  /* 0x000000000004a947 */ /* 0x000fea0003800000 */
[----:B------:R-:W-:Y:S01]  /*29580*/  BPT.TRAP 0x1 ;  /* 0x000000040000795c */ /* 0x000fe20000300000 */
.L_x_797:
        /* <DEDUP_REMOVED lines=13> */
.L_x_936:
[----:B------:R-:W1:Y:S02]  /*29660*/  SYNCS.PHASECHK.TRANS64.TRYWAIT P0, [R7+URZ], R2 ;  /* 0x00000002070075a7 */ /* 0x000e64000800017f */
[----:B-1----:R-:W-:Y:S05]  /*29670*/  @!P0 BRA `(.L_x_799) ;  /* 0x00000030006c8947 */ /* 0x002fea0003800000 */
.L_x_937:
[----:B------:R-:W-:Y:S05]  /*29680*/  @!P2 BRA `(.L_x_800) ;  /* 0x000000000004a947 */ /* 0x000fea0003800000 */
[----:B------:R-:W-:Y:S01]  /*29690*/  BPT.TRAP 0x1 ;  /* 0x000000040000795c */ /* 0x000fe20000300000 */
.L_x_800:
[----:B------:R-:W-:-:S04]  /*296a0*/  VIADD R0, R0, 0x34860 ;  /* 0x0003486000007836 */ /* 0x000fc80000000000 */
[----:B------:R-:W-:-:S04]  /*296b0*/  IMAD R4, R19, 0x8, R0 ;  /* 0x0000000813047824 */ /* 0x000fc800078e0200 */
[----:B------:R-:W2:Y:S02]  /*296c0*/  SYNCS.PHASECHK.TRANS64.TRYWAIT P0, [R4+URZ], R5 ;  /* 0x00000005040075a7 */ /* 0x000ea4000800017f */
[----:B--2---:R-:W-:Y:S05]  /*296d0*/  @!P0 BRA `(.L_x_801) ;  /* 0x0000003000688947 */ /* 0x004fea0003800000 */
.L_x_938:
[----:B------:R-:W-:-:S07]  /*296e0*/  IMAD R3, R3, 0x8, R0 ;  /* 0x0000000803037824 */ /* 0x000fce00078e0200 */
.L_x_802:
[----:B---3--:R3:W4:Y:S02]  /*296f0*/  SYNCS.PHASECHK.TRANS64.TRYWAIT P0, [R3+URZ], R2 ;  /* 0x00000002030075a7 */ /* 0x008724000800017f */
[----:B----4-:R-:W-:Y:S05]  /*29700*/  @!P0 NANOSLEEP.SYNCS 0x989680 ;  /* 0x009896800000895d */ /* 0x010fea0003900000 */
[----:B------:R-:W4:Y:S02]  /*29710*/  @!P0 SYNCS.PHASECHK.TRANS64 P0, [R3+URZ], R2 ;  /* 0x00000002030085a7 */ /* 0x000f24000800007f */
[----:B----4-:R-:W-:Y:S05]  /*29720*/  @!P0 BRA `(.L_x_802) ;  /* 0xfffffffc00f08947 */ /* 0x010fea000383ffff */
.L_x_416:
[----:B------:R-:W-:Y:S05]  /*29730*/  BSYNC B9 ;  /* 0x0000000000097941 */ /* 0x000fea0003800000 */
.L_x_413:
[----:B------:R-:W-:Y:S05]  /*29740*/  EXIT ;  /* 0x000000000000794d */ /* 0x000fea0003800000 */
.L_x_444:
[----:B-1----:R1:W2:Y:S02]  /*29750*/  SYNCS.PHASECHK.TRANS64.TRYWAIT P6, [R3+URZ+0x34890], R0 ;  /* 0x03489000030075a7 */ /* 0x0022a400080c017f */
[----:B--2---:R-:W-:Y:S05]  /*29760*/  @!P6 NANOSLEEP.SYNCS 0x989680 ;  /* 0x009896800000e95d */ /* 0x004fea0003900000 */
[----:B------:R-:W2:Y:S02]  /*29770*/  @!P6 SYNCS.PHASECHK.TRANS64 P6, [R3+URZ+0x34890], R0 ;  /* 0x034890000300e5a7 */ /* 0x000ea400080c007f */
[----:B--2---:R-:W-:Y:S05]  /*29780*/  @!P6 BRA `(.L_x_444) ;  /* 0xfffffffc00f0e947 */ /* 0x004fea000383ffff */
[----:B------:R-:W-:Y:S05]  /*29790*/  BRA `(.L_x_803) ;  /* 0xfffffda800a47947 */ /* 0x000fea000383ffff */
.L_x_498:
[----:B-1----:R1:W3:Y:S02]  /*297a0*/  SYNCS.PHASECHK.TRANS64.TRYWAIT P4, [R3+URZ+0x34890], R0 ;  /* 0x03489000030075a7 */ /* 0x0022e4000808017f */
[----:B---3--:R-:W-:Y:S05]  /*297b0*/  @!P4 NANOSLEEP.SYNCS 0x989680 ;  /* 0x009896800000c95d */ /* 0x008fea0003900000 */
[----:B------:R-:W3:Y:S02]  /*297c0*/  @!P4 SYNCS.PHASECHK.TRANS64 P4, [R3+URZ+0x34890], R0 ;  /* 0x034890000300c5a7 */ /* 0x000ee4000808007f */
[----:B---3--:R-:W-:Y:S05]  /*297d0*/  @!P4 BRA `(.L_x_498) ;  /* 0xfffffffc00f0c947 */ /* 0x008fea000383ffff */
[----:B------:R-:W-:Y:S05]  /*297e0*/  BRA `(.L_x_804) ;  /* 0xfffffde400dc7947 */ /* 0x000fea000383ffff */
.L_x_523:
[----:B-1----:R1:W2:Y:S02]  /*297f0*/  SYNCS.PHASECHK.TRANS64.TRYWAIT P3, [R3+URZ+0x34890], R0 ;  /* 0x03489000030075a7 */ /* 0x0022a4000806017f */
[----:B--2---:R-:W-:Y:S05]  /*29800*/  @!P3 NANOSLEEP.SYNCS 0x989680 ;  /* 0x009896800000b95d */ /* 0x004fea0003900000 */
[----:B------:R-:W2:Y:S02]  /*29810*/  @!P3 SYNCS.PHASECHK.TRANS64 P3, [R3+URZ+0x34890], R0 ;  /* 0x034890000300b5a7 */ /* 0x000ea4000806007f */
[----:B--2---:R-:W-:Y:S05]  /*29820*/  @!P3 BRA `(.L_x_523) ;  /* 0xfffffffc00f0b947 */ /* 0x004fea000383ffff */
[----:B------:R-:W-:Y:S05]  /*29830*/  BRA `(.L_x_805) ;  /* 0xfffffe1c00ac7947 */ /* 0x000fea000383ffff */
.L_x_537:
[----:B--2---:R2:W3:Y:S02]  /*29840*/  SYNCS.PHASECHK.TRANS64.TRYWAIT P2, [R3+URZ+0x348b0], R0 ;  /* 0x0348b000030075a7 */ /* 0x0044e4000804017f */
[----:B---3--:R-:W-:Y:S05]  /*29850*/  @!P2 NANOSLEEP.SYNCS 0x989680 ;  /* 0x009896800000a95d */ /* 0x008fea0003900000 */
[----:B------:R-:W3:Y:S02]  /*29860*/  @!P2 SYNCS.PHASECHK.TRANS64 P2, [R3+URZ+0x348b0], R0 ;  /* 0x0348b0000300a5a7 */ /* 0x000ee4000804007f */
[----:B---3--:R-:W-:Y:S05]  /*29870*/  @!P2 BRA `(.L_x_537) ;  /* 0xfffffffc00f0a947 */ /* 0x008fea000383ffff */
[----:B------:R-:W-:Y:S05]  /*29880*/  BRA `(.L_x_806) ;  /* 0xfffffe28001c7947 */ /* 0x000fea000383ffff */
.L_x_555:
[----:B------:R-:W-:Y:S01]  /*29890*/  BSSY B0, `(.L_x_807) ;  /* 0x0000007000007945 */ /* 0x000fe20003800000 */
[----:B------:R-:W-:Y:S02]  /*298a0*/  IMAD.MOV.U32 R12, RZ, RZ, RZ ;  /* 0x000000ffff0c7224 */ /* 0x000fe400078e00ff */
[----:B------:R-:W-:Y:S02]  /*298b0*/  IMAD.MOV.U32 R11, RZ, RZ, 0x1f ;  /* 0x0000001fff0b7424 */ /* 0x000fe400078e00ff */
[----:B------:R-:W-:-:S07]  /*298c0*/  IMAD.MOV.U32 R15, RZ, RZ, -0x1 ;  /* 0xffffffffff0f7424 */ /* 0x000fce00078e00ff */
[----:B-----5:R-:W-:Y:S05]  /*298d0*/  WARPSYNC.COLLECTIVE R15, `(.L_x_808) ;  /* 0x000000000f087348 */ /* 0x020fea0003c00000 */
[----:B------:R0:W1:Y:S02]  /*298e0*/  SHFL.IDX P6, R14, R13, R12, R11 ;  /* 0x0000000c0d0e7389 */ /* 0x00006400000c000b */
[----:B01---5:R-:W-:Y:S01]  /*298f0*/  ENDCOLLECTIVE ;  /* 0x000000000000791b */ /* 0x023fe20003800000 */
.L_x_808:
[----:B------:R-:W-:Y:S05]  /*29900*/  BSYNC B0 ;  /* 0x0000000000007941 */ /* 0x000fea0003800000 */
.L_x_807:
[----:B------:R1:W-:Y:S01]  /*29910*/  STL [R1+0x1c], R14 ;  /* 0x00001c0e01007387 */ /* 0x0003e20000100800 */
[----:B------:R-:W-:Y:S05]  /*29920*/  BRA `(.L_x_809) ;  /* 0xfffffe3400c07947 */ /* 0x000fea000383ffff */
.L_x_565:
[----:B------:R-:W-:Y:S01]  /*29930*/  BSSY B1, `(.L_x_810) ;  /* 0x0000008000017945 */ /* 0x000fe20003800000 */
[----:B------:R-:W-:Y:S01]  /*29940*/  IMAD.MOV.U32 R13, RZ, RZ, R25 ;  /* 0x000000ffff0d7224 */ /* 0x000fe200078e0019 */
[----:B------:R-:W-:Y:S01]  /*29950*/  MOV R11, 0x181f ;  /* 0x0000181f000b7802 */ /* 0x000fe20000000f00 */
[----:B------:R-:W-:Y:S02]  /*29960*/  IMAD.MOV.U32 R12, RZ, RZ, RZ ;  /* 0x000000ffff0c7224 */ /* 0x000fe400078e00ff */
[----:B------:R-:W-:-:S07]  /*29970*/  IMAD.MOV.U32 R15, RZ, RZ, -0x1 ;  /* 0xffffffffff0f7424 */ /* 0x000fce00078e00ff */
[----:B-1----:R-:W-:Y:S05]  /*29980*/  WARPSYNC.COLLECTIVE R15, `(.L_x_811) ;  /* 0x000000000f087348 */ /* 0x002fea0003c00000 */
[----:B-1----:R0:W1:Y:S02]  /*29990*/  SHFL.IDX P6, R14, R13, R12, R11 ;  /* 0x0000000c0d0e7389 */ /* 0x00206400000c000b */
[----:B01----:R-:W-:Y:S01]  /*299a0*/  ENDCOLLECTIVE ;  /* 0x000000000000791b */ /* 0x003fe20003800000 */
.L_x_811:
[----:B------:R-:W-:Y:S05]  /*299b0*/  BSYNC B1 ;  /* 0x0000000000017941 */ /* 0x000fea0003800000 */
.L_x_810:
[----:B------:R-:W-:Y:S02]  /*299c0*/  IMAD.MOV.U32 R13, RZ, RZ, R24 ;  /* 0x000000ffff0d7224 */ /* 0x000fe400078e0018 */
[----:B------:R-:W-:Y:S02]  /*299d0*/  IMAD.MOV.U32 R12, RZ, RZ, RZ ;  /* 0x000000ffff0c7224 */ /* 0x000fe400078e00ff */
[----:B------:R-:W-:Y:S02]  /*299e0*/  IMAD.MOV.U32 R11, RZ, RZ, 0x181f ;  /* 0x0000181fff0b7424 */ /* 0x000fe400078e00ff */
[----:B------:R-:W-:Y:S02]  /*299f0*/  IMAD.MOV.U32 R15, RZ, RZ, -0x1 ;  /* 0xffffffffff0f7424 */ /* 0x000fe400078e00ff */
[----:B------:R-:W-:-:S07]  /*29a00*/  IMAD.MOV.U32 R0, RZ, RZ, R14 ;  /* 0x000000ffff007224 */ /* 0x000fce00078e000e */
[----:B------:R-:W-:Y:S05]  /*29a10*/  WARPSYNC.COLLECTIVE R15, `(.L_x_812) ;  /* 0x000000000f087348 */ /* 0x000fea0003c00000 */
[----:B------:R0:W1:Y:S02]  /*29a20*/  SHFL.IDX P6, R14, R13, R12, R11 ;  /* 0x0000000c0d0e7389 */ /* 0x00006400000c000b */
[----:B01----:R-:W-:Y:S01]  /*29a30*/  ENDCOLLECTIVE ;  /* 0x000000000000791b */ /* 0x003fe20003800000 */
.L_x_812:
[----:B------:R-:W-:Y:S02]  /*29a40*/  IMAD.MOV.U32 R13, RZ, RZ, R27 ;  /* 0x000000ffff0d7224 */ /* 0x000fe400078e001b */
[----:B------:R-:W-:-:S07]  /*29a50*/  IMAD.MOV.U32 R3, RZ, RZ, R14 ;  /* 0x000000ffff037224 */ /* 0x000fce00078e000e */
[----:B------:R-:W-:Y:S05]  /*29a60*/  WARPSYNC.COLLECTIVE R15, `(.L_x_813) ;  /* 0x000000000f087348 */ /* 0x000fea0003c00000 */
[----:B------:R0:W1:Y:S02]  /*29a70*/  SHFL.IDX P6, R14, R13, R12, R11 ;  /* 0x0000000c0d0e7389 */ /* 0x00006400000c000b */
[----:B01----:R-:W-:Y:S01]  /*29a80*/  ENDCOLLECTIVE ;  /* 0x000000000000791b */ /* 0x003fe20003800000 */
.L_x_813:
[----:B------:R-:W-:Y:S02]  /*29a90*/  IMAD.MOV.U32 R13, RZ, RZ, R26 ;  /* 0x000000ffff0d7224 */ /* 0x000fe400078e001a */
[----:B------:R-:W-:-:S07]  /*29aa0*/  IMAD.MOV.U32 R4, RZ, RZ, R14 ;  /* 0x000000ffff047224 */ /* 0x000fce00078e000e */
[----:B------:R-:W-:Y:S05]  /*29ab0*/  WARPSYNC.COLLECTIVE R15, `(.L_x_814) ;  /* 0x000000000f087348 */ /* 0x000fea0003c00000 */
[----:B------:R0:W1:Y:S02]  /*29ac0*/  SHFL.IDX P6, R14, R13, R12, R11 ;  /* 0x0000000c0d0e7389 */ /* 0x00006400000c000b */
[----:B01----:R-:W-:Y:S01]  /*29ad0*/  ENDCOLLECTIVE ;  /* 0x000000000000791b */ /* 0x003fe20003800000 */
.L_x_814:
[----:B------:R-:W-:Y:S05]  /*29ae0*/  BRA `(.L_x_815) ;  /* 0xfffffe3800c87947 */ /* 0x000fea000383ffff */
.L_x_569:
[----:B0-----:R0:W1:Y:S02]  /*29af0*/  SYNCS.PHASECHK.TRANS64.TRYWAIT P0, [R2+URZ+0x34800], R5 ;  /* 0x03480005020075a7 */ /* 0x001064000800017f */
[----:B-1----:R-:W-:Y:S05]  /*29b00*/  @!P0 NANOSLEEP.SYNCS 0x989680 ;  /* 0x009896800000895d */ /* 0x002fea0003900000 */
[----:B------:R-:W1:Y:S02]  /*29b10*/  @!P0 SYNCS.PHASECHK.TRANS64 P0, [R2+URZ+0x34800], R5 ;  /* 0x03480005020085a7 */ /* 0x000e64000800007f */
[----:B-1----:R-:W-:Y:S05]  /*29b20*/  @!P0 BRA `(.L_x_569) ;  /* 0xfffffffc00f08947 */ /* 0x002fea000383ffff */
[----:B------:R-:W-:Y:S05]  /*29b30*/  BRA `(.L_x_816) ;  /* 0xfffffe3c00c07947 */ /* 0x000fea000383ffff */
.L_x_585:
[----:B------:R-:W-:Y:S01]  /*29b40*/  BSSY B1, `(.L_x_817) ;  /* 0x0000008000017945 */ /* 0x000fe20003800000 */
[----:B------:R-:W-:Y:S02]  /*29b50*/  IMAD.MOV.U32 R13, RZ, RZ, R25 ;  /* 0x000000ffff0d7224 */ /* 0x000fe400078e0019 */
[----:B------:R-:W-:Y:S02]  /*29b60*/  IMAD.MOV.U32 R12, RZ, RZ, RZ ;  /* 0x000000ffff0c7224 */ /* 0x000fe400078e00ff */
[----:B------:R-:W-:Y:S02]  /*29b70*/  IMAD.MOV.U32 R11, RZ, RZ, 0x181f ;  /* 0x0000181fff0b7424 */ /* 0x000fe400078e00ff */
[----:B------:R-:W-:-:S07]  /*29b80*/  IMAD.MOV.U32 R15, RZ, RZ, -0x1 ;  /* 0xffffffffff0f7424 */ /* 0x000fce00078e00ff */
[----:B-1----:R-:W-:Y:S05]  /*29b90*/  WARPSYNC.COLLECTIVE R15, `(.L_x_818) ;  /* 0x000000000f087348 */ /* 0x002fea0003c00000 */
[----:B-1----:R0:W1:Y:S02]  /*29ba0*/  SHFL.IDX P6, R14, R13, R12, R11 ;  /* 0x0000000c0d0e7389 */ /* 0x00206400000c000b */
[----:B01----:R-:W-:Y:S01]  /*29bb0*/  ENDCOLLECTIVE ;  /* 0x000000000000791b */ /* 0x003fe20003800000 */
.L_x_818:
[----:B------:R-:W-:Y:S05]  /*29bc0*/  BSYNC B1 ;  /* 0x0000000000017941 */ /* 0x000fea0003800000 */
.L_x_817:
        /* <DEDUP_REMOVED lines=8> */
.L_x_819:
[----:B------:R-:W-:Y:S02]  /*29c50*/  IMAD.MOV.U32 R13, RZ, RZ, R27 ;  /* 0x000000ffff0d7224 */ /* 0x000fe400078e001b */
[----:B------:R-:W-:-:S07]  /*29c60*/  IMAD.MOV.U32 R3, RZ, RZ, R14 ;  /* 0x000000ffff037224 */ /* 0x000fce00078e000e */
[----:B------:R-:W-:Y:S05]  /*29c70*/  WARPSYNC.COLLECTIVE R15, `(.L_x_820) ;  /* 0x000000000f087348 */ /* 0x000fea0003c00000 */
[----:B------:R0:W1:Y:S02]  /*29c80*/  SHFL.IDX P6, R14, R13, R12, R11 ;  /* 0x0000000c0d0e7389 */ /* 0x00006400000c000b */
[----:B01----:R-:W-:Y:S01]  /*29c90*/  ENDCOLLECTIVE ;  /* 0x000000000000791b */ /* 0x003fe20003800000 */
.L_x_820:
[----:B------:R-:W-:Y:S02]  /*29ca0*/  IMAD.MOV.U32 R13, RZ, RZ, R26 ;  /* 0x000000ffff0d7224 */ /* 0x000fe400078e001a */
[----:B------:R-:W-:-:S07]  /*29cb0*/  IMAD.MOV.U32 R20, RZ, RZ, R14 ;  /* 0x000000ffff147224 */ /* 0x000fce00078e000e */
[----:B------:R-:W-:Y:S05]  /*29cc0*/  WARPSYNC.COLLECTIVE R15, `(.L_x_821) ;  /* 0x000000000f087348 */ /* 0x000fea0003c00000 */
[----:B------:R0:W1:Y:S02]  /*29cd0*/  SHFL.IDX P6, R14, R13, R12, R11 ;  /* 0x0000000c0d0e7389 */ /* 0x00006400000c000b */
[----:B01----:R-:W-:Y:S01]  /*29ce0*/  ENDCOLLECTIVE ;  /* 0x000000000000791b */ /* 0x003fe20003800000 */
.L_x_821:
[----:B------:R-:W-:Y:S05]  /*29cf0*/  BRA `(.L_x_822) ;  /* 0xfffffe5000f07947 */ /* 0x000fea000383ffff */
.L_x_589:
[----:B0-----:R0:W1:Y:S02]  /*29d00*/  SYNCS.PHASECHK.TRANS64.TRYWAIT P4, [R2+URZ+0x34800], R27 ;  /* 0x0348001b020075a7 */ /* 0x001064000808017f */
[----:B-1----:R-:W-:Y:S05]  /*29d10*/  @!P4 NANOSLEEP.SYNCS 0x989680 ;  /* 0x009896800000c95d */ /* 0x002fea0003900000 */
[----:B------:R-:W1:Y:S02]  /*29d20*/  @!P4 SYNCS.PHASECHK.TRANS64 P4, [R2+URZ+0x34800], R27 ;  /* 0x0348001b0200c5a7 */ /* 0x000e64000808007f */
[----:B-1----:R-:W-:Y:S05]  /*29d30*/  @!P4 BRA `(.L_x_589) ;  /* 0xfffffffc00f0c947 */ /* 0x002fea000383ffff */
[----:B------:R-:W-:Y:S05]  /*29d40*/  BRA `(.L_x_823) ;  /* 0xfffffe5400e47947 */ /* 0x000fea000383ffff */
.L_x_599:
[----:B-1----:R1:W2:Y:S02]  /*29d50*/  SYNCS.PHASECHK.TRANS64.TRYWAIT P2, [R0+URZ+0x34830], R3 ;  /* 0x03483003000075a7 */ /* 0x0022a4000804017f */
[----:B--2---:R-:W-:Y:S05]  /*29d60*/  @!P2 NANOSLEEP.SYNCS 0x989680 ;  /* 0x009896800000a95d */ /* 0x004fea0003900000 */
[----:B------:R-:W2:Y:S02]  /*29d70*/  @!P2 SYNCS.PHASECHK.TRANS64 P2, [R0+URZ+0x34830], R3 ;  /* 0x034830030000a5a7 */ /* 0x000ea4000804007f */
[----:B--2---:R-:W-:Y:S05]  /*29d80*/  @!P2 BRA `(.L_x_599) ;  /* 0xfffffffc00f0a947 */ /* 0x004fea000383ffff */
[----:B------:R-:W-:Y:S05]  /*29d90*/  BRA `(.L_x_598) ;  /* 0xfffffe7000c47947 */ /* 0x000fea000383ffff */
.L_x_605:
[----:B-1----:R1:W2:Y:S02]  /*29da0*/  SYNCS.PHASECHK.TRANS64.TRYWAIT P3, [R7+URZ+0x34830], R8 ;  /* 0x03483008070075a7 */ /* 0x0022a4000806017f */
[----:B--2---:R-:W-:Y:S05]  /*29db0*/  @!P3 NANOSLEEP.SYNCS 0x989680 ;  /* 0x009896800000b95d */ /* 0x004fea0003900000 */
[----:B------:R-:W2:Y:S02]  /*29dc0*/  @!P3 SYNCS.PHASECHK.TRANS64 P3, [R7+URZ+0x34830], R8 ;  /* 0x034830080700b5a7 */ /* 0x000ea4000806007f */
[----:B--2---:R-:W-:Y:S05]  /*29dd0*/  @!P3 BRA `(.L_x_605) ;  /* 0xfffffffc00f0b947 */ /* 0x004fea000383ffff */
[----:B------:R-:W-:Y:S05]  /*29de0*/  BRA `(.L_x_604) ;  /* 0xfffffed800887947 */ /* 0x000fea000383ffff */
.L_x_609:
[----:B-1----:R1:W2:Y:S02]  /*29df0*/  SYNCS.PHASECHK.TRANS64.TRYWAIT P2, [R7+URZ+0x34850], R5 ;  /* 0x03485005070075a7 */ /* 0x0022a4000804017f */
[----:B--2---:R-:W-:Y:S05]  /*29e00*/  @!P2 NANOSLEEP.SYNCS 0x989680 ;  /* 0x009896800000a95d */ /* 0x004fea0003900000 */
[----:B------:R-:W2:Y:S02]  /*29e10*/  @!P2 SYNCS.PHASECHK.TRANS64 P2, [R7+URZ+0x34850], R5 ;  /* 0x034850050700a5a7 */ /* 0x000ea4000804007f */
[----:B--2---:R-:W-:Y:S05]  /*29e20*/  @!P2 BRA `(.L_x_609) ;  /* 0xfffffffc00f0a947 */ /* 0x004fea000383ffff */
[----:B------:R-:W-:Y:S05]  /*29e30*/  BRA `(.L_x_606) ;  /* 0xffffff0c00cc7947 */ /* 0x000fea000383ffff */
.L_x_614:
[----:B-1----:R1:W2:Y:S02]  /*29e40*/  SYNCS.PHASECHK.TRANS64.TRYWAIT P0, [R9+URZ+0x34850], R0 ;  /* 0x03485000090075a7 */ /* 0x0022a4000800017f */
[----:B--2---:R-:W-:Y:S05]  /*29e50*/  @!P0 NANOSLEEP.SYNCS 0x989680 ;  /* 0x009896800000895d */ /* 0x004fea0003900000 */
[----:B------:R-:W2:Y:S02]  /*29e60*/  @!P0 SYNCS.PHASECHK.TRANS64 P0, [R9+URZ+0x34850], R0 ;  /* 0x03485000090085a7 */ /* 0x000ea4000800007f */
[----:B--2---:R-:W-:Y:S05]  /*29e70*/  @!P0 BRA `(.L_x_614) ;  /* 0xfffffffc00f08947 */ /* 0x004fea000383ffff */
[----:B------:R-:W-:Y:S05]  /*29e80*/  BRA `(.L_x_613) ;  /* 0xffffff3c00cc7947 */ /* 0x000fea000383ffff */
.L_x_619:
[----:B------:R-:W-:Y:S02]  /*29e90*/  IMAD.MOV.U32 R13, RZ, RZ, R8 ;  /* 0x000000ffff0d7224 */ /* 0x000fe400078e0008 */
[----:B------:R-:W-:Y:S02]  /*29ea0*/  IMAD.MOV.U32 R12, RZ, RZ, RZ ;  /* 0x000000ffff0c7224 */ /* 0x000fe400078e00ff */
[----:B------:R-:W-:Y:S02]  /*29eb0*/  IMAD.MOV.U32 R11, RZ, RZ, 0x181f ;  /* 0x0000181fff0b7424 */ /* 0x000fe400078e00ff */
[----:B------:R-:W-:-:S07]  /*29ec0*/  IMAD.MOV.U32 R15, RZ, RZ, -0x1 ;  /* 0xffffffffff0f7424 */ /* 0x000fce00078e00ff */
[----:B-----5:R-:W-:Y:S05]  /*29ed0*/  WARPSYNC.COLLECTIVE R15, `(.L_x_824) ;  /* 0x000000000f087348 */ /* 0x020fea0003c00000 */
[----:B------:R0:W1:Y:S02]  /*29ee0*/  SHFL.IDX P6, R14, R13, R12, R11 ;  /* 0x0000000c0d0e7389 */ /* 0x00006400000c000b */
[----:B01---5:R-:W-:Y:S01]  /*29ef0*/  ENDCOLLECTIVE ;  /* 0x000000000000791b */ /* 0x023fe20003800000 */
.L_x_824:
[----:B------:R-:W-:Y:S02]  /*29f00*/  IMAD.MOV.U32 R13, RZ, RZ, R3 ;  /* 0x000000ffff0d7224 */ /* 0x000fe400078e0003 */
[----:B------:R-:W-:-:S07]  /*29f10*/  IMAD.MOV.U32 R0, RZ, RZ, R14 ;  /* 0x000000ffff007224 */ /* 0x000fce00078e000e */
[----:B------:R-:W-:Y:S05]  /*29f20*/  WARPSYNC.COLLECTIVE R15, `(.L_x_825) ;  /* 0x000000000f087348 */ /* 0x000fea0003c00000 */
[----:B------:R0:W1:Y:S02]  /*29f30*/  SHFL.IDX P6, R14, R13, R12, R11 ;  /* 0x0000000c0d0e7389 */ /* 0x00006400000c000b */
[----:B01----:R-:W-:Y:S01]  /*29f40*/  ENDCOLLECTIVE ;  /* 0x000000000000791b */ /* 0x003fe20003800000 */
.L_x_825:
[----:B------:R-:W-:Y:S05]  /*29f50*/  BRA `(.L_x_826) ;  /* 0xffffff5c00587947 */ /* 0x000fea000383ffff */
.L_x_622:
[----:B------:R-:W-:Y:S01]  /*29f60*/  BSSY B1, `(.L_x_827) ;  /* 0x0000008000017945 */ /* 0x000fe20003800000 */
[----:B------:R-:W-:Y:S02]  /*29f70*/  IMAD.MOV.U32 R13, RZ, RZ, R8 ;  /* 0x000000ffff0d7224 */ /* 0x000fe400078e0008 */
[----:B------:R-:W-:Y:S02]  /*29f80*/  IMAD.MOV.U32 R12, RZ, RZ, 0x1 ;  /* 0x00000001ff0c7424 */ /* 0x000fe400078e00ff */
[----:B---3--:R-:W-:Y:S02]  /*29f90*/  IMAD.MOV.U32 R11, RZ, RZ, 0x181f ;  /* 0x0000181fff0b7424 */ /* 0x008fe400078e00ff */
[----:B------:R-:W-:-:S07]  /*29fa0*/  IMAD.MOV.U32 R15, RZ, RZ, -0x1 ;  /* 0xffffffffff0f7424 */ /* 0x000fce00078e00ff */
[----:B012--5:R-:W-:Y:S05]  /*29fb0*/  WARPSYNC.COLLECTIVE R15, `(.L_x_828) ;  /* 0x000000000f087348 */ /* 0x027fea0003c00000 */
[----:B--2---:R2:W3:Y:S02]  /*29fc0*/  SHFL.IDX P6, R14, R13, R12, R11 ;  /* 0x0000000c0d0e7389 */ /* 0x0044e400000c000b */
[----:B0123-5:R-:W-:Y:S01]  /*29fd0*/  ENDCOLLECTIVE ;  /* 0x000000000000791b */ /* 0x02ffe20003800000 */
.L_x_828:
[----:B------:R-:W-:Y:S05]  /*29fe0*/  BSYNC B1 ;  /* 0x0000000000017941 */ /* 0x000fea0003800000 */
.L_x_827:
[----:B------:R-:W-:Y:S02]  /*29ff0*/  IMAD.MOV.U32 R13, RZ, RZ, R3 ;  /* 0x000000ffff0d7224 */ /* 0x000fe400078e0003 */
[----:B------:R-:W-:Y:S02]  /*2a000*/  IMAD.MOV.U32 R12, RZ, RZ, 0x1 ;  /* 0x00000001ff0c7424 */ /* 0x000fe400078e00ff */
[----:B------:R-:W-:Y:S02]  /*2a010*/  IMAD.MOV.U32 R11, RZ, RZ, 0x181f ;  /* 0x0000181fff0b7424 */ /* 0x000fe400078e00ff */
[----:B------:R-:W-:Y:S02]  /*2a020*/  IMAD.MOV.U32 R15, RZ, RZ, -0x1 ;  /* 0xffffffffff0f7424 */ /* 0x000fe400078e00ff */
[----:B------:R-:W-:-:S07]  /*2a030*/  IMAD.MOV.U32 R0, RZ, RZ, R14 ;  /* 0x000000ffff007224 */ /* 0x000fce00078e000e */
[----:B------:R-:W-:Y:S05]  /*2a040*/  WARPSYNC.COLLECTIVE R15, `(.L_x_829) ;  /* 0x000000000f087348 */ /* 0x000fea0003c00000 */
[----:B------:R0:W1:Y:S02]  /*2a050*/  SHFL.IDX P6, R14, R13, R12, R11 ;  /* 0x0000000c0d0e7389 */ /* 0x00006400000c000b */
[----:B01----:R-:W-:Y:S01]  /*2a060*/  ENDCOLLECTIVE ;  /* 0x000000000000791b */ /* 0x003fe20003800000 */
.L_x_829:
[----:B------:R-:W-:Y:S05]  /*2a070*/  BRA `(.L_x_830) ;  /* 0xffffff5c00587947 */ /* 0x000fea000383ffff */
.L_x_625:
[----:B------:R-:W-:Y:S01]  /*2a080*/  BSSY B1, `(.L_x_831) ;  /* 0x0000008000017945 */ /* 0x000fe20003800000 */
[----:B------:R-:W-:Y:S02]  /*2a090*/  IMAD.MOV.U32 R13, RZ, RZ, R8 ;  /* 0x000000ffff0d7224 */ /* 0x000fe400078e0008 */
[----:B------:R-:W-:Y:S02]  /*2a0a0*/  IMAD.MOV.U32 R12, RZ, RZ, 0x2 ;  /* 0x00000002ff0c7424 */ /* 0x000fe400078e00ff */
[----:B------:R-:W-:Y:S02]  /*2a0b0*/  IMAD.MOV.U32 R11, RZ, RZ, 0x181f ;  /* 0x0000181fff0b7424 */ /* 0x000fe400078e00ff */
[----:B---3--:R-:W-:-:S07]  /*2a0c0*/  IMAD.MOV.U32 R15, RZ, RZ, -0x1 ;  /* 0xffffffffff0f7424 */ /* 0x008fce00078e00ff */
[----:B012-4-:R-:W-:Y:S05]  /*2a0d0*/  WARPSYNC.COLLECTIVE R15, `(.L_x_832) ;  /* 0x000000000f087348 */ /* 0x017fea0003c00000 */
[----:B--2---:R2:W3:Y:S02]  /*2a0e0*/  SHFL.IDX P6, R14, R13, R12, R11 ;  /* 0x0000000c0d0e7389 */ /* 0x0044e400000c000b */
[----:B01234-:R-:W-:Y:S01]  /*2a0f0*/  ENDCOLLECTIVE ;  /* 0x000000000000791b */ /* 0x01ffe20003800000 */
.L_x_832:
[----:B------:R-:W-:Y:S05]  /*2a100*/  BSYNC B1 ;  /* 0x0000000000017941 */ /* 0x000fea0003800000 */
.L_x_831:
        /* <DEDUP_REMOVED lines=8> */
.L_x_833:
[----:B------:R-:W-:Y:S05]  /*2a190*/  BRA `(.L_x_834) ;  /* 0xffffff5c005c7947 */ /* 0x000fea000383ffff */
.L_x_628:
        /* <DEDUP_REMOVED lines=8> */
.L_x_836:
[----:B------:R-:W-:Y:S05]  /*2a220*/  BSYNC B1 ;  /* 0x0000000000017941 */ /* 0x000fea0003800000 */
.L_x_835:
        /* <DEDUP_REMOVED lines=8> */
.L_x_837:
[----:B------:R-:W-:Y:S05]  /*2a2b0*/  BRA `(.L_x_838) ;  /* 0xffffff5c00607947 */ /* 0x000fea000383ffff */
.L_x_630:
[----:B------:R-:W-:Y:S02]  /*2a2c0*/  IMAD.MOV.U32 R13, RZ, RZ, R4 ;  /* 0x000000ffff0d7224 */ /* 0x000fe400078e0004 */
[----:B------:R-:W-:Y:S02]  /*2a2d0*/  IMAD.MOV.U32 R12, RZ, RZ, RZ ;  /* 0x000000ffff0c7224 */ /* 0x000fe400078e00ff */
[----:B------:R-:W-:Y:S02]  /*2a2e0*/  IMAD.MOV.U32 R11, RZ, RZ, 0x1c1f ;  /* 0x00001c1fff0b7424 */ /* 0x000fe400078e00ff */
[----:B------:R-:W-:-:S07]  /*2a2f0*/  IMAD.MOV.U32 R15, RZ, RZ, -0x1 ;  /* 0xffffffffff0f7424 */ /* 0x000fce00078e00ff */
[----:B------:R-:W-:Y:S05]  /*2a300*/  WARPSYNC.COLLECTIVE R15, `(.L_x_839) ;  /* 0x000000000f087348 */ /* 0x000fea0003c00000 */
[----:B------:R0:W1:Y:S02]  /*2a310*/  SHFL.IDX P6, R14, R13, R12, R11 ;  /* 0x0000000c0d0e7389 */ /* 0x00006400000c000b */
[----:B01----:R-:W-:Y:S01]  /*2a320*/  ENDCOLLECTIVE ;  /* 0x000000000000791b */ /* 0x003fe20003800000 */
.L_x_839:
[----:B------:R-:W-:Y:S02]  /*2a330*/  IMAD.MOV.U32 R13, RZ, RZ, R0 ;  /* 0x000000ffff0d7224 */ /* 0x000fe400078e0000 */
[----:B------:R-:W-:-:S07]  /*2a340*/  IMAD.MOV.U32 R3, RZ, RZ, R14 ;  /* 0x000000ffff037224 */ /* 0x000fce00078e000e */
[----:B------:R-:W-:Y:S05]  /*2a350*/  WARPSYNC.COLLECTIVE R15, `(.L_x_840) ;  /* 0x000000000f087348 */ /* 0x000fea0003c00000 */
[----:B------:R0:W1:Y:S02]  /*2a360*/  SHFL.IDX P6, R14, R13, R12, R11 ;  /* 0x0000000c0d0e7389 */ /* 0x00006400000c000b */
[----:B01----:R-:W-:Y:S01]  /*2a370*/  ENDCOLLECTIVE ;  /* 0x000000000000791b */ /* 0x003fe20003800000 */
.L_x_840:
[----:B------:R-:W-:Y:S05]  /*2a380*/  BRA `(.L_x_841) ;  /* 0xffffff6000a07947 */ /* 0x000fea000383ffff */
.L_x_633:
[----:B------:R-:W-:Y:S01]  /*2a390*/  BSSY B1, `(.L_x_842) ;  /* 0x0000008000017945 */ /* 0x000fe20003800000 */
[----:B--2---:R-:W-:Y:S02]  /*2a3a0*/  IMAD.MOV.U32 R13, RZ, RZ, R4 ;  /* 0x000000ffff0d7224 */ /* 0x004fe400078e0004 */
[----:B------:R-:W-:Y:S02]  /*2a3b0*/  IMAD.MOV.U32 R12, RZ, RZ, 0x1 ;  /* 0x00000001ff0c7424 */ /* 0x000fe400078e00ff */
[----:B------:R-:W-:Y:S02]  /*2a3c0*/  IMAD.MOV.U32 R11, RZ, RZ, 0x1c1f ;  /* 0x00001c1fff0b7424 */ /* 0x000fe400078e00ff */
[----:B------:R-:W-:-:S07]  /*2a3d0*/  IMAD.MOV.U32 R15, RZ, RZ, -0x1 ;  /* 0xffffffffff0f7424 */ /* 0x000fce00078e00ff */
[----:B01----:R-:W-:Y:S05]  /*2a3e0*/  WARPSYNC.COLLECTIVE R15, `(.L_x_843) ;  /* 0x000000000f087348 */ /* 0x003fea0003c00000 */
[----:B------:R2:W3:Y:S02]  /*2a3f0*/  SHFL.IDX P6, R14, R13, R12, R11 ;  /* 0x0000000c0d0e7389 */ /* 0x0004e400000c000b */
[----:B0123--:R-:W-:Y:S01]  /*2a400*/  ENDCOLLECTIVE ;  /* 0x000000000000791b */ /* 0x00ffe20003800000 */
.L_x_843:
[----:B------:R-:W-:Y:S05]  /*2a410*/  BSYNC B1 ;  /* 0x0000000000017941 */ /* 0x000fea0003800000 */
.L_x_842:
[----:B------:R-:W-:Y:S01]  /*2a420*/  IMAD.MOV.U32 R13, RZ, RZ, R0 ;  /* 0x000000ffff0d7224 */ /* 0x000fe200078e0000 */
[----:B------:R-:W-:Y:S01]  /*2a430*/  MOV R3, R14 ;  /* 0x0000000e00037202 */ /* 0x000fe20000000f00 */
[----:B------:R-:W-:Y:S02]  /*2a440*/  IMAD.MOV.U32 R12, RZ, RZ, 0x1 ;  /* 0x00000001ff0c7424 */ /* 0x000fe400078e00ff */
[----:B------:R-:W-:Y:S02]  /*2a450*/  IMAD.MOV.U32 R11, RZ, RZ, 0x1c1f ;  /* 0x00001c1fff0b7424 */ /* 0x000fe400078e00ff */
[----:B------:R-:W-:-:S07]  /*2a460*/  IMAD.MOV.U32 R15, RZ, RZ, -0x1 ;  /* 0xffffffffff0f7424 */ /* 0x000fce00078e00ff */
[----:B------:R-:W-:Y:S05]  /*2a470*/  WARPSYNC.COLLECTIVE R15, `(.L_x_844) ;  /* 0x000000000f087348 */ /* 0x000fea0003c00000 */
[----:B------:R0:W1:Y:S02]  /*2a480*/  SHFL.IDX P6, R14, R13, R12, R11 ;  /* 0x0000000c0d0e7389 */ /* 0x00006400000c000b */
[----:B01----:R-:W-:Y:S01]  /*2a490*/  ENDCOLLECTIVE ;  /* 0x000000000000791b */ /* 0x003fe20003800000 */
.L_x_844:
[----:B------:R-:W-:Y:S05]  /*2a4a0*/  BRA `(.L_x_845) ;  /* 0xffffff6400807947 */ /* 0x000fea000383ffff */
.L_x_637:
[----:B------:R-:W-:Y:S02]  /*2a4b0*/  IMAD.MOV.U32 R13, RZ, RZ, R4 ;  /* 0x000000ffff0d7224 */ /* 0x000fe400078e0004 */
[----:B------:R-:W-:Y:S02]  /*2a4c0*/  IMAD.MOV.U32 R12, RZ, RZ, RZ ;  /* 0x000000ffff0c7224 */ /* 0x000fe400078e00ff */
[----:B------:R-:W-:Y:S02]  /*2a4d0*/  IMAD.MOV.U32 R11, RZ, RZ, 0x181f ;  /* 0x0000181fff0b7424 */ /* 0x000fe400078e00ff */
[----:B------:R-:W-:-:S07]  /*2a4e0*/  IMAD.MOV.U32 R15, RZ, RZ, -0x1 ;  /* 0xffffffffff0f7424 */ /* 0x000fce00078e00ff */
[----:B-12---:R-:W-:Y:S05]  /*2a4f0*/  WARPSYNC.COLLECTIVE R15, `(.L_x_846) ;  /* 0x000000000f087348 */ /* 0x006fea0003c00000 */
[----:B------:R0:W3:Y:S02]  /*2a500*/  SHFL.IDX P6, R14, R13, R12, R11 ;  /* 0x0000000c0d0e7389 */ /* 0x0000e400000c000b */
[----:B0123--:R-:W-:Y:S01]  /*2a510*/  ENDCOLLECTIVE ;  /* 0x000000000000791b */ /* 0x00ffe20003800000 */
.L_x_846:
[----:B------:R-:W-:Y:S02]  /*2a520*/  IMAD.MOV.U32 R13, RZ, RZ, R3 ;  /* 0x000000ffff0d7224 */ /* 0x000fe400078e0003 */
[----:B------:R-:W-:-:S07]  /*2a530*/  IMAD.MOV.U32 R0, RZ, RZ, R14 ;  /* 0x000000ffff007224 */ /* 0x000fce00078e000e */
[----:B------:R-:W-:Y:S05]  /*2a540*/  WARPSYNC.COLLECTIVE R15, `(.L_x_847) ;  /* 0x000000000f087348 */ /* 0x000fea0003c00000 */
[----:B------:R0:W1:Y:S02]  /*2a550*/  SHFL.IDX P6, R14, R13, R12, R11 ;  /* 0x0000000c0d0e7389 */ /* 0x00006400000c000b */
[----:B01----:R-:W-:Y:S01]  /*2a560*/  ENDCOLLECTIVE ;  /* 0x000000000000791b */ /* 0x003fe20003800000 */
.L_x_847:
[----:B------:R-:W-:Y:S05]  /*2a570*/  BRA `(.L_x_848) ;  /* 0xffffff7000b07947 */ /* 0x000fea000383ffff */
.L_x_640:
[----:B------:R-:W-:Y:S01]  /*2a580*/  BSSY B1, `(.L_x_849) ;  /* 0x0000008000017945 */ /* 0x000fe20003800000 */
[----:B------:R-:W-:Y:S02]  /*2a590*/  IMAD.MOV.U32 R13, RZ, RZ, R4 ;  /* 0x000000ffff0d7224 */ /* 0x000fe400078e0004 */
[----:B------:R-:W-:Y:S02]  /*2a5a0*/  IMAD.MOV.U32 R12, RZ, RZ, 0x1 ;  /* 0x00000001ff0c7424 */ /* 0x000fe400078e00ff */
[----:B------:R-:W-:Y:S02]  /*2a5b0*/  IMAD.MOV.U32 R11, RZ, RZ, 0x181f ;  /* 0x0000181fff0b7424 */ /* 0x000fe400078e00ff */
[----:B---3--:R-:W-:-:S07]  /*2a5c0*/  IMAD.MOV.U32 R15, RZ, RZ, -0x1 ;  /* 0xffffffffff0f7424 */ /* 0x008fce00078e00ff */
[----:B012-4-:R-:W-:Y:S05]  /*2a5d0*/  WARPSYNC.COLLECTIVE R15, `(.L_x_850) ;  /* 0x000000000f087348 */ /* 0x017fea0003c00000 */
[----:B----4-:R3:W4:Y:S02]  /*2a5e0*/  SHFL.IDX P6, R14, R13, R12, R11 ;  /* 0x0000000c0d0e7389 */ /* 0x01072400000c000b */
[----:B01234-:R-:W-:Y:S01]  /*2a5f0*/  ENDCOLLECTIVE ;  /* 0x000000000000791b */ /* 0x01ffe20003800000 */
.L_x_850:
[----:B------:R-:W-:Y:S05]  /*2a600*/  BSYNC B1 ;  /* 0x0000000000017941 */ /* 0x000fea0003800000 */
.L_x_849:
        /* <DEDUP_REMOVED lines=8> */
.L_x_851:
[----:B------:R-:W-:Y:S05]  /*2a690*/  BRA `(.L_x_852) ;  /* 0xffffff7000b47947 */ /* 0x000fea000383ffff */
.L_x_643:
[----:B------:R-:W-:Y:S01]  /*2a6a0*/  BSSY B1, `(.L_x_853) ;  /* 0x0000008000017945 */ /* 0x000fe20003800000 */
[----:B------:R-:W-:Y:S02]  /*2a6b0*/  IMAD.MOV.U32 R13, RZ, RZ, R4 ;  /* 0x000000ffff0d7224 */ /* 0x000fe400078e0004 */
[----:B------:R-:W-:Y:S02]  /*2a6c0*/  IMAD.MOV.U32 R12, RZ, RZ, 0x2 ;  /* 0x00000002ff0c7424 */ /* 0x000fe400078e00ff */
[----:B------:R-:W-:Y:S02]  /*2a6d0*/  IMAD.MOV.U32 R11, RZ, RZ, 0x181f ;  /* 0x0000181fff0b7424 */ /* 0x000fe400078e00ff */
[----:B0-----:R-:W-:-:S07]  /*2a6e0*/  IMAD.MOV.U32 R15, RZ, RZ, -0x1 ;  /* 0xffffffffff0f7424 */ /* 0x001fce00078e00ff */
[----:B-1234-:R-:W-:Y:S05]  /*2a6f0*/  WARPSYNC.COLLECTIVE R15, `(.L_x_854) ;  /* 0x000000000f087348 */ /* 0x01efea0003c00000 */
[----:B----4-:R0:W4:Y:S02]  /*2a700*/  SHFL.IDX P6, R14, R13, R12, R11 ;  /* 0x0000000c0d0e7389 */ /* 0x01012400000c000b */
[----:B01234-:R-:W-:Y:S01]  /*2a710*/  ENDCOLLECTIVE ;  /* 0x000000000000791b */ /* 0x01ffe20003800000 */
.L_x_854:
[----:B------:R-:W-:Y:S05]  /*2a720*/  BSYNC B1 ;  /* 0x0000000000017941 */ /* 0x000fea0003800000 */
.L_x_853:
        /* <DEDUP_REMOVED lines=8> */
.L_x_855:
[----:B------:R-:W-:Y:S05]  /*2a7b0*/  BRA `(.L_x_856) ;  /* 0xffffff7000b87947 */ /* 0x000fea000383ffff */
.L_x_646:
[----:B------:R-:W-:Y:S01]  /*2a7c0*/  BSSY B1, `(.L_x_857) ;  /* 0x0000008000017945 */ /* 0x000fe20003800000 */
[----:B------:R-:W-:Y:S02]  /*2a7d0*/  IMAD.MOV.U32 R13, RZ, RZ, R4 ;  /* 0x000000ffff0d7224 */ /* 0x000fe400078e0004 */
[----:B------:R-:W-:Y:S02]  /*2a7e0*/  IMAD.MOV.U32 R12, RZ, RZ, 0x3 ;  /* 0x00000003ff0c7424 */ /* 0x000fe400078e00ff */
[----:B------:R-:W-:Y:S02]  /*2a7f0*/  IMAD.MOV.U32 R11, RZ, RZ, 0x181f ;  /* 0x0000181fff0b7424 */ /* 0x000fe400078e00ff */
[----:B0-----:R-:W-:-:S07]  /*2a800*/  IMAD.MOV.U32 R15, RZ, RZ, -0x1 ;  /* 0xffffffffff0f7424 */ /* 0x001fce00078e00ff */
[----:B-1234-:R-:W-:Y:S05]  /*2a810*/  WARPSYNC.COLLECTIVE R15, `(.L_x_858) ;  /* 0x000000000f087348 */ /* 0x01efea0003c00000 */
[----:B------:R0:W0:Y:S02]  /*2a820*/  SHFL.IDX P6, R14, R13, R12, R11 ;  /* 0x0000000c0d0e7389 */ /* 0x00002400000c000b */
[----:B01234-:R-:W-:Y:S01]  /*2a830*/  ENDCOLLECTIVE ;  /* 0x000000000000791b */ /* 0x01ffe20003800000 */
.L_x_858:
[----:B------:R-:W-:Y:S05]  /*2a840*/  BSYNC B1 ;  /* 0x0000000000017941 */ /* 0x000fea0003800000 */
.L_x_857:
        /* <DEDUP_REMOVED lines=8> */
.L_x_859:
[----:B------:R-:W-:Y:S05]  /*2a8d0*/  BRA `(.L_x_860) ;  /* 0xffffff7000bc7947 */ /* 0x000fea000383ffff */
.L_x_663:
[----:B------:R-:W1:Y:S01]  /*2a8e0*/  S2R R4, SR_TID.X ;  /* 0x0000000000047919 */ /* 0x000e620000002100 */
[----:B------:R-:W-:Y:S01]  /*2a8f0*/  BSSY B1, `(.L_x_861) ;  /* 0x000000a000017945 */ /* 0x000fe20003800000 */
[----:B------:R-:W-:Y:S02]  /*2a900*/  IMAD.MOV.U32 R12, RZ, RZ, RZ ;  /* 0x000000ffff0c7224 */ /* 0x000fe400078e00ff */
[----:B0-----:R-:W-:Y:S02]  /*2a910*/  IMAD.MOV.U32 R11, RZ, RZ, 0x1f ;  /* 0x0000001fff0b7424 */ /* 0x001fe400078e00ff */
[----:B------:R-:W-:Y:S01]  /*2a920*/  IMAD.MOV.U32 R15, RZ, RZ, -0x1 ;  /* 0xffffffffff0f7424 */ /* 0x000fe200078e00ff */
[----:B-1----:R-:W-:-:S04]  /*2a930*/  SHF.R.U32.HI R4, RZ, 0x5, R4 ;  /* 0x00000005ff047819 */ /* 0x002fc80000011604 */
[----:B------:R-:W-:-:S05]  /*2a940*/  LOP3.LUT R4, R4, 0x3, RZ, 0xc0, !PT ;  /* 0x0000000304047812 */ /* 0x000fca00078ec0ff */
[----:B------:R-:W-:-:S07]  /*2a950*/  IMAD.MOV.U32 R13, RZ, RZ, R4 ;  /* 0x000000ffff0d7224 */ /* 0x000fce00078e0004 */
[----:B------:R-:W-:Y:S05]  /*2a960*/  WARPSYNC.COLLECTIVE R15, `(.L_x_862) ;  /* 0x000000000f087348 */ /* 0x000fea0003c00000 */
[----:B------:R0:W1:Y:S02]  /*2a970*/  SHFL.IDX P6, R14, R13, R12, R11 ;  /* 0x0000000c0d0e7389 */ /* 0x00006400000c000b */
[----:B01----:R-:W-:Y:S01]  /*2a980*/  ENDCOLLECTIVE ;  /* 0x000000000000791b */ /* 0x003fe20003800000 */
.L_x_862:
[----:B------:R-:W-:Y:S05]  /*2a990*/  BSYNC B1 ;  /* 0x0000000000017941 */ /* 0x000fea0003800000 */
.L_x_861:
[----:B------:R-:W-:Y:S05]  /*2a9a0*/  BRA `(.L_x_863) ;  /* 0xffffff8800e87947 */ /* 0x000fea000383ffff */
.L_x_665:
[----:B------:R-:W-:Y:S01]  /*2a9b0*/  BSSY B1, `(.L_x_864) ;  /* 0x0000006000017945 */ /* 0x000fe20003800000 */
[----:B------:R-:W-:-:S07]  /*2a9c0*/  IMAD.MOV.U32 R15, RZ, RZ, -0x1 ;  /* 0xffffffffff0f7424 */ /* 0x000fce00078e00ff */
[----:B01----:R-:W-:Y:S05]  /*2a9d0*/  WARPSYNC.COLLECTIVE R15, `(.L_x_865) ;  /* 0x000000000f0c7348 */ /* 0x003fea0003c00000 */
[----:B------:R-:W-:Y:S02]  /*2a9e0*/  ELECT P6, UR62, PT ;  /* 0x00000000003e782f */ /* 0x000fe400038c0000 */
[----:B------:R-:W-:Y:S01]  /*2a9f0*/  MOV R14, UR62 ;  /* 0x0000003e000e7c02 */ /* 0x000fe20008000f00 */
[----:B01----:R-:W-:Y:S10]  /*2aa00*/  ENDCOLLECTIVE ;  /* 0x000000000000791b */ /* 0x003ff40003800000 */
.L_x_865:
[----:B------:R-:W-:Y:S05]  /*2aa10*/  BSYNC B1 ;  /* 0x0000000000017941 */ /* 0x000fea0003800000 */
.L_x_864:
[----:B------:R-:W-:Y:S05]  /*2aa20*/  BRA `(.L_x_664) ;  /* 0xffffff8800e07947 */ /* 0x000fea000383ffff */
.L_x_667:
[----:B-1----:R1:W2:Y:S02]  /*2aa30*/  SYNCS.PHASECHK.TRANS64.TRYWAIT P0, [R18+URZ+0x34820], R3 ;  /* 0x03482003120075a7 */ /* 0x0022a4000800017f */
[----:B--2---:R-:W-:Y:S05]  /*2aa40*/  @!P0 NANOSLEEP.SYNCS 0x989680 ;  /* 0x009896800000895d */ /* 0x004fea0003900000 */
[----:B------:R-:W2:Y:S02]  /*2aa50*/  @!P0 SYNCS.PHASECHK.TRANS64 P0, [R18+URZ+0x34820], R3 ;  /* 0x03482003120085a7 */ /* 0x000ea4000800007f */
[----:B--2---:R-:W-:Y:S05]  /*2aa60*/  @!P0 BRA `(.L_x_667) ;  /* 0xfffffffc00f08947 */ /* 0x004fea000383ffff */
[----:B------:R-:W-:Y:S05]  /*2aa70*/  BRA `(.L_x_866) ;  /* 0xffffff8800f07947 */ /* 0x000fea000383ffff */
.L_x_671:
[----:B--2---:R2:W3:Y:S02]  /*2aa80*/  SYNCS.PHASECHK.TRANS64.TRYWAIT P0, [R5+URZ+0x348a0], R9 ;  /* 0x0348a009050075a7 */ /* 0x0044e4000800017f */
[----:B---3--:R-:W-:Y:S05]  /*2aa90*/  @!P0 NANOSLEEP.SYNCS 0x989680 ;  /* 0x009896800000895d */ /* 0x008fea0003900000 */
[----:B------:R-:W3:Y:S02]  /*2aaa0*/  @!P0 SYNCS.PHASECHK.TRANS64 P0, [R5+URZ+0x348a0], R9 ;  /* 0x0348a009050085a7 */ /* 0x000ee4000800007f */
[----:B---3--:R-:W-:Y:S05]  /*2aab0*/  @!P0 BRA `(.L_x_671) ;  /* 0xfffffffc00f08947 */ /* 0x008fea000383ffff */
[----:B------:R-:W-:Y:S05]  /*2aac0*/  BRA `(.L_x_867) ;  /* 0xffffff8c00107947 */ /* 0x000fea000383ffff */
.L_x_677:
[----:B0-----:R0:W1:Y:S02]  /*2aad0*/  SYNCS.PHASECHK.TRANS64.TRYWAIT P0, [R5+URZ+0x348c0], R9 ;  /* 0x0348c009050075a7 */ /* 0x001064000800017f */
[----:B-1----:R-:W-:Y:S05]  /*2aae0*/  @!P0 NANOSLEEP.SYNCS 0x989680 ;  /* 0x009896800000895d */ /* 0x002fea0003900000 */
[----:B------:R-:W1:Y:S02]  /*2aaf0*/  @!P0 SYNCS.PHASECHK.TRANS64 P0, [R5+URZ+0x348c0], R9 ;  /* 0x0348c009050085a7 */ /* 0x000e64000800007f */
[----:B-1----:R-:W-:Y:S05]  /*2ab00*/  @!P0 BRA `(.L_x_677) ;  /* 0xfffffffc00f08947 */ /* 0x002fea000383ffff */
[----:B------:R-:W-:Y:S05]  /*2ab10*/  BRA `(.L_x_868) ;  /* 0xffffff8c00d07947 */ /* 0x000fea000383ffff */
.L_x_685:
[----:B-1----:R1:W2:Y:S02]  /*2ab20*/  SYNCS.PHASECHK.TRANS64.TRYWAIT P2, [R7+URZ+0x348a0], R6 ;  /* 0x0348a006070075a7 */ /* 0x0022a4000804017f */
[----:B--2---:R-:W-:Y:S05]  /*2ab30*/  @!P2 NANOSLEEP.SYNCS 0x989680 ;  /* 0x009896800000a95d */ /* 0x004fea0003900000 */
[----:B------:R-:W2:Y:S02]  /*2ab40*/  @!P2 SYNCS.PHASECHK.TRANS64 P2, [R7+URZ+0x348a0], R6 ;  /* 0x0348a0060700a5a7 */ /* 0x000ea4000804007f */
[----:B--2---:R-:W-:Y:S05]  /*2ab50*/  @!P2 BRA `(.L_x_685) ;  /* 0xfffffffc00f0a947 */ /* 0x004fea000383ffff */
[----:B------:R-:W-:Y:S05]  /*2ab60*/  BRA `(.L_x_869) ;  /* 0xffffff9000e07947 */ /* 0x000fea000383ffff */
.L_x_691:
[----:B0-----:R0:W2:Y:S02]  /*2ab70*/  SYNCS.PHASECHK.TRANS64.TRYWAIT P2, [R7+URZ+0x348c0], R6 ;  /* 0x0348c006070075a7 */ /* 0x0010a4000804017f */
[----:B--2---:R-:W-:Y:S05]  /*2ab80*/  @!P2 NANOSLEEP.SYNCS 0x989680 ;  /* 0x009896800000a95d */ /* 0x004fea0003900000 */
[----:B------:R-:W2:Y:S02]  /*2ab90*/  @!P2 SYNCS.PHASECHK.TRANS64 P2, [R7+URZ+0x348c0], R6 ;  /* 0x0348c0060700a5a7 */ /* 0x000ea4000804007f */
[----:B--2---:R-:W-:Y:S05]  /*2aba0*/  @!P2 BRA `(.L_x_691) ;  /* 0xfffffffc00f0a947 */ /* 0x004fea000383ffff */
[----:B------:R-:W-:Y:S05]  /*2abb0*/  BRA `(.L_x_870) ;  /* 0xffffff94009c7947 */ /* 0x000fea000383ffff */
.L_x_707:
        /* <DEDUP_REMOVED lines=11> */
.L_x_872:
[----:B------:R-:W-:Y:S05]  /*2ac70*/  BSYNC B0 ;  /* 0x0000000000007941 */ /* 0x000fea0003800000 */
.L_x_871:
[----:B------:R-:W-:Y:S05]  /*2ac80*/  BRA `(.L_x_873) ;  /* 0xffffffa000a47947 */ /* 0x000fea000383ffff */
.L_x_709:
[----:B------:R-:W-:Y:S01]  /*2ac90*/  BSSY B0, `(.L_x_874) ;  /* 0x0000006000007945 */ /* 0x000fe20003800000 */
[----:B------:R-:W-:-:S07]  /*2aca0*/  IMAD.MOV.U32 R15, RZ, RZ, -0x1 ;  /* 0xffffffffff0f7424 */ /* 0x000fce00078e00ff */
[----:B01----:R-:W-:Y:S05]  /*2acb0*/  WARPSYNC.COLLECTIVE R15, `(.L_x_875) ;  /* 0x000000000f0c7348 */ /* 0x003fea0003c00000 */
[----:B------:R-:W-:Y:S02]  /*2acc0*/  ELECT P6, UR62, PT ;  /* 0x00000000003e782f */ /* 0x000fe400038c0000 */
[----:B------:R-:W-:Y:S01]  /*2acd0*/  MOV R14, UR62 ;  /* 0x0000003e000e7c02 */ /* 0x000fe20008000f00 */
[----:B01----:R-:W-:Y:S10]  /*2ace0*/  ENDCOLLECTIVE ;  /* 0x000000000000791b */ /* 0x003ff40003800000 */
.L_x_875:
[----:B------:R-:W-:Y:S05]  /*2acf0*/  BSYNC B0 ;  /* 0x0000000000007941 */ /* 0x000fea0003800000 */
.L_x_874:
[----:B------:R-:W-:Y:S05]  /*2ad00*/  BRA `(.L_x_876) ;  /* 0xffffffa000b07947 */ /* 0x000fea000383ffff */
.L_x_711:
[----:B-1----:R1:W2:Y:S02]  /*2ad10*/  SYNCS.PHASECHK.TRANS64.TRYWAIT P0, [R0+URZ+0x34840], R2 ;  /* 0x03484002000075a7 */ /* 0x0022a4000800017f */
[----:B--2---:R-:W-:Y:S05]  /*2ad20*/  @!P0 NANOSLEEP.SYNCS 0x989680 ;  /* 0x009896800000895d */ /* 0x004fea0003900000 */
[----:B------:R-:W2:Y:S02]  /*2ad30*/  @!P0 SYNCS.PHASECHK.TRANS64 P0, [R0+URZ+0x34840], R2 ;  /* 0x03484002000085a7 */ /* 0x000ea4000800007f */
[----:B--2---:R-:W-:Y:S05]  /*2ad40*/  @!P0 BRA `(.L_x_711) ;  /* 0xfffffffc00f08947 */ /* 0x004fea000383ffff */
[----:B------:R-:W-:Y:S05]  /*2ad50*/  BRA `(.L_x_877) ;  /* 0xffffffa400147947 */ /* 0x000fea000383ffff */
.L_x_715:
[----:B------:R-:W2:Y:S01]  /*2ad60*/  LDL.LU R11, [R1+0x54] ;  /* 0x00005400010b7983 */ /* 0x000ea20000300800 */
[----:B------:R-:W-:Y:S02]  /*2ad70*/  IMAD.MOV.U32 R13, RZ, RZ, R3 ;  /* 0x000000ffff0d7224 */ /* 0x000fe400078e0003 */
[----:B------:R-:W-:Y:S01]  /*2ad80*/  IMAD.MOV.U32 R12, RZ, RZ, RZ ;  /* 0x000000ffff0c7224 */ /* 0x000fe200078e00ff */
[----:B------:R-:W0:Y:S01]  /*2ad90*/  S2R R7, SR_TID.X ;  /* 0x0000000000077919 */ /* 0x000e220000002100 */
[----:B------:R-:W-:Y:S01]  /*2ada0*/  IMAD.MOV.U32 R15, RZ, RZ, -0x1 ;  /* 0xffffffffff0f7424 */ /* 0x000fe200078e00ff */
[----:B0-----:R-:W-:-:S04]  /*2adb0*/  LOP3.LUT R7, R7, 0x7f, RZ, 0xc0, !PT ;  /* 0x0000007f07077812 */ /* 0x001fc800078ec0ff */
        /* <DEDUP_REMOVED lines=9> */
.L_x_878:
[----:B------:R-:W-:Y:S02]  /*2ae50*/  IMAD.MOV.U32 R13, RZ, RZ, R4 ;  /* 0x000000ffff0d7224 */ /* 0x000fe400078e0004 */
[----:B------:R-:W-:-:S07]  /*2ae60*/  IMAD.MOV.U32 R6, RZ, RZ, R14 ;  /* 0x000000ffff067224 */ /* 0x000fce00078e000e */
[----:B------:R-:W-:Y:S05]  /*2ae70*/  WARPSYNC.COLLECTIVE R15, `(.L_x_879) ;  /* 0x000000000f087348 */ /* 0x000fea0003c00000 */
[----:B------:R0:W1:Y:S02]  /*2ae80*/  SHFL.IDX P6, R14, R13, R12, R11 ;  /* 0x0000000c0d0e7389 */ /* 0x00006400000c000b */
[----:B01----:R-:W-:Y:S01]  /*2ae90*/  ENDCOLLECTIVE ;  /* 0x000000000000791b */ /* 0x003fe20003800000 */
.L_x_879:
        /* <DEDUP_REMOVED lines=18> */
.L_x_880:
[----:B------:R-:W-:Y:S02]  /*2afc0*/  IMAD.MOV.U32 R13, RZ, RZ, R4 ;  /* 0x000000ffff0d7224 */ /* 0x000fe400078e0004 */
[----:B------:R-:W-:-:S07]  /*2afd0*/  IMAD.MOV.U32 R8, RZ, RZ, R14 ;  /* 0x000000ffff087224 */ /* 0x000fce00078e000e */
[----:B------:R-:W-:Y:S05]  /*2afe0*/  WARPSYNC.COLLECTIVE R15, `(.L_x_881) ;  /* 0x000000000f087348 */ /* 0x000fea0003c00000 */
[----:B------:R0:W1:Y:S02]  /*2aff0*/  SHFL.IDX P6, R14, R13, R12, R11 ;  /* 0x0000000c0d0e7389 */ /* 0x00006400000c000b */
[----:B01----:R-:W-:Y:S01]  /*2b000*/  ENDCOLLECTIVE ;  /* 0x000000000000791b */ /* 0x003fe20003800000 */
.L_x_881:
        /* <DEDUP_REMOVED lines=19> */
.L_x_882:
[----:B------:R-:W-:Y:S01]  /*2b140*/  IMAD.MOV.U32 R13, RZ, RZ, R4 ;  /* 0x000000ffff0d7224 */ /* 0x000fe200078e0004 */
[----:B------:R-:W-:-:S07]  /*2b150*/  MOV R6, R14 ;  /* 0x0000000e00067202 */ /* 0x000fce0000000f00 */
[----:B------:R-:W-:Y:S05]  /*2b160*/  WARPSYNC.COLLECTIVE R15, `(.L_x_883) ;  /* 0x000000000f087348 */ /* 0x000fea0003c00000 */
[----:B------:R0:W1:Y:S02]  /*2b170*/  SHFL.IDX P6, R14, R13, R12, R11 ;  /* 0x0000000c0d0e7389 */ /* 0x00006400000c000b */
[----:B01----:R-:W-:Y:S01]  /*2b180*/  ENDCOLLECTIVE ;  /* 0x000000000000791b */ /* 0x003fe20003800000 */
.L_x_883:
        /* <DEDUP_REMOVED lines=18> */
.L_x_884:
[----:B------:R-:W-:Y:S02]  /*2b2b0*/  IMAD.MOV.U32 R13, RZ, RZ, R4 ;  /* 0x000000ffff0d7224 */ /* 0x000fe400078e0004 */
[----:B------:R-:W-:-:S07]  /*2b2c0*/  IMAD.MOV.U32 R6, RZ, RZ, R14 ;  /* 0x000000ffff067224 */ /* 0x000fce00078e000e */
[----:B------:R-:W-:Y:S05]  /*2b2d0*/  WARPSYNC.COLLECTIVE R15, `(.L_x_885) ;  /* 0x000000000f087348 */ /* 0x000fea0003c00000 */
[----:B------:R0:W1:Y:S02]  /*2b2e0*/  SHFL.IDX P6, R14, R13, R12, R11 ;  /* 0x0000000c0d0e7389 */ /* 0x00006400000c000b */
[----:B01----:R-:W-:Y:S01]  /*2b2f0*/  ENDCOLLECTIVE ;  /* 0x000000000000791b */ /* 0x003fe20003800000 */
.L_x_885:
        /* <DEDUP_REMOVED lines=18> */
.L_x_886:
[----:B------:R-:W-:Y:S02]  /*2b420*/  IMAD.MOV.U32 R13, RZ, RZ, R4 ;  /* 0x000000ffff0d7224 */ /* 0x000fe400078e0004 */
[----:B------:R-:W-:-:S07]  /*2b430*/  IMAD.MOV.U32 R6, RZ, RZ, R14 ;  /* 0x000000ffff067224 */ /* 0x000fce00078e000e */
[----:B------:R-:W-:Y:S05]  /*2b440*/  WARPSYNC.COLLECTIVE R15, `(.L_x_887) ;  /* 0x000000000f087348 */ /* 0x000fea0003c00000 */
[----:B------:R0:W1:Y:S02]  /*2b450*/  SHFL.IDX P6, R14, R13, R12, R11 ;  /* 0x0000000c0d0e7389 */ /* 0x00006400000c000b */
[----:B01----:R-:W-:Y:S01]  /*2b460*/  ENDCOLLECTIVE ;  /* 0x000000000000791b */ /* 0x003fe20003800000 */
.L_x_887:
        /* <DEDUP_REMOVED lines=18> */
.L_x_888:
[----:B------:R-:W-:Y:S02]  /*2b590*/  IMAD.MOV.U32 R13, RZ, RZ, R4 ;  /* 0x000000ffff0d7224 */ /* 0x000fe400078e0004 */
[----:B------:R-:W-:-:S07]  /*2b5a0*/  IMAD.MOV.U32 R6, RZ, RZ, R14 ;  /* 0x000000ffff067224 */ /* 0x000fce00078e000e */
[----:B------:R-:W-:Y:S05]  /*2b5b0*/  WARPSYNC.COLLECTIVE R15, `(.L_x_889) ;  /* 0x000000000f087348 */ /* 0x000fea0003c00000 */
[----:B------:R0:W1:Y:S02]  /*2b5c0*/  SHFL.IDX P6, R14, R13, R12, R11 ;  /* 0x0000000c0d0e7389 */ /* 0x00006400000c000b */
[----:B01----:R-:W-:Y:S01]  /*2b5d0*/  ENDCOLLECTIVE ;  /* 0x000000000000791b */ /* 0x003fe20003800000 */
.L_x_889:
        /* <DEDUP_REMOVED lines=16> */
.L_x_890:
[----:B------:R-:W-:-:S05]  /*2b6e0*/  VIADD R7, R0, 0x60 ;  /* 0x0000006000077836 */ /* 0x000fca0000000000 */
[----:B------:R-:W-:Y:S01]  /*2b6f0*/  ISETP.GE.AND P2, PT, R7, R2, PT ;  /* 0x000000020700720c */ /* 0x000fe20003f46270 */
[----:B------:R-:W-:Y:S02]  /*2b700*/  IMAD.MOV.U32 R13, RZ, RZ, R4 ;  /* 0x000000ffff0d7224 */ /* 0x000fe400078e0004 */
[----:B------:R-:W-:-:S10]  /*2b710*/  IMAD.MOV.U32 R6, RZ, RZ, R14 ;  /* 0x000000ffff067224 */ /* 0x000fd400078e000e */
[----:B------:R-:W-:Y:S05]  /*2b720*/  WARPSYNC.COLLECTIVE R15, `(.L_x_891) ;  /* 0x000000000f087348 */ /* 0x000fea0003c00000 */
[----:B------:R0:W1:Y:S02]  /*2b730*/  SHFL.IDX P6, R14, R13, R12, R11 ;  /* 0x0000000c0d0e7389 */ /* 0x00006400000c000b */
[----:B01----:R-:W-:Y:S01]  /*2b740*/  ENDCOLLECTIVE ;  /* 0x000000000000791b */ /* 0x003fe20003800000 */
.L_x_891:
        /* <DEDUP_REMOVED lines=16> */
.L_x_892:
[----:B------:R-:W-:Y:S02]  /*2b850*/  IMAD.MOV.U32 R13, RZ, RZ, R4 ;  /* 0x000000ffff0d7224 */ /* 0x000fe400078e0004 */
[----:B------:R-:W-:-:S07]  /*2b860*/  IMAD.MOV.U32 R5, RZ, RZ, R14 ;  /* 0x000000ffff057224 */ /* 0x000fce00078e000e */
[----:B------:R-:W-:Y:S05]  /*2b870*/  WARPSYNC.COLLECTIVE R15, `(.L_x_893) ;  /* 0x000000000f087348 */ /* 0x000fea0003c00000 */
[----:B------:R0:W1:Y:S02]  /*2b880*/  SHFL.IDX P6, R14, R13, R12, R11 ;  /* 0x0000000c0d0e7389 */ /* 0x00006400000c000b */
[----:B01----:R-:W-:Y:S01]  /*2b890*/  ENDCOLLECTIVE ;  /* 0x000000000000791b */ /* 0x003fe20003800000 */
.L_x_893:
[----:B------:R-:W-:Y:S01]  /*2b8a0*/  IMAD.MOV.U32 R3, RZ, RZ, R14 ;  /* 0x000000ffff037224 */ /* 0x000fe200078e000e */
[----:B------:R-:W-:Y:S06]  /*2b8b0*/  BRA `(.L_x_894) ;  /* 0xffffffa400ac7947 */ /* 0x000fec000383ffff */
.L_x_720:
[----:B---3--:R3:W4:Y:S02]  /*2b8c0*/  SYNCS.PHASECHK.TRANS64.TRYWAIT P0, [R18+URZ+0x34820], R0 ;  /* 0x03482000120075a7 */ /* 0x008724000800017f */
[----:B----4-:R-:W-:Y:S05]  /*2b8d0*/  @!P0 NANOSLEEP.SYNCS 0x989680 ;  /* 0x009896800000895d */ /* 0x010fea0003900000 */
[----:B------:R-:W4:Y:S02]  /*2b8e0*/  @!P0 SYNCS.PHASECHK.TRANS64 P0, [R18+URZ+0x34820], R0 ;  /* 0x03482000120085a7 */ /* 0x000f24000800007f */
[----:B----4-:R-:W-:Y:S05]  /*2b8f0*/  @!P0 BRA `(.L_x_720) ;  /* 0xfffffffc00f08947 */ /* 0x010fea000383ffff */
[----:B------:R-:W-:Y:S05]  /*2b900*/  BRA `(.L_x_895) ;  /* 0xffffffa800207947 */ /* 0x000fea000383ffff */
.L_x_729:
[----:B-1----:R1:W2:Y:S02]  /*2b910*/  SYNCS.PHASECHK.TRANS64.TRYWAIT P0, [R3+URZ+0x34840], R2 ;  /* 0x03484002030075a7 */ /* 0x0022a4000800017f */
[----:B--2---:R-:W-:Y:S05]  /*2b920*/  @!P0 NANOSLEEP.SYNCS 0x989680 ;  /* 0x009896800000895d */ /* 0x004fea0003900000 */
[----:B------:R-:W2:Y:S02]  /*2b930*/  @!P0 SYNCS.PHASECHK.TRANS64 P0, [R3+URZ+0x34840], R2 ;  /* 0x03484002030085a7 */ /* 0x000ea4000800007f */
[----:B--2---:R-:W-:Y:S05]  /*2b940*/  @!P0 BRA `(.L_x_729) ;  /* 0xfffffffc00f08947 */ /* 0x004fea000383ffff */
[----:B------:R-:W-:Y:S05]  /*2b950*/  BRA `(.L_x_896) ;  /* 0xffffffac00007947 */ /* 0x000fea000383ffff */
.L_x_735:
[----:B0-----:R0:W1:Y:S02]  /*2b960*/  SYNCS.PHASECHK.TRANS64.TRYWAIT P0, [R3+URZ+0x60], R2 ;  /* 0x00006002030075a7 */ /* 0x001064000800017f */
[----:B-1----:R-:W-:Y:S05]  /*2b970*/  @!P0 NANOSLEEP.SYNCS 0x989680 ;  /* 0x009896800000895d */ /* 0x002fea0003900000 */
[----:B------:R-:W1:Y:S02]  /*2b980*/  @!P0 SYNCS.PHASECHK.TRANS64 P0, [R3+URZ+0x60], R2 ;  /* 0x00006002030085a7 */ /* 0x000e64000800007f */
[----:B-1----:R-:W-:Y:S05]  /*2b990*/  @!P0 BRA `(.L_x_735) ;  /* 0xfffffffc00f08947 */ /* 0x002fea000383ffff */
[----:B------:R-:W-:Y:S05]  /*2b9a0*/  BRA `(.L_x_897) ;  /* 0xffffffac00d47947 */ /* 0x000fea000383ffff */
.L_x_744:
[----:B-1----:R1:W2:Y:S02]  /*2b9b0*/  SYNCS.PHASECHK.TRANS64.TRYWAIT P0, [R3+URZ+0x34840], R2 ;  /* 0x03484002030075a7 */ /* 0x0022a4000800017f */
[----:B--2---:R-:W-:Y:S05]  /*2b9c0*/  @!P0 NANOSLEEP.SYNCS 0x989680 ;  /* 0x009896800000895d */ /* 0x004fea0003900000 */
[----:B------:R-:W2:Y:S02]  /*2b9d0*/  @!P0 SYNCS.PHASECHK.TRANS64 P0, [R3+URZ+0x34840], R2 ;  /* 0x03484002030085a7 */ /* 0x000ea4000800007f */
[----:B--2---:R-:W-:Y:S05]  /*2b9e0*/  @!P0 BRA `(.L_x_744) ;  /* 0xfffffffc00f08947 */ /* 0x004fea000383ffff */
[----:B------:R-:W-:Y:S05]  /*2b9f0*/  BRA `(.L_x_898) ;  /* 0xffffffb400687947 */ /* 0x000fea000383ffff */
.L_x_750:
[----:B0-----:R0:W1:Y:S02]  /*2ba00*/  SYNCS.PHASECHK.TRANS64.TRYWAIT P0, [R2+URZ+0x60], R3 ;  /* 0x00006003020075a7 */ /* 0x001064000800017f */
[----:B-1----:R-:W-:Y:S05]  /*2ba10*/  @!P0 NANOSLEEP.SYNCS 0x989680 ;  /* 0x009896800000895d */ /* 0x002fea0003900000 */
[----:B------:R-:W1:Y:S02]  /*2ba20*/  @!P0 SYNCS.PHASECHK.TRANS64 P0, [R2+URZ+0x60], R3 ;  /* 0x00006003020085a7 */ /* 0x000e64000800007f */
[----:B-1----:R-:W-:Y:S05]  /*2ba30*/  @!P0 BRA `(.L_x_750) ;  /* 0xfffffffc00f08947 */ /* 0x002fea000383ffff */
[----:B------:R-:W-:Y:S05]  /*2ba40*/  BRA `(.L_x_899) ;  /* 0xffffffb8003c7947 */ /* 0x000fea000383ffff */
.L_x_759:
[----:B--2---:R2:W3:Y:S02]  /*2ba50*/  SYNCS.PHASECHK.TRANS64.TRYWAIT P0, [R2+URZ+0x34840], R3 ;  /* 0x03484003020075a7 */ /* 0x0044e4000800017f */
[----:B---3--:R-:W-:Y:S05]  /*2ba60*/  @!P0 NANOSLEEP.SYNCS 0x989680 ;  /* 0x009896800000895d */ /* 0x008fea0003900000 */
[----:B------:R-:W3:Y:S02]  /*2ba70*/  @!P0 SYNCS.PHASECHK.TRANS64 P0, [R2+URZ+0x34840], R3 ;  /* 0x03484003020085a7 */ /* 0x000ee4000800007f */
[----:B---3--:R-:W-:Y:S05]  /*2ba80*/  @!P0 BRA `(.L_x_759) ;  /* 0xfffffffc00f08947 */ /* 0x008fea000383ffff */
[----:B------:R-:W-:Y:S05]  /*2ba90*/  BRA `(.L_x_900) ;  /* 0xffffffbc00a07947 */ /* 0x000fea000383ffff */
.L_x_765:
[----:B0-----:R0:W1:Y:S02]  /*2baa0*/  SYNCS.PHASECHK.TRANS64.TRYWAIT P0, [R2+URZ+0x60], R5 ;  /* 0x00006005020075a7 */ /* 0x001064000800017f */
[----:B-1----:R-:W-:Y:S05]  /*2bab0*/  @!P0 NANOSLEEP.SYNCS 0x989680 ;  /* 0x009896800000895d */ /* 0x002fea0003900000 */
[----:B------:R-:W1:Y:S02]  /*2bac0*/  @!P0 SYNCS.PHASECHK.TRANS64 P0, [R2+URZ+0x60], R5 ;  /* 0x00006005020085a7 */ /* 0x000e64000800007f */
[----:B-1----:R-:W-:Y:S05]  /*2bad0*/  @!P0 BRA `(.L_x_765) ;  /* 0xfffffffc00f08947 */ /* 0x002fea000383ffff */
[----:B------:R-:W-:Y:S05]  /*2bae0*/  BRA `(.L_x_901) ;  /* 0xffffffc000747947 */ /* 0x000fea000383ffff */
.L_x_776:
[----:B--2---:R2:W3:Y:S02]  /*2baf0*/  SYNCS.PHASECHK.TRANS64.TRYWAIT P0, [R0+URZ+0x34860], R2 ;  /* 0x03486002000075a7 */ /* 0x0044e4000800017f */
[----:B---3--:R-:W-:Y:S05]  /*2bb00*/  @!P0 NANOSLEEP.SYNCS 0x989680 ;  /* 0x009896800000895d */ /* 0x008fea0003900000 */
[----:B------:R-:W3:Y:S02]  /*2bb10*/  @!P0 SYNCS.PHASECHK.TRANS64 P0, [R0+URZ+0x34860], R2 ;  /* 0x03486002000085a7 */ /* 0x000ee4000800007f */
[----:B---3--:R-:W-:Y:S05]  /*2bb20*/  @!P0 BRA `(.L_x_776) ;  /* 0xfffffffc00f08947 */ /* 0x008fea000383ffff */
[----:B------:R-:W-:Y:S05]  /*2bb30*/  BRA `(.L_x_902) ;  /* 0xffffffc400c47947 */ /* 0x000fea000383ffff */
.L_x_783:
[----:B------:R-:W3:Y:S01]  /*2bb40*/  LDL R0, [R1+0x10] ;  /* 0x0000100001007983 */ /* 0x000ee20000100800 */
[----:B------:R-:W-:Y:S01]  /*2bb50*/  BSSY B0, `(.L_x_903) ;  /* 0x0000008000007945 */ /* 0x000fe20003800000 */
[----:B------:R-:W-:Y:S02]  /*2bb60*/  IMAD.MOV.U32 R12, RZ, RZ, RZ ;  /* 0x000000ffff0c7224 */ /* 0x000fe400078e00ff */
[----:B0-----:R-:W-:Y:S02]  /*2bb70*/  IMAD.MOV.U32 R11, RZ, RZ, 0x1f ;  /* 0x0000001fff0b7424 */ /* 0x001fe400078e00ff */
[----:B------:R-:W-:Y:S02]  /*2bb80*/  IMAD.MOV.U32 R15, RZ, RZ, -0x1 ;  /* 0xffffffffff0f7424 */ /* 0x000fe400078e00ff */
[----:B---3--:R-:W-:-:S07]  /*2bb90*/  IMAD.MOV.U32 R13, RZ, RZ, R0 ;  /* 0x000000ffff0d7224 */ /* 0x008fce00078e0000 */
[----:B-12---:R-:W-:Y:S05]  /*2bba0*/  WARPSYNC.COLLECTIVE R15, `(.L_x_904) ;  /* 0x000000000f087348 */ /* 0x006fea0003c00000 */
[----:B------:R0:W3:Y:S02]  /*2bbb0*/  SHFL.IDX P6, R14, R13, R12, R11 ;  /* 0x0000000c0d0e7389 */ /* 0x0000e400000c000b */
[----:B0123--:R-:W-:Y:S01]  /*2bbc0*/  ENDCOLLECTIVE ;  /* 0x000000000000791b */ /* 0x00ffe20003800000 */
.L_x_904:
[----:B------:R-:W-:Y:S05]  /*2bbd0*/  BSYNC B0 ;  /* 0x0000000000007941 */ /* 0x000fea0003800000 */
.L_x_903:
        /* <DEDUP_REMOVED lines=9> */
.L_x_905:
        /* <DEDUP_REMOVED lines=27> */
.L_x_906:
[----:B------:R-:W-:Y:S01]  /*2be20*/  MOV R12, 0x2 ;  /* 0x00000002000c7802 */ /* 0x000fe20000000f00 */
[----:B------:R-:W-:-:S05]  /*2be30*/  IMAD.MOV.U32 R3, RZ, RZ, R14 ;  /* 0x000000ffff037224 */ /* 0x000fca00078e000e */
[----:B------:R-:W-:-:S05]  /*2be40*/  SEL R3, R3, RZ, P1 ;  /* 0x000000ff03037207 */ /* 0x000fca0000800000 */
[----:B------:R-:W-:-:S04]  /*2be50*/  IMAD.IADD R2, R2, 0x1, R3 ;  /* 0x0000000102027824 */ /* 0x000fc800078e0203 */
[----:B------:R-:W-:-:S07]  /*2be60*/  IMAD.MOV.U32 R13, RZ, RZ, R2 ;  /* 0x000000ffff0d7224 */ /* 0x000fce00078e0002 */
[----:B------:R-:W-:Y:S05]  /*2be70*/  WARPSYNC.COLLECTIVE R15, `(.L_x_907) ;  /* 0x000000000f087348 */ /* 0x000fea0003c00000 */
[----:B------:R0:W1:Y:S02]  /*2be80*/  SHFL.UP P6, R14, R13, R12, R11 ;  /* 0x0400000c0d0e7389 */ /* 0x00006400000c000b */
[----:B01----:R-:W-:Y:S01]  /*2be90*/  ENDCOLLECTIVE ;  /* 0x000000000000791b */ /* 0x003fe20003800000 */
.L_x_907:
        /* <DEDUP_REMOVED lines=8> */
.L_x_908:
        /* <DEDUP_REMOVED lines=8> */
.L_x_909:
        /* <DEDUP_REMOVED lines=8> */
.L_x_910:
        /* <DEDUP_REMOVED lines=9> */
.L_x_911:
[----:B------:R-:W-:Y:S01]  /*2c0b0*/  IMAD.MOV.U32 R9, RZ, RZ, R14 ;  /* 0x000000ffff097224 */ /* 0x000fe200078e000e */
[----:B------:R-:W-:Y:S06]  /*2c0c0*/  BRA `(.L_x_912) ;  /* 0xffffffc800387947 */ /* 0x000fec000383ffff */
.L_x_786:
[----:B------:R-:W-:Y:S01]  /*2c0d0*/  BSSY B0, `(.L_x_913) ;  /* 0x0000008000007945 */ /* 0x000fe20003800000 */
[----:B------:R-:W-:Y:S02]  /*2c0e0*/  IMAD.MOV.U32 R13, RZ, RZ, R2 ;  /* 0x000000ffff0d7224 */ /* 0x000fe400078e0002 */
[----:B------:R-:W-:Y:S02]  /*2c0f0*/  IMAD.MOV.U32 R12, RZ, RZ, 0x1 ;  /* 0x00000001ff0c7424 */ /* 0x000fe400078e00ff */
[----:B------:R-:W-:Y:S02]  /*2c100*/  IMAD.MOV.U32 R11, RZ, RZ, RZ ;  /* 0x000000ffff0b7224 */ /* 0x000fe400078e00ff */
[----:B------:R-:W-:-:S07]  /*2c110*/  IMAD.MOV.U32 R15, RZ, RZ, -0x1 ;  /* 0xffffffffff0f7424 */ /* 0x000fce00078e00ff */
[----:B0-----:R-:W-:Y:S05]  /*2c120*/  WARPSYNC.COLLECTIVE R15, `(.L_x_914) ;  /* 0x000000000f087348 */ /* 0x001fea0003c00000 */
[----:B------:R1:W2:Y:S02]  /*2c130*/  SHFL.UP P6, R14, R13, R12, R11 ;  /* 0x0400000c0d0e7389 */ /* 0x0002a400000c000b */
[----:B012---:R-:W-:Y:S01]  /*2c140*/  ENDCOLLECTIVE ;  /* 0x000000000000791b */ /* 0x007fe20003800000 */
.L_x_914:
[----:B------:R-:W-:Y:S05]  /*2c150*/  BSYNC B0 ;  /* 0x0000000000007941 */ /* 0x000fea0003800000 */
.L_x_913:
        /* <DEDUP_REMOVED lines=10> */
.L_x_915:
        /* <DEDUP_REMOVED lines=8> */
.L_x_916:
        /* <DEDUP_REMOVED lines=8> */
.L_x_917:
        /* <DEDUP_REMOVED lines=8> */
.L_x_918:
        /* <DEDUP_REMOVED lines=9> */
.L_x_919:
[----:B------:R-:W-:Y:S01]  /*2c410*/  IMAD.MOV.U32 R9, RZ, RZ, R14 ;  /* 0x000000ffff097224 */ /* 0x000fe200078e000e */
[----:B------:R-:W-:Y:S06]  /*2c420*/  BRA `(.L_x_920) ;  /* 0xffffffc800107947 */ /* 0x000fec000383ffff */
.L_x_788:
[----:B------:R-:W-:Y:S01]  /*2c430*/  BSSY B0, `(.L_x_921) ;  /* 0x0000006000007945 */ /* 0x000fe20003800000 */
[----:B------:R-:W-:Y:S01]  /*2c440*/  PLOP3.LUT P6, PT, P6, PT, PT, 0x8, 0x0 ;  /* 0x000000000000781c */ /* 0x000fe200037ce170 */
[----:B------:R-:W-:-:S12]  /*2c450*/  IMAD.MOV.U32 R15, RZ, RZ, -0x1 ;  /* 0xffffffffff0f7424 */ /* 0x000fd800078e00ff */
[----:B0-----:R-:W-:Y:S05]  /*2c460*/  WARPSYNC.COLLECTIVE R15, `(.L_x_922) ;  /* 0x000000000f087348 */ /* 0x001fea0003c00000 */
[----:B------:R-:W-:Y:S01]  /*2c470*/  VOTE.ANY R14, PT, P6 ;  /* 0x00000000000e7806 */ /* 0x000fe200030e0100 */
[----:B0-----:R-:W-:Y:S06]  /*2c480*/  ENDCOLLECTIVE ;  /* 0x000000000000791b */ /* 0x001fec0003800000 */
.L_x_922:
[----:B------:R-:W-:Y:S05]  /*2c490*/  BSYNC B0 ;  /* 0x0000000000007941 */ /* 0x000fea0003800000 */
.L_x_921:
        /* <DEDUP_REMOVED lines=9> */
.L_x_923:
[----:B------:R-:W-:Y:S02]  /*2c530*/  IMAD.MOV.U32 R13, RZ, RZ, R6 ;  /* 0x000000ffff0d7224 */ /* 0x000fe400078e0006 */
[----:B------:R-:W-:-:S07]  /*2c540*/  IMAD.MOV.U32 R4, RZ, RZ, R14 ;  /* 0x000000ffff047224 */ /* 0x000fce00078e000e */
[----:B------:R-:W-:Y:S05]  /*2c550*/  WARPSYNC.COLLECTIVE R15, `(.L_x_924) ;  /* 0x000000000f087348 */ /* 0x000fea0003c00000 */
[----:B------:R0:W1:Y:S02]  /*2c560*/  SHFL.IDX P6, R14, R13, R12, R11 ;  /* 0x0000000c0d0e7389 */ /* 0x00006400000c000b */
[----:B01----:R-:W-:Y:S01]  /*2c570*/  ENDCOLLECTIVE ;  /* 0x000000000000791b */ /* 0x003fe20003800000 */
.L_x_924:
[----:B------:R-:W-:Y:S01]  /*2c580*/  IMAD.MOV.U32 R6, RZ, RZ, R14 ;  /* 0x000000ffff067224 */ /* 0x000fe200078e000e */
[----:B------:R-:W-:Y:S06]  /*2c590*/  BRA `(.L_x_925) ;  /* 0xffffffc400f07947 */ /* 0x000fec000383ffff */
.L_x_790:
[----:B------:R-:W-:Y:S01]  /*2c5a0*/  BSSY B0, `(.L_x_926) ;  /* 0x0000007000007945 */ /* 0x000fe20003800000 */
[----:B------:R-:W-:Y:S02]  /*2c5b0*/  IMAD.MOV.U32 R13, RZ, RZ, R7 ;  /* 0x000000ffff0d7224 */ /* 0x000fe400078e0007 */
[----:B------:R-:W-:Y:S02]  /*2c5c0*/  IMAD.MOV.U32 R11, RZ, RZ, 0x1f ;  /* 0x0000001fff0b7424 */ /* 0x000fe400078e00ff */
[----:B------:R-:W-:-:S07]  /*2c5d0*/  IMAD.MOV.U32 R15, RZ, RZ, -0x1 ;  /* 0xffffffffff0f7424 */ /* 0x000fce00078e00ff */
[----:B0123--:R-:W-:Y:S05]  /*2c5e0*/  WARPSYNC.COLLECTIVE R15, `(.L_x_927) ;  /* 0x000000000f087348 */ /* 0x00ffea0003c00000 */
[----:B------:R4:W0:Y:S02]  /*2c5f0*/  SHFL.IDX P6, R14, R13, R12, R11 ;  /* 0x0000000c0d0e7389 */ /* 0x00082400000c000b */
[----:B01234-:R-:W-:Y:S01]  /*2c600*/  ENDCOLLECTIVE ;  /* 0x000000000000791b */ /* 0x01ffe20003800000 */
.L_x_927:
[----:B------:R-:W-:Y:S05]  /*2c610*/  BSYNC B0 ;  /* 0x0000000000007941 */ /* 0x000fea0003800000 */
.L_x_926:
[----:B------:R-:W-:Y:S01]  /*2c620*/  IMAD.MOV.U32 R7, RZ, RZ, R14 ;  /* 0x000000ffff077224 */ /* 0x000fe200078e000e */
[----:B------:R-:W-:Y:S06]  /*2c630*/  BRA `(.L_x_928) ;  /* 0xffffffc400e07947 */ /* 0x000fec000383ffff */
.L_x_794:
[----:B0-----:R0:W1:Y:S02]  /*2c640*/  SYNCS.PHASECHK.TRANS64.TRYWAIT P0, [R0+URZ+0x34820], R3 ;  /* 0x03482003000075a7 */ /* 0x001064000800017f */
[----:B-1----:R-:W-:Y:S05]  /*2c650*/  @!P0 NANOSLEEP.SYNCS 0x989680 ;  /* 0x009896800000895d */ /* 0x002fea0003900000 */
[----:B------:R-:W1:Y:S02]  /*2c660*/  @!P0 SYNCS.PHASECHK.TRANS64 P0, [R0+URZ+0x34820], R3 ;  /* 0x03482003000085a7 */ /* 0x000e64000800007f */
[----:B-1----:R-:W-:Y:S05]  /*2c670*/  @!P0 BRA `(.L_x_794) ;  /* 0xfffffffc00f08947 */ /* 0x002fea000383ffff */
[----:B------:R-:W-:Y:S05]  /*2c680*/  BRA `(.L_x_929) ;  /* 0xffffffcc00787947 */ /* 0x000fea000383ffff */
.L_x_795:
        /* <DEDUP_REMOVED lines=11> */
.L_x_931:
[----:B------:R-:W-:Y:S05]  /*2c740*/  BSYNC B0 ;  /* 0x0000000000007941 */ /* 0x000fea0003800000 */
.L_x_930:
[----:B------:R-:W-:Y:S05]  /*2c750*/  BRA `(.L_x_932) ;  /* 0xffffffcc00607947 */ /* 0x000fea000383ffff */
.L_x_796:
[----:B------:R-:W-:Y:S01]  /*2c760*/  BSSY B0, `(.L_x_933) ;  /* 0x0000006000007945 */ /* 0x000fe20003800000 */
[----:B------:R-:W-:-:S07]  /*2c770*/  IMAD.MOV.U32 R15, RZ, RZ, -0x1 ;  /* 0xffffffffff0f7424 */ /* 0x000fce00078e00ff */
[----:B01----:R-:W-:Y:S05]  /*2c780*/  WARPSYNC.COLLECTIVE R15, `(.L_x_934) ;  /* 0x000000000f0c7348 */ /* 0x003fea0003c00000 */
[----:B------:R-:W-:Y:S02]  /*2c790*/  ELECT P6, UR62, PT ;  /* 0x00000000003e782f */ /* 0x000fe400038c0000 */
[----:B------:R-:W-:Y:S01]  /*2c7a0*/  MOV R14, UR62 ;  /* 0x0000003e000e7c02 */ /* 0x000fe20008000f00 */
[----:B01----:R-:W-:Y:S10]  /*2c7b0*/  ENDCOLLECTIVE ;  /* 0x000000000000791b */ /* 0x003ff40003800000 */
.L_x_934:
[----:B------:R-:W-:Y:S05]  /*2c7c0*/  BSYNC B0 ;  /* 0x0000000000007941 */ /* 0x000fea0003800000 */
.L_x_933:
[----:B------:R-:W-:Y:S05]  /*2c7d0*/  BRA `(.L_x_935) ;  /* 0xffffffcc00547947 */ /* 0x000fea000383ffff */
.L_x_798:
[----:B0-----:R0:W1:Y:S02]  /*2c7e0*/  SYNCS.PHASECHK.TRANS64.TRYWAIT P0, [R6+URZ], R5 ;  /* 0x00000005060075a7 */ /* 0x001064000800017f */
[----:B-1----:R-:W-:Y:S05]  /*2c7f0*/  @!P0 NANOSLEEP.SYNCS 0x989680 ;  /* 0x009896800000895d */ /* 0x002fea0003900000 */
[----:B------:R-:W1:Y:S02]  /*2c800*/  @!P0 SYNCS.PHASECHK.TRANS64 P0, [R6+URZ], R5 ;  /* 0x00000005060085a7 */ /* 0x000e64000800007f */
[----:B-1----:R-:W-:Y:S05]  /*2c810*/  @!P0 BRA `(.L_x_798) ;  /* 0xfffffffc00f08947 */ /* 0x002fea000383ffff */
[----:B------:R-:W-:Y:S05]  /*2c820*/  BRA `(.L_x_936) ;  /* 0xffffffcc008c7947 */ /* 0x000fea000383ffff */
.L_x_799:
[----:B-1----:R1:W2:Y:S02]  /*2c830*/  SYNCS.PHASECHK.TRANS64.TRYWAIT P0, [R7+URZ], R2 ;  /* 0x00000002070075a7 */ /* 0x0022a4000800017f */
[----:B--2---:R-:W-:Y:S05]  /*2c840*/  @!P0 NANOSLEEP.SYNCS 0x989680 ;  /* 0x009896800000895d */ /* 0x004fea0003900000 */
[----:B------:R-:W2:Y:S02]  /*2c850*/  @!P0 SYNCS.PHASECHK.TRANS64 P0, [R7+URZ], R2 ;  /* 0x00000002070085a7 */ /* 0x000ea4000800007f */
[----:B--2---:R-:W-:Y:S05]  /*2c860*/  @!P0 BRA `(.L_x_799) ;  /* 0xfffffffc00f08947 */ /* 0x004fea000383ffff */
[----:B------:R-:W-:Y:S05]  /*2c870*/  BRA `(.L_x_937) ;  /* 0xffffffcc00807947 */ /* 0x000fea000383ffff */
.L_x_801:
[----:B--2---:R2:W3:Y:S02]  /*2c880*/  SYNCS.PHASECHK.TRANS64.TRYWAIT P0, [R4+URZ], R5 ;  /* 0x00000005040075a7 */ /* 0x0044e4000800017f */
[----:B---3--:R-:W-:Y:S05]  /*2c890*/  @!P0 NANOSLEEP.SYNCS 0x989680 ;  /* 0x009896800000895d */ /* 0x008fea0003900000 */
[----:B------:R-:W3:Y:S02]  /*2c8a0*/  @!P0 SYNCS.PHASECHK.TRANS64 P0, [R4+URZ], R5 ;  /* 0x00000005040085a7 */ /* 0x000ee4000800007f */
[----:B---3--:R-:W-:Y:S05]  /*2c8b0*/  @!P0 BRA `(.L_x_801) ;  /* 0xfffffffc00f08947 */ /* 0x008fea000383ffff */
[----:B------:R-:W-:Y:S05]  /*2c8c0*/  BRA `(.L_x_938) ;  /* 0xffffffcc00847947 */ /* 0x000fea000383ffff */
.L_x_939:
        /* <DEDUP_REMOVED lines=11> */
.L_x_3093:


//--------------------- .text._ZN7cutlass13device_kernelIN5flash11enable_sm90INS1_16FlashAttnFwdSm90INS1_25CollectiveMainloopFwdSm90ILi2EN4cute5tupleIJNS5_1CILi1EEES8_S8_EEENS6_IJNS7_ILi128EEESA_SA_EEELi128ENS_10bfloat16_tEfNS_4arch4Sm90ELb0ELb1ELb1ELb0ELb0ELb0ELb0ELb1ELb1ELb1ELb1ELb0EEENS1_21CollectiveEpilogueFwdISB_S9_SC_SE_Li256ELb0ELb1ELb1ELb0EEENS1_19SingleTileSchedulerILb0ELb1ELb1ELi128EEEEEEEEEvNT_6ParamsE --------------------------
	.section	.text._ZN7cutlass13device_kernelIN5flash11enable_sm90INS1_16FlashAttnFwdSm90INS1_25CollectiveMainloopFwdSm90ILi2EN4cute5tupleIJNS5_1CILi1EEES8_S8_EEENS6_IJNS7_ILi128EEESA_SA_EEELi128ENS_10bfloat16_tEfNS_4arch4Sm90ELb0ELb1ELb1ELb0ELb0ELb0ELb0ELb1ELb1ELb1ELb1ELb0EEENS1_21CollectiveEpilogueFwdISB_S9_SC_SE_Li256ELb0ELb1ELb1ELb0EEENS1_19SingleTileSchedulerILb0ELb1ELb1ELi128EEEEEEEEEvNT_6ParamsE,"ax",@progbits
	.align	128
.text._ZN7cutlass13device_kernelIN5flash11enable_sm90INS1_16FlashAttnFwdSm90INS1_25CollectiveMainloopFwdSm90ILi2EN4cute5tupleIJNS5_1CILi1EEES8_S8_EEENS6_IJNS7_ILi128EEESA_SA_EEELi128ENS_10bfloat16_tEfNS_4arch4Sm90ELb0ELb1ELb1ELb0ELb0ELb0ELb0ELb1ELb1ELb1ELb1ELb0EEENS1_21CollectiveEpilogueFwdISB_S9_SC_SE_Li256ELb0ELb1ELb1ELb0EEENS1_19SingleTileSchedulerILb0ELb1ELb1ELi128EEEEEEEEEvNT_6ParamsE:
        .type           _ZN7cutlass13device_kernelIN5flash11enable_sm90INS1_16FlashAttnFwdSm90INS1_25CollectiveMainloopFwdSm90ILi2EN4cute5tupleIJNS5_1CILi1EEES8_S8_EEENS6_IJNS7_ILi128EEESA_SA_EEELi128ENS_10bfloat16_tEfNS_4arch4Sm90ELb0ELb1ELb1ELb0ELb0ELb0ELb0ELb1ELb1ELb1ELb1ELb0EEENS1_21CollectiveEpilogueFwdISB_S9_SC_SE_Li256ELb0ELb1ELb1ELb0EEENS1_19SingleTileSchedulerILb0ELb1ELb1ELi128EEEEEEEEEvNT_6ParamsE,@function
        .size           _ZN7cutlass13device_kernelIN5flash11enable_sm90INS1_16FlashAttnFwdSm90INS1_25CollectiveMainloopFwdSm90ILi2EN4cute5tupleIJNS5_1CILi1EEES8_S8_EEENS6_IJNS7_ILi128EEESA_SA_EEELi128ENS_10bfloat16_tEfNS_4arch4Sm90ELb0ELb1ELb1ELb0ELb0ELb0ELb0ELb1ELb1ELb1ELb1ELb0EEENS1_21CollectiveEpilogueFwdISB_S9_SC_SE_Li256ELb0ELb1ELb1ELb0EEENS1_19SingleTileSchedulerILb0ELb1ELb1ELi128EEEEEEEEEvNT_6ParamsE,(.L_x_3094 - _ZN7cutlass13device_kernelIN5flash11enable_sm90INS1_16FlashAttnFwdSm90INS1_25CollectiveMainloopFwdSm90ILi2EN4cute5tupleIJNS5_1CILi1EEES8_S8_EEENS6_IJNS7_ILi128EEESA_SA_EEELi128ENS_10bfloat16_tEfNS_4arch4Sm90ELb0ELb1ELb1ELb0ELb0ELb0ELb0ELb1ELb1ELb1ELb1ELb0EEENS1_21CollectiveEpilogueFwdISB_S9_SC_SE_Li256ELb0ELb1ELb1ELb0EEENS1_19SingleTileSchedulerILb0ELb1ELb1ELi128EEEEEEEEEvNT_6ParamsE)
        .other          _ZN7cutlass13device_kernelIN5flash11enable_sm90INS1_16FlashAttnFwdSm90INS1_25CollectiveMainloopFwdSm90ILi2EN4cute5tupleIJNS5_1CILi1EEES8_S8_EEENS6_IJNS7_ILi128EEESA_SA_EEELi128ENS_10bfloat16_tEfNS_4arch4Sm90ELb0ELb1ELb1ELb0ELb0ELb0ELb0ELb1ELb1ELb1ELb1ELb0EEENS1_21CollectiveEpilogueFwdISB_S9_SC_SE_Li256ELb0ELb1ELb1ELb0EEENS1_19SingleTileSchedulerILb0ELb1ELb1ELi128EEEEEEEEEvNT_6ParamsE,@"STO_CUDA_ENTRY STV_DEFAULT"
_ZN7cutlass13device_kernelIN5flash11enable_sm90INS1_16FlashAttnFwdSm90INS1_25CollectiveMainloopFwdSm90ILi2EN4cute5tupleIJNS5_1CILi1EEES8_S8_EEENS6_IJNS7_ILi128EEESA_SA_EEELi128ENS_10bfloat16_tEfNS_4arch4Sm90ELb0ELb1ELb1ELb0ELb0ELb0ELb0ELb1ELb1ELb1ELb1ELb0EEENS1_21CollectiveEpilogueFwdISB_S9_SC_SE_Li256ELb0ELb1ELb1ELb0EEENS1_19SingleTileSchedulerILb0ELb1ELb1ELi128EEEEEEEEEvNT_6ParamsE:
        /* <DEDUP_REMOVED lines=17> */
.L_x_941:
[----:B------:R-:W-:Y:S05]  /*0110*/  BSYNC B0 ;  /* 0x0000000000007941 */ /* 0x000fea0003800000 */
.L_x_940:
        /* <DEDUP_REMOVED lines=40> */
.L_x_942:
        /* <DEDUP_REMOVED lines=22> */
.L_x_943:
        /* <DEDUP_REMOVED lines=18> */
.L_x_944:
        /* <DEDUP_REMOVED lines=22> */
.L_x_945:
        /* <DEDUP_REMOVED lines=22> */
.L_x_946:
[----:B--2---:R-:W-:Y:S01]  /*08e0*/  ISETP.NE.AND P0, PT, R2, RZ, PT ;  /* 0x000000ff0200720c */ /* 0x004fe20003f05270 */
[----:B------:R-:W-:Y:S01]  /*08f0*/  IMAD.MOV.U32 R2, RZ, RZ, 0x1 ;  /* 0x00000001ff027424 */ /* 0x000fe200078e00ff */
[----:B------:R-:W-:Y:S01]  /*0900*/  NOP ;  /* 0x0000000000007918 */ /* 0x000fe20000000000 */
[----:B------:R-:W-:Y:S01]  /*0910*/  ULDC.64 UR44, c[0x0][0x208] ;  /* 0x00008200002c7ab9 */ /* 0x000fe20000000a00 */
[----:B------:R-:W-:Y:S02]  /*0920*/  BSSY B6, `(.L_x_947) ;  /* 0x0001459000067945 */ /* 0x000fe40003800000 */
[----:B------:R-:W-:-:S05]  /*0930*/  SEL R2, R2, 0x2, !P0 ;  /* 0x0000000202027807 */ /* 0x000fca0004000000 */
[----:B------:R2:W-:Y:S01]  /*0940*/  STL [R1+0x14], R2 ;  /* 0x0000140201007387 */ /* 0x0005e20000100800 */
[----:B01-34-:R-:W-:Y:S06]  /*0950*/  BAR.SYNC.DEFER_BLOCKING 0x0 ;  /* 0x0000000000007b1d */ /* 0x01bfec0000010000 */
[----:B------:R-:W-:Y:S05]  /*0960*/  @!P0 BRA `(.L_x_948) ;  /* 0x0000010400b08947 */ /* 0x000fea0003800000 */
.L_x_949:
[----:B------:R-:W-:-:S08]  /*0970*/  NOP ;  /* 0x0000000000007918 */ /* 0x000fd00000000000 */
[----:B------:R-:W0:Y:S02]  /*0980*/  USETMAXREG.TRY_ALLOC.CTAPOOL UP0, 0xf0 ;  /* 0x000000f0000079c8 */ /* 0x000e240008000600 */
[----:B0-----:R-:W-:-:S13]  /*0990*/  PLOP3.LUT P0, PT, PT, PT, UP0, 0x80, 0x0 ;  /* 0x000000000000781c */ /* 0x001fda0003f0f008 */
[----:B------:R-:W-:Y:S05]  /*09a0*/  @!P0 BRA `(.L_x_949) ;  /* 0xfffffffc00f08947 */ /* 0x000fea000383ffff */
[----:B--2---:R-:W0:Y:S01]  /*09b0*/  LDC R2, c[0x0][0xc50] ;  /* 0x00031400ff027b82 */ /* 0x004e220000000800 */
[----:B------:R-:W1:Y:S07]  /*09c0*/  S2R R6, SR_TID.X ;  /* 0x0000000000067919 */ /* 0x000e6e0000002100 */
[----:B------:R-:W2:Y:S08]  /*09d0*/  S2UR UR4, SR_CTAID.Y ;  /* 0x00000000000479c3 */ /* 0x000eb00000002600 */
[----:B------:R-:W3:Y:S08]  /*09e0*/  S2UR UR5, SR_CTAID.Z ;  /* 0x00000000000579c3 */ /* 0x000ef00000002700 */
[----:B------:R-:W-:Y:S06]  /*09f0*/  BAR.ARV 0x8, 0x180 ;  /* 0x0206000000007b1d */ /* 0x000fec0000002000 */
[----:B0-----:R-:W-:Y:S01]  /*0a00*/  ISETP.NE.AND P1, PT, R2, 0x1, PT ;  /* 0x000000010200780c */ /* 0x001fe20003f25270 */
[----:B--2---:R-:W-:Y:S01]  /*0a10*/  IMAD.U32 R18, RZ, RZ, UR4 ;  /* 0x00000004ff127e24 */ /* 0x004fe2000f8e00ff */
[----:B-1----:R-:W-:-:S11]  /*0a20*/  LOP3.LUT R4, R6, 0xffffff80, RZ, 0xc0, !PT ;  /* 0xffffff8006047812 */ /* 0x002fd600078ec0ff */
[----:B------:R-:W0:Y:S01]  /*0a30*/  @P1 LDC R0, c[0x0][0xc54] ;  /* 0x00031500ff001b82 */ /* 0x000e220000000800 */
[----:B------:R-:W-:-:S07]  /*0a40*/  ISETP.NE.AND P0, PT, R4, 0x80, PT ;  /* 0x000000800400780c */ /* 0x000fce0003f05270 */
[----:B------:R-:W1:Y:S08]  /*0a50*/  @P1 LDC R3, c[0x0][0xc58] ;  /* 0x00031600ff031b82 */ /* 0x000e700000000800 */
[----:B------:R-:W-:Y:S06]  /*0a60*/  @!P0 BAR.ARV 0x9, 0x100 ;  /* 0x0244000000008b1d */ /* 0x000fec0000002000 */
[----:B---3--:R-:W-:Y:S01]  /*0a70*/  ISETP.LE.AND P0, PT, RZ, UR5, PT ;  /* 0x00000005ff007c0c */ /* 0x008fe2000bf03270 */
[----:B0-----:R-:W-:-:S05]  /*0a80*/  @P1 IMAD.HI.U32 R0, R0, UR4, RZ ;  /* 0x0000000400001c27 */ /* 0x001fca000f8e00ff */
[----:B-1----:R-:W-:-:S05]  /*0a90*/  @P1 SHF.R.U32.HI R18, RZ, R3, R0 ;  /* 0x00000003ff121219 */ /* 0x002fca0000011600 */
[----:B------:R-:W-:-:S04]  /*0aa0*/  IMAD.MOV R3, RZ, RZ, -R18 ;  /* 0x000000ffff037224 */ /* 0x000fc800078e0a12 */
[----:B------:R-:W-:Y:S01]  /*0ab0*/  IMAD R17, R2, R3, UR4 ;  /* 0x0000000402117e24 */ /* 0x000fe2000f8e0203 */
[----:B------:R-:W-:Y:S06]  /*0ac0*/  @!P0 BRA `(.L_x_950) ;  /* 0x0000014000f88947 */ /* 0x000fec0003800000 */
[----:B------:R-:W0:Y:S01]  /*0ad0*/  LDC R0, c[0x0][0x448] ;  /* 0x00011200ff007b82 */ /* 0x000e220000000800 */
[----:B------:R-:W1:Y:S01]  /*0ae0*/  S2R R23, SR_CTAID.X ;  /* 0x0000000000177919 */ /* 0x000e620000002500 */
[----:B------:R-:W-:-:S06]  /*0af0*/  VIADD R89, R6, 0xffffff80 ;  /* 0xffffff8006597836 */ /* 0x000fcc0000000000 */
[----:B------:R-:W2:Y:S08]  /*0b00*/  LDC.64 R2, c[0x0][0x418] ;  /* 0x00010600ff027b82 */ /* 0x000eb00000000a00 */
[----:B------:R-:W3:Y:S01]  /*0b10*/  LDC.64 R12, c[0x0][0x9e0] ;  /* 0x00027800ff0c7b82 */ /* 0x000ee20000000a00 */
[----:B0-----:R-:W-:-:S07]  /*0b20*/  ISETP.NE.AND P1, PT, R0, 0x1, PT ;  /* 0x000000010000780c */ /* 0x001fce0003f25270 */
[----:B------:R-:W0:Y:S01]  /*0b30*/  LDC R9, c[0x0][0x288] ;  /* 0x0000a200ff097b82 */ /* 0x000e220000000800 */
[----:B--2---:R-:W-:-:S07]  /*0b40*/  ISETP.NE.U32.AND P0, PT, R2, RZ, PT ;  /* 0x000000ff0200720c */ /* 0x004fce0003f05070 */
[----:B------:R-:W2:Y:S01]  /*0b50*/  LDC R16, c[0x0][0x424] ;  /* 0x00010900ff107b82 */ /* 0x000ea20000000800 */
[----:B-1----:R-:W-:Y:S01]  /*0b60*/  IMAD.SHL.U32 R23, R23, 0x80, RZ ;  /* 0x0000008017177824 */ /* 0x002fe200078e00ff */
[----:B------:R-:W-:-:S03]  /*0b70*/  ISETP.NE.AND.EX P0, PT, R3, RZ, PT, P0 ;  /* 0x000000ff0300720c */ /* 0x000fc60003f05300 */
[----:B------:R-:W-:Y:S01]  /*0b80*/  @P1 VIADD R0, R23, 0x7f ;  /* 0x0000007f17001836 */ /* 0x000fe20000000000 */
[----:B---3--:R-:W-:Y:S02]  /*0b90*/  ISETP.GE.AND P2, PT, R13, 0x1, PT ;  /* 0x000000010d00780c */ /* 0x008fe40003f46270 */
[----:B------:R-:W1:Y:S08]  /*0ba0*/  @P1 LDC R5, c[0x0][0x44c] ;  /* 0x00011300ff051b82 */ /* 0x000e700000000800 */
[----:B------:R-:W3:Y:S01]  /*0bb0*/  @P1 LDC R7, c[0x0][0x450] ;  /* 0x00011400ff071b82 */ /* 0x000ee20000000800 */
[----:B0-----:R-:W-:-:S07]  /*0bc0*/  IADD3 R3, -R9, 0x1, RZ ;  /* 0x0000000109037810 */ /* 0x001fce0007ffe1ff */
[----:B------:R-:W0:Y:S01]  /*0bd0*/  LDC R11, c[0x0][0x2f0] ;  /* 0x0000bc00ff0b7b82 */ /* 0x000e220000000800 */
[----:B--2---:R-:W-:Y:S01]  /*0be0*/  SEL R16, R16, 0x1, P0 ;  /* 0x0000000110107807 */ /* 0x004fe20000000000 */
[----:B-1----:R-:W-:-:S04]  /*0bf0*/  @P1 IMAD.HI.U32 R2, R0, R5, RZ ;  /* 0x0000000500021227 */ /* 0x002fc800078e00ff */
[----:B------:R-:W-:Y:S01]  /*0c00*/  VIADD R0, R23, 0x7f ;  /* 0x0000007f17007836 */ /* 0x000fe20000000000 */
[----:B---3--:R-:W-:Y:S01]  /*0c10*/  @P1 SHF.R.U32.HI R0, RZ, R7, R2 ;  /* 0x00000007ff001219 */ /* 0x008fe20000011602 */
[----:B0-----:R-:W-:-:S04]  /*0c20*/  IMAD R3, R16, R11, R3 ;  /* 0x0000000b10037224 */ /* 0x001fc800078e0203 */
[----:B------:R-:W-:-:S04]  /*0c30*/  IMAD.IADD R3, R3, 0x1, R0 ;  /* 0x0000000103037824 */ /* 0x000fc800078e0200 */
[----:B------:R-:W-:Y:S01]  /*0c40*/  IMAD.IADD R0, R3, 0x1, R12 ;  /* 0x0000000103007824 */ /* 0x000fe200078e020c */
[----:B------:R-:W-:Y:S06]  /*0c50*/  @!P2 BRA `(.L_x_951) ;  /* 0x000000000040a947 */ /* 0x000fec0003800000 */
[C---:B------:R-:W-:Y:S01]  /*0c60*/  ISETP.GT.AND P0, PT, R3.reuse, RZ, PT ;  /* 0x000000ff0300720c */ /* 0x040fe20003f04270 */
[----:B------:R-:W-:-:S12]  /*0c70*/  VIADD R2, R3, 0xffffffff ;  /* 0xffffffff03027836 */ /* 0x000fd80000000000 */
[----:B------:R-:W-:Y:S05]  /*0c80*/  @P0 BRA `(.L_x_952) ;  /* 0x00000000001c0947 */ /* 0x000fea0003800000 */
[----:B------:R-:W-:Y:S01]  /*0c90*/  ISETP.NE.AND P0, PT, R13, 0x1, PT ;  /* 0x000000010d00780c */ /* 0x000fe20003f05270 */
[----:B------:R-:W-:-:S12]  /*0ca0*/  IMAD.MOV R3, RZ, RZ, -R3 ;  /* 0x000000ffff037224 */ /* 0x000fd800078e0a03 */
[----:B------:R-:W0:Y:S02]  /*0cb0*/  @P0 LDC.64 R4, c[0x0][0x9e8] ;  /* 0x00027a00ff040b82 */ /* 0x000e240000000a00 */
[----:B0-----:R-:W-:-:S05]  /*0cc0*/  @P0 IMAD.HI.U32 R2, R3, R4, RZ ;  /* 0x0000000403020227 */ /* 0x001fca00078e00ff */
[----:B------:R-:W-:-:S04]  /*0cd0*/  @P0 SHF.R.U32.HI R3, RZ, R5, R2 ;  /* 0x00000005ff030219 */ /* 0x000fc80000011602 */
[----:B------:R-:W-:Y:S01]  /*0ce0*/  LOP3.LUT R2, RZ, R3, RZ, 0x33, !PT ;  /* 0x00000003ff027212 */ /* 0x000fe200078e33ff */
[----:B------:R-:W-:Y:S06]  /*0cf0*/  BRA `(.L_x_953) ;  /* 0x0000000000107947 */ /* 0x000fec0003800000 */
.L_x_952:
[----:B------:R-:W-:-:S13]  /*0d00*/  ISETP.NE.AND P0, PT, R13, 0x1, PT ;  /* 0x000000010d00780c */ /* 0x000fda0003f05270 */
[----:B------:R-:W0:Y:S02]  /*0d10*/  @P0 LDC.64 R4, c[0x0][0x9e8] ;  /* 0x00027a00ff040b82 */ /* 0x000e240000000a00 */
[----:B0-----:R-:W-:-:S05]  /*0d20*/  @P0 IMAD.HI.U32 R4, R2, R4, RZ ;  /* 0x0000000402040227 */ /* 0x001fca00078e00ff */
[----:B------:R-:W-:-:S07]  /*0d30*/  @P0 SHF.R.U32.HI R2, RZ, R5, R4 ;  /* 0x00000005ff020219 */ /* 0x000fce0000011604 */
.L_x_953:
[----:B------:R-:W-:-:S05]  /*0d40*/  IMAD R3, R2, R13, R13 ;  /* 0x0000000d02037224 */ /* 0x000fca00078e020d */
[----:B------:R-:W-:-:S07]  /*0d50*/  VIMNMX R0, R0, R3, PT ;  /* 0x0000000300007248 */ /* 0x000fce0003fe0100 */
.L_x_951:
[----:B------:R-:W0:Y:S01]  /*0d60*/  @P1 LDC R4, c[0x0][0x44c] ;  /* 0x00011300ff041b82 */ /* 0x000e220000000800 */
[----:B------:R-:W-:Y:S01]  /*0d70*/  VIADD R2, R0, 0x7f ;  /* 0x0000007f00027836 */ /* 0x000fe20000000000 */
[----:B------:R-:W-:Y:S01]  /*0d80*/  ULDC UR4, c[0x0][0x9dc] ;  /* 0x0002770000047ab9 */ /* 0x000fe20000000800 */
[CC--:B------:R-:W-:Y:S02]  /*0d90*/  IMAD R0, R16.reuse, R11.reuse, 0x7f ;  /* 0x0000007f10007424 */ /* 0x0c0fe400078e020b */
[----:B------:R-:W-:Y:S01]  /*0da0*/  IMAD.MOV.U32 R7, RZ, RZ, R23 ;  /* 0x000000ffff077224 */ /* 0x000fe200078e0017 */
[----:B------:R-:W-:Y:S01]  /*0db0*/  SHF.R.S32.HI R5, RZ, 0x1f, R2 ;  /* 0x0000001fff057819 */ /* 0x000fe20000011402 */
[----:B------:R-:W-:Y:S01]  /*0dc0*/  IMAD R88, R16, R11, -R9 ;  /* 0x0000000b10587224 */ /* 0x000fe200078e0a09 */
[----:B------:R-:W1:Y:S01]  /*0dd0*/  @P1 LDC R15, c[0x0][0x450] ;  /* 0x00011400ff0f1b82 */ /* 0x000e620000000800 */
[----:B------:R-:W-:Y:S02]  /*0de0*/  SHF.R.S32.HI R3, RZ, 0x1f, R0 ;  /* 0x0000001fff037819 */ /* 0x000fe40000011400 */
[----:B------:R-:W-:-:S02]  /*0df0*/  LEA.HI R5, R5, R2, RZ, 0x7 ;  /* 0x0000000205057211 */ /* 0x000fc400078f38ff */
[----:B------:R-:W-:Y:S02]  /*0e00*/  LEA.HI R3, R3, R0, RZ, 0x7 ;  /* 0x0000000003037211 */ /* 0x000fe400078f38ff */
[----:B------:R-:W-:Y:S02]  /*0e10*/  SHF.R.S32.HI R0, RZ, 0x7, R5 ;  /* 0x00000007ff007819 */ /* 0x000fe40000011405 */
[----:B------:R-:W-:-:S04]  /*0e20*/  SHF.R.S32.HI R3, RZ, 0x7, R3 ;  /* 0x00000007ff037819 */ /* 0x000fc80000011403 */
[----:B------:R-:W-:Y:S01]  /*0e30*/  VIMNMX R9, R3, R0, PT ;  /* 0x0000000003097248 */ /* 0x000fe20003fe0100 */
[----:B0-----:R-:W-:-:S05]  /*0e40*/  @P1 IMAD.HI.U32 R4, R23, R4, RZ ;  /* 0x0000000417041227 */ /* 0x001fca00078e00ff */
[----:B-1----:R-:W-:-:S05]  /*0e50*/  @P1 SHF.R.U32.HI R7, RZ, R15, R4 ;  /* 0x0000000fff071219 */ /* 0x002fca0000011604 */
[----:B------:R-:W-:-:S04]  /*0e60*/  IMAD.IADD R2, R88, 0x1, R7 ;  /* 0x0000000158027824 */ /* 0x000fc800078e0207 */
[----:B------:R-:W-:Y:S01]  /*0e70*/  VIADD R0, R2, -UR4 ;  /* 0x8000000402007c36 */ /* 0x000fe20008000000 */
[----:B------:R-:W-:Y:S06]  /*0e80*/  @!P2 BRA `(.L_x_954) ;  /* 0x00000000003ca947 */ /* 0x000fec0003800000 */
[----:B------:R-:W-:-:S13]  /*0e90*/  ISETP.GT.AND P0, PT, R2, -0x1, PT ;  /* 0xffffffff0200780c */ /* 0x000fda0003f04270 */
[----:B------:R-:W-:Y:S05]  /*0ea0*/  @P0 BRA `(.L_x_955) ;  /* 0x00000000001c0947 */ /* 0x000fea0003800000 */
[----:B------:R-:W-:Y:S02]  /*0eb0*/  ISETP.NE.AND P0, PT, R13, 0x1, PT ;  /* 0x000000010d00780c */ /* 0x000fe40003f05270 */
[----:B------:R-:W-:-:S11]  /*0ec0*/  LOP3.LUT R3, RZ, R2, RZ, 0x33, !PT ;  /* 0x00000002ff037212 */ /* 0x000fd600078e33ff */
[----:B------:R-:W0:Y:S02]  /*0ed0*/  @P0 LDC.64 R4, c[0x0][0x9e8] ;  /* 0x00027a00ff040b82 */ /* 0x000e240000000a00 */
[----:B0-----:R-:W-:-:S05]  /*0ee0*/  @P0 IMAD.HI.U32 R2, R3, R4, RZ ;  /* 0x0000000403020227 */ /* 0x001fca00078e00ff */
[----:B------:R-:W-:-:S04]  /*0ef0*/  @P0 SHF.R.U32.HI R3, RZ, R5, R2 ;  /* 0x00000005ff030219 */ /* 0x000fc80000011602 */
[----:B------:R-:W-:Y:S01]  /*0f00*/  LOP3.LUT R2, RZ, R3, RZ, 0x33, !PT ;  /* 0x00000003ff027212 */ /* 0x000fe200078e33ff */
[----:B------:R-:W-:Y:S06]  /*0f10*/  BRA `(.L_x_956) ;  /* 0x0000000000107947 */ /* 0x000fec0003800000 */
.L_x_955:
[----:B------:R-:W-:-:S13]  /*0f20*/  ISETP.NE.AND P0, PT, R13, 0x1, PT ;  /* 0x000000010d00780c */ /* 0x000fda0003f05270 */
[----:B------:R-:W0:Y:S02]  /*0f30*/  @P0 LDC.64 R4, c[0x0][0x9e8] ;  /* 0x00027a00ff040b82 */ /* 0x000e240000000a00 */
[----:B0-----:R-:W-:-:S05]  /*0f40*/  @P0 IMAD.HI.U32 R4, R2, R4, RZ ;  /* 0x0000000402040227 */ /* 0x001fca00078e00ff */
[----:B------:R-:W-:-:S07]  /*0f50*/  @P0 SHF.R.U32.HI R2, RZ, R5, R4 ;  /* 0x00000005ff020219 */ /* 0x000fce0000011604 */
.L_x_956:
[----:B------:R-:W-:-:S05]  /*0f60*/  IMAD R3, R2, R13, RZ ;  /* 0x0000000d02037224 */ /* 0x000fca00078e02ff */
[----:B------:R-:W-:-:S07]  /*0f70*/  VIMNMX R0, R0, R3, !PT ;  /* 0x0000000300007248 */ /* 0x000fce0007fe0100 */
.L_x_954:
[----:B------:R-:W-:Y:S01]  /*0f80*/  SHF.R.S32.HI R3, RZ, 0x1f, R0 ;  /* 0x0000001fff037819 */ /* 0x000fe20000011400 */
[----:B------:R-:W-:-:S03]  /*0f90*/  IMAD.MOV.U32 R22, RZ, RZ, RZ ;  /* 0x000000ffff167224 */ /* 0x000fc600078e00ff */
[----:B------:R-:W-:Y:S02]  /*0fa0*/  LEA.HI R3, R3, R0, RZ, 0x7 ;  /* 0x0000000003037211 */ /* 0x000fe400078f38ff */
[----:B------:R-:W-:Y:S02]  /*0fb0*/  SHF.R.U32.HI R0, RZ, 0x10, R17 ;  /* 0x00000010ff007819 */ /* 0x000fe40000011611 */
[----:B------:R-:W-:Y:S02]  /*0fc0*/  SHF.R.S32.HI R3, RZ, 0x7, R3 ;  /* 0x00000007ff037819 */ /* 0x000fe40000011403 */
[----:B------:R-:W-:Y:S02]  /*0fd0*/  ISETP.NE.AND P0, PT, R0, RZ, PT ;  /* 0x000000ff0000720c */ /* 0x000fe40003f05270 */
[----:B------:R-:W-:Y:S02]  /*0fe0*/  VIMNMX R8, RZ, R3, !PT ;  /* 0x00000003ff087248 */ /* 0x000fe40007fe0100 */
[----:B------:R-:W-:-:S02]  /*0ff0*/  LOP3.LUT R17, R17, 0xffff, RZ, 0xc0, !PT ;  /* 0x0000ffff11117812 */ /* 0x000fc400078ec0ff */
[----:B------:R-:W-:-:S07]  /*1000*/  ISETP.GT.AND P1, PT, R9, R8, PT ;  /* 0x000000080900720c */ /* 0x000fce0003f24270 */
[----:B------:R-:W0:Y:S06]  /*1010*/  @!P0 LDC R0, c[0x0][0x9f0] ;  /* 0x00027c00ff008b82 */ /* 0x000e2c0000000800 */
[----:B------:R-:W-:Y:S05]  /*1020*/  @!P1 BRA `(.L_x_957) ;  /* 0x0000000000709947 */ /* 0x000fea0003800000 */
[-C--:B0-----:R-:W-:Y:S02]  /*1030*/  IABS R6, R0.reuse ;  /* 0x0000000000067213 */ /* 0x081fe40000000000 */
[----:B------:R-:W-:Y:S02]  /*1040*/  IADD3 R2, R0, -0x1, R9 ;  /* 0xffffffff00027810 */ /* 0x000fe40007ffe009 */
[----:B------:R-:W0:Y:S03]  /*1050*/  I2F.RP R4, R6 ;  /* 0x0000000600047306 */ /* 0x000e260000209400 */
[----:B------:R-:W-:Y:S01]  /*1060*/  IMAD.IADD R5, R2, 0x1, -R8 ;  /* 0x0000000102057824 */ /* 0x000fe200078e0a08 */
[----:B------:R-:W-:-:S04]  /*1070*/  IABS R2, R0 ;  /* 0x0000000000027213 */ /* 0x000fc80000000000 */
[----:B------:R-:W-:Y:S02]  /*1080*/  IABS R10, R5 ;  /* 0x00000005000a7213 */ /* 0x000fe40000000000 */
[----:B------:R-:W-:-:S04]  /*1090*/  LOP3.LUT R5, R5, R0, RZ, 0x3c, !PT ;  /* 0x0000000005057212 */ /* 0x000fc800078e3cff */
[----:B------:R-:W-:Y:S01]  /*10a0*/  ISETP.GE.AND P2, PT, R5, RZ, PT ;  /* 0x000000ff0500720c */ /* 0x000fe20003f46270 */
[----:B0-----:R-:W0:Y:S02]  /*10b0*/  MUFU.RCP R4, R4 ;  /* 0x0000000400047308 */ /* 0x001e240000001000 */
[----:B0-----:R-:W-:Y:S02]  /*10c0*/  VIADD R3, R4, 0xffffffe ;  /* 0x0ffffffe04037836 */ /* 0x001fe40000000000 */
[----:B------:R-:W-:Y:S02]  /*10d0*/  IMAD.MOV R4, RZ, RZ, -R2 ;  /* 0x000000ffff047224 */ /* 0x000fe400078e0a02 */
[----:B------:R-:W-:Y:S02]  /*10e0*/  IMAD.MOV.U32 R2, RZ, RZ, RZ ;  /* 0x000000ffff027224 */ /* 0x000fe400078e00ff */
[----:B------:R-:W0:Y:S02]  /*10f0*/  F2I.FTZ.U32.TRUNC.NTZ R3, R3 ;  /* 0x0000000300037305 */ /* 0x000e24000021f000 */
[----:B0-----:R-:W-:-:S04]  /*1100*/  IMAD.MOV R7, RZ, RZ, -R3 ;  /* 0x000000ffff077224 */ /* 0x001fc800078e0a03 */
[----:B------:R-:W-:-:S04]  /*1110*/  IMAD R7, R7, R6, RZ ;  /* 0x0000000607077224 */ /* 0x000fc800078e02ff */
[----:B------:R-:W-:-:S04]  /*1120*/  IMAD.HI.U32 R2, R3, R7, R2 ;  /* 0x0000000703027227 */ /* 0x000fc800078e0002 */
[----:B------:R-:W-:-:S04]  /*1130*/  IMAD.MOV.U32 R3, RZ, RZ, R10 ;  /* 0x000000ffff037224 */ /* 0x000fc800078e000a */
        /* <DEDUP_REMOVED lines=10> */
[----:B------:R-:W-:-:S07]  /*11e0*/  IMAD.MOV.U32 R22, RZ, RZ, R2 ;  /* 0x000000ffff167224 */ /* 0x000fce00078e0002 */
.L_x_957:
[-C--:B------:R-:W-:Y:S01]  /*11f0*/  IMAD R17, R17, R22.reuse, R8 ;  /* 0x0000001611117224 */ /* 0x080fe200078e0208 */
[----:B------:R-:W-:Y:S01]  /*1200*/  PLOP3.LUT P0, PT, PT, PT, PT, 0x80, 0x0 ;  /* 0x000000000000781c */ /* 0x000fe20003f0f070 */
[----:B0-----:R-:W-:Y:S01]  /*1210*/  IMAD.MOV.U32 R0, RZ, RZ, RZ ;  /* 0x000000ffff007224 */ /* 0x001fe200078e00ff */
[----:B------:R-:W-:Y:S01]  /*1220*/  CS2R R150, SRZ ;  /* 0x0000000000967805 */ /* 0x000fe2000001ff00 */
[----:B------:R-:W-:Y:S01]  /*1230*/  IMAD.MOV.U32 R4, RZ, RZ, RZ ;  /* 0x000000ffff047224 */ /* 0x000fe200078e00ff */
[----:B------:R-:W-:Y:S02]  /*1240*/  VIADDMNMX R22, R17, R22, R9, PT ;  /* 0x0000001611167246 */ /* 0x000fe40003800109 */
[----:B------:R-:W-:Y:S02]  /*1250*/  CS2R R148, SRZ ;  /* 0x0000000000947805 */ /* 0x000fe4000001ff00 */
[----:B------:R-:W-:Y:S02]  /*1260*/  CS2R R146, SRZ ;  /* 0x0000000000927805 */ /* 0x000fe4000001ff00 */
[----:B------:R-:W-:-:S02]  /*1270*/  CS2R R144, SRZ ;  /* 0x0000000000907805 */ /* 0x000fc4000001ff00 */
[----:B------:R-:W-:Y:S02]  /*1280*/  ISETP.GT.AND P1, PT, R22, R17, PT ;  /* 0x000000111600720c */ /* 0x000fe40003f24270 */
        /* <DEDUP_REMOVED lines=28> */
[----:B------:R-:W-:Y:S06]  /*1450*/  @!P1 BRA `(.L_x_958) ;  /* 0x000000e000d89947 */ /* 0x000fec0003800000 */
[----:B------:R-:W-:Y:S01]  /*1460*/  SHF.R.S32.HI R92, RZ, 0x1f, R89 ;  /* 0x0000001fff5c7819 */ /* 0x000fe20000011459 */
[----:B------:R-:W0:Y:S01]  /*1470*/  S2UR UR5, SR_CgaCtaId ;  /* 0x00000000000579c3 */ /* 0x000e220000008800 */
[----:B------:R-:W-:Y:S02]  /*1480*/  UMOV UR36, 0x400 ;  /* 0x0000040000247882 */ /* 0x000fe40000000000 */
[----:B------:R-:W-:-:S04]  /*1490*/  LEA.HI R93, R92, R89, RZ, 0x7 ;  /* 0x000000595c5d7211 */ /* 0x000fc800078f38ff */
[----:B------:R-:W-:-:S05]  /*14a0*/  SHF.R.S32.HI R91, RZ, 0x7, R93 ;  /* 0x00000007ff5b7819 */ /* 0x000fca000001145d */
[----:B------:R-:W1:Y:S01]  /*14b0*/  SHFL.IDX PT, R0, R91, RZ, 0x1f ;  /* 0x00001fff5b007589 */ /* 0x000e6200000e0000 */
[----:B0-----:R-:W-:-:S04]  /*14c0*/  ULEA UR36, UR5, UR36, 0x18 ;  /* 0x0000002405247291 */ /* 0x001fc8000f8ec03f */
[----:B------:R-:W-:-:S04]  /*14d0*/  UIADD3 UR5, UR36, 0x10400, URZ ;  /* 0x0001040024057890 */ /* 0x000fc8000fffe03f */
[----:B------:R-:W-:Y:S01]  /*14e0*/  ULOP3.LUT UP0, URZ, UR5, 0x3ff, URZ, 0xc0, !UPT ;  /* 0x000003ff053f7892 */ /* 0x000fe2000f80c03f */
[----:B-1----:R-:W-:-:S05]  /*14f0*/  R2UR UR37, R0 ;  /* 0x00000000002572ca */ /* 0x002fca00000e0000 */
[----:B------:R-:W-:-:S08]  /*1500*/  PLOP3.LUT P0, PT, PT, PT, UP0, 0x80, 0x0 ;  /* 0x000000000000781c */ /* 0x000fd00003f0f008 */
[----:B------:R-:W-:-:S04]  /*1510*/  ULEA.HI UR4, UR37, UR37, URZ, 0x1 ;  /* 0x0000002525047291 */ /* 0x000fc8000f8f083f */
        /* <DEDUP_REMOVED lines=22> */
.L_x_959:
[----:B------:R-:W2:Y:S01]  /*1680*/  LDL.LU R20, [R1+0x14] ;  /* 0x0000140001147983 */ /* 0x000ea20000300800 */
[----:B------:R-:W-:-:S04]  /*1690*/  SHF.L.U32 R2, RZ, 0x1f, RZ ;  /* 0x0000001fff027819 */ /* 0x000fc800000006ff */
[----:B------:R-:W0:Y:S01]  /*16a0*/  SYNCS.PHASECHK.TRANS64.TRYWAIT P1, [UR36+0x28800], R2 ;  /* 0x02880002ff0075a7 */ /* 0x000e220008020164 */
[----:B--2---:R-:W-:-:S04]  /*16b0*/  LOP3.LUT R0, R20, 0x1, RZ, 0xfc, !PT ;  /* 0x0000000114007812 */ /* 0x004fc800078efcff */
[----:B------:R-:W-:Y:S01]  /*16c0*/  ISETP.NE.AND P0, PT, R0, 0x3, PT ;  /* 0x000000030000780c */ /* 0x000fe20003f05270 */
[----:B0-----:R-:W-:-:S12]  /*16d0*/  @!P1 BRA `(.L_x_960) ;  /* 0x0000013400fc9947 */ /* 0x001fd80003800000 */
.L_x_1120:
[----:B------:R-:W-:Y:S05]  /*16e0*/  @!P0 BRA `(.L_x_961) ;  /* 0x0000000000048947 */ /* 0x000fea0003800000 */
[----:B------:R-:W-:Y:S01]  /*16f0*/  BPT.TRAP 0x1 ;  /* 0x000000040000795c */ /* 0x000fe20000300000 */
.L_x_961:
[----:B------:R1:W2:Y:S01]  /*1700*/  SYNCS.PHASECHK.TRANS64.TRYWAIT P2, [UR36+0x28830], R2 ;  /* 0x02883002ff0075a7 */ /* 0x0002a20008040164 */
[----:B------:R-:W-:Y:S05]  /*1710*/  @!P0 BRA `(.L_x_962) ;  /* 0x0000000000048947 */ /* 0x000fea0003800000 */
[----:B------:R-:W-:Y:S01]  /*1720*/  BPT.TRAP 0x1 ;  /* 0x000000040000795c */ /* 0x000fe20000300000 */
.L_x_962:
[----:B------:R-:W3:Y:S01]  /*1730*/  S2R R0, SR_TID.X ;  /* 0x0000000000007919 */ /* 0x000ee20000002100 */
[----:B------:R-:W-:-:S05]  /*1740*/  IMAD.U32 R6, RZ, RZ, UR38 ;  /* 0x00000026ff067e24 */ /* 0x000fca000f8e00ff */
[----:B------:R-:W-:Y:S02]  /*1750*/  LOP3.LUT R6, R6, 0x10000, RZ, 0xfc, !PT ;  /* 0x0001000006067812 */ /* 0x000fe400078efcff */
[----:B---3--:R-:W-:-:S04]  /*1760*/  LOP3.LUT R0, R0, 0x7f, RZ, 0xc0, !PT ;  /* 0x0000007f00007812 */ /* 0x008fc800078ec0ff */
[----:B------:R-:W-:Y:S01]  /*1770*/  ISETP.NE.AND P1, PT, R0, RZ, PT ;  /* 0x000000ff0000720c */ /* 0x000fe20003f25270 */
[----:B--2---:R-:W-:-:S12]  /*1780*/  @P2 BRA `(.L_x_963) ;  /* 0x0000000000082947 */ /* 0x004fd80003800000 */
[----:B------:R-:W2:Y:S02]  /*1790*/  SYNCS.PHASECHK.TRANS64.TRYWAIT P2, [UR36+0x28830], R2 ;  /* 0x02883002ff0075a7 */ /* 0x000ea40008040164 */
[----:B--2---:R-:W-:Y:S05]  /*17a0*/  @!P2 BRA `(.L_x_964) ;  /* 0x0000013400e0a947 */ /* 0x004fea0003800000 */
.L_x_963:
[----:B------:R-:W-:Y:S05]  /*17b0*/  WARPSYNC.ALL ;  /* 0x0000000000007948 */ /* 0x000fea0003800000 */
[----:B------:R-:W-:Y:S01]  /*17c0*/  IMAD.MOV.U32 R7, RZ, RZ, 0x40000040 ;  /* 0x40000040ff077424 */ /* 0x000fe200078e00ff */
[----:B------:R-:W-:Y:S01]  /*17d0*/  UIADD3 UR4, UR36, 0x18400, URZ ;  /* 0x0001840024047890 */ /* 0x000fe2000fffe03f */
[----:B------:R-:W-:Y:S01]  /*17e0*/  R2UR UR8, R6 ;  /* 0x00000000060872ca */ /* 0x000fe200000e0000 */
[----:B------:R-:W-:Y:S02]  /*17f0*/  WARPGROUP.ARRIVE ;  /* 0x00000000000079c5 */ /* 0x000fe40000000000 */
[----:B------:R-:W-:Y:S01]  /*1800*/  R2UR UR9, R7 ;  /* 0x00000000070972ca */ /* 0x000fe200000e0000 */
[----:B------:R-:W-:Y:S01]  /*1810*/  USHF.R.U32.HI UR4, URZ, 0x4, UR4 ;  /* 0x000000043f047899 */ /* 0x000fe20008011604 */
[----:B01----:R-:W0:Y:S01]  /*1820*/  LDC R2, c[0x0][0x448] ;  /* 0x00011200ff027b82 */ /* 0x003e220000000800 */
[----:B------:R-:W-:Y:S01]  /*1830*/  UMOV UR11, 0x40000040 ;  /* 0x40000040000b7882 */ /* 0x000fe20000000000 */
[----:B------:R-:W-:Y:S01]  /*1840*/  UMOV UR33, 0x40000040 ;  /* 0x4000004000217882 */ /* 0x000fe20000000000 */
[----:B------:R-:W-:Y:S01]  /*1850*/  ULOP3.LUT UR4, UR4, 0x3fff, URZ, 0xc0, !UPT ;  /* 0x00003fff04047892 */ /* 0x000fe2000f8ec03f */
[----:B------:R-:W-:Y:S01]  /*1860*/  LEA.HI R11, R91, R91, RZ, 0x1 ;  /* 0x0000005b5b0b7211 */ /* 0x000fe200078f08ff */
[----:B------:R-:W-:Y:S01]  /*1870*/  UMOV UR35, 0x40000040 ;  /* 0x4000004000237882 */ /* 0x000fe20000000000 */
[----:B------:R-:W-:Y:S01]  /*1880*/  UMOV UR29, 0x40000040 ;  /* 0x40000040001d7882 */ /* 0x000fe20000000000 */
[----:B------:R-:W-:Y:S01]  /*1890*/  ULOP3.LUT UR6, UR4, 0x10000, URZ, 0xfc, !UPT ;  /* 0x0001000004067892 */ /* 0x000fe2000f8efc3f */
[----:B------:R-:W-:Y:S01]  /*18a0*/  LEA.HI R92, R92, R89, RZ, 0x2 ;  /* 0x000000595c5c7211 */ /* 0x000fe200078f10ff */
[----:B------:R-:W-:Y:S01]  /*18b0*/  UMOV UR31, 0x40000040 ;  /* 0x40000040001f7882 */ /* 0x000fe20000000000 */
[----:B------:R-:W-:Y:S01]  /*18c0*/  UMOV UR25, 0x40000040 ;  /* 0x4000004000197882 */ /* 0x000fe20000000000 */
[----:B------:R-:W-:Y:S01]  /*18d0*/  UIADD3 UR34, UR6, 0x2, URZ ;  /* 0x0000000206227890 */ /* 0x000fe2000fffe03f */
[----:B------:R-:W-:Y:S01]  /*18e0*/  LOP3.LUT R92, R92, 0xfffffffc, RZ, 0xc0, !PT ;  /* 0xfffffffc5c5c7812 */ /* 0x000fe200078ec0ff */
[----:B------:R-:W-:-:S02]  /*18f0*/  UIADD3 UR30, UR6, 0x4, URZ ;  /* 0x00000004061e7890 */ /* 0x000fc4000fffe03f */
[----:B------:R-:W-:Y:S01]  /*1900*/  UMOV UR10, UR6 ;  /* 0x00000006000a7c82 */ /* 0x000fe20008000000 */
[----:B------:R-:W-:Y:S01]  /*1910*/  UIADD3 UR26, UR6, 0x6, URZ ;  /* 0x00000006061a7890 */ /* 0x000fe2000fffe03f */
[----:B------:R-:W-:Y:S01]  /*1920*/  HGMMA.64x128x16.F32.BF16 R24, gdesc[UR8], RZ, !UPT, gsb0 ;  /* 0x01e00000081879f0 */ /* 0x000fe2000c0018ff */
[----:B------:R-:W-:Y:S01]  /*1930*/  R2UR UR8, R6 ;  /* 0x00000000060872ca */ /* 0x000fe200000e0000 */
[----:B------:R-:W-:Y:S01]  /*1940*/  UMOV UR27, 0x40000040 ;  /* 0x40000040001b7882 */ /* 0x000fe20000000000 */
[----:B------:R-:W-:Y:S01]  /*1950*/  UIADD3 UR22, UR6, 0x400, URZ ;  /* 0x0000040006167890 */ /* 0x000fe2000fffe03f */
[----:B------:R-:W-:Y:S01]  /*1960*/  IMAD.IADD R92, R89, 0x1, -R92 ;  /* 0x00000001595c7824 */ /* 0x000fe200078e0a5c */
[----:B------:R-:W-:Y:S01]  /*1970*/  UMOV UR21, 0x40000040 ;  /* 0x4000004000157882 */ /* 0x000fe20000000000 */
[----:B------:R-:W-:Y:S01]  /*1980*/  UMOV UR23, 0x40000040 ;  /* 0x4000004000177882 */ /* 0x000fe20000000000 */
[----:B------:R-:W-:Y:S01]  /*1990*/  UIADD3 UR18, UR6, 0x402, URZ ;  /* 0x0000040206127890 */ /* 0x000fe2000fffe03f */
[----:B0-----:R-:W-:Y:S01]  /*19a0*/  ISETP.NE.AND P2, PT, R2, 0x1, PT ;  /* 0x000000010200780c */ /* 0x001fe20003f45270 */
[----:B------:R-:W-:Y:S01]  /*19b0*/  UMOV UR17, 0x40000040 ;  /* 0x4000004000117882 */ /* 0x000fe20000000000 */
[----:B------:R-:W-:Y:S01]  /*19c0*/  UMOV UR19, 0x40000040 ;  /* 0x4000004000137882 */ /* 0x000fe20000000000 */
[----:B------:R-:W-:Y:S01]  /*19d0*/  UIADD3 UR14, UR6, 0x404, URZ ;  /* 0x00000404060e7890 */ /* 0x000fe2000fffe03f */
[----:B------:R-:W-:Y:S01]  /*19e0*/  LOP3.LUT R2, R93, 0xffffff80, RZ, 0xc0, !PT ;  /* 0xffffff805d027812 */ /* 0x000fe200078ec0ff */
[----:B------:R-:W-:Y:S01]  /*19f0*/  UMOV UR13, 0x40000040 ;  /* 0x40000040000d7882 */ /* 0x000fe20000000000 */
[----:B------:R-:W-:Y:S01]  /*1a00*/  UIADD3 UR32, UR8, 0x2, URZ ;  /* 0x0000000208207890 */ /* 0x000fe2000fffe03f */
[----:B------:R-:W-:Y:S01]  /*1a10*/  LEA.HI R15, R92, R92, RZ, 0x1 ;  /* 0x0000005c5c0f7211 */ /* 0x000fe200078f08ff */
[----:B------:R-:W-:Y:S01]  /*1a20*/  UIADD3 UR28, UR8, 0x4, URZ ;  /* 0x00000004081c7890 */ /* 0x000fe2000fffe03f */
[----:B------:R-:W-:Y:S01]  /*1a30*/  IMAD.IADD R2, R89, 0x1, -R2 ;  /* 0x0000000159027824 */ /* 0x000fe200078e0a02 */
[----:B------:R-:W-:Y:S01]  /*1a40*/  UIADD3 UR24, UR8, 0x6, URZ ;  /* 0x0000000608187890 */ /* 0x000fe2000fffe03f */
[----:B------:R-:W-:Y:S01]  /*1a50*/  LOP3.LUT R15, R15, 0x1ffffffe, RZ, 0xc0, !PT ;  /* 0x1ffffffe0f0f7812 */ /* 0x000fe200078ec0ff */
[----:B------:R-:W-:-:S02]  /*1a60*/  UIADD3 UR20, UR8, 0x400, URZ ;  /* 0x0000040008147890 */ /* 0x000fc4000fffe03f */
[----:B------:R-:W-:Y:S01]  /*1a70*/  UIADD3 UR16, UR8, 0x402, URZ ;  /* 0x0000040208107890 */ /* 0x000fe2000fffe03f */
[----:B------:R-:W-:Y:S01]  /*1a80*/  SHF.R.S32.HI R5, RZ, 0x1f, R2 ;  /* 0x0000001fff057819 */ /* 0x000fe20000011402 */
[----:B------:R-:W-:Y:S01]  /*1a90*/  UIADD3 UR12, UR8, 0x404, URZ ;  /* 0x00000404080c7890 */ /* 0x000fe2000fffe03f */
[----:B------:R-:W-:Y:S01]  /*1aa0*/  UMOV UR15, 0x40000040 ;  /* 0x40000040000f7882 */ /* 0x000fe20000000000 */
[----:B------:R-:W-:Y:S01]  /*1ab0*/  UIADD3 UR8, UR8, 0x406, URZ ;  /* 0x0000040608087890 */ /* 0x000fe2000fffe03f */
[----:B------:R-:W-:Y:S01]  /*1ac0*/  LEA.HI R14, R5, R2, RZ, 0x5 ;  /* 0x00000002050e7211 */ /* 0x000fe200078f28ff */
[----:B------:R-:W-:Y:S01]  /*1ad0*/  UIADD3 UR10, UR6, 0x406, URZ ;  /* 0x00000406060a7890 */ /* 0x000fe2000fffe03f */
[----:B------:R-:W-:Y:S01]  /*1ae0*/  UMOV UR9, 0x40000040 ;  /* 0x4000004000097882 */ /* 0x000fe20000000000 */
[----:B------:R-:W-:Y:S01]  /*1af0*/  UMOV UR11, 0x40000040 ;  /* 0x40000040000b7882 */ /* 0x000fe20000000000 */
[----:B------:R-:W-:Y:S01]  /*1b00*/  ULDC UR4, c[0x0][0x9d8] ;  /* 0x0002760000047ab9 */ /* 0x000fe20000000800 */
[----:B------:R-:W-:Y:S01]  /*1b10*/  SHF.R.S32.HI R14, RZ, 0x5, R14 ;  /* 0x00000005ff0e7819 */ /* 0x000fe2000001140e */
[----:B------:R-:W-:Y:S01]  /*1b20*/  ULDC UR38, c[0x0][0x2f0] ;  /* 0x0000bc0000267ab9 */ /* 0x000fe20000000800 */
[----:B------:R-:W-:-:S02]  /*1b30*/  ULDC UR5, c[0x0][0x9dc] ;  /* 0x0002770000057ab9 */ /* 0x000fc40000000800 */
[----:B------:R-:W-:Y:S01]  /*1b40*/  ULOP3.LUT UR5, URZ, UR5, URZ, 0x33, !UPT ;  /* 0x000000053f057292 */ /* 0x000fe2000f8e333f */
[----:B------:R-:W-:Y:S01]  /*1b50*/  IMAD R14, R14, 0x10, R23 ;  /* 0x000000100e0e7824 */ /* 0x000fe200078e0217 */
[----:B------:R-:W-:Y:S02]  /*1b60*/  WARPGROUP.DEPBAR.LE gsb0, 0x0 ;  /* 0x00008000000079c5 */ /* 0x000fe40000010000 */
[----:B------:R-:W-:-:S06]  /*1b70*/  WARPGROUP.ARRIVE ;  /* 0x00000000000079c5 */ /* 0x000fcc0000000000 */
[----:B------:R-:W-:Y:S03]  /*1b80*/  HGMMA.64x128x16.F32.BF16 R24, gdesc[UR32], R24, gsb0 ;  /* 0x01e00000201879f0 */ /* 0x000fe60008001818 */
[----:B------:R-:W-:Y:S02]  /*1b90*/  WARPGROUP.DEPBAR.LE gsb0, 0x0 ;  /* 0x00008000000079c5 */ /* 0x000fe40000010000 */
[----:B------:R-:W-:-:S07]  /*1ba0*/  WARPGROUP.ARRIVE ;  /* 0x00000000000079c5 */ /* 0x000fce0000000000 */
        /* <DEDUP_REMOVED lines=17> */
[----:B------:R-:W-:Y:S01]  /*1cc0*/  FMUL.FTZ R8, R30, UR4 ;  /* 0x000000041e087c20 */ /* 0x000fe20008410000 */
[----:B------:R-:W-:Y:S01]  /*1cd0*/  FMUL.FTZ R30, R46, UR4 ;  /* 0x000000042e1e7c20 */ /* 0x000fe20008410000 */
[----:B------:R-:W-:Y:S01]  /*1ce0*/  FMUL.FTZ R46, R62, UR4 ;  /* 0x000000043e2e7c20 */ /* 0x000fe20008410000 */
[----:B------:R-:W-:Y:S01]  /*1cf0*/  LOP3.LUT R62, R11, 0x3fffffe, RZ, 0xc0, !PT ;  /* 0x03fffffe0b3e7812 */ /* 0x000fe200078ec0ff */
[----:B------:R-:W-:Y:S01]  /*1d00*/  FMUL.FTZ R10, R34, UR4 ;  /* 0x00000004220a7c20 */ /* 0x000fe20008410000 */
[----:B------:R-:W-:Y:S01]  /*1d10*/  LEA.HI R11, R5, R2, RZ, 0x2 ;  /* 0x00000002050b7211 */ /* 0x000fe200078f10ff */
[----:B------:R-:W-:Y:S01]  /*1d20*/  FMUL.FTZ R3, R24, UR4 ;  /* 0x0000000418037c20 */ /* 0x000fe20008410000 */
[----:B------:R-:W-:Y:S01]  /*1d30*/  FMUL.FTZ R34, R50, UR4 ;  /* 0x0000000432227c20 */ /* 0x000fe20008410000 */
[----:B------:R-:W-:Y:S01]  /*1d40*/  FMUL.FTZ R50, R66, UR4 ;  /* 0x0000000442327c20 */ /* 0x000fe20008410000 */
[--C-:B------:R-:W-:Y:S01]  /*1d50*/  SHF.R.S32.HI R5, RZ, 0x2, R11.reuse ;  /* 0x00000002ff057819 */ /* 0x100fe2000001140b */
[----:B------:R-:W0:Y:S01]  /*1d60*/  @P2 LDC R66, c[0x0][0x44c] ;  /* 0x00011300ff422b82 */ /* 0x000e220000000800 */
[----:B------:R-:W-:Y:S01]  /*1d70*/  SHF.R.S32.HI R24, RZ, 0x1f, R11 ;  /* 0x0000001fff187819 */ /* 0x000fe2000001140b */
[----:B------:R-:W-:Y:S01]  /*1d80*/  FMUL.FTZ R90, R25, UR4 ;  /* 0x00000004195a7c20 */ /* 0x000fe20008410000 */
[----:B------:R-:W-:-:S02]  /*1d90*/  IMAD.IADD R62, R91, 0x1, -R62 ;  /* 0x000000015b3e7824 */ /* 0x000fc400078e0a3e */
[----:B------:R-:W-:Y:S01]  /*1da0*/  FMUL.FTZ R103, R49, UR4 ;  /* 0x0000000431677c20 */ /* 0x000fe20008410000 */
[-C--:B------:R-:W-:Y:S01]  /*1db0*/  LEA.HI R24, R24, R5.reuse, RZ, 0x3 ;  /* 0x0000000518187211 */ /* 0x080fe200078f18ff */
[----:B------:R-:W-:Y:S01]  /*1dc0*/  FMUL.FTZ R9, R31, UR4 ;  /* 0x000000041f097c20 */ /* 0x000fe20008410000 */
[----:B------:R-:W-:Y:S01]  /*1dd0*/  FMUL.FTZ R31, R32, UR4 ;  /* 0x00000004201f7c20 */ /* 0x000fe20008410000 */
[----:B------:R-:W1:Y:S01]  /*1de0*/  @P2 LDC R25, c[0x0][0x450] ;  /* 0x00011400ff192b82 */ /* 0x000e620000000800 */
[----:B------:R-:W-:Y:S01]  /*1df0*/  LOP3.LUT R24, R24, 0xfffffff8, RZ, 0xc0, !PT ;  /* 0xfffffff818187812 */ /* 0x000fe200078ec0ff */
[----:B------:R-:W-:Y:S01]  /*1e00*/  FMUL.FTZ R4, R27, UR4 ;  /* 0x000000041b047c20 */ /* 0x000fe20008410000 */
[----:B------:R-:W-:Y:S01]  /*1e10*/  FMUL.FTZ R32, R47, UR4 ;  /* 0x000000042f207c20 */ /* 0x000fe20008410000 */
[----:B------:R-:W-:Y:S01]  /*1e20*/  FMUL.FTZ R27, R28, UR4 ;  /* 0x000000041c1b7c20 */ /* 0x000fe20008410000 */
[----:B------:R-:W-:Y:S01]  /*1e30*/  IADD3 R21, R14, R5, -R24 ;  /* 0x000000050e157210 */ /* 0x000fe20007ffe818 */
[----:B------:R-:W-:-:S02]  /*1e40*/  IMAD.IADD R5, R92, 0x1, -R15 ;  /* 0x000000015c057824 */ /* 0x000fc400078e0a0f */
[----:B------:R-:W-:Y:S01]  /*1e50*/  FMUL.FTZ R28, R43, UR4 ;  /* 0x000000042b1c7c20 */ /* 0x000fe20008410000 */
[----:B------:R-:W-:Y:S02]  /*1e60*/  IMAD.MOV.U32 R47, RZ, RZ, -0x80 ;  /* 0xffffff80ff2f7424 */ /* 0x000fe400078e00ff */
[----:B------:R-:W-:Y:S01]  /*1e70*/  FMUL.FTZ R43, R44, UR4 ;  /* 0x000000042c2b7c20 */ /* 0x000fe20008410000 */
[----:B------:R-:W-:Y:S02]  /*1e80*/  IMAD R62, R62, 0x40, R21 ;  /* 0x000000403e3e7824 */ /* 0x000fe400078e0215 */
[----:B------:R-:W-:Y:S01]  /*1e90*/  FMUL.FTZ R44, R59, UR4 ;  /* 0x000000043b2c7c20 */ /* 0x000fe20008410000 */
[----:B------:R-:W-:Y:S02]  /*1ea0*/  IMAD.U32 R24, RZ, RZ, UR36 ;  /* 0x00000024ff187e24 */ /* 0x000fe4000f8e00ff */
[----:B------:R-:W-:Y:S01]  /*1eb0*/  FMUL.FTZ R52, R52, UR4 ;  /* 0x0000000434347c20 */ /* 0x000fe20008410000 */
[----:B------:R-:W-:-:S02]  /*1ec0*/  IMAD R5, R5, 0x8, R62 ;  /* 0x0000000805057824 */ /* 0x000fc400078e023e */
[----:B------:R-:W-:Y:S01]  /*1ed0*/  FMUL.FTZ R56, R56, UR4 ;  /* 0x0000000438387c20 */ /* 0x000fe20008410000 */
[----:B------:R-:W-:Y:S02]  /*1ee0*/  IMAD R59, R22, R47, 0x80 ;  /* 0x00000080163b7424 */ /* 0x000fe400078e022f */
[----:B------:R-:W-:Y:S01]  /*1ef0*/  FMUL.FTZ R60, R60, UR4 ;  /* 0x000000043c3c7c20 */ /* 0x000fe20008410000 */
[----:B0-----:R-:W-:-:S04]  /*1f00*/  @P2 IMAD.HI.U32 R14, R5, R66, RZ ;  /* 0x00000042050e2227 */ /* 0x001fc800078e00ff */
[----:B------:R-:W-:Y:S01]  /*1f10*/  FMUL.FTZ R64, R64, UR4 ;  /* 0x0000000440407c20 */ /* 0x000fe20008410000 */
[----:B------:R-:W-:Y:S01]  /*1f20*/  FMUL.FTZ R0, R26, UR4 ;  /* 0x000000041a007c20 */ /* 0x000fe20008410000 */
[----:B------:R-:W-:Y:S01]  /*1f30*/  FMUL.FTZ R12, R35, UR4 ;  /* 0x00000004230c7c20 */ /* 0x000fe20008410000 */
[----:B------:R-:W-:Y:S02]  /*1f40*/  IMAD.MOV.U32 R49, RZ, RZ, R5 ;  /* 0x000000ffff317224 */ /* 0x000fe400078e0005 */
[----:B------:R-:W-:Y:S01]  /*1f50*/  FMUL.FTZ R13, R38, UR4 ;  /* 0x00000004260d7c20 */ /* 0x000fe20008410000 */
[----:B-1----:R-:W-:Y:S01]  /*1f60*/  @P2 SHF.R.U32.HI R49, RZ, R25, R14 ;  /* 0x00000019ff312219 */ /* 0x002fe2000001160e */
[----:B------:R-:W-:Y:S01]  /*1f70*/  VIADD R47, R59, 0x1 ;  /* 0x000000013b2f7836 */ /* 0x000fe20000000000 */
[----:B------:R-:W0:Y:S01]  /*1f80*/  LDC.64 R14, c[0x0][0x9e0] ;  /* 0x00027800ff0e7b82 */ /* 0x000e220000000a00 */
[----:B------:R-:W-:Y:S01]  /*1f90*/  LOP3.LUT R25, R11, 0x7ffffffc, RZ, 0xc0, !PT ;  /* 0x7ffffffc0b197812 */ /* 0x000fe200078ec0ff */
[----:B------:R-:W-:Y:S01]  /*1fa0*/  @!P1 VIADD R11, R24, 0x28840 ;  /* 0x00028840180b9836 */ /* 0x000fe20000000000 */
[----:B------:R-:W1:Y:S01]  /*1fb0*/  SHFL.IDX PT, R66, R49, RZ, 0x1c1f ;  /* 0x001c1fff31427589 */ /* 0x000e6200000e0000 */
[----:B------:R-:W-:Y:S01]  /*1fc0*/  FMUL.FTZ R20, R39, UR4 ;  /* 0x0000000427147c20 */ /* 0x000fe20008410000 */
[----:B------:R-:W-:Y:S01]  /*1fd0*/  FMUL.FTZ R26, R42, UR4 ;  /* 0x000000042a1a7c20 */ /* 0x000fe20008410000 */
[----:B------:R-:W-:-:S02]  /*1fe0*/  IMAD.IADD R2, R2, 0x1, -R25 ;  /* 0x0000000102027824 */ /* 0x000fc400078e0a19 */
[----:B------:R-:W-:Y:S01]  /*1ff0*/  FMUL.FTZ R35, R36, UR4 ;  /* 0x0000000424237c20 */ /* 0x000fe20008410000 */
[----:B------:R-:W-:Y:S01]  /*2000*/  FMUL.FTZ R39, R40, UR4 ;  /* 0x0000000428277c20 */ /* 0x000fe20008410000 */
[----:B------:R-:W-:Y:S01]  /*2010*/  FMUL.FTZ R129, R48, UR4 ;  /* 0x0000000430817c20 */ /* 0x000fe20008410000 */
[----:B------:R2:W3:Y:S01]  /*2020*/  MUFU.TANH R127, R52 ;  /* 0x00000034007f7308 */ /* 0x0004e20000002400 */
[----:B------:R-:W-:Y:S01]  /*2030*/  FMUL.FTZ R38, R54, UR4 ;  /* 0x0000000436267c20 */ /* 0x000fe20008410000 */
[----:B------:R-:W-:Y:S01]  /*2040*/  FMUL.FTZ R42, R58, UR4 ;  /* 0x000000043a2a7c20 */ /* 0x000fe20008410000 */
[----:B------:R-:W-:Y:S01]  /*2050*/  FMUL.FTZ R29, R29, UR4 ;  /* 0x000000041d1d7c20 */ /* 0x000fe20008410000 */
[----:B------:R-:W-:Y:S01]  /*2060*/  FMUL.FTZ R33, R33, UR4 ;  /* 0x0000000421217c20 */ /* 0x000fe20008410000 */
[----:B------:R-:W-:Y:S01]  /*2070*/  FMUL.FTZ R37, R37, UR4 ;  /* 0x0000000425257c20 */ /* 0x000fe20008410000 */
[----:B------:R-:W-:Y:S01]  /*2080*/  FMUL.FTZ R41, R41, UR4 ;  /* 0x0000000429297c20 */ /* 0x000fe20008410000 */
[----:B------:R-:W-:Y:S01]  /*2090*/  FMUL.FTZ R45, R45, UR4 ;  /* 0x000000042d2d7c20 */ /* 0x000fe20008410000 */
[----:B------:R4:W0:Y:S01]  /*20a0*/  MUFU.TANH R125, R56 ;  /* 0x00000038007d7308 */ /* 0x0008220000002400 */
        /* <DEDUP_REMOVED lines=8> */
[----:B--2---:R-:W-:Y:S01]  /*2130*/  FMUL.FTZ R52, R67, UR4 ;  /* 0x0000000443347c20 */ /* 0x004fe20008410000 */
[----:B------:R-:W-:Y:S01]  /*2140*/  FMUL.FTZ R69, R69, UR4 ;  /* 0x0000000445457c20 */ /* 0x000fe20008410000 */
[----:B------:R-:W-:Y:S01]  /*2150*/  FMUL.FTZ R54, R70, UR4 ;  /* 0x0000000446367c20 */ /* 0x000fe20008410000 */
[----:B----4-:R-:W-:Y:S01]  /*2160*/  FMUL.FTZ R56, R71, UR4 ;  /* 0x0000000447387c20 */ /* 0x010fe20008410000 */
[----:B------:R-:W-:Y:S01]  /*2170*/  FMUL.FTZ R72, R72, UR4 ;  /* 0x0000000448487c20 */ /* 0x000fe20008410000 */
[----:B------:R-:W-:Y:S01]  /*2180*/  FMUL.FTZ R73, R73, UR4 ;  /* 0x0000000449497c20 */ /* 0x000fe20008410000 */
[----:B------:R-:W-:Y:S01]  /*2190*/  FMUL.FTZ R58, R74, UR4 ;  /* 0x000000044a3a7c20 */ /* 0x000fe20008410000 */
[----:B------:R2:W4:Y:S01]  /*21a0*/  MUFU.TANH R117, R64 ;  /* 0x0000004000757308 */ /* 0x0005220000002400 */
[----:B-----5:R-:W-:Y:S01]  /*21b0*/  FMUL.FTZ R60, R75, UR4 ;  /* 0x000000044b3c7c20 */ /* 0x020fe20008410000 */
[----:B------:R-:W-:Y:S01]  /*21c0*/  FMUL.FTZ R76, R76, UR4 ;  /* 0x000000044c4c7c20 */ /* 0x000fe20008410000 */
[----:B------:R-:W-:Y:S01]  /*21d0*/  FMUL.FTZ R77, R77, UR4 ;  /* 0x000000044d4d7c20 */ /* 0x000fe20008410000 */
[----:B------:R-:W-:Y:S01]  /*21e0*/  FMUL.FTZ R80, R80, UR4 ;  /* 0x0000000450507c20 */ /* 0x000fe20008410000 */
[----:B------:R-:W-:Y:S01]  /*21f0*/  FMUL.FTZ R81, R81, UR4 ;  /* 0x0000000451517c20 */ /* 0x000fe20008410000 */
[----:B------:R-:W-:Y:S01]  /*2200*/  FMUL.FTZ R82, R82, UR4 ;  /* 0x0000000452527c20 */ /* 0x000fe20008410000 */
[----:B------:R-:W-:Y:S01]  /*2210*/  FMUL.FTZ R21, R83, UR4 ;  /* 0x0000000453157c20 */ /* 0x000fe20008410000 */
[----:B------:R-:W-:Y:S01]  /*2220*/  FMUL.FTZ R84, R84, UR4 ;  /* 0x0000000454547c20 */ /* 0x000fe20008410000 */
[----:B--2---:R-:W-:Y:S01]  /*2230*/  FMUL.FTZ R64, R78, UR4 ;  /* 0x000000044e407c20 */ /* 0x004fe20008410000 */
[----:B------:R-:W-:Y:S01]  /*2240*/  FMUL.FTZ R85, R85, UR4 ;  /* 0x0000000455557c20 */ /* 0x000fe20008410000 */
[----:B------:R-:W-:Y:S01]  /*2250*/  @!P1 PRMT R11, RZ, 0x654, R11 ;  /* 0x00000654ff0b9816 */ /* 0x000fe2000000000b */
[----:B------:R-:W-:Y:S01]  /*2260*/  FMUL.FTZ R25, R86, UR4 ;  /* 0x0000000456197c20 */ /* 0x000fe20008410000 */
[----:B------:R-:W-:Y:S01]  /*2270*/  FMUL.FTZ R24, R87, UR4 ;  /* 0x0000000457187c20 */ /* 0x000fe20008410000 */
[----:B------:R-:W-:-:S02]  /*2280*/  IMAD R47, R2, -0x2, R47 ;  /* 0xfffffffe022f7824 */ /* 0x000fc400078e022f */
[----:B------:R-:W-:Y:S01]  /*2290*/  FMUL.FTZ R68, R68, UR4 ;  /* 0x0000000444447c20 */ /* 0x000fe20008410000 */
[----:B------:R-:W-:Y:S01]  /*22a0*/  FMUL.FTZ R79, R79, UR4 ;  /* 0x000000044f4f7c20 */ /* 0x000fe20008410000 */
[----:B------:R-:W-:Y:S01]  /*22b0*/  ULDC UR4, c[0x0][0x288] ;  /* 0x0000a20000047ab9 */ /* 0x000fe20000000800 */
[----:B0-----:R-:W-:Y:S01]  /*22c0*/  ISETP.GE.AND P3, PT, R15, 0x1, PT ;  /* 0x000000010f00780c */ /* 0x001fe20003f66270 */
[----:B------:R0:W-:Y:S01]  /*22d0*/  @!P1 SYNCS.ARRIVE.TRANS64.RED.A1T0 RZ, [R11+URZ], RZ ;  /* 0x000000ff0bff99a7 */ /* 0x0001e2000810043f */
[C---:B------:R-:W-:Y:S01]  /*22e0*/  IMAD R62, R16.reuse, UR38, R47 ;  /* 0x00000026103e7c24 */ /* 0x040fe2000f8e022f */
[----:B------:R-:W2:Y:S01]  /*22f0*/  MUFU.TANH R3, R3 ;  /* 0x0000000300037308 */ /* 0x000ea20000002400 */
[----:B------:R-:W-:Y:S01]  /*2300*/  IMAD R47, R16, UR38, R59 ;  /* 0x00000026102f7c24 */ /* 0x000fe2000f8e023b */
[----:B------:R-:W-:-:S03]  /*2310*/  LEA R55, R22, 0xffffff80, 0x7 ;  /* 0xffffff8016377811 */ /* 0x000fc600078e38ff */
[----:B------:R-:W-:Y:S02]  /*2320*/  IMAD R63, R2, -0x2, R47 ;  /* 0xfffffffe023f7824 */ /* 0x000fe400078e022f */
[----:B0-----:R-:W-:Y:S01]  /*2330*/  IMAD.U32 R11, RZ, RZ, UR4 ;  /* 0x00000004ff0b7e24 */ /* 0x001fe2000f8e00ff */
[----:B------:R-:W0:Y:S03]  /*2340*/  MUFU.TANH R90, R90 ;  /* 0x0000005a005a7308 */ /* 0x000e260000002400 */
[----:B------:R-:W-:-:S04]  /*2350*/  IMAD.IADD R51, R62, 0x1, -R11 ;  /* 0x000000013e337824 */ /* 0x000fc800078e0a0b */
[C---:B------:R-:W-:Y:S01]  /*2360*/  IMAD.IADD R70, R51.reuse, 0x1, R14 ;  /* 0x0000000133467824 */ /* 0x040fe200078e020e */
[----:B------:R-:W0:Y:S01]  /*2370*/  MUFU.TANH R0, R0 ;  /* 0x0000000000007308 */ /* 0x000e220000002400 */
[----:B------:R-:W-:-:S03]  /*2380*/  VIADD R67, R51, UR5 ;  /* 0x0000000533437c36 */ /* 0x000fc60008000000 */
[----:B-1----:R-:W-:Y:S01]  /*2390*/  VIADDMNMX R62, R66, R70, R63, PT ;  /* 0x00000046423e7246 */ /* 0x002fe2000380013f */
[----:B------:R-:W-:-:S03]  /*23a0*/  IMAD.IADD R47, R67, 0x1, R66 ;  /* 0x00000001432f7824 */ /* 0x000fc600078e0242 */
[----:B------:R-:W1:Y:S08]  /*23b0*/  MUFU.TANH R4, R4 ;  /* 0x0000000400047308 */ /* 0x000e700000002400 */
[----:B------:R-:W0:Y:S08]  /*23c0*/  MUFU.TANH R27, R27 ;  /* 0x0000001b001b7308 */ /* 0x000e300000002400 */
        /* <DEDUP_REMOVED lines=35> */
[----:B------:R0:W0:Y:S08]  /*2600*/  MUFU.TANH R113, R68 ;  /* 0x0000004400717308 */ /* 0x0000300000002400 */
        /* <DEDUP_REMOVED lines=18> */
[----:B------:R-:W0:Y:S01]  /*2730*/  MUFU.TANH R24, R24 ;  /* 0x0000001800187308 */ /* 0x000e220000002400 */
[----:B-1234-:R-:W-:Y:S05]  /*2740*/  @!P3 BRA `(.L_x_965) ;  /* 0x000000000054b947 */ /* 0x01efea0003800000 */
[----:B------:R-:W-:Y:S01]  /*2750*/  IMAD R66, R16, UR38, R66 ;  /* 0x0000002610427c24 */ /* 0x000fe2000f8e0242 */
[----:B------:R-:W-:Y:S03]  /*2760*/  BSSY B0, `(.L_x_966) ;  /* 0x000000f000007945 */ /* 0x000fe60003800000 */
[----:B------:R-:W-:-:S05]  /*2770*/  IMAD.IADD R66, R66, 0x1, -R11 ;  /* 0x0000000142427824 */ /* 0x000fca00078e0a0b */
[----:B------:R-:W-:-:S13]  /*2780*/  ISETP.GT.AND P4, PT, R66, -0x1, PT ;  /* 0xffffffff4200780c */ /* 0x000fda0003f84270 */
[----:B------:R-:W-:Y:S05]  /*2790*/  @P4 BRA `(.L_x_967) ;  /* 0x00000000001c4947 */ /* 0x000fea0003800000 */
[----:B------:R-:W-:Y:S02]  /*27a0*/  ISETP.NE.AND P4, PT, R15, 0x1, PT ;  /* 0x000000010f00780c */ /* 0x000fe40003f85270 */
[----:B------:R-:W-:-:S11]  /*27b0*/  LOP3.LUT R51, RZ, R66, RZ, 0x33, !PT ;  /* 0x00000042ff337212 */ /* 0x000fd600078e33ff */
[----:B------:R-:W1:Y:S02]  /*27c0*/  @P4 LDC.64 R74, c[0x0][0x9e8] ;  /* 0x00027a00ff4a4b82 */ /* 0x000e640000000a00 */
[----:B-1----:R-:W-:-:S05]  /*27d0*/  @P4 IMAD.HI.U32 R66, R51, R74, RZ ;  /* 0x0000004a33424227 */ /* 0x002fca00078e00ff */
[----:B------:R-:W-:-:S04]  /*27e0*/  @P4 SHF.R.U32.HI R51, RZ, R75, R66 ;  /* 0x0000004bff334219 */ /* 0x000fc80000011642 */
[----:B------:R-:W-:Y:S01]  /*27f0*/  LOP3.LUT R66, RZ, R51, RZ, 0x33, !PT ;  /* 0x00000033ff427212 */ /* 0x000fe200078e33ff */
[----:B------:R-:W-:Y:S06]  /*2800*/  BRA `(.L_x_968) ;  /* 0x0000000000107947 */ /* 0x000fec0003800000 */
.L_x_967:
[----:B------:R-:W-:-:S13]  /*2810*/  ISETP.NE.AND P4, PT, R15, 0x1, PT ;  /* 0x000000010f00780c */ /* 0x000fda0003f85270 */
[----:B------:R-:W0:Y:S02]  /*2820*/  @P4 LDC.64 R74, c[0x0][0x9e8] ;  /* 0x00027a00ff4a4b82 */ /* 0x000e240000000a00 */
[----:B0-----:R-:W-:-:S05]  /*2830*/  @P4 IMAD.HI.U32 R68, R66, R74, RZ ;  /* 0x0000004a42444227 */ /* 0x001fca00078e00ff */
[----:B------:R-:W-:-:S07]  /*2840*/  @P4 SHF.R.U32.HI R66, RZ, R75, R68 ;  /* 0x0000004bff424219 */ /* 0x000fce0000011644 */
.L_x_968:
[----:B------:R-:W-:Y:S05]  /*2850*/  BSYNC B0 ;  /* 0x0000000000007941 */ /* 0x000fea0003800000 */
.L_x_966:
[----:B------:R-:W-:-:S04]  /*2860*/  IMAD R51, R66, R15, -R55 ;  /* 0x0000000f42337224 */ /* 0x000fc800078e0a37 */
[----:B------:R-:W-:-:S05]  /*2870*/  IMAD R66, R2, -0x2, R51 ;  /* 0xfffffffe02427824 */ /* 0x000fca00078e0233 */
[----:B------:R-:W-:Y:S02]  /*2880*/  VIMNMX R47, R47, R66, !PT ;  /* 0x000000422f2f7248 */ /* 0x000fe40007fe0100 */
[----:B------:R-:W-:-:S07]  /*2890*/  VIADDMNMX R62, R66, R15, R62, PT ;  /* 0x0000000f423e7246 */ /* 0x000fce000380013e */
.L_x_965:
[C---:B------:R-:W-:Y:S01]  /*28a0*/  ISETP.GE.AND P4, PT, R59.reuse, 0x2, PT ;  /* 0x000000023b00780c */ /* 0x040fe20003f86270 */
[----:B0-----:R-:W0:Y:S01]  /*28b0*/  SHFL.IDX PT, R68, R49, 0x1, 0x1c1f ;  /* 0x003c1f0031447f89 */ /* 0x001e2200000e0000 */
[----:B------:R-:W-:Y:S02]  /*28c0*/  ISETP.GE.AND P6, PT, R59, 0x9, PT ;  /* 0x000000093b00780c */ /* 0x000fe40003fc6270 */
[----:B------:R-:W-:Y:S02]  /*28d0*/  ISETP.GT.AND P5, PT, R47, 0x1, !P4 ;  /* 0x000000012f00780c */ /* 0x000fe400067a4270 */
[----:B------:R-:W-:Y:S02]  /*28e0*/  P2R R51, PR, RZ, 0x40 ;  /* 0x00000040ff337803 */ /* 0x000fe40000000000 */
[----:B------:R-:W-:-:S04]  /*28f0*/  ISETP.LT.OR P5, PT, R62, 0x2, P5 ;  /* 0x000000023e00780c */ /* 0x000fc80002fa1670 */
[----:B------:R-:W-:Y:S02]  /*2900*/  FSEL R93, R90, -INF , !P5 ;  /* 0xff8000005a5d7808 */ /* 0x000fe40006800000 */
[----:B------:R-:W-:Y:S02]  /*2910*/  ISETP.GT.AND P5, PT, R47, 0x8, !P6 ;  /* 0x000000082f00780c */ /* 0x000fe400077a4270 */
[----:B------:R-:W-:Y:S02]  /*2920*/  ISETP.GE.AND P6, PT, R59, 0xa, PT ;  /* 0x0000000a3b00780c */ /* 0x000fe40003fc6270 */
[----:B------:R-:W-:Y:S02]  /*2930*/  ISETP.LT.OR P5, PT, R62, 0x9, P5 ;  /* 0x000000093e00780c */ /* 0x000fe40002fa1670 */
[----:B------:R-:W-:Y:S02]  /*2940*/  P2R R74, PR, RZ, 0x40 ;  /* 0x00000040ff4a7803 */ /* 0x000fe40000000000 */
[----:B------:R-:W-:-:S02]  /*2950*/  FSEL R95, R27, -INF , !P5 ;  /* 0xff8000001b5f7808 */ /* 0x000fc40006800000 */
[----:B------:R-:W-:Y:S01]  /*2960*/  ISETP.GT.AND P5, PT, R47, 0x9, !P6 ;  /* 0x000000092f00780c */ /* 0x000fe200077a4270 */
[----:B0-----:R-:W-:Y:S01]  /*2970*/  IMAD.IADD R66, R67, 0x1, R68 ;  /* 0x0000000143427824 */ /* 0x001fe200078e0244 */
[----:B------:R-:W-:Y:S02]  /*2980*/  ISETP.GE.AND P6, PT, R59, 0x11, PT ;  /* 0x000000113b00780c */ /* 0x000fe40003fc6270 */
[----:B------:R-:W-:Y:S02]  /*2990*/  ISETP.LT.OR P5, PT, R62, 0xa, P5 ;  /* 0x0000000a3e00780c */ /* 0x000fe40002fa1670 */
[----:B------:R-:W-:Y:S02]  /*29a0*/  P2R R75, PR, RZ, 0x40 ;  /* 0x00000040ff4b7803 */ /* 0x000fe40000000000 */
[----:B------:R-:W-:Y:S02]  /*29b0*/  FSEL R137, R29, -INF , !P5 ;  /* 0xff8000001d897808 */ /* 0x000fe40006800000 */
[----:B------:R-:W-:-:S02]  /*29c0*/  ISETP.GT.AND P5, PT, R47, 0x10, !P6 ;  /* 0x000000102f00780c */ /* 0x000fc400077a4270 */
[----:B------:R-:W-:Y:S02]  /*29d0*/  ISETP.GE.AND P6, PT, R59, 0x12, PT ;  /* 0x000000123b00780c */ /* 0x000fe40003fc6270 */
[----:B------:R-:W-:Y:S02]  /*29e0*/  ISETP.LT.OR P5, PT, R62, 0x11, P5 ;  /* 0x000000113e00780c */ /* 0x000fe40002fa1670 */
[----:B------:R-:W-:Y:S02]  /*29f0*/  P2R R78, PR, RZ, 0x40 ;  /* 0x00000040ff4e7803 */ /* 0x000fe40000000000 */
[----:B------:R-:W-:Y:S02]  /*2a00*/  FSEL R139, R31, -INF , !P5 ;  /* 0xff8000001f8b7808 */ /* 0x000fe40006800000 */
[----:B------:R-:W-:Y:S02]  /*2a10*/  ISETP.GT.AND P5, PT, R47, 0x11, !P6 ;  /* 0x000000112f00780c */ /* 0x000fe400077a4270 */
[----:B------:R-:W-:-:S02]  /*2a20*/  ISETP.GE.AND P6, PT, R59, 0x19, PT ;  /* 0x000000193b00780c */ /* 0x000fc40003fc6270 */
[C---:B------:R-:W-:Y:S02]  /*2a30*/  ISETP.LT.OR P5, PT, R62.reuse, 0x12, P5 ;  /* 0x000000123e00780c */ /* 0x040fe40002fa1670 */
[----:B------:R-:W-:Y:S02]  /*2a40*/  P2R R79, PR, RZ, 0x40 ;  /* 0x00000040ff4f7803 */ /* 0x000fe40000000000 */
[----:B------:R-:W-:Y:S02]  /*2a50*/  FSEL R141, R33, -INF , !P5 ;  /* 0xff800000218d7808 */ /* 0x000fe40006800000 */
[----:B------:R-:W-:Y:S02]  /*2a60*/  ISETP.GT.AND P5, PT, R47, 0x18, !P6 ;  /* 0x000000182f00780c */ /* 0x000fe400077a4270 */
[----:B------:R-:W-:Y:S02]  /*2a70*/  ISETP.GE.AND P6, PT, R59, 0x1a, PT ;  /* 0x0000001a3b00780c */ /* 0x000fe40003fc6270 */
[----:B------:R-:W-:-:S02]  /*2a80*/  ISETP.LT.OR P5, PT, R62, 0x19, P5 ;  /* 0x000000193e00780c */ /* 0x000fc40002fa1670 */
[----:B------:R-:W-:Y:S02]  /*2a90*/  P2R R83, PR, RZ, 0x40 ;  /* 0x00000040ff537803 */ /* 0x000fe40000000000 */
[----:B------:R-:W-:Y:S02]  /*2aa0*/  FSEL R135, R35, -INF , !P5 ;  /* 0xff80000023877808 */ /* 0x000fe40006800000 */
[----:B------:R-:W-:Y:S02]  /*2ab0*/  ISETP.GT.AND P5, PT, R47, 0x19, !P6 ;  /* 0x000000192f00780c */ /* 0x000fe400077a4270 */
[----:B------:R-:W-:Y:S02]  /*2ac0*/  ISETP.GE.AND P6, PT, R59, 0x21, PT ;  /* 0x000000213b00780c */ /* 0x000fe40003fc6270 */
[----:B------:R-:W-:Y:S02]  /*2ad0*/  ISETP.LT.OR P5, PT, R62, 0x1a, P5 ;  /* 0x0000001a3e00780c */ /* 0x000fe40002fa1670 */
[----:B------:R-:W-:-:S02]  /*2ae0*/  P2R R86, PR, RZ, 0x40 ;  /* 0x00000040ff567803 */ /* 0x000fc40000000000 */
[----:B------:R-:W-:Y:S02]  /*2af0*/  FSEL R97, R37, -INF , !P5 ;  /* 0xff80000025617808 */ /* 0x000fe40006800000 */
[----:B------:R-:W-:Y:S02]  /*2b00*/  ISETP.GT.AND P5, PT, R47, 0x20, !P6 ;  /* 0x000000202f00780c */ /* 0x000fe400077a4270 */
[----:B------:R-:W-:Y:S02]  /*2b10*/  ISETP.GE.AND P6, PT, R59, 0x22, PT ;  /* 0x000000223b00780c */ /* 0x000fe40003fc6270 */
[----:B------:R-:W-:Y:S02]  /*2b20*/  ISETP.LT.OR P5, PT, R62, 0x21, P5 ;  /* 0x000000213e00780c */ /* 0x000fe40002fa1670 */
[----:B------:R-:W-:Y:S02]  /*2b30*/  P2R R87, PR, RZ, 0x40 ;  /* 0x00000040ff577803 */ /* 0x000fe40000000000 */
[----:B------:R-:W-:-:S02]  /*2b40*/  FSEL R133, R39, -INF , !P5 ;  /* 0xff80000027857808 */ /* 0x000fc40006800000 */
[----:B------:R-:W-:Y:S02]  /*2b50*/  ISETP.GT.AND P5, PT, R47, 0x21, !P6 ;  /* 0x000000212f00780c */ /* 0x000fe400077a4270 */
        /* <DEDUP_REMOVED lines=86> */
[----:B------:R-:W-:-:S04]  /*30c0*/  ISETP.LT.OR P5, PT, R62, 0x69, P5 ;  /* 0x000000693e00780c */ /* 0x000fc80002fa1670 */
[----:B------:R-:W-:Y:S02]  /*30d0*/  FSEL R31, R76, -INF , !P5 ;  /* 0xff8000004c1f7808 */ /* 0x000fe40006800000 */
[----:B------:R-:W-:Y:S02]  /*30e0*/  ISETP.GT.AND P5, PT, R47, 0x69, !P6 ;  /* 0x000000692f00780c */ /* 0x000fe400077a4270 */
[----:B------:R-:W-:Y:S02]  /*30f0*/  P2R R76, PR, RZ, 0x40 ;  /* 0x00000040ff4c7803 */ /* 0x000fe40000000000 */
[----:B------:R-:W-:Y:S02]  /*3100*/  ISETP.LT.OR P5, PT, R62, 0x6a, P5 ;  /* 0x0000006a3e00780c */ /* 0x000fe40002fa1670 */
[----:B------:R-:W-:Y:S02]  /*3110*/  ISETP.GE.AND P6, PT, R59, 0x71, PT ;  /* 0x000000713b00780c */ /* 0x000fe40003fc6270 */
[----:B------:R-:W-:-:S02]  /*3120*/  FSEL R35, R77, -INF , !P5 ;  /* 0xff8000004d237808 */ /* 0x000fc40006800000 */
[----:B------:R-:W-:Y:S02]  /*3130*/  ISETP.GT.AND P5, PT, R47, 0x70, !P6 ;  /* 0x000000702f00780c */ /* 0x000fe400077a4270 */
[----:B------:R-:W-:Y:S02]  /*3140*/  P2R R69, PR, RZ, 0x40 ;  /* 0x00000040ff457803 */ /* 0x000fe40000000000 */
[----:B------:R-:W-:Y:S02]  /*3150*/  ISETP.LT.OR P5, PT, R62, 0x71, P5 ;  /* 0x000000713e00780c */ /* 0x000fe40002fa1670 */
[----:B------:R-:W-:Y:S02]  /*3160*/  ISETP.GE.AND P6, PT, R59, 0x72, PT ;  /* 0x000000723b00780c */ /* 0x000fe40003fc6270 */
[----:B------:R-:W-:Y:S02]  /*3170*/  FSEL R29, R80, -INF , !P5 ;  /* 0xff800000501d7808 */ /* 0x000fe40006800000 */
[----:B------:R-:W-:-:S02]  /*3180*/  ISETP.GT.AND P5, PT, R47, 0x71, !P6 ;  /* 0x000000712f00780c */ /* 0x000fc400077a4270 */
[----:B------:R-:W-:Y:S02]  /*3190*/  P2R R80, PR, RZ, 0x40 ;  /* 0x00000040ff507803 */ /* 0x000fe40000000000 */
[----:B------:R-:W-:-:S04]  /*31a0*/  ISETP.LT.OR P5, PT, R62, 0x72, P5 ;  /* 0x000000723e00780c */ /* 0x000fc80002fa1670 */
[----:B------:R-:W-:Y:S02]  /*31b0*/  FSEL R33, R81, -INF , !P5 ;  /* 0xff80000051217808 */ /* 0x000fe40006800000 */
[----:B------:R-:W-:-:S04]  /*31c0*/  ISETP.GE.AND P5, PT, R59, 0x79, PT ;  /* 0x000000793b00780c */ /* 0x000fc80003fa6270 */
[----:B------:R-:W-:-:S04]  /*31d0*/  ISETP.GT.AND P6, PT, R47, 0x78, !P5 ;  /* 0x000000782f00780c */ /* 0x000fc80006fc4270 */
[----:B------:R-:W-:-:S04]  /*31e0*/  ISETP.LT.OR P6, PT, R62, 0x79, P6 ;  /* 0x000000793e00780c */ /* 0x000fc800037c1670 */
[----:B------:R-:W-:Y:S02]  /*31f0*/  FSEL R27, R84, -INF , !P6 ;  /* 0xff800000541b7808 */ /* 0x000fe40007000000 */
[----:B------:R-:W-:-:S04]  /*3200*/  ISETP.GE.AND P6, PT, R59, 0x1, PT ;  /* 0x000000013b00780c */ /* 0x000fc80003fc6270 */
[----:B------:R-:W-:Y:S02]  /*3210*/  P2R R72, PR, RZ, 0x40 ;  /* 0x00000040ff487803 */ /* 0x000fe40000000000 */
[----:B------:R-:W-:-:S04]  /*3220*/  ISETP.GT.AND P6, PT, R47, RZ, !P6 ;  /* 0x000000ff2f00720c */ /* 0x000fc800077c4270 */
[----:B------:R-:W-:-:S04]  /*3230*/  ISETP.LT.OR P6, PT, R62, 0x1, P6 ;  /* 0x000000013e00780c */ /* 0x000fc800037c1670 */
[----:B------:R-:W-:Y:S02]  /*3240*/  FSEL R91, R3, -INF , !P6 ;  /* 0xff800000035b7808 */ /* 0x000fe40007000000 */
[----:B------:R-:W-:-:S04]  /*3250*/  ISETP.GE.AND P6, PT, R59, 0x7a, PT ;  /* 0x0000007a3b00780c */ /* 0x000fc80003fc6270 */
[----:B------:R-:W-:Y:S02]  /*3260*/  P2R R84, PR, RZ, 0x40 ;  /* 0x00000040ff547803 */ /* 0x000fe40000000000 */
[----:B------:R-:W-:-:S04]  /*3270*/  ISETP.GT.AND P6, PT, R47, 0x79, !P6 ;  /* 0x000000792f00780c */ /* 0x000fc800077c4270 */
[----:B------:R-:W-:Y:S02]  /*3280*/  ISETP.LT.OR P6, PT, R62, 0x7a, P6 ;  /* 0x0000007a3e00780c */ /* 0x000fe400037c1670 */
[----:B------:R-:W-:Y:S02]  /*3290*/  VIADDMNMX R62, R68, R70, R63, PT ;  /* 0x00000046443e7246 */ /* 0x000fe4000380013f */
[----:B------:R-:W-:Y:S01]  /*32a0*/  FSEL R3, R85, -INF , !P6 ;  /* 0xff80000055037808 */ /* 0x000fe20007000000 */
[----:B------:R-:W-:Y:S08]  /*32b0*/  @!P3 BRA `(.L_x_969) ;  /* 0x000000000054b947 */ /* 0x000ff00003800000 */
[----:B------:R-:W-:Y:S01]  /*32c0*/  IMAD R68, R16, UR38, R68 ;  /* 0x0000002610447c24 */ /* 0x000fe2000f8e0244 */
[----:B------:R-:W-:Y:S03]  /*32d0*/  BSSY B0, `(.L_x_970) ;  /* 0x000000f000007945 */ /* 0x000fe60003800000 */
[----:B------:R-:W-:-:S05]  /*32e0*/  IMAD.IADD R68, R68, 0x1, -R11 ;  /* 0x0000000144447824 */ /* 0x000fca00078e0a0b */
        /* <DEDUP_REMOVED lines=9> */
.L_x_971:
[----:B------:R-:W-:-:S13]  /*3380*/  ISETP.NE.AND P6, PT, R15, 0x1, PT ;  /* 0x000000010f00780c */ /* 0x000fda0003fc5270 */
[----:B------:R-:W0:Y:S02]  /*3390*/  @P6 LDC.64 R70, c[0x0][0x9e8] ;  /* 0x00027a00ff466b82 */ /* 0x000e240000000a00 */
[----:B0-----:R-:W-:-:S05]  /*33a0*/  @P6 IMAD.HI.U32 R70, R68, R70, RZ ;  /* 0x0000004644466227 */ /* 0x001fca00078e00ff */
[----:B------:R-:W-:-:S07]  /*33b0*/  @P6 SHF.R.U32.HI R68, RZ, R71, R70 ;  /* 0x00000047ff446219 */ /* 0x000fce0000011646 */
.L_x_972:
[----:B------:R-:W-:Y:S05]  /*33c0*/  BSYNC B0 ;  /* 0x0000000000007941 */ /* 0x000fea0003800000 */
.L_x_970:
[----:B------:R-:W-:-:S04]  /*33d0*/  IMAD R37, R68, R15, -R55 ;  /* 0x0000000f44257224 */ /* 0x000fc800078e0a37 */
[----:B------:R-:W-:-:S05]  /*33e0*/  IMAD R37, R2, -0x2, R37 ;  /* 0xfffffffe02257824 */ /* 0x000fca00078e0225 */
[----:B------:R-:W-:Y:S02]  /*33f0*/  VIMNMX R66, R66, R37, !PT ;  /* 0x0000002542427248 */ /* 0x000fe40007fe0100 */
[----:B------:R-:W-:-:S07]  /*3400*/  VIADDMNMX R62, R37, R15, R62, PT ;  /* 0x0000000f253e7246 */ /* 0x000fce000380013e */
.L_x_969:
[----:B------:R-:W-:Y:S01]  /*3410*/  ISETP.GT.AND P4, PT, R66, 0x1, !P4 ;  /* 0x000000014200780c */ /* 0x000fe20006784270 */
[----:B------:R-:W-:Y:S01]  /*3420*/  ULDC UR4, c[0x0][0x988] ;  /* 0x0002620000047ab9 */ /* 0x000fe20000000800 */
[----:B------:R-:W-:Y:S02]  /*3430*/  ISETP.NE.AND P6, PT, R79, RZ, PT ;  /* 0x000000ff4f00720c */ /* 0x000fe40003fc5270 */
[----:B------:R-:W-:Y:S02]  /*3440*/  ISETP.LT.OR P4, PT, R62, 0x2, P4 ;  /* 0x000000023e00780c */ /* 0x000fe40002781670 */
[----:B------:R-:W-:Y:S02]  /*3450*/  ISETP.GT.AND P5, PT, R66, 0x78, !P5 ;  /* 0x000000784200780c */ /* 0x000fe40006fa4270 */
[----:B------:R-:W-:Y:S02]  /*3460*/  FSEL R37, R4, -INF , !P4 ;  /* 0xff80000004257808 */ /* 0x000fe40006000000 */
[----:B------:R-:W-:-:S02]  /*3470*/  ISETP.NE.AND P4, PT, R51, RZ, PT ;  /* 0x000000ff3300720c */ /* 0x000fc40003f85270 */
[----:B------:R-:W-:Y:S02]  /*3480*/  FMNMX.FTZ R4, R91, R93, !PT ;  /* 0x0000005d5b047209 */ /* 0x000fe40007810000 */
[----:B------:R-:W-:Y:S02]  /*3490*/  ISETP.GT.AND P4, PT, R66, 0x8, !P4 ;  /* 0x000000084200780c */ /* 0x000fe40006784270 */
[----:B------:R-:W-:Y:S02]  /*34a0*/  FMNMX.FTZ R4, R95, R4, !PT ;  /* 0x000000045f047209 */ /* 0x000fe40007810000 */
[----:B------:R-:W-:Y:S02]  /*34b0*/  ISETP.LT.OR P4, PT, R62, 0x9, P4 ;  /* 0x000000093e00780c */ /* 0x000fe40002781670 */
[----:B------:R-:W-:Y:S02]  /*34c0*/  FMNMX.FTZ R4, R137, R4, !PT ;  /* 0x0000000489047209 */ /* 0x000fe40007810000 */
[----:B------:R-:W-:-:S02]  /*34d0*/  FSEL R39, R8, -INF , !P4 ;  /* 0xff80000008277808 */ /* 0x000fc40006000000 */
[----:B------:R-:W-:Y:S02]  /*34e0*/  ISETP.NE.AND P4, PT, R74, RZ, PT ;  /* 0x000000ff4a00720c */ /* 0x000fe40003f85270 */
[----:B------:R-:W-:Y:S02]  /*34f0*/  FMNMX.FTZ R4, R139, R4, !PT ;  /* 0x000000048b047209 */ /* 0x000fe40007810000 */
[----:B------:R-:W-:Y:S02]  /*3500*/  ISETP.GT.AND P4, PT, R66, 0x9, !P4 ;  /* 0x000000094200780c */ /* 0x000fe40006784270 */
[----:B------:R-:W-:Y:S02]  /*3510*/  FMNMX.FTZ R4, R141, R4, !PT ;  /* 0x000000048d047209 */ /* 0x000fe40007810000 */
[----:B------:R-:W-:Y:S02]  /*3520*/  ISETP.LT.OR P4, PT, R62, 0xa, P4 ;  /* 0x0000000a3e00780c */ /* 0x000fe40002781670 */
[----:B------:R-:W-:-:S02]  /*3530*/  FMNMX.FTZ R4, R135, R4, !PT ;  /* 0x0000000487047209 */ /* 0x000fc40007810000 */
[----:B------:R-:W-:Y:S02]  /*3540*/  FSEL R41, R9, -INF , !P4 ;  /* 0xff80000009297808 */ /* 0x000fe40006000000 */
[----:B------:R-:W-:Y:S02]  /*3550*/  ISETP.NE.AND P4, PT, R75, RZ, PT ;  /* 0x000000ff4b00720c */ /* 0x000fe40003f85270 */
[----:B------:R-:W-:Y:S02]  /*3560*/  FMNMX.FTZ R4, R97, R4, !PT ;  /* 0x0000000461047209 */ /* 0x000fe40007810000 */
[----:B------:R-:W-:Y:S02]  /*3570*/  ISETP.GT.AND P4, PT, R66, 0x10, !P4 ;  /* 0x000000104200780c */ /* 0x000fe40006784270 */
[----:B------:R-:W-:Y:S02]  /*3580*/  FMNMX.FTZ R4, R133, R4, !PT ;  /* 0x0000000485047209 */ /* 0x000fe40007810000 */
[----:B------:R-:W-:-:S02]  /*3590*/  ISETP.LT.OR P4, PT, R62, 0x11, P4 ;  /* 0x000000113e00780c */ /* 0x000fc40002781670 */
[----:B------:R-:W-:Y:S02]  /*35a0*/  FMNMX.FTZ R4, R99, R4, !PT ;  /* 0x0000000463047209 */ /* 0x000fe40007810000 */
[----:B------:R-:W-:Y:S02]  /*35b0*/  FSEL R43, R10, -INF , !P4 ;  /* 0xff8000000a2b7808 */ /* 0x000fe40006000000 */
[----:B------:R-:W-:Y:S02]  /*35c0*/  ISETP.NE.AND P4, PT, R78, RZ, PT ;  /* 0x000000ff4e00720c */ /* 0x000fe40003f85270 */
[----:B------:R-:W-:Y:S02]  /*35d0*/  FMNMX.FTZ R4, R131, R4, !PT ;  /* 0x0000000483047209 */ /* 0x000fe40007810000 */
[----:B------:R-:W-:Y:S02]  /*35e0*/  ISETP.GT.AND P4, PT, R66, 0x11, !P4 ;  /* 0x000000114200780c */ /* 0x000fe40006784270 */
[----:B------:R-:W-:-:S02]  /*35f0*/  FMNMX.FTZ R4, R101, R4, !PT ;  /* 0x0000000465047209 */ /* 0x000fc40007810000 */
[----:B------:R-:W-:Y:S02]  /*3600*/  ISETP.LT.OR P4, PT, R62, 0x12, P4 ;  /* 0x000000123e00780c */ /* 0x000fe40002781670 */
[----:B------:R-:W-:Y:S02]  /*3610*/  FMNMX.FTZ R4, R129, R4, !PT ;  /* 0x0000000481047209 */ /* 0x000fe40007810000 */
[----:B------:R-:W-:Y:S01]  /*3620*/  FSEL R45, R12, -INF , !P4 ;  /* 0xff8000000c2d7808 */ /* 0x000fe20006000000 */
[----:B------:R-:W-:Y:S01]  /*3630*/  IMAD.U32 R12, RZ, RZ, UR4 ;  /* 0x00000004ff0c7e24 */ /* 0x000fe2000f8e00ff */
[----:B------:R-:W-:Y:S02]  /*3640*/  ISETP.GT.AND P4, PT, R66, 0x18, !P6 ;  /* 0x000000184200780c */ /* 0x000fe40007784270 */
[----:B------:R-:W-:Y:S02]  /*3650*/  ISETP.NE.AND P6, PT, R53, RZ, PT ;  /* 0x000000ff3500720c */ /* 0x000fe40003fc5270 */
        /* <DEDUP_REMOVED lines=9> */
[----:B------:R-:W-:Y:S02]  /*36f0*/  FSEL R47, R20, -INF , !P4 ;  /* 0xff800000142f7808 */ /* 0x000fe40006000000 */
[----:B------:R-:W-:Y:S02]  /*3700*/  ISETP.NE.AND P4, PT, R86, RZ, PT ;  /* 0x000000ff5600720c */ /* 0x000fe40003f85270 */
[----:B------:R-:W-:Y:S02]  /*3710*/  FMNMX.FTZ R4, R123, R4, !PT ;  /* 0x000000047b047209 */ /* 0x000fe40007810000 */
[----:B------:R-:W-:-:S02]  /*3720*/  ISETP.GT.AND P4, PT, R66, 0x20, !P4 ;  /* 0x000000204200780c */ /* 0x000fc40006784270 */
[----:B------:R-:W-:Y:S02]  /*3730*/  FMNMX.FTZ R4, R121, R4, !PT ;  /* 0x0000000479047209 */ /* 0x000fe40007810000 */
[----:B------:R-:W-:Y:S02]  /*3740*/  ISETP.LT.OR P4, PT, R62, 0x21, P4 ;  /* 0x000000213e00780c */ /* 0x000fe40002781670 */
[----:B------:R-:W-:Y:S02]  /*3750*/  FMNMX.FTZ R4, R119, R4, !PT ;  /* 0x0000000477047209 */ /* 0x000fe40007810000 */
[----:B------:R-:W-:Y:S02]  /*3760*/  FSEL R49, R26, -INF , !P4 ;  /* 0xff8000001a317808 */ /* 0x000fe40006000000 */
[----:B------:R-:W-:Y:S02]  /*3770*/  ISETP.NE.AND P4, PT, R87, RZ, PT ;  /* 0x000000ff5700720c */ /* 0x000fe40003f85270 */
[----:B------:R-:W-:-:S02]  /*3780*/  FMNMX.FTZ R4, R117, R4, !PT ;  /* 0x0000000475047209 */ /* 0x000fc40007810000 */
[----:B------:R-:W-:Y:S02]  /*3790*/  ISETP.GT.AND P4, PT, R66, 0x21, !P4 ;  /* 0x000000214200780c */ /* 0x000fe40006784270 */
[----:B------:R-:W-:Y:S02]  /*37a0*/  FMNMX.FTZ R4, R115, R4, !PT ;  /* 0x0000000473047209 */ /* 0x000fe40007810000 */
[----:B------:R-:W-:Y:S02]  /*37b0*/  ISETP.LT.OR P4, PT, R62, 0x22, P4 ;  /* 0x000000223e00780c */ /* 0x000fe40002781670 */
[----:B------:R-:W-:Y:S02]  /*37c0*/  FMNMX.FTZ R4, R113, R4, !PT ;  /* 0x0000000471047209 */ /* 0x000fe40007810000 */
        /* <DEDUP_REMOVED lines=22> */
[----:B------:R-:W-:Y:S01]  /*3930*/  ISETP.NE.AND P4, PT, R96, RZ, PT ;  /* 0x000000ff6000720c */ /* 0x000fe20003f85270 */
[----:B------:R-:W0:Y:S01]  /*3940*/  SHFL.BFLY PT, R9, R4, 0x2, 0x1f ;  /* 0x0c401f0004097f89 */ /* 0x000e2200000e0000 */
[----:B------:R-:W-:Y:S02]  /*3950*/  ISETP.LT.OR P5, PT, R62, 0x79, P5 ;  /* 0x000000793e00780c */ /* 0x000fe40002fa1670 */
[----:B------:R-:W-:Y:S02]  /*3960*/  ISETP.GT.AND P4, PT, R66, 0x31, !P4 ;  /* 0x000000314200780c */ /* 0x000fe40006784270 */
[----:B------:R-:W-:-:S02]  /*3970*/  FSEL R25, R25, -INF , !P5 ;  /* 0xff80000019197808 */ /* 0x000fc40006800000 */
[----:B------:R-:W-:-:S04]  /*3980*/  ISETP.LT.OR P4, PT, R62, 0x32, P4 ;  /* 0x000000323e00780c */ /* 0x000fc80002781670 */
[----:B------:R-:W-:Y:S02]  /*3990*/  FSEL R59, R36, -INF , !P4 ;  /* 0xff800000243b7808 */ /* 0x000fe40006000000 */
[----:B------:R-:W-:-:S04]  /*39a0*/  ISETP.NE.AND P4, PT, R98, RZ, PT ;  /* 0x000000ff6200720c */ /* 0x000fc80003f85270 */
[----:B------:R-:W-:-:S04]  /*39b0*/  ISETP.GT.AND P4, PT, R66, 0x38, !P4 ;  /* 0x000000384200780c */ /* 0x000fc80006784270 */
[----:B------:R-:W-:Y:S02]  /*39c0*/  ISETP.LT.OR P4, PT, R62, 0x39, P4 ;  /* 0x000000393e00780c */ /* 0x000fe40002781670 */
[----:B0-----:R-:W-:Y:S02]  /*39d0*/  FMNMX.FTZ R8, R4, R9, !PT ;  /* 0x0000000904087209 */ /* 0x001fe40007810000 */
[----:B------:R-:W-:Y:S02]  /*39e0*/  FSEL R61, R38, -INF , !P4 ;  /* 0xff800000263d7808 */ /* 0x000fe40006000000 */
[----:B------:R-:W-:Y:S01]  /*39f0*/  ISETP.NE.AND P4, PT, R100, RZ, PT ;  /* 0x000000ff6400720c */ /* 0x000fe20003f85270 */
[----:B------:R-:W0:Y:S03]  /*3a00*/  SHFL.BFLY PT, R9, R8, 0x1, 0x1f ;  /* 0x0c201f0008097f89 */ /* 0x000e2600000e0000 */
[----:B------:R-:W-:-:S04]  /*3a10*/  ISETP.GT.AND P4, PT, R66, 0x39, !P4 ;  /* 0x000000394200780c */ /* 0x000fc80006784270 */
[----:B------:R-:W-:-:S04]  /*3a20*/  ISETP.LT.OR P4, PT, R62, 0x3a, P4 ;  /* 0x0000003a3e00780c */ /* 0x000fc80002781670 */
[----:B------:R-:W-:Y:S02]  /*3a30*/  FSEL R63, R40, -INF , !P4 ;  /* 0xff800000283f7808 */ /* 0x000fe40006000000 */
[----:B------:R-:W-:-:S04]  /*3a40*/  ISETP.NE.AND P4, PT, R102, RZ, PT ;  /* 0x000000ff6600720c */ /* 0x000fc80003f85270 */
[----:B------:R-:W-:-:S04]  /*3a50*/  ISETP.GT.AND P4, PT, R66, 0x40, !P4 ;  /* 0x000000404200780c */ /* 0x000fc80006784270 */
[----:B------:R-:W-:Y:S02]  /*3a60*/  ISETP.LT.OR P4, PT, R62, 0x41, P4 ;  /* 0x000000413e00780c */ /* 0x000fe40002781670 */
[----:B0-----:R-:W-:Y:S02]  /*3a70*/  FMNMX.FTZ R9, R8, R9, !PT ;  /* 0x0000000908097209 */ /* 0x001fe40007810000 */
[----:B------:R-:W-:Y:S02]  /*3a80*/  FSEL R65, R42, -INF , !P4 ;  /* 0xff8000002a417808 */ /* 0x000fe40006000000 */
[----:B------:R-:W-:Y:S01]  /*3a90*/  ISETP.GT.AND P4, PT, R66, 0x41, !P6 ;  /* 0x000000414200780c */ /* 0x000fe20007784270 */
[----:B------:R-:W-:Y:S01]  /*3aa0*/  FMUL.FTZ R10, R9, R12 ;  /* 0x0000000c090a7220 */ /* 0x000fe20000410000 */
[----:B------:R-:W-:Y:S02]  /*3ab0*/  ISETP.NE.AND P6, PT, R69, RZ, PT ;  /* 0x000000ff4500720c */ /* 0x000fe40003fc5270 */
[----:B------:R-:W-:-:S04]  /*3ac0*/  ISETP.LT.OR P4, PT, R62, 0x42, P4 ;  /* 0x000000423e00780c */ /* 0x000fc80002781670 */
[----:B------:R-:W-:Y:S02]  /*3ad0*/  FSEL R67, R44, -INF , !P4 ;  /* 0xff8000002c437808 */ /* 0x000fe40006000000 */
[----:B------:R-:W-:Y:S01]  /*3ae0*/  ISETP.NE.AND P4, PT, R104, RZ, PT ;  /* 0x000000ff6800720c */ /* 0x000fe20003f85270 */
[----:B------:R-:W0:Y:S03]  /*3af0*/  @P2 LDC R44, c[0x0][0x44c] ;  /* 0x00011300ff2c2b82 */ /* 0x000e260000000800 */
[----:B------:R-:W-:-:S04]  /*3b00*/  ISETP.GT.AND P4, PT, R66, 0x48, !P4 ;  /* 0x000000484200780c */ /* 0x000fc80006784270 */
[----:B------:R-:W-:-:S04]  /*3b10*/  ISETP.LT.OR P4, PT, R62, 0x49, P4 ;  /* 0x000000493e00780c */ /* 0x000fc80002781670 */
[----:B------:R-:W-:Y:S02]  /*3b20*/  FSEL R69, R46, -INF , !P4 ;  /* 0xff8000002e457808 */ /* 0x000fe40006000000 */
[----:B------:R-:W-:Y:S01]  /*3b30*/  ISETP.NE.AND P4, PT, R106, RZ, PT ;  /* 0x000000ff6a00720c */ /* 0x000fe20003f85270 */
[----:B------:R-:W1:Y:S03]  /*3b40*/  @P2 LDC R46, c[0x0][0x450] ;  /* 0x00011400ff2e2b82 */ /* 0x000e660000000800 */
[----:B------:R-:W-:-:S04]  /*3b50*/  ISETP.GT.AND P4, PT, R66, 0x49, !P4 ;  /* 0x000000494200780c */ /* 0x000fc80006784270 */
[----:B------:R-:W-:-:S04]  /*3b60*/  ISETP.LT.OR P4, PT, R62, 0x4a, P4 ;  /* 0x0000004a3e00780c */ /* 0x000fc80002781670 */
[----:B------:R-:W-:Y:S02]  /*3b70*/  FSEL R71, R48, -INF , !P4 ;  /* 0xff80000030477808 */ /* 0x000fe40006000000 */
[----:B------:R-:W-:-:S04]  /*3b80*/  ISETP.NE.AND P4, PT, R108, RZ, PT ;  /* 0x000000ff6c00720c */ /* 0x000fc80003f85270 */
        /* <DEDUP_REMOVED lines=31> */
[----:B------:R-:W-:Y:S02]  /*3d80*/  ISETP.GT.AND P4, PT, R66, 0x70, !P6 ;  /* 0x000000704200780c */ /* 0x000fe40007784270 */
[----:B------:R-:W-:Y:S02]  /*3d90*/  ISETP.NE.AND P6, PT, R72, RZ, PT ;  /* 0x000000ff4800720c */ /* 0x000fe40003fc5270 */
[----:B------:R-:W-:-:S04]  /*3da0*/  ISETP.LT.OR P4, PT, R62, 0x71, P4 ;  /* 0x000000713e00780c */ /* 0x000fc80002781670 */
[----:B------:R-:W-:Y:S02]  /*3db0*/  FSEL R87, R82, -INF , !P4 ;  /* 0xff80000052577808 */ /* 0x000fe40006000000 */
[----:B------:R-:W-:-:S04]  /*3dc0*/  FSETP.NEU.FTZ.AND P4, PT, R9, -INF , PT ;  /* 0xff8000000900780b */ /* 0x000fc80003f9d000 */
[----:B------:R-:W-:Y:S02]  /*3dd0*/  FSEL R20, R10, RZ, P4 ;  /* 0x000000ff0a147208 */ /* 0x000fe40002000000 */
[----:B------:R-:W-:Y:S02]  /*3de0*/  ISETP.GT.AND P4, PT, R66, RZ, !P6 ;  /* 0x000000ff4200720c */ /* 0x000fe40007784270 */
[----:B------:R-:W-:Y:S01]  /*3df0*/  ISETP.NE.AND P6, PT, R84, RZ, PT ;  /* 0x000000ff5400720c */ /* 0x000fe20003fc5270 */
[-CC-:B------:R-:W-:Y:S01]  /*3e00*/  FFMA.FTZ R164, R125, R12.reuse, -R20.reuse ;  /* 0x0000000c7da47223 */ /* 0x180fe20000010814 */
[----:B------:R-:W-:Y:S01]  /*3e10*/  ISETP.LT.OR P4, PT, R62, 0x1, P4 ;  /* 0x000000013e00780c */ /* 0x000fe20002781670 */
[-CC-:B------:R-:W-:Y:S01]  /*3e20*/  FFMA.FTZ R8, R119, R12.reuse, -R20.reuse ;  /* 0x0000000c77087223 */ /* 0x180fe20000010814 */
[----:B------:R-:W-:Y:S01]  /*3e30*/  ISETP.GT.AND P6, PT, R66, 0x79, !P6 ;  /* 0x000000794200780c */ /* 0x000fe200077c4270 */
[-CC-:B------:R-:W-:Y:S01]  /*3e40*/  FFMA.FTZ R180, R91, R12.reuse, -R20.reuse ;  /* 0x0000000c5bb47223 */ /* 0x180fe20000010814 */
[----:B------:R-:W-:Y:S01]  /*3e50*/  FSEL R0, R0, -INF , !P4 ;  /* 0xff80000000007808 */ /* 0x000fe20006000000 */
[-CC-:B------:R-:W-:Y:S01]  /*3e60*/  FFMA.FTZ R91, R93, R12.reuse, -R20.reuse ;  /* 0x0000000c5d5b7223 */ /* 0x180fe20000010814 */
[----:B------:R-:W-:Y:S01]  /*3e70*/  ISETP.NE.AND P4, PT, R80, RZ, PT ;  /* 0x000000ff5000720c */ /* 0x000fe20003f85270 */
[-CC-:B------:R-:W-:Y:S01]  /*3e80*/  FFMA.FTZ R182, R95, R12.reuse, -R20.reuse ;  /* 0x0000000c5fb67223 */ /* 0x180fe20000010814 */
[----:B------:R-:W-:Y:S01]  /*3e90*/  FMNMX.FTZ R4, R0, R37, !PT ;  /* 0x0000002500047209 */ /* 0x000fe20007810000 */
[----:B------:R-:W-:Y:S01]  /*3ea0*/  MUFU.EX2 R180, R180 ;  /* 0x000000b400b47308 */ /* 0x000fe20000000800 */
[----:B------:R-:W-:Y:S01]  /*3eb0*/  ISETP.GT.AND P4, PT, R66, 0x71, !P4 ;  /* 0x000000714200780c */ /* 0x000fe20006784270 */
[--C-:B------:R-:W-:Y:S01]  /*3ec0*/  FFMA.FTZ R93, R137, R12, -R20.reuse ;  /* 0x0000000c895d7223 */ /* 0x100fe20000010814 */
[----:B------:R-:W-:Y:S01]  /*3ed0*/  FMNMX.FTZ R4, R39, R4, !PT ;  /* 0x0000000427047209 */ /* 0x000fe20007810000 */
[-CC-:B------:R-:W-:Y:S01]  /*3ee0*/  FFMA.FTZ R176, R139, R12.reuse, -R20.reuse ;  /* 0x0000000c8bb07223 */ /* 0x180fe20000010814 */
[C---:B------:R-:W-:Y:S01]  /*3ef0*/  ISETP.LT.OR P4, PT, R62.reuse, 0x72, P4 ;  /* 0x000000723e00780c */ /* 0x040fe20002781670 */
[--C-:B------:R-:W-:Y:S01]  /*3f00*/  FFMA.FTZ R95, R141, R12, -R20.reuse ;  /* 0x0000000c8d5f7223 */ /* 0x100fe20000010814 */
[----:B------:R-:W-:Y:S01]  /*3f10*/  FMNMX.FTZ R4, R41, R4, !PT ;  /* 0x0000000429047209 */ /* 0x000fe20007810000 */
[----:B------:R-:W2:Y:S01]  /*3f20*/  MUFU.EX2 R91, R91 ;  /* 0x0000005b005b7308 */ /* 0x000ea20000000800 */
[----:B------:R-:W-:Y:S01]  /*3f30*/  FSEL R125, R21, -INF , !P4 ;  /* 0xff800000157d7808 */ /* 0x000fe20006000000 */
[--C-:B------:R-:W-:Y:S01]  /*3f40*/  FFMA.FTZ R21, R123, R12, -R20.reuse ;  /* 0x0000000c7b157223 */ /* 0x100fe20000010814 */
[----:B------:R-:W-:Y:S01]  /*3f50*/  FMNMX.FTZ R4, R43, R4, !PT ;  /* 0x000000042b047209 */ /* 0x000fe20007810000 */
[-CC-:B------:R-:W-:Y:S01]  /*3f60*/  FFMA.FTZ R3, R3, R12.reuse, -R20.reuse ;  /* 0x0000000c03037223 */ /* 0x180fe20000010814 */
[----:B------:R-:W-:Y:S01]  /*3f70*/  ISETP.LT.OR P6, PT, R62, 0x7a, P6 ;  /* 0x0000007a3e00780c */ /* 0x000fe200037c1670 */
[--C-:B------:R-:W-:Y:S01]  /*3f80*/  FFMA.FTZ R178, R135, R12, -R20.reuse ;  /* 0x0000000c87b27223 */ /* 0x100fe20000010814 */
[----:B------:R-:W-:Y:S01]  /*3f90*/  FMNMX.FTZ R4, R45, R4, !PT ;  /* 0x000000042d047209 */ /* 0x000fe20007810000 */
[----:B------:R-:W3:Y:S01]  /*3fa0*/  MUFU.EX2 R182, R182 ;  /* 0x000000b600b67308 */ /* 0x000ee20000000800 */
[----:B------:R-:W-:Y:S01]  /*3fb0*/  FSEL R123, R24, -INF , !P6 ;  /* 0xff800000187b7808 */ /* 0x000fe20007000000 */
[--C-:B------:R-:W-:Y:S01]  /*3fc0*/  FFMA.FTZ R97, R97, R12, -R20.reuse ;  /* 0x0000000c61617223 */ /* 0x100fe20000010814 */
[----:B------:R-:W-:Y:S01]  /*3fd0*/  FMNMX.FTZ R4, R13, R4, !PT ;  /* 0x000000040d047209 */ /* 0x000fe20007810000 */
[-CC-:B------:R-:W-:Y:S01]  /*3fe0*/  FFMA.FTZ R172, R133, R12.reuse, -R20.reuse ;  /* 0x0000000c85ac7223 */ /* 0x180fe20000010814 */
[-CC-:B------:R-:W-:Y:S01]  /*3ff0*/  FFMA.FTZ R99, R99, R12.reuse, -R20.reuse ;  /* 0x0000000c63637223 */ /* 0x180fe20000010814 */
[--C-:B------:R-:W-:Y:S01]  /*4000*/  FFMA.FTZ R174, R131, R12, -R20.reuse ;  /* 0x0000000c83ae7223 */ /* 0x100fe20000010814 */
[----:B------:R-:W-:Y:S01]  /*4010*/  FMNMX.FTZ R4, R47, R4, !PT ;  /* 0x000000042f047209 */ /* 0x000fe20007810000 */
[----:B------:R-:W4:Y:S01]  /*4020*/  MUFU.EX2 R93, R93 ;  /* 0x0000005d005d7308 */ /* 0x000f220000000800 */
[-CC-:B------:R-:W-:Y:S01]  /*4030*/  FFMA.FTZ R101, R101, R12.reuse, -R20.reuse ;  /* 0x0000000c65657223 */ /* 0x180fe20000010814 */
[--C-:B------:R-:W-:Y:S01]  /*4040*/  FFMA.FTZ R168, R129, R12, -R20.reuse ;  /* 0x0000000c81a87223 */ /* 0x100fe20000010814 */
[----:B------:R-:W-:Y:S01]  /*4050*/  FMNMX.FTZ R4, R49, R4, !PT ;  /* 0x0000000431047209 */ /* 0x000fe20007810000 */
[-CC-:B------:R-:W-:Y:S01]  /*4060*/  FFMA.FTZ R103, R103, R12.reuse, -R20.reuse ;  /* 0x0000000c67677223 */ /* 0x180fe20000010814 */
[-CC-:B------:R-:W-:Y:S01]  /*4070*/  FFMA.FTZ R170, R127, R12.reuse, -R20.reuse ;  /* 0x0000000c7faa7223 */ /* 0x180fe20000010814 */
[--C-:B------:R-:W-:Y:S01]  /*4080*/  FFMA.FTZ R105, R105, R12, -R20.reuse ;  /* 0x0000000c69697223 */ /* 0x100fe20000010814 */
[----:B------:R-:W-:Y:S01]  /*4090*/  FMNMX.FTZ R4, R51, R4, !PT ;  /* 0x0000000433047209 */ /* 0x000fe20007810000 */
[----:B------:R-:W5:Y:S01]  /*40a0*/  MUFU.EX2 R176, R176 ;  /* 0x000000b000b07308 */ /* 0x000f620000000800 */
[-CC-:B------:R-:W-:Y:S01]  /*40b0*/  FFMA.FTZ R121, R121, R12.reuse, -R20.reuse ;  /* 0x0000000c79797223 */ /* 0x180fe20000010814 */
[--C-:B------:R-:W-:Y:S01]  /*40c0*/  FFMA.FTZ R117, R117, R12, -R20.reuse ;  /* 0x0000000c75757223 */ /* 0x100fe20000010814 */
[----:B------:R-:W-:Y:S01]  /*40d0*/  FMNMX.FTZ R4, R53, R4, !PT ;  /* 0x0000000435047209 */ /* 0x000fe20007810000 */
[-CC-:B------:R-:W-:Y:S01]  /*40e0*/  FFMA.FTZ R115, R115, R12.reuse, -R20.reuse ;  /* 0x0000000c73737223 */ /* 0x180fe20000010814 */
[-CC-:B------:R-:W-:Y:S01]  /*40f0*/  FFMA.FTZ R113, R113, R12.reuse, -R20.reuse ;  /* 0x0000000c71717223 */ /* 0x180fe20000010814 */
[--C-:B------:R-:W-:Y:S01]  /*4100*/  FFMA.FTZ R111, R111, R12, -R20.reuse ;  /* 0x0000000c6f6f7223 */ /* 0x100fe20000010814 */
[----:B------:R-:W-:Y:S01]  /*4110*/  FMNMX.FTZ R4, R55, R4, !PT ;  /* 0x0000000437047209 */ /* 0x000fe20007810000 */
[----:B------:R-:W0:Y:S01]  /*4120*/  MUFU.EX2 R95, R95 ;  /* 0x0000005f005f7308 */ /* 0x000e220000000800 */
[-CC-:B------:R-:W-:Y:S01]  /*4130*/  FFMA.FTZ R109, R109, R12.reuse, -R20.reuse ;  /* 0x0000000c6d6d7223 */ /* 0x180fe20000010814 */
[--C-:B------:R-:W-:Y:S01]  /*4140*/  FFMA.FTZ R107, R107, R12, -R20.reuse ;  /* 0x0000000c6b6b7223 */ /* 0x100fe20000010814 */
[----:B------:R-:W-:Y:S01]  /*4150*/  FMNMX.FTZ R4, R57, R4, !PT ;  /* 0x0000000439047209 */ /* 0x000fe20007810000 */
[-CC-:B------:R-:W-:Y:S01]  /*4160*/  FFMA.FTZ R31, R31, R12.reuse, -R20.reuse ;  /* 0x0000000c1f1f7223 */ /* 0x180fe20000010814 */
[-CC-:B------:R-:W-:Y:S01]  /*4170*/  FFMA.FTZ R35, R35, R12.reuse, -R20.reuse ;  /* 0x0000000c23237223 */ /* 0x180fe20000010814 */
[--C-:B------:R-:W-:Y:S01]  /*4180*/  FFMA.FTZ R29, R29, R12, -R20.reuse ;  /* 0x0000000c1d1d7223 */ /* 0x100fe20000010814 */
[----:B------:R-:W-:Y:S01]  /*4190*/  FMNMX.FTZ R4, R59, R4, !PT ;  /* 0x000000043b047209 */ /* 0x000fe20007810000 */
[----:B------:R2:W-:Y:S01]  /*41a0*/  MUFU.EX2 R154, R3 ;  /* 0x00000003009a7308 */ /* 0x0005e20000000800 */
[-CC-:B------:R-:W-:Y:S01]  /*41b0*/  FFMA.FTZ R33, R33, R12.reuse, -R20.reuse ;  /* 0x0000000c21217223 */ /* 0x180fe20000010814 */
[----:B------:R-:W-:Y:S01]  /*41c0*/  FFMA.FTZ R27, R27, R12, -R20 ;  /* 0x0000000c1b1b7223 */ /* 0x000fe20000010814 */
[----:B------:R-:W-:-:S04]  /*41d0*/  FMNMX.FTZ R4, R61, R4, !PT ;  /* 0x000000043d047209 */ /* 0x000fc80007810000 */
[----:B------:R-:W-:Y:S01]  /*41e0*/  FMNMX.FTZ R4, R63, R4, !PT ;  /* 0x000000043f047209 */ /* 0x000fe20007810000 */
[----:B------:R-:W1:Y:S01]  /*41f0*/  MUFU.EX2 R178, R178 ;  /* 0x000000b200b27308 */ /* 0x000e620000000800 */
[----:B--2---:R-:W-:Y:S01]  /*4200*/  FADD.FTZ R3, R180, R91 ;  /* 0x0000005bb4037221 */ /* 0x004fe20000010000 */
[----:B------:R-:W-:Y:S02]  /*4210*/  F2FP.BF16.F32.PACK_AB R180, R91, R180 ;  /* 0x000000b45bb4723e */ /* 0x000fe400000010ff */
[----:B------:R-:W-:Y:S01]  /*4220*/  FMNMX.FTZ R4, R65, R4, !PT ;  /* 0x0000000441047209 */ /* 0x000fe20007810000 */
[----:B---3--:R-:W-:Y:S01]  /*4230*/  FADD.FTZ R36, R182, R3 ;  /* 0x00000003b6247221 */ /* 0x008fe20000010000 */
[----:B----4-:R-:W-:Y:S02]  /*4240*/  F2FP.BF16.F32.PACK_AB R182, R93, R182 ;  /* 0x000000b65db6723e */ /* 0x010fe400000010ff */
[----:B------:R-:W-:Y:S01]  /*4250*/  FMNMX.FTZ R4, R67, R4, !PT ;  /* 0x0000000443047209 */ /* 0x000fe20007810000 */
[----:B------:R-:W2:Y:S01]  /*4260*/  MUFU.EX2 R97, R97 ;  /* 0x0000006100617308 */ /* 0x000ea20000000800 */
[----:B------:R-:W-:-:S02]  /*4270*/  FADD.FTZ R3, R93, R36 ;  /* 0x000000245d037221 */ /* 0x000fc40000010000 */
[----:B------:R-:W-:Y:S02]  /*4280*/  FMNMX.FTZ R4, R69, R4, !PT ;  /* 0x0000000445047209 */ /* 0x000fe40007810000 */
[----:B-----5:R-:W-:Y:S01]  /*4290*/  FADD.FTZ R38, R176, R3 ;  /* 0x00000003b0267221 */ /* 0x020fe20000010000 */
[----:B0-----:R-:W-:Y:S02]  /*42a0*/  F2FP.BF16.F32.PACK_AB R176, R95, R176 ;  /* 0x000000b05fb0723e */ /* 0x001fe400000010ff */
[----:B------:R-:W-:Y:S01]  /*42b0*/  FMNMX.FTZ R4, R71, R4, !PT ;  /* 0x0000000447047209 */ /* 0x000fe20007810000 */
[----:B------:R-:W0:Y:S01]  /*42c0*/  MUFU.EX2 R172, R172 ;  /* 0x000000ac00ac7308 */ /* 0x000e220000000800 */
[----:B------:R-:W-:Y:S02]  /*42d0*/  FADD.FTZ R3, R95, R38 ;  /* 0x000000265f037221 */ /* 0x000fe40000010000 */
[----:B------:R-:W-:Y:S02]  /*42e0*/  FMNMX.FTZ R4, R73, R4, !PT ;  /* 0x0000000449047209 */ /* 0x000fe40007810000 */
[----:B-1----:R-:W-:-:S02]  /*42f0*/  FADD.FTZ R40, R178, R3 ;  /* 0x00000003b2287221 */ /* 0x002fc40000010000 */
[----:B------:R-:W-:Y:S01]  /*4300*/  FMNMX.FTZ R4, R75, R4, !PT ;  /* 0x000000044b047209 */ /* 0x000fe20007810000 */
[----:B------:R-:W1:Y:S01]  /*4310*/  MUFU.EX2 R99, R99 ;  /* 0x0000006300637308 */ /* 0x000e620000000800 */
[----:B--2---:R-:W-:Y:S02]  /*4320*/  F2FP.BF16.F32.PACK_AB R178, R97, R178 ;  /* 0x000000b261b2723e */ /* 0x004fe400000010ff */
[----:B------:R-:W-:-:S04]  /*4330*/  FMNMX.FTZ R4, R77, R4, !PT ;  /* 0x000000044d047209 */ /* 0x000fc80007810000 */
[----:B------:R-:W-:Y:S01]  /*4340*/  FMNMX.FTZ R4, R79, R4, !PT ;  /* 0x000000044f047209 */ /* 0x000fe20007810000 */
[----:B------:R-:W2:Y:S03]  /*4350*/  MUFU.EX2 R174, R174 ;  /* 0x000000ae00ae7308 */ /* 0x000ea60000000800 */
[----:B------:R-:W-:-:S04]  /*4360*/  FMNMX.FTZ R4, R81, R4, !PT ;  /* 0x0000000451047209 */ /* 0x000fc80007810000 */
[----:B------:R-:W-:Y:S01]  /*4370*/  FMNMX.FTZ R4, R83, R4, !PT ;  /* 0x0000000453047209 */ /* 0x000fe20007810000 */
[----:B------:R-:W3:Y:S03]  /*4380*/  MUFU.EX2 R101, R101 ;  /* 0x0000006500657308 */ /* 0x000ee60000000800 */
[----:B------:R-:W-:-:S04]  /*4390*/  FMNMX.FTZ R4, R85, R4, !PT ;  /* 0x0000000455047209 */ /* 0x000fc80007810000 */
[----:B------:R-:W-:Y:S01]  /*43a0*/  FMNMX.FTZ R4, R89, R4, !PT ;  /* 0x0000000459047209 */ /* 0x000fe20007810000 */
[----:B------:R4:W-:Y:S03]  /*43b0*/  MUFU.EX2 R152, R33 ;  /* 0x0000002100987308 */ /* 0x0009e60000000800 */
[----:B------:R-:W-:-:S04]  /*43c0*/  FMNMX.FTZ R4, R87, R4, !PT ;  /* 0x0000000457047209 */ /* 0x000fc80007810000 */
[----:B------:R-:W-:Y:S01]  /*43d0*/  FMNMX.FTZ R4, R125, R4, !PT ;  /* 0x000000047d047209 */ /* 0x000fe20007810000 */
[----:B------:R-:W5:Y:S01]  /*43e0*/  MUFU.EX2 R168, R168 ;  /* 0x000000a800a87308 */ /* 0x000f620000000800 */
[----:B----4-:R-:W-:Y:S02]  /*43f0*/  FADD.FTZ R33, R97, R40 ;  /* 0x0000002861217221 */ /* 0x010fe40000010000 */
[----:B------:R-:W-:Y:S02]  /*4400*/  FMNMX.FTZ R4, R25, R4, !PT ;  /* 0x0000000419047209 */ /* 0x000fe40007810000 */
[----:B0-----:R-:W-:Y:S01]  /*4410*/  FADD.FTZ R42, R172, R33 ;  /* 0x00000021ac2a7221 */ /* 0x001fe20000010000 */
[----:B-1----:R-:W-:Y:S02]  /*4420*/  F2FP.BF16.F32.PACK_AB R172, R99, R172 ;  /* 0x000000ac63ac723e */ /* 0x002fe400000010ff */
[----:B------:R-:W-:Y:S01]  /*4430*/  FMNMX.FTZ R4, R123, R4, !PT ;  /* 0x000000047b047209 */ /* 0x000fe20007810000 */
[----:B------:R-:W0:Y:S01]  /*4440*/  MUFU.EX2 R103, R103 ;  /* 0x0000006700677308 */ /* 0x000e220000000800 */
[----:B------:R-:W-:-:S03]  /*4450*/  FADD.FTZ R33, R99, R42 ;  /* 0x0000002a63217221 */ /* 0x000fc60000010000 */
[----:B------:R-:W1:Y:S01]  /*4460*/  SHFL.BFLY PT, R119, R4, 0x2, 0x1f ;  /* 0x0c401f0004777f89 */ /* 0x000e6200000e0000 */
[----:B--2---:R-:W-:Y:S01]  /*4470*/  FADD.FTZ R42, R174, R33 ;  /* 0x00000021ae2a7221 */ /* 0x004fe20000010000 */
[C---:B---3--:R-:W-:Y:S02]  /*4480*/  F2FP.BF16.F32.PACK_AB R174, R101.reuse, R174 ;  /* 0x000000ae65ae723e */ /* 0x048fe400000010ff */
[----:B------:R-:W2:Y:S01]  /*4490*/  MUFU.EX2 R170, R170 ;  /* 0x000000aa00aa7308 */ /* 0x000ea20000000800 */
[----:B------:R-:W-:-:S07]  /*44a0*/  FADD.FTZ R33, R101, R42 ;  /* 0x0000002a65217221 */ /* 0x000fce0000010000 */
[----:B------:R-:W3:Y:S08]  /*44b0*/  MUFU.EX2 R105, R105 ;  /* 0x0000006900697308 */ /* 0x000ef00000000800 */
[----:B------:R4:W-:Y:S01]  /*44c0*/  MUFU.EX2 R158, R35 ;  /* 0x00000023009e7308 */ /* 0x0009e20000000800 */
[----:B-1----:R-:W-:-:S07]  /*44d0*/  FMNMX.FTZ R119, R4, R119, !PT ;  /* 0x0000007704777209 */ /* 0x002fce0007810000 */
[----:B------:R-:W1:Y:S01]  /*44e0*/  MUFU.EX2 R164, R164 ;  /* 0x000000a400a47308 */ /* 0x000e620000000800 */
[----:B------:R-:W1:Y:S01]  /*44f0*/  SHFL.BFLY PT, R10, R119, 0x1, 0x1f ;  /* 0x0c201f00770a7f89 */ /* 0x000e6200000e0000 */
[----:B----4-:R-:W-:-:S04]  /*4500*/  @P2 IMAD.HI.U32 R35, R23, R44, RZ ;  /* 0x0000002c17232227 */ /* 0x010fc800078e00ff */
[----:B-----5:R-:W-:Y:S01]  /*4510*/  FADD.FTZ R44, R168, R33 ;  /* 0x00000021a82c7221 */ /* 0x020fe20000010000 */
[----:B0-----:R-:W-:-:S03]  /*4520*/  F2FP.BF16.F32.PACK_AB R168, R103, R168 ;  /* 0x000000a867a8723e */ /* 0x001fc600000010ff */
[----:B------:R-:W-:Y:S01]  /*4530*/  FADD.FTZ R33, R103, R44 ;  /* 0x0000002c67217221 */ /* 0x000fe20000010000 */
[----:B------:R-:W0:Y:S01]  /*4540*/  MUFU.EX2 R21, R21 ;  /* 0x0000001500157308 */ /* 0x000e220000000800 */
[----:B------:R-:W-:Y:S02]  /*4550*/  @P2 SHF.R.U32.HI R23, RZ, R46, R35 ;  /* 0x0000002eff172219 */ /* 0x000fe40000011623 */
[----:B--2---:R-:W-:Y:S01]  /*4560*/  FADD.FTZ R44, R170, R33 ;  /* 0x00000021aa2c7221 */ /* 0x004fe20000010000 */
[C---:B---3--:R-:W-:Y:S02]  /*4570*/  F2FP.BF16.F32.PACK_AB R170, R105.reuse, R170 ;  /* 0x000000aa69aa723e */ /* 0x048fe400000010ff */
[----:B------:R-:W-:Y:S02]  /*4580*/  IMAD.IADD R35, R88, 0x1, R23 ;  /* 0x0000000158237824 */ /* 0x000fe400078e0217 */
[----:B------:R-:W-:Y:S01]  /*4590*/  FADD.FTZ R33, R105, R44 ;  /* 0x0000002c69217221 */ /* 0x000fe20000010000 */
[----:B------:R-:W2:Y:S01]  /*45a0*/  MUFU.EX2 R121, R121 ;  /* 0x0000007900797308 */ /* 0x000ea20000000800 */
[----:B------:R-:W-:-:S02]  /*45b0*/  IMAD.IADD R14, R35, 0x1, R14 ;  /* 0x00000001230e7824 */ /* 0x000fc400078e020e */
[----:B-1----:R-:W-:-:S05]  /*45c0*/  FADD.FTZ R46, R164, R33 ;  /* 0x00000021a42e7221 */ /* 0x002fca0000010000 */
[----:B------:R-:W1:Y:S01]  /*45d0*/  MUFU.EX2 R8, R8 ;  /* 0x0000000800087308 */ /* 0x000e620000000800 */
[----:B------:R-:W-:Y:S01]  /*45e0*/  FMNMX.FTZ R10, R119, R10, !PT ;  /* 0x0000000a770a7209 */ /* 0x000fe20007810000 */
[C---:B0-----:R-:W-:Y:S01]  /*45f0*/  FADD.FTZ R46, R21.reuse, R46 ;  /* 0x0000002e152e7221 */ /* 0x041fe20000010000 */
[----:B------:R-:W-:Y:S02]  /*4600*/  F2FP.BF16.F32.PACK_AB R164, R21, R164 ;  /* 0x000000a415a4723e */ /* 0x000fe400000010ff */
[C---:B------:R-:W-:Y:S01]  /*4610*/  FSETP.NEU.FTZ.AND P4, PT, R10.reuse, -INF , PT ;  /* 0xff8000000a00780b */ /* 0x040fe20003f9d000 */
[----:B------:R-:W-:Y:S02]  /*4620*/  FMUL.FTZ R4, R10, R12 ;  /* 0x0000000c0a047220 */ /* 0x000fe40000410000 */
[----:B------:R-:W-:Y:S01]  /*4630*/  MUFU.EX2 R117, R117 ;  /* 0x0000007500757308 */ /* 0x000fe20000000800 */
[----:B--2---:R-:W-:Y:S02]  /*4640*/  FADD.FTZ R33, R121, R46 ;  /* 0x0000002e79217221 */ /* 0x004fe40000010000 */
[----:B------:R-:W-:-:S05]  /*4650*/  FSEL R4, R4, RZ, P4 ;  /* 0x000000ff04047208 */ /* 0x000fca0002000000 */
        /* <DEDUP_REMOVED lines=22> */
[----:B------:R-:W2:Y:S01]  /*47c0*/  MUFU.EX2 R39, R39 ;  /* 0x0000002700277308 */ /* 0x000ea20000000800 */
[----:B-1----:R-:W-:Y:S01]  /*47d0*/  FADD.FTZ R46, R8, R33 ;  /* 0x00000021082e7221 */ /* 0x002fe20000010000 */
[-CC-:B------:R-:W-:Y:S01]  /*47e0*/  FFMA.FTZ R73, R73, R12.reuse, -R4.reuse ;  /* 0x0000000c49497223 */ /* 0x180fe20000010804 */
[-CC-:B------:R-:W-:Y:S01]  /*47f0*/  FFMA.FTZ R75, R75, R12.reuse, -R4.reuse ;  /* 0x0000000c4b4b7223 */ /* 0x180fe20000010804 */
[-CC-:B------:R-:W-:Y:S01]  /*4800*/  FFMA.FTZ R77, R77, R12.reuse, -R4.reuse ;  /* 0x0000000c4d4d7223 */ /* 0x180fe20000010804 */
[-CC-:B------:R-:W-:Y:S01]  /*4810*/  FFMA.FTZ R79, R79, R12.reuse, -R4.reuse ;  /* 0x0000000c4f4f7223 */ /* 0x180fe20000010804 */
[-CC-:B------:R-:W-:Y:S01]  /*4820*/  FFMA.FTZ R81, R81, R12.reuse, -R4.reuse ;  /* 0x0000000c51517223 */ /* 0x180fe20000010804 */
[-CC-:B------:R-:W-:Y:S01]  /*4830*/  FFMA.FTZ R83, R83, R12.reuse, -R4.reuse ;  /* 0x0000000c53537223 */ /* 0x180fe20000010804 */
[----:B------:R-:W1:Y:S01]  /*4840*/  MUFU.EX2 R20, R41 ;  /* 0x0000002900147308 */ /* 0x000e620000000800 */
[----:B0-----:R-:W-:Y:S01]  /*4850*/  FADD.FTZ R38, R0, R37 ;  /* 0x0000002500267221 */ /* 0x001fe20000010000 */
[-CC-:B------:R-:W-:Y:S01]  /*4860*/  FFMA.FTZ R85, R85, R12.reuse, -R4.reuse ;  /* 0x0000000c55557223 */ /* 0x180fe20000010804 */
[-CC-:B------:R-:W-:Y:S01]  /*4870*/  FFMA.FTZ R89, R89, R12.reuse, -R4.reuse ;  /* 0x0000000c59597223 */ /* 0x180fe20000010804 */
[-CC-:B------:R-:W-:Y:S01]  /*4880*/  FFMA.FTZ R87, R87, R12.reuse, -R4.reuse ;  /* 0x0000000c57577223 */ /* 0x180fe20000010804 */
[-CC-:B------:R-:W-:Y:S01]  /*4890*/  FFMA.FTZ R125, R125, R12.reuse, -R4.reuse ;  /* 0x0000000c7d7d7223 */ /* 0x180fe20000010804 */
[-CC-:B------:R-:W-:Y:S01]  /*48a0*/  FFMA.FTZ R25, R25, R12.reuse, -R4.reuse ;  /* 0x0000000c19197223 */ /* 0x180fe20000010804 */
[----:B------:R-:W-:Y:S01]  /*48b0*/  FFMA.FTZ R123, R123, R12, -R4 ;  /* 0x0000000c7b7b7223 */ /* 0x000fe20000010804 */
[----:B------:R-:W0:Y:S01]  /*48c0*/  MUFU.EX2 R43, R43 ;  /* 0x0000002b002b7308 */ /* 0x000e220000000800 */
[----:B--2---:R-:W-:Y:S01]  /*48d0*/  FADD.FTZ R3, R39, R38 ;  /* 0x0000002627037221 */ /* 0x004fe20000010000 */
[----:B------:R-:W-:Y:S01]  /*48e0*/  FADD.FTZ R33, R117, R46 ;  /* 0x0000002e75217221 */ /* 0x000fe20000010000 */
[----:B------:R-:W-:-:S02]  /*48f0*/  F2FP.BF16.F32.PACK_AB R166, R8, R121 ;  /* 0x0000007908a6723e */ /* 0x000fc400000010ff */
[----:B------:R-:W-:-:S03]  /*4900*/  F2FP.BF16.F32.PACK_AB R181, R37, R0 ;  /* 0x0000000025b5723e */ /* 0x000fc600000010ff */
[----:B------:R-:W2:Y:S01]  /*4910*/  MUFU.EX2 R24, R45 ;  /* 0x0000002d00187308 */ /* 0x000ea20000000800 */
[C---:B-1----:R-:W-:Y:S01]  /*4920*/  FADD.FTZ R40, R20.reuse, R3 ;  /* 0x0000000314287221 */ /* 0x042fe20000010000 */
[----:B------:R-:W-:-:S06]  /*4930*/  F2FP.BF16.F32.PACK_AB R183, R20, R39 ;  /* 0x0000002714b7723e */ /* 0x000fcc00000010ff */
[----:B------:R-:W1:Y:S01]  /*4940*/  MUFU.EX2 R13, R13 ;  /* 0x0000000d000d7308 */ /* 0x000e620000000800 */
[----:B0-----:R-:W-:-:S07]  /*4950*/  FADD.FTZ R3, R43, R40 ;  /* 0x000000282b037221 */ /* 0x001fce0000010000 */
[----:B------:R-:W0:Y:S01]  /*4960*/  MUFU.EX2 R26, R47 ;  /* 0x0000002f001a7308 */ /* 0x000e220000000800 */
[C---:B--2---:R-:W-:Y:S01]  /*4970*/  FADD.FTZ R40, R24.reuse, R3 ;  /* 0x0000000318287221 */ /* 0x044fe20000010000 */
[----:B------:R-:W-:-:S06]  /*4980*/  F2FP.BF16.F32.PACK_AB R177, R24, R43 ;  /* 0x0000002b18b1723e */ /* 0x000fcc00000010ff */
[----:B------:R-:W2:Y:S01]  /*4990*/  MUFU.EX2 R49, R49 ;  /* 0x0000003100317308 */ /* 0x000ea20000000800 */
[----:B-1----:R-:W-:-:S07]  /*49a0*/  FADD.FTZ R3, R13, R40 ;  /* 0x000000280d037221 */ /* 0x002fce0000010000 */
[----:B------:R-:W1:Y:S01]  /*49b0*/  MUFU.EX2 R28, R51 ;  /* 0x00000033001c7308 */ /* 0x000e620000000800 */
[C---:B0-----:R-:W-:Y:S01]  /*49c0*/  FADD.FTZ R42, R26.reuse, R3 ;  /* 0x000000031a2a7221 */ /* 0x041fe20000010000 */
[----:B------:R-:W-:-:S06]  /*49d0*/  F2FP.BF16.F32.PACK_AB R179, R26, R13 ;  /* 0x0000000d1ab3723e */ /* 0x000fcc00000010ff */
        /* <DEDUP_REMOVED lines=21> */
[C---:B0-----:R-:W-:Y:S01]  /*4b30*/  FADD.FTZ R46, R160.reuse, R33 ;  /* 0x00000021a02e7221 */ /* 0x041fe20000010000 */
[----:B------:R-:W-:-:S06]  /*4b40*/  F2FP.BF16.F32.PACK_AB R160, R160, R117 ;  /* 0x00000075a0a0723e */ /* 0x000fcc00000010ff */
[----:B------:R-:W0:Y:S01]  /*4b50*/  MUFU.EX2 R36, R67 ;  /* 0x0000004300247308 */ /* 0x000e220000000800 */
[----:B--2---:R-:W-:-:S07]  /*4b60*/  FADD.FTZ R3, R65, R4 ;  /* 0x0000000441037221 */ /* 0x004fce0000010000 */
[----:B------:R-:W2:Y:S01]  /*4b70*/  MUFU.EX2 R162, R111 ;  /* 0x0000006f00a27308 */ /* 0x000ea20000000800 */
[----:B-1----:R-:W-:-:S07]  /*4b80*/  FADD.FTZ R23, R113, R46 ;  /* 0x0000002e71177221 */ /* 0x002fce0000010000 */
[----:B------:R-:W1:Y:S01]  /*4b90*/  MUFU.EX2 R69, R69 ;  /* 0x0000004500457308 */ /* 0x000e620000000800 */
[C---:B0-----:R-:W-:Y:S01]  /*4ba0*/  FADD.FTZ R4, R36.reuse, R3 ;  /* 0x0000000324047221 */ /* 0x041fe20000010000 */
[----:B------:R-:W-:-:S06]  /*4bb0*/  F2FP.BF16.F32.PACK_AB R165, R36, R65 ;  /* 0x0000004124a5723e */ /* 0x000fcc00000010ff */
[----:B------:R-:W0:Y:S01]  /*4bc0*/  MUFU.EX2 R109, R109 ;  /* 0x0000006d006d7308 */ /* 0x000e220000000800 */
[C---:B--2---:R-:W-:Y:S01]  /*4bd0*/  FADD.FTZ R46, R162.reuse, R23 ;  /* 0x00000017a22e7221 */ /* 0x044fe20000010000 */
[----:B------:R-:W-:-:S06]  /*4be0*/  F2FP.BF16.F32.PACK_AB R162, R162, R113 ;  /* 0x00000071a2a2723e */ /* 0x000fcc00000010ff */
        /* <DEDUP_REMOVED lines=9> */
[----:B------:R-:W-:-:S06]  /*4c80*/  F2FP.BF16.F32.PACK_AB R156, R156, R109 ;  /* 0x0000006d9c9c723e */ /* 0x000fcc00000010ff */
[----:B------:R-:W1:Y:S01]  /*4c90*/  MUFU.EX2 R40, R75 ;  /* 0x0000004b00287308 */ /* 0x000e620000000800 */
[----:B0-----:R-:W-:-:S07]  /*4ca0*/  FADD.FTZ R3, R73, R4 ;  /* 0x0000000449037221 */ /* 0x001fce0000010000 */
[----:B------:R-:W0:Y:S01]  /*4cb0*/  MUFU.EX2 R77, R77 ;  /* 0x0000004d004d7308 */ /* 0x000e220000000800 */
[----:B--2---:R-:W-:-:S04]  /*4cc0*/  FADD.FTZ R23, R31, R48 ;  /* 0x000000301f177221 */ /* 0x004fc80000010000 */
[C---:B------:R-:W-:Y:S01]  /*4cd0*/  FADD.FTZ R48, R158.reuse, R23 ;  /* 0x000000179e307221 */ /* 0x040fe20000010000 */
[----:B------:R-:W-:Y:S02]  /*4ce0*/  F2FP.BF16.F32.PACK_AB R158, R158, R31 ;  /* 0x0000001f9e9e723e */ /* 0x000fe400000010ff */
        /* <DEDUP_REMOVED lines=30> */
[----:B------:R-:W-:Y:S01]  /*4ed0*/  F2FP.BF16.F32.PACK_AB R153, R8, R87 ;  /* 0x000000570899723e */ /* 0x000fe200000010ff */
[----:B------:R-:W-:Y:S02]  /*4ee0*/  VIADD R8, R22, 0xfffffffe ;  /* 0xfffffffe16087836 */ /* 0x000fe40000000000 */
[----:B--2---:R-:W-:-:S04]  /*4ef0*/  FADD.FTZ R3, R25, R20 ;  /* 0x0000001419037221 */ /* 0x004fc80000010000 */
[C---:B-1----:R-:W-:Y:S01]  /*4f00*/  FADD.FTZ R3, R0.reuse, R3 ;  /* 0x0000000300037221 */ /* 0x042fe20000010000 */
[----:B------:R-:W-:Y:S01]  /*4f10*/  F2FP.BF16.F32.PACK_AB R155, R0, R25 ;  /* 0x00000019009b723e */ /* 0x000fe200000010ff */
        /* <DEDUP_REMOVED lines=11> */
.L_x_974:
[----:B------:R-:W-:-:S13]  /*4fd0*/  ISETP.NE.AND P4, PT, R15, 0x1, PT ;  /* 0x000000010f00780c */ /* 0x000fda0003f85270 */
[----:B------:R-:W0:Y:S02]  /*4fe0*/  @P4 LDC.64 R20, c[0x0][0x9e8] ;  /* 0x00027a00ff144b82 */ /* 0x000e240000000a00 */
[----:B0-----:R-:W-:-:S05]  /*4ff0*/  @P4 IMAD.HI.U32 R20, R0, R20, RZ ;  /* 0x0000001400144227 */ /* 0x001fca00078e00ff */
[----:B------:R-:W-:-:S07]  /*5000*/  @P4 SHF.R.U32.HI R0, RZ, R21, R20 ;  /* 0x00000015ff004219 */ /* 0x000fce0000011614 */
.L_x_975:
[----:B------:R-:W-:-:S05]  /*5010*/  IMAD R15, R0, R15, R15 ;  /* 0x0000000f000f7224 */ /* 0x000fca00078e020f */
[----:B------:R-:W-:-:S07]  /*5020*/  VIMNMX R14, R14, R15, PT ;  /* 0x0000000f0e0e7248 */ /* 0x000fce0003fe0100 */
.L_x_973:
[----:B------:R-:W-:Y:S01]  /*5030*/  SHF.R.S32.HI R13, RZ, 0x1f, R14 ;  /* 0x0000001fff0d7819 */ /* 0x000fe2000001140e */
[----:B------:R-:W-:Y:S01]  /*5040*/  UMOV UR4, URZ ;  /* 0x0000003f00047c82 */ /* 0x000fe20008000000 */
[----:B------:R-:W-:Y:S01]  /*5050*/  IMAD.MOV.U32 R0, RZ, RZ, RZ ;  /* 0x000000ffff007224 */ /* 0x000fe200078e00ff */
[----:B------:R-:W-:Y:S02]  /*5060*/  CS2R R150, SRZ ;  /* 0x0000000000967805 */ /* 0x000fe4000001ff00 */
[----:B------:R-:W-:Y:S02]  /*5070*/  LEA.HI R13, R13, R14, RZ, 0x7 ;  /* 0x0000000e0d0d7211 */ /* 0x000fe400078f38ff */
[----:B------:R-:W-:Y:S02]  /*5080*/  CS2R R148, SRZ ;  /* 0x0000000000947805 */ /* 0x000fe4000001ff00 */
[----:B------:R-:W-:Y:S02]  /*5090*/  CS2R R146, SRZ ;  /* 0x0000000000927805 */ /* 0x000fe4000001ff00 */
[----:B------:R-:W-:-:S02]  /*50a0*/  CS2R R144, SRZ ;  /* 0x0000000000907805 */ /* 0x000fc4000001ff00 */
[----:B------:R-:W-:Y:S02]  /*50b0*/  SHF.R.S32.HI R14, RZ, 0x7, R13 ;  /* 0x00000007ff0e7819 */ /* 0x000fe4000001140d */
[----:B------:R-:W-:Y:S02]  /*50c0*/  CS2R R142, SRZ ;  /* 0x00000000008e7805 */ /* 0x000fe4000001ff00 */
[----:B------:R-:W-:Y:S02]  /*50d0*/  CS2R R140, SRZ ;  /* 0x00000000008c7805 */ /* 0x000fe4000001ff00 */
[----:B------:R-:W-:Y:S02]  /*50e0*/  CS2R R138, SRZ ;  /* 0x00000000008a7805 */ /* 0x000fe4000001ff00 */
[----:B------:R-:W-:Y:S02]  /*50f0*/  VIMNMX R13, R17, R14, !PT ;  /* 0x0000000e110d7248 */ /* 0x000fe40007fe0100 */
[----:B------:R-:W-:-:S02]  /*5100*/  CS2R R136, SRZ ;  /* 0x0000000000887805 */ /* 0x000fc4000001ff00 */
[----:B------:R-:W-:Y:S02]  /*5110*/  CS2R R134, SRZ ;  /* 0x0000000000867805 */ /* 0x000fe4000001ff00 */
[----:B------:R-:W-:Y:S02]  /*5120*/  CS2R R132, SRZ ;  /* 0x0000000000847805 */ /* 0x000fe4000001ff00 */
[----:B------:R-:W-:Y:S02]  /*5130*/  ISETP.GE.AND P4, PT, R8, R13, PT ;  /* 0x0000000d0800720c */ /* 0x000fe40003f86270 */
        /* <DEDUP_REMOVED lines=23> */
[----:B------:R-:W-:Y:S01]  /*52b0*/  IMAD.MOV.U32 R14, RZ, RZ, RZ ;  /* 0x000000ffff0e7224 */ /* 0x000fe200078e00ff */
[----:B------:R-:W-:Y:S01]  /*52c0*/  UMOV UR7, URZ ;  /* 0x0000003f00077c82 */ /* 0x000fe20008000000 */
[----:B------:R-:W-:Y:S01]  /*52d0*/  IMAD.MOV.U32 R151, RZ, RZ, RZ ;  /* 0x000000ffff977224 */ /* 0x000fe200078e00ff */
[----:B------:R-:W-:Y:S01]  /*52e0*/  ULDC UR46, c[0x0][0x9e4] ;  /* 0x00027900002e7ab9 */ /* 0x000fe20000000800 */
[----:B------:R-:W-:Y:S01]  /*52f0*/  ULDC UR38, c[0x0][0x2f0] ;  /* 0x0000bc0000267ab9 */ /* 0x000fe20000000800 */
[----:B------:R-:W-:Y:S01]  /*5300*/  ULDC UR47, c[0x0][0x9d8] ;  /* 0x00027600002f7ab9 */ /* 0x000fe20000000800 */
[----:B------:R-:W-:-:S05]  /*5310*/  ULDC UR39, c[0x0][0x9e0] ;  /* 0x0002780000277ab9 */ /* 0x000fca0000000800 */
.L_x_993:
[----:B------:R-:W-:Y:S01]  /*5320*/  UIADD3 UR4, UR7, 0x1, URZ ;  /* 0x0000000107047890 */ /* 0x000fe2000fffe03f */
[----:B------:R-:W-:-:S03]  /*5330*/  ISETP.NE.AND P4, PT, RZ, UR37, PT ;  /* 0x00000025ff007c0c */ /* 0x000fc6000bf85270 */
[----:B------:R-:W-:-:S04]  /*5340*/  UISETP.NE.AND UP0, UPT, UR4, 0x2, UPT ;  /* 0x000000020400788c */ /* 0x000fc8000bf05270 */
[----:B------:R-:W-:Y:S02]  /*5350*/  USEL UR10, URZ, 0x1, UP0 ;  /* 0x000000013f0a7887 */ /* 0x000fe40008000000 */
[----:B------:R-:W-:-:S04]  /*5360*/  USEL UR4, UR4, URZ, UP0 ;  /* 0x0000003f04047287 */ /* 0x000fc80008000000 */
[----:B------:R-:W-:Y:S01]  /*5370*/  LOP3.LUT R0, R14, UR10, RZ, 0x3c, !PT ;  /* 0x0000000a0e007c12 */ /* 0x000fe2000f8e3cff */
[----:B------:R-:W-:Y:S07]  /*5380*/  @P4 BRA `(.L_x_977) ;  /* 0x0000000000284947 */ /* 0x000fee0003800000 */
[----:B------:R-:W-:Y:S05]  /*5390*/  @!P0 BRA `(.L_x_978) ;  /* 0x0000000000048947 */ /* 0x000fea0003800000 */
[----:B------:R-:W-:Y:S01]  /*53a0*/  BPT.TRAP 0x1 ;  /* 0x000000040000795c */ /* 0x000fe20000300000 */
.L_x_978:
[----:B------:R-:W-:Y:S01]  /*53b0*/  ULEA UR10, UR4, UR36, 0x3 ;  /* 0x00000024040a7291 */ /* 0x000fe2000f8e183f */
[----:B------:R-:W-:-:S08]  /*53c0*/  SHF.L.U32 R11, R0, 0x1f, RZ ;  /* 0x0000001f000b7819 */ /* 0x000fd000000006ff */
[----:B------:R0:W1:Y:S01]  /*53d0*/  SYNCS.PHASECHK.TRANS64.TRYWAIT P5, [UR10+0x28830], R11 ;  /* 0x0288300bff0075a7 */ /* 0x00006200080a014a */
[----:B------:R-:W-:Y:S05]  /*53e0*/  @!P0 BRA `(.L_x_979) ;  /* 0x0000000000048947 */ /* 0x000fea0003800000 */
[----:B------:R-:W-:Y:S01]  /*53f0*/  BPT.TRAP 0x1 ;  /* 0x000000040000795c */ /* 0x000fe20000300000 */
.L_x_979:
[----:B-1----:R-:W-:Y:S05]  /*5400*/  @P5 BRA `(.L_x_977) ;  /* 0x0000000000085947 */ /* 0x002fea0003800000 */
[----:B------:R-:W1:Y:S02]  /*5410*/  SYNCS.PHASECHK.TRANS64.TRYWAIT P5, [UR10+0x28830], R11 ;  /* 0x0288300bff0075a7 */ /* 0x000e6400080a014a */
[----:B-1----:R-:W-:Y:S05]  /*5420*/  @!P5 BRA `(.L_x_980) ;  /* 0x000000f800d8d947 */ /* 0x002fea0003800000 */
.L_x_977:
[----:B01----:R-:W-:Y:S01]  /*5430*/  VIADD R11, R19, 0x8 ;  /* 0x00000008130b7836 */ /* 0x003fe20000000000 */
[----:B------:R-:W-:Y:S01]  /*5440*/  R2UR UR40, R6 ;  /* 0x00000000062872ca */ /* 0x000fe200000e0000 */
[----:B------:R-:W-:Y:S01]  /*5450*/  ULEA UR42, UR4, UR6, 0xb ;  /* 0x00000006042a7291 */ /* 0x000fe2000f8e583f */
[----:B------:R-:W-:Y:S01]  /*5460*/  R2UR UR41, R7 ;  /* 0x00000000072972ca */ /* 0x000fe200000e0000 */
[----:B------:R-:W-:Y:S01]  /*5470*/  UMOV UR43, 0x40000040 ;  /* 0x40000040002b7882 */ /* 0x000fe20000000000 */
[----:B------:R0:W-:Y:S01]  /*5480*/  BAR.SYNC.DEFER_BLOCKING R11, 0x100 ;  /* 0x0004000b0000751d */ /* 0x0001e20000010000 */
[----:B------:R-:W-:Y:S02]  /*5490*/  UIADD3 UR34, UR42, 0x2, URZ ;  /* 0x000000022a227890 */ /* 0x000fe4000fffe03f */
[----:B------:R-:W-:Y:S02]  /*54a0*/  UIADD3 UR30, UR42, 0x4, URZ ;  /* 0x000000042a1e7890 */ /* 0x000fe4000fffe03f */
[----:B------:R-:W-:Y:S01]  /*54b0*/  UIADD3 UR26, UR42, 0x6, URZ ;  /* 0x000000062a1a7890 */ /* 0x000fe2000fffe03f */
[----:B------:R-:W-:Y:S01]  /*54c0*/  UMOV UR35, 0x40000040 ;  /* 0x4000004000237882 */ /* 0x000fe20000000000 */
[----:B------:R-:W-:Y:S01]  /*54d0*/  UMOV UR31, 0x40000040 ;  /* 0x40000040001f7882 */ /* 0x000fe20000000000 */
[----:B------:R-:W-:Y:S01]  /*54e0*/  UMOV UR27, 0x40000040 ;  /* 0x40000040001b7882 */ /* 0x000fe20000000000 */
        /* <DEDUP_REMOVED lines=8> */
[----:B------:R-:W-:-:S06]  /*5570*/  WARPGROUP.ARRIVE ;  /* 0x00000000000079c5 */ /* 0x000fcc0000000000 */
[----:B------:R-:W-:Y:S03]  /*5580*/  HGMMA.64x128x16.F32.BF16 R24, gdesc[UR40], RZ, !UPT, gsb0 ;  /* 0x01e00000281879f0 */ /* 0x000fe6000c0018ff */
        /* <DEDUP_REMOVED lines=22> */
[----:B0-----:R-:W-:Y:S05]  /*56f0*/  @P4 BRA `(.L_x_981) ;  /* 0x0000000000284947 */ /* 0x001fea0003800000 */
[----:B------:R-:W-:Y:S05]  /*5700*/  @!P0 BRA `(.L_x_982) ;  /* 0x0000000000048947 */ /* 0x000fea0003800000 */
[----:B------:R-:W-:Y:S01]  /*5710*/  BPT.TRAP 0x1 ;  /* 0x000000040000795c */ /* 0x000fe20000300000 */
.L_x_982:
[----:B------:R-:W-:Y:S01]  /*5720*/  ULEA UR10, UR7, UR36, 0x3 ;  /* 0x00000024070a7291 */ /* 0x000fe2000f8e183f */
[----:B------:R-:W-:-:S08]  /*5730*/  SHF.L.U32 R11, R14, 0x1f, RZ ;  /* 0x0000001f0e0b7819 */ /* 0x000fd000000006ff */
[----:B------:R0:W1:Y:S01]  /*5740*/  SYNCS.PHASECHK.TRANS64.TRYWAIT P4, [UR10+0x28850], R11 ;  /* 0x0288500bff0075a7 */ /* 0x000062000808014a */
[----:B------:R-:W-:Y:S05]  /*5750*/  @!P0 BRA `(.L_x_983) ;  /* 0x0000000000048947 */ /* 0x000fea0003800000 */
[----:B------:R-:W-:Y:S01]  /*5760*/  BPT.TRAP 0x1 ;  /* 0x000000040000795c */ /* 0x000fe20000300000 */
.L_x_983:
[----:B-1----:R-:W-:Y:S05]  /*5770*/  @P4 BRA `(.L_x_981) ;  /* 0x0000000000084947 */ /* 0x002fea0003800000 */
[----:B------:R-:W1:Y:S02]  /*5780*/  SYNCS.PHASECHK.TRANS64.TRYWAIT P4, [UR10+0x28850], R11 ;  /* 0x0288500bff0075a7 */ /* 0x000e64000808014a */
[----:B-1----:R-:W-:Y:S05]  /*5790*/  @!P4 BRA `(.L_x_984) ;  /* 0x000000f80014c947 */ /* 0x002fea0003800000 */
.L_x_981:
[----:B------:R-:W-:Y:S01]  /*57a0*/  UIADD3 UR10, UR36, 0x400, URZ ;  /* 0x00000400240a7890 */ /* 0x000fe2000fffe03f */
[----:B------:R-:W-:Y:S01]  /*57b0*/  WARPGROUP.ARRIVE ;  /* 0x00000000000079c5 */ /* 0x000fe20000000000 */
[----:B------:R-:W-:Y:S01]  /*57c0*/  UMOV UR11, 0x40000040 ;  /* 0x40000040000b7882 */ /* 0x000fe20000000000 */
[----:B------:R-:W-:Y:S01]  /*57d0*/  UMOV UR15, 0x40000040 ;  /* 0x40000040000f7882 */ /* 0x000fe20000000000 */
[----:B------:R-:W-:Y:S01]  /*57e0*/  USHF.R.U32.HI UR10, URZ, 0x4, UR10 ;  /* 0x000000043f0a7899 */ /* 0x000fe2000801160a */
[----:B------:R-:W-:Y:S01]  /*57f0*/  FMUL.FTZ R21, R34, UR47 ;  /* 0x0000002f22157c20 */ /* 0x000fe20008410000 */
[----:B------:R-:W-:Y:S01]  /*5800*/  FMUL.FTZ R34, R54, UR47 ;  /* 0x0000002f36227c20 */ /* 0x000fe20008410000 */
[----:B01----:R-:W0:Y:S01]  /*5810*/  @P2 LDC R11, c[0x0][0x450] ;  /* 0x00011400ff0b2b82 */ /* 0x003e220000000800 */
[----:B------:R-:W-:Y:S01]  /*5820*/  ULOP3.LUT UR10, UR10, 0x3fff, URZ, 0xc0, !UPT ;  /* 0x00003fff0a0a7892 */ /* 0x000fe2000f8ec03f */
[----:B------:R-:W-:Y:S01]  /*5830*/  FMUL.FTZ R22, R35, UR47 ;  /* 0x0000002f23167c20 */ /* 0x000fe20008410000 */
[----:B------:R-:W-:Y:S01]  /*5840*/  FMUL.FTZ R35, R55, UR47 ;  /* 0x0000002f37237c20 */ /* 0x000fe20008410000 */
[----:B------:R-:W-:Y:S01]  /*5850*/  FMUL.FTZ R14, R26, UR47 ;  /* 0x0000002f1a0e7c20 */ /* 0x000fe20008410000 */
[----:B------:R-:W-:Y:S01]  /*5860*/  ULOP3.LUT UR10, UR10, 0x4000000, URZ, 0xfc, !UPT ;  /* 0x040000000a0a7892 */ /* 0x000fe2000f8efc3f */
[----:B------:R-:W-:-:S02]  /*5870*/  IMAD.U32 R55, RZ, RZ, UR4 ;  /* 0x00000004ff377e24 */ /* 0x000fc4000f8e00ff */
[----:B------:R-:W-:Y:S01]  /*5880*/  FMUL.FTZ R26, R43, UR47 ;  /* 0x0000002f2b1a7c20 */ /* 0x000fe20008410000 */
[----:B------:R-:W1:Y:S01]  /*5890*/  @P2 LDC R54, c[0x0][0x44c] ;  /* 0x00011300ff362b82 */ /* 0x000e620000000800 */
[----:B------:R-:W-:Y:S01]  /*58a0*/  ULEA UR10, UR7, UR10, 0xb ;  /* 0x0000000a070a7291 */ /* 0x000fe2000f8e583f */
[----:B------:R-:W-:Y:S01]  /*58b0*/  FMUL.FTZ R43, R66, UR47 ;  /* 0x0000002f422b7c20 */ /* 0x000fe20008410000 */
[----:B------:R-:W-:Y:S02]  /*58c0*/  IMAD.MOV.U32 R66, RZ, RZ, R5 ;  /* 0x000000ffff427224 */ /* 0x000fe400078e0005 */
[----:B------:R-:W-:Y:S01]  /*58d0*/  FMUL.FTZ R23, R39, UR47 ;  /* 0x0000002f27177c20 */ /* 0x000fe20008410000 */
[----:B------:R-:W-:Y:S01]  /*58e0*/  UIADD3 UR14, UR10, 0x80, URZ ;  /* 0x000000800a0e7890 */ /* 0x000fe2000fffe03f */
[----:B------:R-:W-:Y:S01]  /*58f0*/  FMUL.FTZ R39, R59, UR47 ;  /* 0x0000002f3b277c20 */ /* 0x000fe20008410000 */
[----:B------:R-:W-:Y:S01]  /*5900*/  FMUL.FTZ R59, R61, UR47 ;  /* 0x0000002f3d3b7c20 */ /* 0x000fe20008410000 */
[----:B------:R-:W-:Y:S01]  /*5910*/  FMUL.FTZ R12, R27, UR47 ;  /* 0x0000002f1b0c7c20 */ /* 0x000fe20008410000 */
[----:B------:R-:W-:Y:S01]  /*5920*/  FMUL.FTZ R15, R30, UR47 ;  /* 0x0000002f1e0f7c20 */ /* 0x000fe20008410000 */
[----:B------:R-:W-:Y:S01]  /*5930*/  HGMMA.64x128x16.F32.BF16 R88, R180, gdesc[UR8].tnspB, R88, gsb0 ;  /* 0x41e00008b4587df0 */ /* 0x000fe20008001858 */
[----:B------:R-:W-:Y:S01]  /*5940*/  UMOV UR11, 0x40000040 ;  /* 0x40000040000b7882 */ /* 0x000fe20000000000 */
[----:B------:R-:W-:Y:S01]  /*5950*/  FMUL.FTZ R20, R31, UR47 ;  /* 0x0000002f1f147c20 */ /* 0x000fe20008410000 */
        /* <DEDUP_REMOVED lines=11> */
[----:B-1----:R-:W-:-:S04]  /*5a10*/  @P2 IMAD.HI.U32 R54, R5, R54, RZ ;  /* 0x0000003605362227 */ /* 0x002fc800078e00ff */
[----:B------:R-:W-:Y:S01]  /*5a20*/  FMUL.FTZ R57, R57, UR47 ;  /* 0x0000002f39397c20 */ /* 0x000fe20008410000 */
[----:B------:R-:W-:Y:S01]  /*5a30*/  FMUL.FTZ R72, R72, UR47 ;  /* 0x0000002f48487c20 */ /* 0x000fe20008410000 */
[----:B------:R-:W-:Y:S01]  /*5a40*/  FMUL.FTZ R47, R75, UR47 ;  /* 0x0000002f4b2f7c20 */ /* 0x000fe20008410000 */
[----:B------:R-:W-:Y:S01]  /*5a50*/  FMUL.FTZ R76, R76, UR47 ;  /* 0x0000002f4c4c7c20 */ /* 0x000fe20008410000 */
[----:B0-----:R-:W-:Y:S01]  /*5a60*/  @P2 SHF.R.U32.HI R66, RZ, R11, R54 ;  /* 0x0000000bff422219 */ /* 0x001fe20000011636 */
[----:B------:R-:W-:Y:S01]  /*5a70*/  FMUL.FTZ R50, R78, UR47 ;  /* 0x0000002f4e327c20 */ /* 0x000fe20008410000 */
[----:B------:R-:W-:Y:S01]  /*5a80*/  @!P1 LEA R54, R55, UR36, 0x3 ;  /* 0x0000002437369c11 */ /* 0x000fe2000f8e18ff */
[----:B------:R-:W0:Y:S01]  /*5a90*/  LDC R11, c[0x0][0x288] ;  /* 0x0000a200ff0b7b82 */ /* 0x000e220000000800 */
[----:B------:R-:W-:Y:S01]  /*5aa0*/  FMUL.FTZ R51, R79, UR47 ;  /* 0x0000002f4f337c20 */ /* 0x000fe20008410000 */
[----:B------:R-:W-:Y:S01]  /*5ab0*/  FMUL.FTZ R80, R80, UR47 ;  /* 0x0000002f50507c20 */ /* 0x000fe20008410000 */
[----:B------:R-:W-:Y:S01]  /*5ac0*/  FMUL.FTZ R84, R84, UR47 ;  /* 0x0000002f54547c20 */ /* 0x000fe20008410000 */
[----:B------:R-:W-:-:S02]  /*5ad0*/  @!P1 VIADD R54, R54, 0x28840 ;  /* 0x0002884036369836 */ /* 0x000fc40000000000 */
[----:B------:R-:W-:Y:S01]  /*5ae0*/  FMUL.FTZ R73, R73, UR47 ;  /* 0x0000002f49497c20 */ /* 0x000fe20008410000 */
[----:B------:R-:W-:Y:S01]  /*5af0*/  FMUL.FTZ R77, R77, UR47 ;  /* 0x0000002f4d4d7c20 */ /* 0x000fe20008410000 */
[----:B------:R-:W-:Y:S01]  /*5b00*/  FMUL.FTZ R81, R81, UR47 ;  /* 0x0000002f51517c20 */ /* 0x000fe20008410000 */
[----:B------:R-:W-:Y:S01]  /*5b10*/  FMUL.FTZ R85, R85, UR47 ;  /* 0x0000002f55557c20 */ /* 0x000fe20008410000 */
[----:B------:R-:W-:Y:S01]  /*5b20*/  @!P1 PRMT R55, RZ, 0x654, R54 ;  /* 0x00000654ff379816 */ /* 0x000fe20000000036 */
[----:B------:R-:W-:Y:S01]  /*5b30*/  FMUL.FTZ R86, R86, UR47 ;  /* 0x0000002f56567c20 */ /* 0x000fe20008410000 */
[----:B------:R-:W1:Y:S08]  /*5b40*/  MUFU.TANH R14, R14 ;  /* 0x0000000e000e7308 */ /* 0x000e700000002400 */
[----:B------:R-:W2:Y:S08]  /*5b50*/  MUFU.TANH R12, R12 ;  /* 0x0000000c000c7308 */ /* 0x000eb00000002400 */
[----:B------:R-:W3:Y:S08]  /*5b60*/  MUFU.TANH R29, R29 ;  /* 0x0000001d001d7308 */ /* 0x000ef00000002400 */
[----:B------:R-:W4:Y:S08]  /*5b70*/  MUFU.TANH R15, R15 ;  /* 0x0000000f000f7308 */ /* 0x000f300000002400 */
        /* <DEDUP_REMOVED lines=10> */
[----:B------:R-:W-:-:S02]  /*5c20*/  WARPGROUP.DEPBAR.LE gsb0, 0x0 ;  /* 0x00008000000079c5 */ /* 0x000fc40000010000 */
[----:B------:R-:W-:-:S05]  /*5c30*/  WARPGROUP.ARRIVE ;  /* 0x00000000000079c5 */ /* 0x000fca0000000000 */
[----:B------:R-:W0:Y:S01]  /*5c40*/  MUFU.TANH R48, R48 ;  /* 0x0000003000307308 */ /* 0x000e220000002400 */
[----:B------:R-:W-:Y:S01]  /*5c50*/  HGMMA.64x128x16.F32.BF16 R88, R176, gdesc[UR12].tnspB, R88, gsb0 ;  /* 0x41e0000cb0587df0 */ /* 0x000fe20008001858 */
[----:B------:R-:W-:Y:S01]  /*5c60*/  UIADD3 UR14, UR10, 0x100, URZ ;  /* 0x000001000a0e7890 */ /* 0x000fe2000fffe03f */
[----:B------:R-:W-:-:S05]  /*5c70*/  UMOV UR15, 0x40000040 ;  /* 0x40000040000f7882 */ /* 0x000fca0000000000 */
        /* <DEDUP_REMOVED lines=17> */
[----:B------:R-:W0:Y:S01]  /*5d90*/  MUFU.TANH R84, R84 ;  /* 0x0000005400547308 */ /* 0x000e220000002400 */
[----:B------:R-:W-:-:S02]  /*5da0*/  WARPGROUP.DEPBAR.LE gsb0, 0x0 ;  /* 0x00008000000079c5 */ /* 0x000fc40000010000 */
[----:B------:R-:W-:-:S05]  /*5db0*/  WARPGROUP.ARRIVE ;  /* 0x00000000000079c5 */ /* 0x000fca0000000000 */
[----:B------:R0:W0:Y:S01]  /*5dc0*/  MUFU.TANH R54, R86 ;  /* 0x0000005600367308 */ /* 0x0000220000002400 */
        /* <DEDUP_REMOVED lines=9> */
[----:B------:R-:W-:Y:S01]  /*5e60*/  WARPGROUP.ARRIVE ;  /* 0x00000000000079c5 */ /* 0x000fe20000000000 */
[----:B------:R-:W-:Y:S01]  /*5e70*/  FMUL.FTZ R168, R53, UR47 ;  /* 0x0000002f35a87c20 */ /* 0x000fe20008410000 */
[----:B------:R-:W-:Y:S02]  /*5e80*/  FMUL.FTZ R53, R82, UR47 ;  /* 0x0000002f52357c20 */ /* 0x000fe40008410000 */
[----:B------:R0:W0:Y:S03]  /*5e90*/  MUFU.TANH R82, R85 ;  /* 0x0000005500527308 */ /* 0x0000260000002400 */
[----:B------:R-:W-:Y:S01]  /*5ea0*/  HGMMA.64x128x16.F32.BF16 R88, R164, gdesc[UR12].tnspB, R88, gsb0 ;  /* 0x41e0000ca4587df0 */ /* 0x000fe20008001858 */
[----:B------:R-:W-:Y:S01]  /*5eb0*/  UIADD3 UR14, UR10, 0x280, URZ ;  /* 0x000002800a0e7890 */ /* 0x000fe2000fffe03f */
[----:B------:R-:W-:-:S03]  /*5ec0*/  UMOV UR15, 0x40000040 ;  /* 0x40000040000f7882 */ /* 0x000fc60000000000 */
[----:B------:R-:W0:Y:S08]  /*5ed0*/  MUFU.TANH R168, R168 ;  /* 0x000000a800a87308 */ /* 0x000e300000002400 */
[----:B------:R-:W0:Y:S01]  /*5ee0*/  MUFU.TANH R53, R53 ;  /* 0x0000003500357308 */ /* 0x000e220000002400 */
[----:B------:R-:W-:Y:S02]  /*5ef0*/  WARPGROUP.DEPBAR.LE gsb0, 0x0 ;  /* 0x00008000000079c5 */ /* 0x000fe40000010000 */
[----:B------:R-:W-:Y:S01]  /*5f00*/  WARPGROUP.ARRIVE ;  /* 0x00000000000079c5 */ /* 0x000fe20000000000 */
[----:B------:R-:W-:Y:S01]  /*5f10*/  FMUL.FTZ R164, R24, UR47 ;  /* 0x0000002f18a47c20 */ /* 0x000fe20008410000 */
[----:B------:R-:W-:Y:S01]  /*5f20*/  FMUL.FTZ R24, R38, UR47 ;  /* 0x0000002f26187c20 */ /* 0x000fe20008410000 */
[----:B------:R-:W-:Y:S01]  /*5f30*/  FMUL.FTZ R38, R58, UR47 ;  /* 0x0000002f3a267c20 */ /* 0x000fe20008410000 */
[----:B------:R-:W-:Y:S01]  /*5f40*/  FMUL.FTZ R58, R60, UR47 ;  /* 0x0000002f3c3a7c20 */ /* 0x000fe20008410000 */
[----:B------:R-:W-:Y:S01]  /*5f50*/  IADD3 R60, -R19, 0xb, RZ ;  /* 0x0000000b133c7810 */ /* 0x000fe20007ffe1ff */
[----:B------:R-:W-:Y:S01]  /*5f60*/  HGMMA.64x128x16.F32.BF16 R88, R160, gdesc[UR12].tnspB, R88, gsb0 ;  /* 0x41e0000ca0587df0 */ /* 0x000fe20008001858 */
[----:B------:R-:W-:Y:S01]  /*5f70*/  UIADD3 UR14, UR10, 0x300, URZ ;  /* 0x000003000a0e7890 */ /* 0x000fe2000fffe03f */
[----:B------:R-:W-:Y:S01]  /*5f80*/  FMUL.FTZ R165, R25, UR47 ;  /* 0x0000002f19a57c20 */ /* 0x000fe20008410000 */
[----:B------:R-:W-:Y:S01]  /*5f90*/  UMOV UR15, 0x40000040 ;  /* 0x40000040000f7882 */ /* 0x000fe20000000000 */
[----:B------:R-:W-:Y:S01]  /*5fa0*/  UIADD3 UR10, UR10, 0x380, URZ ;  /* 0x000003800a0a7890 */ /* 0x000fe2000fffe03f */
        /* <DEDUP_REMOVED lines=23> */
[----:B------:R-:W-:Y:S01]  /*6120*/  WARPGROUP.ARRIVE ;  /* 0x00000000000079c5 */ /* 0x000fe20000000000 */
[----:B------:R-:W-:Y:S01]  /*6130*/  FMUL.FTZ R160, R40, UR47 ;  /* 0x0000002f28a07c20 */ /* 0x000fe20008410000 */
[----:B------:R-:W-:Y:S01]  /*6140*/  FMUL.FTZ R40, R63, UR47 ;  /* 0x0000002f3f287c20 */ /* 0x000fe20008410000 */
[----:B------:R-:W-:Y:S01]  /*6150*/  FMUL.FTZ R63, R65, UR47 ;  /* 0x0000002f413f7c20 */ /* 0x000fe20008410000 */
[----:B------:R-:W-:Y:S01]  /*6160*/  FMUL.FTZ R161, R41, UR47 ;  /* 0x0000002f29a17c20 */ /* 0x000fe20008410000 */
[----:B------:R-:W5:Y:S01]  /*6170*/  SHFL.IDX PT, R65, R66, RZ, 0x1c1f ;  /* 0x001c1fff42417589 */ /* 0x000f6200000e0000 */
[----:B------:R-:W-:Y:S01]  /*6180*/  HGMMA.64x128x16.F32.BF16 R88, R156, gdesc[UR12].tnspB, R88, gsb0 ;  /* 0x41e0000c9c587df0 */ /* 0x000fe20008001858 */
        /* <DEDUP_REMOVED lines=20> */
[----:B------:R0:W0:Y:S01]  /*62d0*/  MUFU.TANH R156, R73 ;  /* 0x00000049009c7308 */ /* 0x0000220000002400 */
[----:B------:R-:W-:Y:S03]  /*62e0*/  HGMMA.64x128x16.F32.BF16 R88, R152, gdesc[UR8].tnspB, R88, gsb0 ;  /* 0x41e0000898587df0 */ /* 0x000fe60008001858 */
[----:B------:R-:W-:Y:S02]  /*62f0*/  WARPGROUP.DEPBAR.LE gsb0, 0x0 ;  /* 0x00008000000079c5 */ /* 0x000fe40000010000 */
[----:B------:R-:W-:Y:S01]  /*6300*/  IMAD.SHL.U32 R152, R8, 0x80, RZ ;  /* 0x0000008008987824 */ /* 0x000fe200078e00ff */
[----:B------:R0:W-:Y:S06]  /*6310*/  BAR.ARV R60, 0x100 ;  /* 0x0004003c0000751d */ /* 0x0001ec0000002000 */
[----:B------:R-:W-:Y:S01]  /*6320*/  IADD3 R61, -R152, 0x1, RZ ;  /* 0x00000001983d7810 */ /* 0x000fe20007ffe1ff */
[----:B------:R1:W-:Y:S04]  /*6330*/  @!P1 SYNCS.ARRIVE.TRANS64.RED.A1T0 RZ, [R55+URZ], RZ ;  /* 0x000000ff37ff99a7 */ /* 0x0003e8000810043f */
[----:B------:R-:W-:-:S02]  /*6340*/  IMAD R61, R2, -0x2, R61 ;  /* 0xfffffffe023d7824 */ /* 0x000fc400078e023d */
[----:B-1----:R-:W-:Y:S02]  /*6350*/  FMUL.FTZ R55, R87, UR47 ;  /* 0x0000002f57377c20 */ /* 0x002fe40008410000 */
[----:B------:R-:W-:-:S04]  /*6360*/  IMAD R68, R16, UR38, R61 ;  /* 0x0000002610447c24 */ /* 0x000fc8000f8e023d */
[----:B0-----:R-:W-:Y:S01]  /*6370*/  IMAD.IADD R68, R68, 0x1, -R11 ;  /* 0x0000000144447824 */ /* 0x001fe200078e0a0b */
[----:B------:R-:W0:Y:S03]  /*6380*/  MUFU.TANH R55, R55 ;  /* 0x0000003700377308 */ /* 0x000e260000002400 */
[C---:B------:R-:W-:Y:S02]  /*6390*/  VIADD R154, R68.reuse, UR39 ;  /* 0x00000027449a7c36 */ /* 0x040fe40008000000 */
[----:B------:R-:W-:Y:S02]  /*63a0*/  VIADD R155, R68, UR5 ;  /* 0x00000005449b7c36 */ /* 0x000fe40008000000 */
[--C-:B-----5:R-:W-:Y:S02]  /*63b0*/  IMAD.IADD R68, R154, 0x1, R65.reuse ;  /* 0x000000019a447824 */ /* 0x120fe400078e0241 */
[----:B------:R-:W-:Y:S01]  /*63c0*/  IMAD.IADD R70, R155, 0x1, R65 ;  /* 0x000000019b467824 */ /* 0x000fe200078e0241 */
[----:B--234-:R-:W-:Y:S06]  /*63d0*/  @!P3 BRA `(.L_x_985) ;  /* 0x00000000005cb947 */ /* 0x01cfec0003800000 */
[----:B------:R-:W-:Y:S01]  /*63e0*/  IMAD R60, R16, UR38, R65 ;  /* 0x00000026103c7c24 */ /* 0x000fe2000f8e0241 */
[----:B------:R-:W-:Y:S03]  /*63f0*/  BSSY B0, `(.L_x_986) ;  /* 0x0000011000007945 */ /* 0x000fe60003800000 */
[----:B------:R-:W-:-:S05]  /*6400*/  IMAD.IADD R65, R60, 0x1, -R11 ;  /* 0x000000013c417824 */ /* 0x000fca00078e0a0b */
[----:B------:R-:W-:-:S13]  /*6410*/  ISETP.GT.AND P4, PT, R65, -0x1, PT ;  /* 0xffffffff4100780c */ /* 0x000fda0003f84270 */
[----:B------:R-:W-:Y:S05]  /*6420*/  @P4 BRA `(.L_x_987) ;  /* 0x0000000000204947 */ /* 0x000fea0003800000 */
[----:B------:R-:W-:Y:S01]  /*6430*/  IMAD.U32 R69, RZ, RZ, UR46 ;  /* 0x0000002eff457e24 */ /* 0x000fe2000f8e00ff */
[----:B------:R-:W-:-:S04]  /*6440*/  LOP3.LUT R65, RZ, R65, RZ, 0x33, !PT ;  /* 0x00000041ff417212 */ /* 0x000fc800078e33ff */
[----:B------:R-:W-:-:S13]  /*6450*/  ISETP.NE.AND P4, PT, R69, 0x1, PT ;  /* 0x000000014500780c */ /* 0x000fda0003f85270 */
[----:B------:R-:W1:Y:S02]  /*6460*/  @P4 LDC.64 R60, c[0x0][0x9e8] ;  /* 0x00027a00ff3c4b82 */ /* 0x000e640000000a00 */
[----:B-1----:R-:W-:-:S05]  /*6470*/  @P4 IMAD.HI.U32 R60, R65, R60, RZ ;  /* 0x0000003c413c4227 */ /* 0x002fca00078e00ff */
[----:B------:R-:W-:-:S04]  /*6480*/  @P4 SHF.R.U32.HI R65, RZ, R61, R60 ;  /* 0x0000003dff414219 */ /* 0x000fc8000001163c */
[----:B------:R-:W-:Y:S01]  /*6490*/  LOP3.LUT R65, RZ, R65, RZ, 0x33, !PT ;  /* 0x00000041ff417212 */ /* 0x000fe200078e33ff */
[----:B------:R-:W-:Y:S06]  /*64a0*/  BRA `(.L_x_988) ;  /* 0x0000000000147947 */ /* 0x000fec0003800000 */
.L_x_987:
[----:B------:R-:W-:-:S05]  /*64b0*/  IMAD.U32 R69, RZ, RZ, UR46 ;  /* 0x0000002eff457e24 */ /* 0x000fca000f8e00ff */
[----:B------:R-:W-:-:S13]  /*64c0*/  ISETP.NE.AND P4, PT, R69, 0x1, PT ;  /* 0x000000014500780c */ /* 0x000fda0003f85270 */
[----:B------:R-:W1:Y:S02]  /*64d0*/  @P4 LDC.64 R60, c[0x0][0x9e8] ;  /* 0x00027a00ff3c4b82 */ /* 0x000e640000000a00 */
[----:B-1----:R-:W-:-:S05]  /*64e0*/  @P4 IMAD.HI.U32 R60, R65, R60, RZ ;  /* 0x0000003c413c4227 */ /* 0x002fca00078e00ff */
[----:B------:R-:W-:-:S07]  /*64f0*/  @P4 SHF.R.U32.HI R65, RZ, R61, R60 ;  /* 0x0000003dff414219 */ /* 0x000fce000001163c */
.L_x_988:
[----:B------:R-:W-:Y:S05]  /*6500*/  BSYNC B0 ;  /* 0x0000000000007941 */ /* 0x000fea0003800000 */
.L_x_986:
[----:B------:R-:W-:-:S04]  /*6510*/  IMAD R65, R65, R69, -R152 ;  /* 0x0000004541417224 */ /* 0x000fc800078e0a98 */
[----:B------:R-:W-:-:S05]  /*6520*/  IMAD R65, R2, -0x2, R65 ;  /* 0xfffffffe02417824 */ /* 0x000fca00078e0241 */
[----:B------:R-:W-:Y:S02]  /*6530*/  VIADDMNMX R68, R65, R69, R68, PT ;  /* 0x0000004541447246 */ /* 0x000fe40003800144 */
[----:B------:R-:W-:-:S07]  /*6540*/  VIMNMX R70, R70, R65, !PT ;  /* 0x0000004146467248 */ /* 0x000fce0007fe0100 */
.L_x_985:
[----:B------:R-:W-:Y:S01]  /*6550*/  ISETP.GT.AND P4, PT, R8, -0x1, PT ;  /* 0xffffffff0800780c */ /* 0x000fe20003f84270 */
[----:B------:R-:W1:Y:S03]  /*6560*/  SHFL.IDX PT, R157, R66, 0x1, 0x1c1f ;  /* 0x003c1f00429d7f89 */ /* 0x000e6600000e0000 */
[C---:B------:R-:W-:Y:S02]  /*6570*/  ISETP.GT.AND P6, PT, R70.reuse, RZ, P4 ;  /* 0x000000ff4600720c */ /* 0x040fe400027c4270 */
[----:B------:R-:W-:Y:S02]  /*6580*/  ISETP.GT.AND P5, PT, R70, 0x1, P4 ;  /* 0x000000014600780c */ /* 0x000fe400027a4270 */
[C---:B------:R-:W-:Y:S02]  /*6590*/  ISETP.LT.OR P6, PT, R68.reuse, 0x1, P6 ;  /* 0x000000014400780c */ /* 0x040fe400037c1670 */
[----:B------:R-:W-:-:S02]  /*65a0*/  ISETP.LT.OR P5, PT, R68, 0x2, P5 ;  /* 0x000000024400780c */ /* 0x000fc40002fa1670 */
[----:B------:R-:W-:Y:S02]  /*65b0*/  FSEL R181, R164, -INF , !P6 ;  /* 0xff800000a4b57808 */ /* 0x000fe40007000000 */
[----:B------:R-:W-:Y:S02]  /*65c0*/  FSEL R195, R165, -INF , !P5 ;  /* 0xff800000a5c37808 */ /* 0x000fe40006800000 */
[C---:B------:R-:W-:Y:S02]  /*65d0*/  ISETP.GT.AND P6, PT, R70.reuse, 0x8, P4 ;  /* 0x000000084600780c */ /* 0x040fe400027c4270 */
        /* <DEDUP_REMOVED lines=9> */
[----:B------:R-:W-:Y:S01]  /*6670*/  FSEL R191, R32, -INF , !P6 ;  /* 0xff80000020bf7808 */ /* 0x000fe20007000000 */
[----:B-1----:R-:W-:Y:S01]  /*6680*/  IMAD.IADD R32, R154, 0x1, R157 ;  /* 0x000000019a207824 */ /* 0x002fe200078e029d */
[----:B------:R-:W-:Y:S02]  /*6690*/  FSEL R189, R33, -INF , !P5 ;  /* 0xff80000021bd7808 */ /* 0x000fe40006800000 */
[C---:B------:R-:W-:Y:S02]  /*66a0*/  ISETP.GT.AND P6, PT, R70.reuse, 0x18, P4 ;  /* 0x000000184600780c */ /* 0x040fe400027c4270 */
[----:B------:R-:W-:Y:S02]  /*66b0*/  ISETP.GT.AND P5, PT, R70, 0x19, P4 ;  /* 0x000000194600780c */ /* 0x000fe400027a4270 */
[C---:B------:R-:W-:Y:S02]  /*66c0*/  ISETP.LT.OR P6, PT, R68.reuse, 0x19, P6 ;  /* 0x000000194400780c */ /* 0x040fe400037c1670 */
[----:B------:R-:W-:-:S02]  /*66d0*/  ISETP.LT.OR P5, PT, R68, 0x1a, P5 ;  /* 0x0000001a4400780c */ /* 0x000fc40002fa1670 */
[----:B------:R-:W-:Y:S01]  /*66e0*/  FSEL R187, R36, -INF , !P6 ;  /* 0xff80000024bb7808 */ /* 0x000fe20007000000 */
[----:B------:R-:W-:Y:S01]  /*66f0*/  IMAD.IADD R36, R155, 0x1, R157 ;  /* 0x000000019b247824 */ /* 0x000fe200078e029d */
        /* <DEDUP_REMOVED lines=72> */
[----:B------:R-:W-:Y:S01]  /*6b80*/  FSEL R29, R82, -INF , !P5 ;  /* 0xff800000521d7808 */ /* 0x000fe20006800000 */
[----:B------:R-:W-:Y:S08]  /*6b90*/  @!P3 BRA `(.L_x_989) ;  /* 0x00000000005cb947 */ /* 0x000ff00003800000 */
        /* <DEDUP_REMOVED lines=13> */
.L_x_991:
[----:B------:R-:W-:-:S05]  /*6c70*/  IMAD.U32 R56, RZ, RZ, UR46 ;  /* 0x0000002eff387e24 */ /* 0x000fca000f8e00ff */
[----:B------:R-:W-:-:S13]  /*6c80*/  ISETP.NE.AND P5, PT, R56, 0x1, PT ;  /* 0x000000013800780c */ /* 0x000fda0003fa5270 */
[----:B------:R-:W1:Y:S02]  /*6c90*/  @P5 LDC.64 R154, c[0x0][0x9e8] ;  /* 0x00027a00ff9a5b82 */ /* 0x000e640000000a00 */
[----:B-1----:R-:W-:-:S05]  /*6ca0*/  @P5 IMAD.HI.U32 R48, R157, R154, RZ ;  /* 0x0000009a9d305227 */ /* 0x002fca00078e00ff */
[----:B------:R-:W-:-:S07]  /*6cb0*/  @P5 SHF.R.U32.HI R157, RZ, R155, R48 ;  /* 0x0000009bff9d5219 */ /* 0x000fce0000011630 */
.L_x_992:
[----:B------:R-:W-:Y:S05]  /*6cc0*/  BSYNC B0 ;  /* 0x0000000000007941 */ /* 0x000fea0003800000 */
.L_x_990:
[----:B------:R-:W-:-:S04]  /*6cd0*/  IMAD R157, R157, R56, -R152 ;  /* 0x000000389d9d7224 */ /* 0x000fc800078e0a98 */
[----:B------:R-:W-:-:S05]  /*6ce0*/  IMAD R157, R2, -0x2, R157 ;  /* 0xfffffffe029d7824 */ /* 0x000fca00078e029d */
[----:B------:R-:W-:Y:S02]  /*6cf0*/  VIADDMNMX R32, R157, R56, R32, PT ;  /* 0x000000389d207246 */ /* 0x000fe40003800120 */
[----:B------:R-:W-:-:S07]  /*6d00*/  VIMNMX R36, R36, R157, !PT ;  /* 0x0000009d24247248 */ /* 0x000fce0007fe0100 */
.L_x_989:
[----:B------:R-:W-:Y:S02]  /*6d10*/  FMNMX.FTZ R48, R181, R9, !PT ;  /* 0x00000009b5307209 */ /* 0x000fe40007810000 */
[C---:B------:R-:W-:Y:S02]  /*6d20*/  ISETP.GT.AND P6, PT, R36.reuse, 0x1, P4 ;  /* 0x000000012400780c */ /* 0x040fe400027c4270 */
[----:B------:R-:W-:Y:S02]  /*6d30*/  FMNMX.FTZ R48, R195, R48, !PT ;  /* 0x00000030c3307209 */ /* 0x000fe40007810000 */
[----:B------:R-:W-:Y:S02]  /*6d40*/  ISETP.GT.AND P5, PT, R36, 0x8, P4 ;  /* 0x000000082400780c */ /* 0x000fe400027a4270 */
[----:B------:R-:W-:Y:S02]  /*6d50*/  FMNMX.FTZ R48, R185, R48, !PT ;  /* 0x00000030b9307209 */ /* 0x000fe40007810000 */
[----:B------:R-:W-:-:S02]  /*6d60*/  ISETP.LT.OR P6, PT, R32, 0x2, P6 ;  /* 0x000000022000780c */ /* 0x000fc400037c1670 */
[----:B------:R-:W-:Y:S02]  /*6d70*/  FMNMX.FTZ R48, R193, R48, !PT ;  /* 0x00000030c1307209 */ /* 0x000fe40007810000 */
[----:B------:R-:W-:Y:S02]  /*6d80*/  ISETP.LT.OR P5, PT, R32, 0x9, P5 ;  /* 0x000000092000780c */ /* 0x000fe40002fa1670 */
[----:B------:R-:W-:Y:S02]  /*6d90*/  FMNMX.FTZ R48, R191, R48, !PT ;  /* 0x00000030bf307209 */ /* 0x000fe40007810000 */
[----:B------:R-:W-:Y:S02]  /*6da0*/  FSEL R179, R12, -INF , !P6 ;  /* 0xff8000000cb37808 */ /* 0x000fe40007000000 */
[----:B------:R-:W-:Y:S01]  /*6db0*/  FMNMX.FTZ R48, R189, R48, !PT ;  /* 0x00000030bd307209 */ /* 0x000fe20007810000 */
[----:B------:R-:W1:Y:S01]  /*6dc0*/  LDC R12, c[0x0][0x988] ;  /* 0x00026200ff0c7b82 */ /* 0x000e620000000800 */
[----:B------:R-:W-:-:S02]  /*6dd0*/  ISETP.GT.AND P6, PT, R36, 0x9, P4 ;  /* 0x000000092400780c */ /* 0x000fc400027c4270 */
[----:B------:R-:W-:Y:S02]  /*6de0*/  FMNMX.FTZ R48, R187, R48, !PT ;  /* 0x00000030bb307209 */ /* 0x000fe40007810000 */
[----:B------:R-:W-:Y:S02]  /*6df0*/  FSEL R159, R15, -INF , !P5 ;  /* 0xff8000000f9f7808 */ /* 0x000fe40006800000 */
        /* <DEDUP_REMOVED lines=8> */
[----:B------:R-:W-:Y:S02]  /*6e80*/  FMNMX.FTZ R48, R163, R48, !PT ;  /* 0x00000030a3307209 */ /* 0x000fe40007810000 */
        /* <DEDUP_REMOVED lines=41> */
[C---:B------:R-:W-:Y:S01]  /*7120*/  ISETP.LT.OR P6, PT, R32.reuse, 0x2a, P6 ;  /* 0x0000002a2000780c */ /* 0x040fe200037c1670 */
[----:B------:R-:W2:Y:S01]  /*7130*/  SHFL.BFLY PT, R165, R48, 0x2, 0x1f ;  /* 0x0c401f0030a57f89 */ /* 0x000ea200000e0000 */
[----:B------:R-:W-:-:S02]  /*7140*/  ISETP.LT.OR P5, PT, R32, 0x31, P5 ;  /* 0x000000312000780c */ /* 0x000fc40002fa1670 */
[----:B------:R-:W-:Y:S02]  /*7150*/  FSEL R27, R27, -INF , !P6 ;  /* 0xff8000001b1b7808 */ /* 0x000fe40007000000 */
[----:B------:R-:W-:-:S04]  /*7160*/  ISETP.GT.AND P6, PT, R36, 0x31, P4 ;  /* 0x000000312400780c */ /* 0x000fc800027c4270 */
[----:B------:R-:W-:-:S04]  /*7170*/  ISETP.LT.OR P6, PT, R32, 0x32, P6 ;  /* 0x000000322000780c */ /* 0x000fc800037c1670 */
[----:B------:R-:W-:Y:S02]  /*7180*/  FSEL R31, R31, -INF , !P6 ;  /* 0xff8000001f1f7808 */ /* 0x000fe40007000000 */
[----:B------:R-:W-:-:S04]  /*7190*/  ISETP.GT.AND P6, PT, R36, 0x39, P4 ;  /* 0x000000392400780c */ /* 0x000fc800027c4270 */
[----:B------:R-:W-:-:S04]  /*71a0*/  ISETP.LT.OR P6, PT, R32, 0x3a, P6 ;  /* 0x0000003a2000780c */ /* 0x000fc800037c1670 */
[----:B------:R-:W-:Y:S02]  /*71b0*/  FSEL R35, R35, -INF , !P6 ;  /* 0xff80000023237808 */ /* 0x000fe40007000000 */
[----:B--2---:R-:W-:Y:S02]  /*71c0*/  FMNMX.FTZ R15, R48, R165, !PT ;  /* 0x000000a5300f7209 */ /* 0x004fe40007810000 */
[----:B------:R-:W-:Y:S02]  /*71d0*/  FSEL R165, R30, -INF , !P5 ;  /* 0xff8000001ea57808 */ /* 0x000fe40006800000 */
[----:B------:R-:W-:Y:S01]  /*71e0*/  ISETP.GT.AND P5, PT, R36, 0x38, P4 ;  /* 0x000000382400780c */ /* 0x000fe200027a4270 */
[----:B------:R-:W2:Y:S03]  /*71f0*/  SHFL.BFLY PT, R20, R15, 0x1, 0x1f ;  /* 0x0c201f000f147f89 */ /* 0x000ea600000e0000 */
[----:B------:R-:W-:-:S04]  /*7200*/  ISETP.LT.OR P5, PT, R32, 0x39, P5 ;  /* 0x000000392000780c */ /* 0x000fc80002fa1670 */
[----:B------:R-:W-:Y:S02]  /*7210*/  FSEL R23, R34, -INF , !P5 ;  /* 0xff80000022177808 */ /* 0x000fe40006800000 */
[----:B------:R-:W-:-:S04]  /*7220*/  ISETP.GT.AND P5, PT, R36, 0x40, P4 ;  /* 0x000000402400780c */ /* 0x000fc800027a4270 */
[----:B------:R-:W-:-:S04]  /*7230*/  ISETP.LT.OR P5, PT, R32, 0x41, P5 ;  /* 0x000000412000780c */ /* 0x000fc80002fa1670 */
[----:B------:R-:W-:Y:S02]  /*7240*/  FSEL R21, R38, -INF , !P5 ;  /* 0xff80000026157808 */ /* 0x000fe40006800000 */
[----:B------:R-:W-:-:S04]  /*7250*/  ISETP.GT.AND P5, PT, R36, 0x41, P4 ;  /* 0x000000412400780c */ /* 0x000fc800027a4270 */
[----:B------:R-:W-:Y:S02]  /*7260*/  ISETP.LT.OR P5, PT, R32, 0x42, P5 ;  /* 0x000000422000780c */ /* 0x000fe40002fa1670 */
[----:B--2---:R-:W-:-:S04]  /*7270*/  FMNMX.FTZ R15, R15, R20, !PT ;  /* 0x000000140f0f7209 */ /* 0x004fc80007810000 */
[C---:B------:R-:W-:Y:S01]  /*7280*/  FSETP.NEU.FTZ.AND P6, PT, R15.reuse, -INF , PT ;  /* 0xff8000000f00780b */ /* 0x040fe20003fdd000 */
[----:B-1----:R-:W-:-:S05]  /*7290*/  FMUL.FTZ R20, R15, R12 ;  /* 0x0000000c0f147220 */ /* 0x002fca0000410000 */
[----:B------:R-:W-:-:S05]  /*72a0*/  FSEL R20, R20, RZ, P6 ;  /* 0x000000ff14147208 */ /* 0x000fca0003000000 */
[-CC-:B------:R-:W-:Y:S01]  /*72b0*/  FFMA.FTZ R22, R181, R12.reuse, -R20.reuse ;  /* 0x0000000cb5167223 */ /* 0x180fe20000010814 */
[----:B------:R-:W-:Y:S01]  /*72c0*/  FSEL R181, R39, -INF , !P5 ;  /* 0xff80000027b57808 */ /* 0x000fe20006800000 */
[-CC-:B------:R-:W-:Y:S01]  /*72d0*/  FFMA.FTZ R180, R195, R12.reuse, -R20.reuse ;  /* 0x0000000cc3b47223 */ /* 0x180fe20000010814 */
[----:B------:R-:W-:Y:S01]  /*72e0*/  ISETP.GT.AND P5, PT, R36, 0x48, P4 ;  /* 0x000000482400780c */ /* 0x000fe200027a4270 */
[-CC-:B------:R-:W-:Y:S01]  /*72f0*/  FFMA.FTZ R176, R191, R12.reuse, -R20.reuse ;  /* 0x0000000cbfb07223 */ /* 0x180fe20000010814 */
[----:B------:R1:W-:Y:S01]  /*7300*/  MUFU.EX2 R39, R22 ;  /* 0x0000001600277308 */ /* 0x0003e20000000800 */
[-CC-:B------:R-:W-:Y:S01]  /*7310*/  FFMA.FTZ R178, R187, R12.reuse, -R20.reuse ;  /* 0x0000000cbbb27223 */ /* 0x180fe20000010814 */
[----:B------:R-:W-:Y:S01]  /*7320*/  ISETP.LT.OR P5, PT, R32, 0x49, P5 ;  /* 0x000000492000780c */ /* 0x000fe20002fa1670 */
[-CC-:B------:R-:W-:Y:S01]  /*7330*/  FFMA.FTZ R182, R185, R12.reuse, -R20.reuse ;  /* 0x0000000cb9b67223 */ /* 0x180fe20000010814 */
[-CC-:B------:R-:W-:Y:S01]  /*7340*/  FFMA.FTZ R185, R193, R12.reuse, -R20.reuse ;  /* 0x0000000cc1b97223 */ /* 0x180fe20000010814 */
[-CC-:B------:R-:W-:Y:S01]  /*7350*/  FFMA.FTZ R172, R153, R12.reuse, -R20.reuse ;  /* 0x0000000c99ac7223 */ /* 0x180fe20000010814 */
[----:B------:R-:W-:Y:S01]  /*7360*/  FSEL R41, R41, -INF , !P5 ;  /* 0xff80000029297808 */ /* 0x000fe20006800000 */
[-CC-:B------:R-:W-:Y:S01]  /*7370*/  FFMA.FTZ R168, R85, R12.reuse, -R20.reuse ;  /* 0x0000000c55a87223 */ /* 0x180fe20000010814 */
[----:B------:R-:W-:Y:S01]  /*7380*/  ISETP.GT.AND P5, PT, R36, RZ, P4 ;  /* 0x000000ff2400720c */ /* 0x000fe200027a4270 */
[-CC-:B-1----:R-:W-:Y:S01]  /*7390*/  FFMA.FTZ R22, R189, R12.reuse, -R20.reuse ;  /* 0x0000000cbd167223 */ /* 0x182fe20000010814 */
[-CC-:B------:R-:W-:Y:S01]  /*73a0*/  FFMA.FTZ R174, R87, R12.reuse, -R20.reuse ;  /* 0x0000000c57ae7223 */ /* 0x180fe20000010814 */
[-CC-:B------:R-:W-:Y:S01]  /*73b0*/  FFMA.FTZ R87, R163, R12.reuse, -R20.reuse ;  /* 0x0000000ca3577223 */ /* 0x180fe20000010814 */
[----:B------:R-:W-:Y:S01]  /*73c0*/  ISETP.LT.OR P5, PT, R32, 0x1, P5 ;  /* 0x000000012000780c */ /* 0x000fe20002fa1670 */
[-CC-:B------:R-:W-:Y:S01]  /*73d0*/  FFMA.FTZ R164, R79, R12.reuse, -R20.reuse ;  /* 0x0000000c4fa47223 */ /* 0x180fe20000010814 */
[-CC-:B------:R-:W-:Y:S01]  /*73e0*/  FFMA.FTZ R166, R75, R12.reuse, -R20.reuse ;  /* 0x0000000c4ba67223 */ /* 0x180fe20000010814 */
[-CC-:B------:R-:W-:Y:S01]  /*73f0*/  FFMA.FTZ R154, R37, R12.reuse, -R20.reuse ;  /* 0x0000000c259a7223 */ /* 0x180fe20000010814 */
[----:B------:R-:W-:Y:S01]  /*7400*/  FSEL R195, R14, -INF , !P5 ;  /* 0xff8000000ec37808 */ /* 0x000fe20006800000 */
[-CC-:B------:R-:W-:Y:S01]  /*7410*/  FFMA.FTZ R152, R49, R12.reuse, -R20.reuse ;  /* 0x0000000c31987223 */ /* 0x180fe20000010814 */
[----:B------:R-:W-:Y:S01]  /*7420*/  ISETP.GT.AND P5, PT, R36, 0x49, P4 ;  /* 0x000000492400780c */ /* 0x000fe200027a4270 */
[--C-:B------:R-:W-:Y:S01]  /*7430*/  FFMA.FTZ R49, R33, R12, -R20.reuse ;  /* 0x0000000c21317223 */ /* 0x100fe20000010814 */
[----:B------:R-:W-:Y:S01]  /*7440*/  FMNMX.FTZ R14, R195, R10, !PT ;  /* 0x0000000ac30e7209 */ /* 0x000fe20007810000 */
[-CC-:B------:R-:W-:Y:S01]  /*7450*/  FFMA.FTZ R160, R65, R12.reuse, -R20.reuse ;  /* 0x0000000c41a07223 */ /* 0x180fe20000010814 */
[----:B------:R-:W-:Y:S01]  /*7460*/  ISETP.LT.OR P5, PT, R32, 0x4a, P5 ;  /* 0x0000004a2000780c */ /* 0x000fe20002fa1670 */
[--C-:B------:R-:W-:Y:S01]  /*7470*/  FFMA.FTZ R162, R67, R12, -R20.reuse ;  /* 0x0000000c43a27223 */ /* 0x100fe20000010814 */
[----:B------:R-:W-:Y:S01]  /*7480*/  FMNMX.FTZ R14, R179, R14, !PT ;  /* 0x0000000eb30e7209 */ /* 0x000fe20007810000 */
[----:B------:R-:W-:Y:S01]  /*7490*/  MUFU.EX2 R180, R180 ;  /* 0x000000b400b47308 */ /* 0x000fe20000000800 */
[----:B------:R-:W-:Y:S01]  /*74a0*/  FSEL R191, R40, -INF , !P5 ;  /* 0xff80000028bf7808 */ /* 0x000fe20006800000 */
[--C-:B------:R-:W-:Y:S01]  /*74b0*/  FFMA.FTZ R183, R183, R12, -R20.reuse ;  /* 0x0000000cb7b77223 */ /* 0x100fe20000010814 */
[----:B------:R-:W-:Y:S01]  /*74c0*/  FMNMX.FTZ R14, R159, R14, !PT ;  /* 0x0000000e9f0e7209 */ /* 0x000fe20007810000 */
        /* <DEDUP_REMOVED lines=8> */
[-CC-:B------:R-:W-:Y:S01]  /*7550*/  FFMA.FTZ R67, R71, R12.reuse, -R20.reuse ;  /* 0x0000000c47437223 */ /* 0x180fe20000010814 */
[----:B------:R-:W-:Y:S01]  /*7560*/  FSEL R189, R43, -INF , !P5 ;  /* 0xff8000002bbd7808 */ /* 0x000fe20006800000 */
[--C-:B------:R-:W-:Y:S01]  /*7570*/  FFMA.FTZ R156, R63, R12, -R20.reuse ;  /* 0x0000000c3f9c7223 */ /* 0x100fe20000010814 */
[----:B------:R-:W-:Y:S01]  /*7580*/  FMNMX.FTZ R14, R175, R14, !PT ;  /* 0x0000000eaf0e7209 */ /* 0x000fe20007810000 */
[----:B------:R1:W-:Y:S01]  /*7590*/  MUFU.EX2 R43, R22 ;  /* 0x00000016002b7308 */ /* 0x0003e20000000800 */
        /* <DEDUP_REMOVED lines=9> */
[----:B-1----:R-:W-:Y:S01]  /*7630*/  FFMA.FTZ R22, R161, R12, -R20 ;  /* 0x0000000ca1167223 */ /* 0x002fe20000010814 */
[----:B------:R-:W-:-:S02]  /*7640*/  FMNMX.FTZ R14, R25, R14, !PT ;  /* 0x0000000e190e7209 */ /* 0x000fc40007810000 */
[----:B------:R-:W-:Y:S02]  /*7650*/  ISETP.GT.AND P5, PT, R36, 0x58, P4 ;  /* 0x000000582400780c */ /* 0x000fe400027a4270 */
[----:B------:R-:W-:Y:S01]  /*7660*/  FMNMX.FTZ R14, R171, R14, !PT ;  /* 0x0000000eab0e7209 */ /* 0x000fe20007810000 */
[----:B------:R-:W-:Y:S01]  /*7670*/  MUFU.EX2 R185, R185 ;  /* 0x000000b900b97308 */ /* 0x000fe20000000800 */
[----:B------:R-:W-:Y:S02]  /*7680*/  ISETP.LT.OR P5, PT, R32, 0x59, P5 ;  /* 0x000000592000780c */ /* 0x000fe40002fa1670 */
[----:B------:R-:W-:Y:S02]  /*7690*/  FMNMX.FTZ R14, R169, R14, !PT ;  /* 0x0000000ea90e7209 */ /* 0x000fe40007810000 */
[----:B------:R-:W-:Y:S02]  /*76a0*/  FSEL R193, R44, -INF , !P5 ;  /* 0xff8000002cc17808 */ /* 0x000fe40006800000 */
[----:B------:R-:W-:Y:S01]  /*76b0*/  FMNMX.FTZ R14, R27, R14, !PT ;  /* 0x0000000e1b0e7209 */ /* 0x000fe20007810000 */
[----:B------:R-:W-:Y:S01]  /*76c0*/  MUFU.EX2 R176, R176 ;  /* 0x000000b000b07308 */ /* 0x000fe20000000800 */
[----:B------:R-:W-:-:S02]  /*76d0*/  ISETP.GT.AND P5, PT, R36, 0x59, P4 ;  /* 0x000000592400780c */ /* 0x000fc400027a4270 */
[----:B------:R-:W-:Y:S02]  /*76e0*/  FMNMX.FTZ R14, R165, R14, !PT ;  /* 0x0000000ea50e7209 */ /* 0x000fe40007810000 */
[----:B------:R-:W-:Y:S02]  /*76f0*/  ISETP.LT.OR P5, PT, R32, 0x5a, P5 ;  /* 0x0000005a2000780c */ /* 0x000fe40002fa1670 */
[----:B------:R-:W-:Y:S01]  /*7700*/  FMNMX.FTZ R14, R31, R14, !PT ;  /* 0x0000000e1f0e7209 */ /* 0x000fe20007810000 */
[----:B------:R-:W-:Y:S01]  /*7710*/  MUFU.EX2 R178, R178 ;  /* 0x000000b200b27308 */ /* 0x000fe20000000800 */
[----:B------:R-:W-:Y:S02]  /*7720*/  FSEL R153, R45, -INF , !P5 ;  /* 0xff8000002d997808 */ /* 0x000fe40006800000 */
[----:B------:R-:W-:Y:S02]  /*7730*/  ISETP.GT.AND P5, PT, R36, 0x60, P4 ;  /* 0x000000602400780c */ /* 0x000fe400027a4270 */
[----:B------:R-:W-:-:S02]  /*7740*/  FMNMX.FTZ R14, R23, R14, !PT ;  /* 0x0000000e170e7209 */ /* 0x000fc40007810000 */
[----:B------:R-:W-:Y:S01]  /*7750*/  ISETP.LT.OR P5, PT, R32, 0x61, P5 ;  /* 0x000000612000780c */ /* 0x000fe20002fa1670 */
[----:B------:R1:W-:Y:S01]  /*7760*/  MUFU.EX2 R45, R22 ;  /* 0x00000016002d7308 */ /* 0x0003e20000000800 */
[----:B------:R-:W-:Y:S02]  /*7770*/  FMNMX.FTZ R14, R35, R14, !PT ;  /* 0x0000000e230e7209 */ /* 0x000fe40007810000 */
[----:B------:R-:W-:Y:S02]  /*7780*/  FSEL R161, R46, -INF , !P5 ;  /* 0xff8000002ea17808 */ /* 0x000fe40006800000 */
[----:B------:R-:W-:Y:S02]  /*7790*/  ISETP.GT.AND P5, PT, R36, 0x61, P4 ;  /* 0x000000612400780c */ /* 0x000fe400027a4270 */
[----:B------:R-:W-:Y:S01]  /*77a0*/  FMNMX.FTZ R14, R21, R14, !PT ;  /* 0x0000000e150e7209 */ /* 0x000fe20007810000 */
[----:B------:R-:W-:Y:S01]  /*77b0*/  MUFU.EX2 R183, R183 ;  /* 0x000000b700b77308 */ /* 0x000fe20000000800 */
[----:B------:R-:W-:-:S02]  /*77c0*/  ISETP.LT.OR P5, PT, R32, 0x62, P5 ;  /* 0x000000622000780c */ /* 0x000fc40002fa1670 */
[----:B------:R-:W-:Y:S02]  /*77d0*/  FMNMX.FTZ R14, R181, R14, !PT ;  /* 0x0000000eb50e7209 */ /* 0x000fe40007810000 */
[----:B------:R-:W-:Y:S02]  /*77e0*/  FSEL R47, R47, -INF , !P5 ;  /* 0xff8000002f2f7808 */ /* 0x000fe40006800000 */
[----:B------:R-:W-:Y:S01]  /*77f0*/  ISETP.GT.AND P5, PT, R36, 0x68, P4 ;  /* 0x000000682400780c */ /* 0x000fe200027a4270 */
[----:B------:R-:W-:Y:S01]  /*7800*/  MUFU.EX2 R172, R172 ;  /* 0x000000ac00ac7308 */ /* 0x000fe20000000800 */
[----:B------:R-:W-:Y:S02]  /*7810*/  FMNMX.FTZ R14, R41, R14, !PT ;  /* 0x0000000e290e7209 */ /* 0x000fe40007810000 */
[----:B------:R-:W-:Y:S02]  /*7820*/  ISETP.LT.OR P5, PT, R32, 0x69, P5 ;  /* 0x000000692000780c */ /* 0x000fe40002fa1670 */
[----:B------:R-:W-:-:S02]  /*7830*/  FMNMX.FTZ R14, R191, R14, !PT ;  /* 0x0000000ebf0e7209 */ /* 0x000fc40007810000 */
[----:B------:R-:W-:Y:S01]  /*7840*/  FSEL R85, R50, -INF , !P5 ;  /* 0xff80000032557808 */ /* 0x000fe20006800000 */
[----:B------:R-:W-:Y:S01]  /*7850*/  MUFU.EX2 R174, R174 ;  /* 0x000000ae00ae7308 */ /* 0x000fe20000000800 */
[----:B------:R-:W-:Y:S02]  /*7860*/  FMNMX.FTZ R14, R189, R14, !PT ;  /* 0x0000000ebd0e7209 */ /* 0x000fe40007810000 */
[----:B------:R-:W-:Y:S02]  /*7870*/  ISETP.GT.AND P5, PT, R36, 0x69, P4 ;  /* 0x000000692400780c */ /* 0x000fe400027a4270 */
[----:B------:R-:W-:Y:S02]  /*7880*/  FMNMX.FTZ R14, R187, R14, !PT ;  /* 0x0000000ebb0e7209 */ /* 0x000fe40007810000 */
[----:B------:R-:W-:Y:S01]  /*7890*/  ISETP.LT.OR P5, PT, R32, 0x6a, P5 ;  /* 0x0000006a2000780c */ /* 0x000fe20002fa1670 */
[----:B------:R-:W-:Y:S01]  /*78a0*/  MUFU.EX2 R87, R87 ;  /* 0x0000005700577308 */ /* 0x000fe20000000800 */
[----:B------:R-:W-:-:S02]  /*78b0*/  FMNMX.FTZ R14, R193, R14, !PT ;  /* 0x0000000ec10e7209 */ /* 0x000fc40007810000 */
[----:B------:R-:W-:Y:S01]  /*78c0*/  FSEL R163, R51, -INF , !P5 ;  /* 0xff80000033a37808 */ /* 0x000fe20006800000 */
[----:B------:R-:W-:Y:S01]  /*78d0*/  FFMA.FTZ R51, R81, R12, -R20 ;  /* 0x0000000c51337223 */ /* 0x000fe20000010814 */
[----:B------:R-:W-:Y:S02]  /*78e0*/  ISETP.GT.AND P5, PT, R36, 0x70, P4 ;  /* 0x000000702400780c */ /* 0x000fe400027a4270 */
[----:B------:R-:W-:Y:S01]  /*78f0*/  FMNMX.FTZ R14, R153, R14, !PT ;  /* 0x0000000e990e7209 */ /* 0x000fe20007810000 */
[----:B------:R-:W-:Y:S01]  /*7900*/  MUFU.EX2 R168, R168 ;  /* 0x000000a800a87308 */ /* 0x000fe20000000800 */
[----:B------:R-:W-:Y:S02]  /*7910*/  ISETP.LT.OR P5, PT, R32, 0x71, P5 ;  /* 0x000000712000780c */ /* 0x000fe40002fa1670 */
[----:B------:R-:W-:Y:S02]  /*7920*/  FMNMX.FTZ R14, R161, R14, !PT ;  /* 0x0000000ea10e7209 */ /* 0x000fe40007810000 */
[----:B------:R-:W-:-:S02]  /*7930*/  FSEL R53, R53, -INF , !P5 ;  /* 0xff80000035357808 */ /* 0x000fc40006800000 */
[----:B------:R-:W-:Y:S01]  /*7940*/  ISETP.GT.AND P5, PT, R36, 0x71, P4 ;  /* 0x000000712400780c */ /* 0x000fe200027a4270 */
[----:B------:R-:W-:Y:S01]  /*7950*/  MUFU.EX2 R83, R83 ;  /* 0x0000005300537308 */ /* 0x000fe20000000800 */
[----:B------:R-:W-:Y:S02]  /*7960*/  FMNMX.FTZ R14, R47, R14, !PT ;  /* 0x0000000e2f0e7209 */ /* 0x000fe40007810000 */
[----:B------:R-:W-:Y:S02]  /*7970*/  ISETP.LT.OR P5, PT, R32, 0x72, P5 ;  /* 0x000000722000780c */ /* 0x000fe40002fa1670 */
[----:B------:R-:W-:Y:S02]  /*7980*/  FMNMX.FTZ R14, R85, R14, !PT ;  /* 0x0000000e550e7209 */ /* 0x000fe40007810000 */
[----:B------:R-:W-:Y:S01]  /*7990*/  FSEL R79, R52, -INF , !P5 ;  /* 0xff800000344f7808 */ /* 0x000fe20006800000 */
[----:B------:R-:W-:Y:S01]  /*79a0*/  MUFU.EX2 R170, R170 ;  /* 0x000000aa00aa7308 */ /* 0x000fe20000000800 */
[----:B------:R-:W-:-:S02]  /*79b0*/  ISETP.GT.AND P5, PT, R36, 0x78, P4 ;  /* 0x000000782400780c */ /* 0x000fc400027a4270 */
[----:B------:R-:W-:Y:S02]  /*79c0*/  FMNMX.FTZ R14, R163, R14, !PT ;  /* 0x0000000ea30e7209 */ /* 0x000fe40007810000 */
[----:B------:R-:W-:Y:S02]  /*79d0*/  ISETP.GT.AND P4, PT, R36, 0x79, P4 ;  /* 0x000000792400780c */ /* 0x000fe40002784270 */
[C---:B------:R-:W-:Y:S01]  /*79e0*/  ISETP.LT.OR P5, PT, R32.reuse, 0x79, P5 ;  /* 0x000000792000780c */ /* 0x040fe20002fa1670 */
[----:B------:R-:W-:Y:S01]  /*79f0*/  MUFU.EX2 R51, R51 ;  /* 0x0000003300337308 */ /* 0x000fe20000000800 */
[----:B------:R-:W-:Y:S02]  /*7a00*/  FMNMX.FTZ R14, R53, R14, !PT ;  /* 0x0000000e350e7209 */ /* 0x000fe40007810000 */
[----:B------:R-:W-:Y:S02]  /*7a10*/  ISETP.LT.OR P4, PT, R32, 0x7a, P4 ;  /* 0x0000007a2000780c */ /* 0x000fe40002781670 */
[----:B------:R-:W-:-:S02]  /*7a20*/  FSEL R81, R54, -INF , !P5 ;  /* 0xff80000036517808 */ /* 0x000fc40006800000 */
[----:B------:R-:W-:Y:S01]  /*7a30*/  FMNMX.FTZ R14, R79, R14, !PT ;  /* 0x0000000e4f0e7209 */ /* 0x000fe20007810000 */
[----:B------:R-:W-:Y:S01]  /*7a40*/  MUFU.EX2 R164, R164 ;  /* 0x000000a400a47308 */ /* 0x000fe20000000800 */
[----:B0-----:R-:W-:Y:S01]  /*7a50*/  FSEL R75, R55, -INF , !P4 ;  /* 0xff800000374b7808 */ /* 0x001fe20006000000 */
[--C-:B------:R-:W-:Y:S01]  /*7a60*/  FFMA.FTZ R55, R69, R12, -R20.reuse ;  /* 0x0000000c45377223 */ /* 0x100fe20000010814 */
[----:B------:R-:W-:Y:S02]  /*7a70*/  FMNMX.FTZ R14, R81, R14, !PT ;  /* 0x0000000e510e7209 */ /* 0x000fe40007810000 */
[----:B-1----:R-:W-:Y:S02]  /*7a80*/  FSEL R22, R15, RZ, P6 ;  /* 0x000000ff0f167208 */ /* 0x002fe40003000000 */
[----:B------:R-:W-:Y:S01]  /*7a90*/  FMNMX.FTZ R14, R75, R14, !PT ;  /* 0x0000000e4b0e7209 */ /* 0x000fe20007810000 */
[----:B------:R-:W-:Y:S02]  /*7aa0*/  MUFU.EX2 R77, R77 ;  /* 0x0000004d004d7308 */ /* 0x000fe40000000800 */
[----:B------:R-:W-:Y:S01]  /*7ab0*/  FADD.FTZ R37, -R22, R9 ;  /* 0x0000000916257221 */ /* 0x000fe20000010100 */
[----:B------:R-:W-:Y:S01]  /*7ac0*/  FFMA.FTZ R9, R29, R12, -R20 ;  /* 0x0000000c1d097223 */ /* 0x000fe20000010814 */
[----:B------:R-:W0:Y:S04]  /*7ad0*/  SHFL.BFLY PT, R69, R14, 0x2, 0x1f ;  /* 0x0c401f000e457f89 */ /* 0x000e2800000e0000 */
        /* <DEDUP_REMOVED lines=9> */
[----:B0-----:R-:W-:Y:S01]  /*7b70*/  FMNMX.FTZ R33, R69, R14, !PT ;  /* 0x0000000e45217209 */ /* 0x001fe20007810000 */
[----:B------:R-:W-:-:S03]  /*7b80*/  FMUL.FTZ R14, R37, R12 ;  /* 0x0000000c250e7220 */ /* 0x000fc60000410000 */
[C---:B------:R-:W-:Y:S01]  /*7b90*/  FSETP.NEU.FTZ.AND P4, PT, R33.reuse, -INF , PT ;  /* 0xff8000002100780b */ /* 0x040fe20003f9d000 */
[----:B------:R-:W-:Y:S02]  /*7ba0*/  FMUL.FTZ R20, R33, R12 ;  /* 0x0000000c21147220 */ /* 0x000fe40000410000 */
[----:B------:R-:W0:Y:S03]  /*7bb0*/  MUFU.EX2 R14, R14 ;  /* 0x0000000e000e7308 */ /* 0x000e260000000800 */
[----:B------:R-:W-:-:S05]  /*7bc0*/  FSEL R34, R20, RZ, P4 ;  /* 0x000000ff14227208 */ /* 0x000fca0002000000 */
        /* <DEDUP_REMOVED lines=8> */
[--C-:B------:R-:W-:Y:S01]  /*7c50*/  FFMA.FTZ R22, R159, R12, -R34.reuse ;  /* 0x0000000c9f167223 */ /* 0x100fe20000010822 */
[----:B0-----:R-:W-:Y:S01]  /*7c60*/  FFMA.FTZ R25, R14, R4, R39 ;  /* 0x000000040e197223 */ /* 0x001fe20000010027 */
[----:B------:R-:W-:Y:S01]  /*7c70*/  MUFU.EX2 R20, R20 ;  /* 0x0000001400147308 */ /* 0x000fe20000000800 */
[-CC-:B------:R-:W-:Y:S01]  /*7c80*/  FFMA.FTZ R169, R165, R12.reuse, -R34.reuse ;  /* 0x0000000ca5a97223 */ /* 0x180fe20000010822 */
[-CC-:B------:R-:W-:Y:S01]  /*7c90*/  FFMA.FTZ R165, R21, R12.reuse, -R34.reuse ;  /* 0x0000000c15a57223 */ /* 0x180fe20000010822 */
[----:B------:R-:W-:Y:S01]  /*7ca0*/  FADD.FTZ R25, R180, R25 ;  /* 0x00000019b4197221 */ /* 0x000fe20000010000 */
[-CC-:B------:R-:W-:Y:S01]  /*7cb0*/  FFMA.FTZ R37, R177, R12.reuse, -R34.reuse ;  /* 0x0000000cb1257223 */ /* 0x180fe20000010822 */
[-CC-:B------:R-:W-:Y:S01]  /*7cc0*/  FFMA.FTZ R177, R157, R12.reuse, -R34.reuse ;  /* 0x0000000c9db17223 */ /* 0x180fe20000010822 */
[-CC-:B------:R-:W-:Y:S01]  /*7cd0*/  FFMA.FTZ R179, R155, R12.reuse, -R34.reuse ;  /* 0x0000000c9bb37223 */ /* 0x180fe20000010822 */
[----:B------:R-:W-:Y:S01]  /*7ce0*/  FADD.FTZ R4, R182, R25 ;  /* 0x00000019b6047221 */ /* 0x000fe20000010000 */
[----:B------:R-:W-:Y:S01]  /*7cf0*/  MUFU.EX2 R29, R29 ;  /* 0x0000001d001d7308 */ /* 0x000fe20000000800 */
[-CC-:B------:R-:W-:Y:S01]  /*7d00*/  FFMA.FTZ R30, R27, R12.reuse, -R34.reuse ;  /* 0x0000000c1b1e7223 */ /* 0x180fe20000010822 */
[-C--:B------:R-:W-:Y:S01]  /*7d10*/  FFMA.FTZ R32, R31, R12.reuse, -R34 ;  /* 0x0000000c1f207223 */ /* 0x080fe20000010822 */
        /* <DEDUP_REMOVED lines=25> */
[----:B------:R-:W-:Y:S01]  /*7eb0*/  FFMA.FTZ R34, R75, R12, -R34 ;  /* 0x0000000c4b227223 */ /* 0x000fe20000010822 */
[----:B------:R-:W-:Y:S01]  /*7ec0*/  IMAD.U32 R27, RZ, RZ, UR7 ;  /* 0x00000007ff1b7e24 */ /* 0x000fe2000f8e00ff */
[----:B------:R-:W-:Y:S01]  /*7ed0*/  UMOV UR7, UR4 ;  /* 0x0000000400077c82 */ /* 0x000fe20008000000 */
[----:B------:R-:W-:Y:S01]  /*7ee0*/  FADD.FTZ R4, R174, R23 ;  /* 0x00000017ae047221 */ /* 0x000fe20000010000 */
[----:B------:R-:W-:Y:S01]  /*7ef0*/  FSEL R23, R33, RZ, P4 ;  /* 0x000000ff21177208 */ /* 0x000fe20002000000 */
[----:B------:R-:W-:Y:S01]  /*7f00*/  MUFU.EX2 R24, R24 ;  /* 0x0000001800187308 */ /* 0x000fe20000000800 */
[----:B------:R-:W-:Y:S01]  /*7f10*/  @!P1 LEA R27, R27, UR36, 0x3 ;  /* 0x000000241b1b9c11 */ /* 0x000fe2000f8e18ff */
[----:B------:R-:W-:Y:S01]  /*7f20*/  FADD.FTZ R25, R87, R4 ;  /* 0x0000000457197221 */ /* 0x000fe20000010000 */
[----:B------:R-:W-:Y:S01]  /*7f30*/  ISETP.GT.AND P4, PT, R8, R13, PT ;  /* 0x0000000d0800720c */ /* 0x000fe20003f84270 */
[----:B------:R-:W-:Y:S01]  /*7f40*/  FADD.FTZ R23, -R23, R10 ;  /* 0x0000000a17177221 */ /* 0x000fe20000010100 */
[----:B------:R-:W-:Y:S01]  /*7f50*/  F2FP.BF16.F32.PACK_AB R178, R183, R178 ;  /* 0x000000b2b7b2723e */ /* 0x000fe200000010ff */
[----:B------:R-:W-:Y:S01]  /*7f60*/  FADD.FTZ R4, R168, R25 ;  /* 0x00000019a8047221 */ /* 0x000fe20000010000 */
[----:B------:R-:W-:-:S02]  /*7f70*/  @!P1 VIADD R27, R27, 0x28860 ;  /* 0x000288601b1b9836 */ /* 0x000fc40000000000 */
[----:B------:R-:W-:Y:S01]  /*7f80*/  FMUL.FTZ R23, R23, R12 ;  /* 0x0000000c17177220 */ /* 0x000fe20000410000 */
[----:B------:R-:W-:Y:S01]  /*7f90*/  MUFU.EX2 R179, R179 ;  /* 0x000000b300b37308 */ /* 0x000fe20000000800 */
[----:B------:R-:W-:Y:S01]  /*7fa0*/  FADD.FTZ R25, R83, R4 ;  /* 0x0000000453197221 */ /* 0x000fe20000010000 */
[-C--:B------:R-:W-:Y:S01]  /*7fb0*/  FMUL.FTZ R88, R88, R14.reuse ;  /* 0x0000000e58587220 */ /* 0x080fe20000410000 */
[----:B------:R-:W-:Y:S01]  /*7fc0*/  @!P1 PRMT R27, RZ, 0x654, R27 ;  /* 0x00000654ff1b9816 */ /* 0x000fe2000000001b */
[-C--:B------:R-:W-:Y:S01]  /*7fd0*/  FMUL.FTZ R89, R89, R14.reuse ;  /* 0x0000000e59597220 */ /* 0x080fe20000410000 */
[----:B------:R-:W-:Y:S01]  /*7fe0*/  FADD.FTZ R4, R170, R25 ;  /* 0x00000019aa047221 */ /* 0x000fe20000010000 */
[-C--:B------:R-:W-:Y:S01]  /*7ff0*/  FMUL.FTZ R92, R92, R14.reuse ;  /* 0x0000000e5c5c7220 */ /* 0x080fe20000410000 */
[----:B------:R0:W-:Y:S01]  /*8000*/  @!P1 SYNCS.ARRIVE.TRANS64.RED.A1T0 RZ, [R27+URZ], RZ ;  /* 0x000000ff1bff99a7 */ /* 0x0001e2000810043f */
[----:B------:R-:W1:Y:S01]  /*8010*/  MUFU.EX2 R23, R23 ;  /* 0x0000001700177308 */ /* 0x000e620000000800 */
[----:B------:R-:W-:Y:S01]  /*8020*/  FADD.FTZ R21, R51, R4 ;  /* 0x0000000433157221 */ /* 0x000fe20000010000 */
[-C--:B------:R-:W-:Y:S01]  /*8030*/  FMUL.FTZ R93, R93, R14.reuse ;  /* 0x0000000e5d5d7220 */ /* 0x080fe20000410000 */
[-C--:B------:R-:W-:Y:S01]  /*8040*/  FMUL.FTZ R96, R96, R14.reuse ;  /* 0x0000000e60607220 */ /* 0x080fe20000410000 */
[-C--:B------:R-:W-:Y:S01]  /*8050*/  FMUL.FTZ R97, R97, R14.reuse ;  /* 0x0000000e61617220 */ /* 0x080fe20000410000 */
[----:B------:R-:W-:Y:S01]  /*8060*/  FADD.FTZ R4, R164, R21 ;  /* 0x00000015a4047221 */ /* 0x000fe20000010000 */
[-C--:B------:R-:W-:Y:S01]  /*8070*/  FMUL.FTZ R100, R100, R14.reuse ;  /* 0x0000000e64647220 */ /* 0x080fe20000410000 */
[-C--:B------:R-:W-:Y:S01]  /*8080*/  FMUL.FTZ R101, R101, R14.reuse ;  /* 0x0000000e65657220 */ /* 0x080fe20000410000 */
[----:B------:R-:W2:Y:S01]  /*8090*/  MUFU.EX2 R61, R61 ;  /* 0x0000003d003d7308 */ /* 0x000ea20000000800 */
[----:B------:R-:W-:Y:S01]  /*80a0*/  FADD.FTZ R21, R77, R4 ;  /* 0x000000044d157221 */ /* 0x000fe20000010000 */
[-C--:B------:R-:W-:Y:S01]  /*80b0*/  FMUL.FTZ R104, R104, R14.reuse ;  /* 0x0000000e68687220 */ /* 0x080fe20000410000 */
[-C--:B------:R-:W-:Y:S01]  /*80c0*/  FMUL.FTZ R105, R105, R14.reuse ;  /* 0x0000000e69697220 */ /* 0x080fe20000410000 */
[-C--:B------:R-:W-:Y:S01]  /*80d0*/  FMUL.FTZ R108, R108, R14.reuse ;  /* 0x0000000e6c6c7220 */ /* 0x080fe20000410000 */
[----:B------:R-:W-:Y:S01]  /*80e0*/  FADD.FTZ R36, R166, R21 ;  /* 0x00000015a6247221 */ /* 0x000fe20000010000 */
[-C--:B------:R-:W-:Y:S01]  /*80f0*/  FMUL.FTZ R109, R109, R14.reuse ;  /* 0x0000000e6d6d7220 */ /* 0x080fe20000410000 */
[-C--:B------:R-:W-:Y:S01]  /*8100*/  FMUL.FTZ R112, R112, R14.reuse ;  /* 0x0000000e70707220 */ /* 0x080fe20000410000 */
[----:B------:R-:W3:Y:S01]  /*8110*/  MUFU.EX2 R26, R26 ;  /* 0x0000001a001a7308 */ /* 0x000ee20000000800 */
[----:B-1----:R-:W-:Y:S01]  /*8120*/  FFMA.FTZ R4, R23, R3, R20 ;  /* 0x0000000317047223 */ /* 0x002fe20000010014 */
[----:B------:R-:W-:Y:S01]  /*8130*/  FADD.FTZ R21, R55, R36 ;  /* 0x0000002437157221 */ /* 0x000fe20000010000 */
[-C--:B------:R-:W-:Y:S01]  /*8140*/  FMUL.FTZ R113, R113, R14.reuse ;  /* 0x0000000e71717220 */ /* 0x080fe20000410000 */
[-C--:B------:R-:W-:Y:S01]  /*8150*/  FMUL.FTZ R116, R116, R14.reuse ;  /* 0x0000000e74747220 */ /* 0x080fe20000410000 */
[----:B------:R-:W-:Y:S01]  /*8160*/  FADD.FTZ R3, R29, R4 ;  /* 0x000000041d037221 */ /* 0x000fe20000010000 */
[----:B------:R-:W-:Y:S01]  /*8170*/  FADD.FTZ R36, R160, R21 ;  /* 0x00000015a0247221 */ /* 0x000fe20000010000 */
[-C--:B------:R-:W-:Y:S01]  /*8180*/  FMUL.FTZ R117, R117, R14.reuse ;  /* 0x0000000e75757220 */ /* 0x080fe20000410000 */
[----:B------:R-:W1:Y:S01]  /*8190*/  MUFU.EX2 R158, R158 ;  /* 0x0000009e009e7308 */ /* 0x000e620000000800 */
[----:B------:R-:W-:Y:S01]  /*81a0*/  FADD.FTZ R4, R22, R3 ;  /* 0x0000000316047221 */ /* 0x000fe20000010000 */
[----:B------:R-:W-:Y:S01]  /*81b0*/  FADD.FTZ R3, R65, R36 ;  /* 0x0000002441037221 */ /* 0x000fe20000010000 */
[-C--:B------:R-:W-:Y:S01]  /*81c0*/  FMUL.FTZ R120, R120, R14.reuse ;  /* 0x0000000e78787220 */ /* 0x080fe20000410000 */
[-C--:B------:R-:W-:Y:S01]  /*81d0*/  FMUL.FTZ R121, R121, R14.reuse ;  /* 0x0000000e79797220 */ /* 0x080fe20000410000 */
[----:B------:R-:W-:Y:S01]  /*81e0*/  FADD.FTZ R4, R37, R4 ;  /* 0x0000000425047221 */ /* 0x000fe20000010000 */
[----:B------:R-:W-:Y:S01]  /*81f0*/  FADD.FTZ R36, R162, R3 ;  /* 0x00000003a2247221 */ /* 0x000fe20000010000 */
[-C--:B------:R-:W-:Y:S01]  /*8200*/  FMUL.FTZ R124, R124, R14.reuse ;  /* 0x0000000e7c7c7220 */ /* 0x080fe20000410000 */
[----:B------:R-:W4:Y:S01]  /*8210*/  MUFU.EX2 R173, R173 ;  /* 0x000000ad00ad7308 */ /* 0x000f220000000800 */
[----:B------:R-:W-:Y:S01]  /*8220*/  FADD.FTZ R3, R177, R4 ;  /* 0x00000004b1037221 */ /* 0x000fe20000010000 */
[----:B------:R-:W-:Y:S01]  /*8230*/  FADD.FTZ R21, R67, R36 ;  /* 0x0000002443157221 */ /* 0x000fe20000010000 */
[-C--:B------:R-:W-:Y:S01]  /*8240*/  FMUL.FTZ R125, R125, R14.reuse ;  /* 0x0000000e7d7d7220 */ /* 0x080fe20000410000 */
[-C--:B------:R-:W-:Y:S01]  /*8250*/  FMUL.FTZ R128, R128, R14.reuse ;  /* 0x0000000e80807220 */ /* 0x080fe20000410000 */
[----:B------:R-:W-:Y:S01]  /*8260*/  FADD.FTZ R4, R24, R3 ;  /* 0x0000000318047221 */ /* 0x000fe20000010000 */
[----:B------:R-:W-:Y:S01]  /*8270*/  FADD.FTZ R36, R156, R21 ;  /* 0x000000159c247221 */ /* 0x000fe20000010000 */
[-C--:B------:R-:W-:Y:S01]  /*8280*/  FMUL.FTZ R129, R129, R14.reuse ;  /* 0x0000000e81817220 */ /* 0x080fe20000410000 */
[----:B------:R-:W5:Y:S01]  /*8290*/  MUFU.EX2 R57, R57 ;  /* 0x0000003900397308 */ /* 0x000f620000000800 */
[----:B------:R-:W-:Y:S01]  /*82a0*/  FADD.FTZ R3, R179, R4 ;  /* 0x00000004b3037221 */ /* 0x000fe20000010000 */
[----:B--2---:R-:W-:Y:S01]  /*82b0*/  FADD.FTZ R21, R61, R36 ;  /* 0x000000243d157221 */ /* 0x004fe20000010000 */
[-C--:B------:R-:W-:Y:S01]  /*82c0*/  FMUL.FTZ R132, R132, R14.reuse ;  /* 0x0000000e84847220 */ /* 0x080fe20000410000 */
[-C--:B------:R-:W-:Y:S01]  /*82d0*/  FMUL.FTZ R133, R133, R14.reuse ;  /* 0x0000000e85857220 */ /* 0x080fe20000410000 */
[----:B---3--:R-:W-:Y:S01]  /*82e0*/  FADD.FTZ R4, R26, R3 ;  /* 0x000000031a047221 */ /* 0x008fe20000010000 */
[----:B-1----:R-:W-:Y:S01]  /*82f0*/  FADD.FTZ R36, R158, R21 ;  /* 0x000000159e247221 */ /* 0x002fe20000010000 */
[-C--:B------:R-:W-:Y:S01]  /*8300*/  FMUL.FTZ R136, R136, R14.reuse ;  /* 0x0000000e88887220 */ /* 0x080fe20000410000 */
[----:B------:R-:W1:Y:S01]  /*8310*/  MUFU.EX2 R28, R28 ;  /* 0x0000001c001c7308 */ /* 0x000e620000000800 */
[----:B----4-:R-:W-:Y:S01]  /*8320*/  FADD.FTZ R3, R173, R4 ;  /* 0x00000004ad037221 */ /* 0x010fe20000010000 */
[-C--:B------:R-:W-:Y:S01]  /*8330*/  FMUL.FTZ R137, R137, R14.reuse ;  /* 0x0000000e89897220 */ /* 0x080fe20000410000 */
[-C--:B------:R-:W-:Y:S01]  /*8340*/  FMUL.FTZ R140, R140, R14.reuse ;  /* 0x0000000e8c8c7220 */ /* 0x080fe20000410000 */
[-C--:B------:R-:W-:Y:S01]  /*8350*/  FMUL.FTZ R141, R141, R14.reuse ;  /* 0x0000000e8d8d7220 */ /* 0x080fe20000410000 */
[-C--:B------:R-:W-:Y:S01]  /*8360*/  FMUL.FTZ R144, R144, R14.reuse ;  /* 0x0000000e90907220 */ /* 0x080fe20000410000 */
[-C--:B------:R-:W-:Y:S01]  /*8370*/  FMUL.FTZ R145, R145, R14.reuse ;  /* 0x0000000e91917220 */ /* 0x080fe20000410000 */
[-C--:B------:R-:W-:Y:S01]  /*8380*/  FMUL.FTZ R148, R148, R14.reuse ;  /* 0x0000000e94947220 */ /* 0x080fe20000410000 */
[----:B------:R-:W2:Y:S01]  /*8390*/  MUFU.EX2 R152, R152 ;  /* 0x0000009800987308 */ /* 0x000ea20000000800 */
[----:B-----5:R-:W-:Y:S01]  /*83a0*/  FADD.FTZ R21, R57, R36 ;  /* 0x0000002439157221 */ /* 0x020fe20000010000 */
[----:B------:R-:W-:Y:S01]  /*83b0*/  FMUL.FTZ R149, R149, R14 ;  /* 0x0000000e95957220 */ /* 0x000fe20000410000 */
[----:B------:R-:W-:Y:S01]  /*83c0*/  F2FP.BF16.F32.PACK_AB R180, R180, R39 ;  /* 0x00000027b4b4723e */ /* 0x000fe200000010ff */
[----:B------:R-:W-:Y:S01]  /*83d0*/  VIADD R8, R8, 0xffffffff ;  /* 0xffffffff08087836 */ /* 0x000fe20000000000 */
[----:B------:R-:W-:Y:S01]  /*83e0*/  F2FP.BF16.F32.PACK_AB R182, R185, R182 ;  /* 0x000000b6b9b6723e */ /* 0x000fe200000010ff */
[-C--:B------:R-:W-:Y:S01]  /*83f0*/  FMUL.FTZ R90, R90, R23.reuse ;  /* 0x000000175a5a7220 */ /* 0x080fe20000410000 */
[----:B------:R-:W-:Y:S01]  /*8400*/  F2FP.BF16.F32.PACK_AB R176, R43, R176 ;  /* 0x000000b02bb0723e */ /* 0x000fe200000010ff */
[----:B------:R-:W3:Y:S01]  /*8410*/  MUFU.EX2 R175, R175 ;  /* 0x000000af00af7308 */ /* 0x000ee20000000800 */
[----:B-1----:R-:W-:Y:S01]  /*8420*/  FADD.FTZ R4, R28, R3 ;  /* 0x000000031c047221 */ /* 0x002fe20000010000 */
[----:B------:R-:W-:Y:S01]  /*8430*/  F2FP.BF16.F32.PACK_AB R172, R45, R172 ;  /* 0x000000ac2dac723e */ /* 0x000fe200000010ff */
[-C--:B------:R-:W-:Y:S01]  /*8440*/  FMUL.FTZ R91, R91, R23.reuse ;  /* 0x000000175b5b7220 */ /* 0x080fe20000410000 */
[----:B------:R-:W-:Y:S01]  /*8450*/  F2FP.BF16.F32.PACK_AB R174, R87, R174 ;  /* 0x000000ae57ae723e */ /* 0x000fe200000010ff */
[-C--:B------:R-:W-:Y:S01]  /*8460*/  FMUL.FTZ R94, R94, R23.reuse ;  /* 0x000000175e5e7220 */ /* 0x080fe20000410000 */
[----:B------:R-:W-:Y:S01]  /*8470*/  F2FP.BF16.F32.PACK_AB R168, R83, R168 ;  /* 0x000000a853a8723e */ /* 0x000fe200000010ff */
[-C--:B------:R-:W-:Y:S01]  /*8480*/  FMUL.FTZ R95, R95, R23.reuse ;  /* 0x000000175f5f7220 */ /* 0x080fe20000410000 */
[----:B------:R-:W1:Y:S01]  /*8490*/  MUFU.EX2 R49, R49 ;  /* 0x0000003100317308 */ /* 0x000e620000000800 */
[----:B--2---:R-:W-:Y:S01]  /*84a0*/  FADD.FTZ R36, R152, R21 ;  /* 0x0000001598247221 */ /* 0x004fe20000010000 */
[----:B------:R-:W-:Y:S01]  /*84b0*/  F2FP.BF16.F32.PACK_AB R170, R51, R170 ;  /* 0x000000aa33aa723e */ /* 0x000fe200000010ff */
[-C--:B------:R-:W-:Y:S01]  /*84c0*/  FMUL.FTZ R98, R98, R23.reuse ;  /* 0x0000001762627220 */ /* 0x080fe20000410000 */
[----:B------:R-:W-:Y:S01]  /*84d0*/  F2FP.BF16.F32.PACK_AB R164, R77, R164 ;  /* 0x000000a44da4723e */ /* 0x000fe200000010ff */
[-C--:B------:R-:W-:Y:S01]  /*84e0*/  FMUL.FTZ R99, R99, R23.reuse ;  /* 0x0000001763637220 */ /* 0x080fe20000410000 */
[----:B------:R-:W-:Y:S01]  /*84f0*/  F2FP.BF16.F32.PACK_AB R166, R55, R166 ;  /* 0x000000a637a6723e */ /* 0x000fe200000010ff */
[-C--:B------:R-:W-:Y:S01]  /*8500*/  FMUL.FTZ R102, R102, R23.reuse ;  /* 0x0000001766667220 */ /* 0x080fe20000410000 */
[----:B------:R-:W2:Y:S01]  /*8510*/  MUFU.EX2 R30, R30 ;  /* 0x0000001e001e7308 */ /* 0x000ea20000000800 */
[----:B---3--:R-:W-:Y:S01]  /*8520*/  FADD.FTZ R3, R175, R4 ;  /* 0x00000004af037221 */ /* 0x008fe20000010000 */
[----:B------:R-:W-:Y:S01]  /*8530*/  F2FP.BF16.F32.PACK_AB R160, R65, R160 ;  /* 0x000000a041a0723e */ /* 0x000fe200000010ff */
[-C--:B------:R-:W-:Y:S01]  /*8540*/  FMUL.FTZ R103, R103, R23.reuse ;  /* 0x0000001767677220 */ /* 0x080fe20000410000 */
[----:B------:R-:W-:Y:S01]  /*8550*/  F2FP.BF16.F32.PACK_AB R162, R67, R162 ;  /* 0x000000a243a2723e */ /* 0x000fe200000010ff */
[-C--:B------:R-:W-:Y:S01]  /*8560*/  FMUL.FTZ R106, R106, R23.reuse ;  /* 0x000000176a6a7220 */ /* 0x080fe20000410000 */
[----:B------:R-:W-:Y:S01]  /*8570*/  F2FP.BF16.F32.PACK_AB R156, R61, R156 ;  /* 0x0000009c3d9c723e */ /* 0x000fe200000010ff */
[-C--:B------:R-:W-:Y:S01]  /*8580*/  FMUL.FTZ R107, R107, R23.reuse ;  /* 0x000000176b6b7220 */ /* 0x080fe20000410000 */
[----:B------:R-:W3:Y:S01]  /*8590*/  MUFU.EX2 R154, R154 ;  /* 0x0000009a009a7308 */ /* 0x000ee20000000800 */
[----:B-1----:R-:W-:Y:S01]  /*85a0*/  FADD.FTZ R21, R49, R36 ;  /* 0x0000002431157221 */ /* 0x002fe20000010000 */
[----:B------:R-:W-:Y:S01]  /*85b0*/  F2FP.BF16.F32.PACK_AB R158, R57, R158 ;  /* 0x0000009e399e723e */ /* 0x000fe200000010ff */
[-C--:B------:R-:W-:Y:S01]  /*85c0*/  FMUL.FTZ R110, R110, R23.reuse ;  /* 0x000000176e6e7220 */ /* 0x080fe20000410000 */
[----:B------:R-:W-:Y:S01]  /*85d0*/  F2FP.BF16.F32.PACK_AB R152, R49, R152 ;  /* 0x000000983198723e */ /* 0x000fe200000010ff */
[-C--:B------:R-:W-:Y:S01]  /*85e0*/  FMUL.FTZ R111, R111, R23.reuse ;  /* 0x000000176f6f7220 */ /* 0x080fe20000410000 */
[----:B------:R-:W-:Y:S01]  /*85f0*/  F2FP.BF16.F32.PACK_AB R183, R37, R22 ;  /* 0x0000001625b7723e */ /* 0x000fe200000010ff */
[----:B------:R-:W-:Y:S01]  /*8600*/  FMUL.FTZ R114, R114, R23 ;  /* 0x0000001772727220 */ /* 0x000fe20000410000 */
[----:B------:R-:W1:Y:S01]  /*8610*/  MUFU.EX2 R169, R169 ;  /* 0x000000a900a97308 */ /* 0x000e620000000800 */
[----:B--2---:R-:W-:Y:S01]  /*8620*/  FADD.FTZ R4, R30, R3 ;  /* 0x000000031e047221 */ /* 0x004fe20000010000 */
[----:B------:R-:W-:Y:S01]  /*8630*/  F2FP.BF16.F32.PACK_AB R177, R24, R177 ;  /* 0x000000b118b1723e */ /* 0x000fe200000010ff */
[----:B------:R-:W-:Y:S01]  /*8640*/  FMUL.FTZ R115, R115, R23 ;  /* 0x0000001773737220 */ /* 0x000fe20000410000 */
[----:B------:R-:W-:Y:S01]  /*8650*/  F2FP.BF16.F32.PACK_AB R179, R26, R179 ;  /* 0x000000b31ab3723e */ /* 0x000fe200000010ff */
[----:B------:R-:W-:Y:S01]  /*8660*/  FMUL.FTZ R118, R118, R23 ;  /* 0x0000001776767220 */ /* 0x000fe20000410000 */
[----:B------:R-:W-:Y:S01]  /*8670*/  F2FP.BF16.F32.PACK_AB R173, R28, R173 ;  /* 0x000000ad1cad723e */ /* 0x000fe200000010ff */
[----:B------:R-:W-:Y:S01]  /*8680*/  FMUL.FTZ R119, R119, R23 ;  /* 0x0000001777777220 */ /* 0x000fe20000410000 */
[----:B------:R-:W2:Y:S01]  /*8690*/  MUFU.EX2 R9, R9 ;  /* 0x0000000900097308 */ /* 0x000ea20000000800 */
[----:B---3--:R-:W-:Y:S01]  /*86a0*/  FADD.FTZ R36, R154, R21 ;  /* 0x000000159a247221 */ /* 0x008fe20000010000 */
[----:B------:R-:W-:Y:S01]  /*86b0*/  F2FP.BF16.F32.PACK_AB R175, R30, R175 ;  /* 0x000000af1eaf723e */ /* 0x000fe200000010ff */
[-C--:B------:R-:W-:Y:S01]  /*86c0*/  FMUL.FTZ R122, R122, R23.reuse ;  /* 0x000000177a7a7220 */ /* 0x080fe20000410000 */
[-C--:B------:R-:W-:Y:S01]  /*86d0*/  FMUL.FTZ R123, R123, R23.reuse ;  /* 0x000000177b7b7220 */ /* 0x080fe20000410000 */
[-C--:B------:R-:W-:Y:S01]  /*86e0*/  FMUL.FTZ R126, R126, R23.reuse ;  /* 0x000000177e7e7220 */ /* 0x080fe20000410000 */
[-C--:B------:R-:W-:Y:S01]  /*86f0*/  FMUL.FTZ R127, R127, R23.reuse ;  /* 0x000000177f7f7220 */ /* 0x080fe20000410000 */
[-C--:B------:R-:W-:Y:S01]  /*8700*/  FMUL.FTZ R130, R130, R23.reuse ;  /* 0x0000001782827220 */ /* 0x080fe20000410000 */
[----:B------:R-:W3:Y:S01]  /*8710*/  MUFU.EX2 R32, R32 ;  /* 0x0000002000207308 */ /* 0x000ee20000000800 */
[----:B-1----:R-:W-:Y:S01]  /*8720*/  FADD.FTZ R3, R169, R4 ;  /* 0x00000004a9037221 */ /* 0x002fe20000010000 */
[-C--:B------:R-:W-:Y:S01]  /*8730*/  FMUL.FTZ R131, R131, R23.reuse ;  /* 0x0000001783837220 */ /* 0x080fe20000410000 */
[-C--:B------:R-:W-:Y:S01]  /*8740*/  FMUL.FTZ R134, R134, R23.reuse ;  /* 0x0000001786867220 */ /* 0x080fe20000410000 */
[-C--:B------:R-:W-:Y:S01]  /*8750*/  FMUL.FTZ R135, R135, R23.reuse ;  /* 0x0000001787877220 */ /* 0x080fe20000410000 */
[-C--:B------:R-:W-:Y:S01]  /*8760*/  FMUL.FTZ R138, R138, R23.reuse ;  /* 0x000000178a8a7220 */ /* 0x080fe20000410000 */
[-C--:B------:R-:W-:Y:S01]  /*8770*/  FMUL.FTZ R139, R139, R23.reuse ;  /* 0x000000178b8b7220 */ /* 0x080fe20000410000 */
[-C--:B------:R-:W-:Y:S01]  /*8780*/  FMUL.FTZ R142, R142, R23.reuse ;  /* 0x000000178e8e7220 */ /* 0x080fe20000410000 */
[----:B------:R-:W1:Y:S01]  /*8790*/  MUFU.EX2 R171, R171 ;  /* 0x000000ab00ab7308 */ /* 0x000e620000000800 */
[C---:B--2---:R-:W-:Y:S01]  /*87a0*/  FADD.FTZ R4, R9.reuse, R36 ;  /* 0x0000002409047221 */ /* 0x044fe20000010000 */
[----:B------:R-:W-:Y:S01]  /*87b0*/  F2FP.BF16.F32.PACK_AB R154, R9, R154 ;  /* 0x0000009a099a723e */ /* 0x000fe200000010ff */
[-C--:B------:R-:W-:Y:S01]  /*87c0*/  FMUL.FTZ R143, R143, R23.reuse ;  /* 0x000000178f8f7220 */ /* 0x080fe20000410000 */
[-C--:B------:R-:W-:Y:S01]  /*87d0*/  FMUL.FTZ R146, R146, R23.reuse ;  /* 0x0000001792927220 */ /* 0x080fe20000410000 */
[-C--:B------:R-:W-:Y:S01]  /*87e0*/  FMUL.FTZ R147, R147, R23.reuse ;  /* 0x0000001793937220 */ /* 0x080fe20000410000 */
[-C--:B------:R-:W-:Y:S01]  /*87f0*/  FMUL.FTZ R150, R150, R23.reuse ;  /* 0x0000001796967220 */ /* 0x080fe20000410000 */
[----:B------:R-:W-:Y:S01]  /*8800*/  FMUL.FTZ R151, R151, R23 ;  /* 0x0000001797977220 */ /* 0x000fe20000410000 */
[----:B------:R-:W2:Y:S01]  /*8810*/  MUFU.EX2 R10, R35 ;  /* 0x00000023000a7308 */ /* 0x000ea20000000800 */
[C---:B---3--:R-:W-:Y:S01]  /*8820*/  FADD.FTZ R36, R32.reuse, R3 ;  /* 0x0000000320247221 */ /* 0x048fe20000010000 */
[----:B------:R-:W-:Y:S01]  /*8830*/  F2FP.BF16.F32.PACK_AB R169, R32, R169 ;  /* 0x000000a920a9723e */ /* 0x000fe200000010ff */
[----:B------:R-:W-:-:S02]  /*8840*/  IMAD.MOV.U32 R14, RZ, RZ, R0 ;  /* 0x000000ffff0e7224 */ /* 0x000fc400078e0000 */
[----:B------:R-:W-:-:S03]  /*8850*/  IMAD.MOV.U32 R9, RZ, RZ, R15 ;  /* 0x000000ffff097224 */ /* 0x000fc600078e000f */
[----:B------:R-:W3:Y:S01]  /*8860*/  MUFU.EX2 R165, R165 ;  /* 0x000000a500a57308 */ /* 0x000ee20000000800 */
[----:B-1----:R-:W-:-:S07]  /*8870*/  FADD.FTZ R3, R171, R36 ;  /* 0x00000024ab037221 */ /* 0x002fce0000010000 */
[----:B------:R1:W4:Y:S01]  /*8880*/  MUFU.EX2 R25, R181 ;  /* 0x000000b500197308 */ /* 0x0003220000000800 */
[C---:B--2---:R-:W-:Y:S01]  /*8890*/  FADD.FTZ R36, R10.reuse, R3 ;  /* 0x000000030a247221 */ /* 0x044fe20000010000 */
[----:B------:R-:W-:Y:S01]  /*88a0*/  F2FP.BF16.F32.PACK_AB R171, R10, R171 ;  /* 0x000000ab0aab723e */ /* 0x000fe200000010ff */
[----:B------:R-:W-:-:S05]  /*88b0*/  IMAD.MOV.U32 R10, RZ, RZ, R33 ;  /* 0x000000ffff0a7224 */ /* 0x000fca00078e0021 */
[----:B------:R-:W2:Y:S01]  /*88c0*/  MUFU.EX2 R41, R41 ;  /* 0x0000002900297308 */ /* 0x000ea20000000800 */
[----:B---3--:R-:W-:Y:S01]  /*88d0*/  FADD.FTZ R36, R165, R36 ;  /* 0x00000024a5247221 */ /* 0x008fe20000010000 */
[----:B-1----:R-:W-:-:S06]  /*88e0*/  F2FP.BF16.F32.PACK_AB R181, R29, R20 ;  /* 0x000000141db5723e */ /* 0x002fcc00000010ff */
[----:B------:R-:W1:Y:S01]  /*88f0*/  MUFU.EX2 R167, R191 ;  /* 0x000000bf00a77308 */ /* 0x000e620000000800 */
[C---:B----4-:R-:W-:Y:S01]  /*8900*/  FADD.FTZ R36, R25.reuse, R36 ;  /* 0x0000002419247221 */ /* 0x050fe20000010000 */
[----:B------:R-:W-:-:S06]  /*8910*/  F2FP.BF16.F32.PACK_AB R165, R25, R165 ;  /* 0x000000a519a5723e */ /* 0x000fcc00000010ff */
[----:B------:R-:W3:Y:S01]  /*8920*/  MUFU.EX2 R189, R189 ;  /* 0x000000bd00bd7308 */ /* 0x000ee20000000800 */
[----:B--2---:R-:W-:-:S07]  /*8930*/  FADD.FTZ R36, R41, R36 ;  /* 0x0000002429247221 */ /* 0x004fce0000010000 */
[----:B------:R-:W2:Y:S01]  /*8940*/  MUFU.EX2 R187, R187 ;  /* 0x000000bb00bb7308 */ /* 0x000ea20000000800 */
[C---:B-1----:R-:W-:Y:S01]  /*8950*/  FADD.FTZ R36, R167.reuse, R36 ;  /* 0x00000024a7247221 */ /* 0x042fe20000010000 */
[----:B------:R-:W-:-:S06]  /*8960*/  F2FP.BF16.F32.PACK_AB R167, R167, R41 ;  /* 0x00000029a7a7723e */ /* 0x000fcc00000010ff */
[----:B------:R-:W1:Y:S01]  /*8970*/  MUFU.EX2 R193, R193 ;  /* 0x000000c100c17308 */ /* 0x000e620000000800 */
[----:B---3--:R-:W-:-:S07]  /*8980*/  FADD.FTZ R36, R189, R36 ;  /* 0x00000024bd247221 */ /* 0x008fce0000010000 */
[----:B------:R-:W3:Y:S01]  /*8990*/  MUFU.EX2 R153, R153 ;  /* 0x0000009900997308 */ /* 0x000ee20000000800 */
[----:B--2---:R-:W-:-:S07]  /*89a0*/  FADD.FTZ R36, R187, R36 ;  /* 0x00000024bb247221 */ /* 0x004fce0000010000 */
[----:B------:R2:W4:Y:S01]  /*89b0*/  MUFU.EX2 R157, R161 ;  /* 0x000000a1009d7308 */ /* 0x0005220000000800 */
[----:B-1----:R-:W-:-:S07]  /*89c0*/  FADD.FTZ R36, R193, R36 ;  /* 0x00000024c1247221 */ /* 0x002fce0000010000 */
[----:B------:R-:W1:Y:S01]  /*89d0*/  MUFU.EX2 R47, R47 ;  /* 0x0000002f002f7308 */ /* 0x000e620000000800 */
[----:B---3--:R-:W-:Y:S01]  /*89e0*/  FADD.FTZ R36, R153, R36 ;  /* 0x0000002499247221 */ /* 0x008fe20000010000 */
[----:B--2---:R-:W-:-:S06]  /*89f0*/  F2FP.BF16.F32.PACK_AB R161, R187, R189 ;  /* 0x000000bdbba1723e */ /* 0x004fcc00000010ff */
[----:B------:R-:W2:Y:S01]  /*8a00*/  MUFU.EX2 R85, R85 ;  /* 0x0000005500557308 */ /* 0x000ea20000000800 */
[----:B----4-:R-:W-:-:S07]  /*8a10*/  FADD.FTZ R36, R157, R36 ;  /* 0x000000249d247221 */ /* 0x010fce0000010000 */
[----:B------:R3:W4:Y:S01]  /*8a20*/  MUFU.EX2 R159, R163 ;  /* 0x000000a3009f7308 */ /* 0x0007220000000800 */
[C---:B-1----:R-:W-:Y:S01]  /*8a30*/  FADD.FTZ R36, R47.reuse, R36 ;  /* 0x000000242f247221 */ /* 0x042fe20000010000 */
[----:B------:R-:W-:-:S06]  /*8a40*/  F2FP.BF16.F32.PACK_AB R157, R47, R157 ;  /* 0x0000009d2f9d723e */ /* 0x000fcc00000010ff */
[----:B------:R-:W1:Y:S01]  /*8a50*/  MUFU.EX2 R53, R53 ;  /* 0x0000003500357308 */ /* 0x000e620000000800 */
[----:B--2---:R-:W-:Y:S01]  /*8a60*/  FADD.FTZ R36, R85, R36 ;  /* 0x0000002455247221 */ /* 0x004fe20000010000 */
[----:B---3--:R-:W-:-:S06]  /*8a70*/  F2FP.BF16.F32.PACK_AB R163, R153, R193 ;  /* 0x000000c199a3723e */ /* 0x008fcc00000010ff */
[----:B------:R-:W2:Y:S01]  /*8a80*/  MUFU.EX2 R79, R79 ;  /* 0x0000004f004f7308 */ /* 0x000ea20000000800 */
[C---:B----4-:R-:W-:Y:S01]  /*8a90*/  FADD.FTZ R36, R159.reuse, R36 ;  /* 0x000000249f247221 */ /* 0x050fe20000010000 */
[----:B------:R-:W-:-:S06]  /*8aa0*/  F2FP.BF16.F32.PACK_AB R159, R159, R85 ;  /* 0x000000559f9f723e */ /* 0x000fcc00000010ff */
[----:B------:R-:W3:Y:S01]  /*8ab0*/  MUFU.EX2 R81, R81 ;  /* 0x0000005100517308 */ /* 0x000ee20000000800 */
[----:B-1----:R-:W-:-:S07]  /*8ac0*/  FADD.FTZ R36, R53, R36 ;  /* 0x0000002435247221 */ /* 0x002fce0000010000 */
[----:B------:R-:W1:Y:S01]  /*8ad0*/  MUFU.EX2 R34, R34 ;  /* 0x0000002200227308 */ /* 0x000e620000000800 */
[C---:B--2---:R-:W-:Y:S01]  /*8ae0*/  FADD.FTZ R36, R79.reuse, R36 ;  /* 0x000000244f247221 */ /* 0x044fe20000010000 */
[----:B------:R-:W-:-:S03]  /*8af0*/  F2FP.BF16.F32.PACK_AB R153, R79, R53 ;  /* 0x000000354f99723e */ /* 0x000fc600000010ff */
[----:B---3--:R-:W-:-:S04]  /*8b00*/  FADD.FTZ R36, R81, R36 ;  /* 0x0000002451247221 */ /* 0x008fc80000010000 */
[C---:B-1----:R-:W-:Y:S01]  /*8b10*/  FADD.FTZ R3, R34.reuse, R36 ;  /* 0x0000002422037221 */ /* 0x042fe20000010000 */
[----:B------:R-:W-:Y:S01]  /*8b20*/  F2FP.BF16.F32.PACK_AB R155, R34, R81 ;  /* 0x00000051229b723e */ /* 0x000fe200000010ff */
[----:B0-----:R-:W-:Y:S06]  /*8b30*/  @P4 BRA `(.L_x_993) ;  /* 0xffffffc400f84947 */ /* 0x001fec000383ffff */
[----:B------:R-:W-:Y:S02]  /*8b40*/  IMAD.MOV.U32 R10, RZ, RZ, R33 ;  /* 0x000000ffff0a7224 */ /* 0x000fe400078e0021 */
[----:B------:R-:W-:-:S07]  /*8b50*/  IMAD.MOV.U32 R9, RZ, RZ, R15 ;  /* 0x000000ffff097224 */ /* 0x000fce00078e000f */
.L_x_976:
[----:B------:R-:W0:Y:S01]  /*8b60*/  LDC R13, c[0x0][0x448] ;  /* 0x00011200ff0d7b82 */ /* 0x000e220000000800 */
[----:B------:R-:W-:-:S05]  /*8b70*/  IADD3 R15, -R11, 0x1, RZ ;  /* 0x000000010b0f7810 */ /* 0x000fca0007ffe1ff */
[----:B------:R-:W-:Y:S02]  /*8b80*/  IMAD R20, R16, UR38, R15 ;  /* 0x0000002610147c24 */ /* 0x000fe4000f8e020f */
[----:B------:R-:W1:Y:S08]  /*8b90*/  S2UR UR7, SR_CTAID.X ;  /* 0x00000000000779c3 */ /* 0x000e700000002500 */
[----:B------:R-:W2:Y:S01]  /*8ba0*/  LDC R22, c[0x0][0x9e4] ;  /* 0x00027900ff167b82 */ /* 0x000ea20000000800 */
[----:B0-----:R-:W-:Y:S01]  /*8bb0*/  ISETP.NE.AND P5, PT, R13, 0x1, PT ;  /* 0x000000010d00780c */ /* 0x001fe20003fa5270 */
[----:B-1----:R-:W-:-:S12]  /*8bc0*/  ULEA UR7, UR7, 0x7f, 0x7 ;  /* 0x0000007f07077891 */ /* 0x002fd8000f8e383f */
[----:B------:R-:W0:Y:S01]  /*8bd0*/  @P5 LDC R13, c[0x0][0x44c] ;  /* 0x00011300ff0d5b82 */ /* 0x000e220000000800 */
[----:B------:R-:W-:Y:S01]  /*8be0*/  IMAD.U32 R11, RZ, RZ, UR7 ;  /* 0x00000007ff0b7e24 */ /* 0x000fe2000f8e00ff */
[----:B--2---:R-:W-:-:S06]  /*8bf0*/  ISETP.GE.AND P6, PT, R22, 0x1, PT ;  /* 0x000000011600780c */ /* 0x004fcc0003fc6270 */
[----:B------:R-:W1:Y:S01]  /*8c00*/  @P5 LDC R14, c[0x0][0x450] ;  /* 0x00011400ff0e5b82 */ /* 0x000e620000000800 */
[----:B0-----:R-:W-:Y:S01]  /*8c10*/  @P5 IMAD.HI.U32 R13, R13, UR7, RZ ;  /* 0x000000070d0d5c27 */ /* 0x001fe2000f8e00ff */
[----:B------:R-:W-:-:S04]  /*8c20*/  ULDC UR7, c[0x0][0x9dc] ;  /* 0x0002770000077ab9 */ /* 0x000fc80000000800 */
        /* <DEDUP_REMOVED lines=13> */
.L_x_995:
[----:B------:R-:W-:-:S13]  /*8d00*/  ISETP.NE.AND P2, PT, R22, 0x1, PT ;  /* 0x000000011600780c */ /* 0x000fda0003f45270 */
[----:B------:R-:W0:Y:S02]  /*8d10*/  @P2 LDC.64 R14, c[0x0][0x9e8] ;  /* 0x00027a00ff0e2b82 */ /* 0x000e240000000a00 */
[----:B0-----:R-:W-:-:S05]  /*8d20*/  @P2 IMAD.HI.U32 R14, R11, R14, RZ ;  /* 0x0000000e0b0e2227 */ /* 0x001fca00078e00ff */
[----:B------:R-:W-:-:S07]  /*8d30*/  @P2 SHF.R.U32.HI R11, RZ, R15, R14 ;  /* 0x0000000fff0b2219 */ /* 0x000fce000001160e */
.L_x_996:
[----:B------:R-:W-:-:S05]  /*8d40*/  IMAD R14, R11, R22, RZ ;  /* 0x000000160b0e7224 */ /* 0x000fca00078e02ff */
[----:B------:R-:W-:-:S07]  /*8d50*/  VIMNMX R13, R13, R14, !PT ;  /* 0x0000000e0d0d7248 */ /* 0x000fce0007fe0100 */
.L_x_994:
[----:B------:R-:W-:-:S05]  /*8d60*/  VIADD R13, R13, 0x7f ;  /* 0x0000007f0d0d7836 */ /* 0x000fca0000000000 */
[----:B------:R-:W-:-:S04]  /*8d70*/  SHF.R.S32.HI R14, RZ, 0x1f, R13 ;  /* 0x0000001fff0e7819 */ /* 0x000fc8000001140d */
[----:B------:R-:W-:-:S04]  /*8d80*/  LEA.HI R14, R14, R13, RZ, 0x7 ;  /* 0x0000000d0e0e7211 */ /* 0x000fc800078f38ff */
[----:B------:R-:W-:-:S04]  /*8d90*/  SHF.R.S32.HI R14, RZ, 0x7, R14 ;  /* 0x00000007ff0e7819 */ /* 0x000fc8000001140e */
[----:B------:R-:W-:-:S04]  /*8da0*/  VIMNMX R13, R17, R14, !PT ;  /* 0x0000000e110d7248 */ /* 0x000fc80007fe0100 */
[----:B------:R-:W-:-:S13]  /*8db0*/  ISETP.GE.AND P2, PT, R8, R13, PT ;  /* 0x0000000d0800720c */ /* 0x000fda0003f46270 */
[----:B------:R-:W-:Y:S05]  /*8dc0*/  @!P2 BRA `(.L_x_997) ;  /* 0x0000002400f4a947 */ /* 0x000fea0003800000 */
[----:B------:R-:W-:Y:S01]  /*8dd0*/  IMAD.MOV.U32 R11, RZ, RZ, R10 ;  /* 0x000000ffff0b7224 */ /* 0x000fe200078e000a */
[----:B------:R-:W-:Y:S01]  /*8de0*/  UMOV UR7, UR4 ;  /* 0x0000000400077c82 */ /* 0x000fe20008000000 */
[----:B------:R-:W-:Y:S01]  /*8df0*/  IMAD.MOV.U32 R14, RZ, RZ, R9 ;  /* 0x000000ffff0e7224 */ /* 0x000fe200078e0009 */
[----:B------:R-:W-:Y:S01]  /*8e00*/  ULDC UR38, c[0x0][0x9d8] ;  /* 0x0002760000267ab9 */ /* 0x000fe20000000800 */
[----:B------:R-:W-:-:S07]  /*8e10*/  IMAD.MOV.U32 R15, RZ, RZ, R0 ;  /* 0x000000ffff0f7224 */ /* 0x000fce00078e0000 */
.L_x_1006:
        /* <DEDUP_REMOVED lines=9> */
.L_x_999:
[----:B------:R-:W-:Y:S01]  /*8eb0*/  ULEA UR10, UR4, UR36, 0x3 ;  /* 0x00000024040a7291 */ /* 0x000fe2000f8e183f */
[----:B------:R-:W-:-:S08]  /*8ec0*/  SHF.L.U32 R9, R0, 0x1f, RZ ;  /* 0x0000001f00097819 */ /* 0x000fd000000006ff */
[----:B------:R0:W1:Y:S01]  /*8ed0*/  SYNCS.PHASECHK.TRANS64.TRYWAIT P3, [UR10+0x28830], R9 ;  /* 0x02883009ff0075a7 */ /* 0x000062000806014a */
[----:B------:R-:W-:Y:S05]  /*8ee0*/  @!P0 BRA `(.L_x_1000) ;  /* 0x0000000000048947 */ /* 0x000fea0003800000 */
[----:B------:R-:W-:Y:S01]  /*8ef0*/  BPT.TRAP 0x1 ;  /* 0x000000040000795c */ /* 0x000fe20000300000 */
.L_x_1000:
[----:B-1----:R-:W-:Y:S05]  /*8f00*/  @P3 BRA `(.L_x_998) ;  /* 0x0000000000083947 */ /* 0x002fea0003800000 */
[----:B------:R-:W1:Y:S02]  /*8f10*/  SYNCS.PHASECHK.TRANS64.TRYWAIT P3, [UR10+0x28830], R9 ;  /* 0x02883009ff0075a7 */ /* 0x000e64000806014a */
[----:B-1----:R-:W-:Y:S05]  /*8f20*/  @!P3 BRA `(.L_x_1001) ;  /* 0x000000c00048b947 */ /* 0x002fea0003800000 */
.L_x_998:
        /* <DEDUP_REMOVED lines=47> */
.L_x_1003:
[----:B------:R-:W-:Y:S01]  /*9220*/  ULEA UR10, UR7, UR36, 0x3 ;  /* 0x00000024070a7291 */ /* 0x000fe2000f8e183f */
[----:B------:R-:W-:-:S08]  /*9230*/  SHF.L.U32 R9, R15, 0x1f, RZ ;  /* 0x0000001f0f097819 */ /* 0x000fd000000006ff */
[----:B------:R0:W1:Y:S01]  /*9240*/  SYNCS.PHASECHK.TRANS64.TRYWAIT P2, [UR10+0x28850], R9 ;  /* 0x02885009ff0075a7 */ /* 0x000062000804014a */
[----:B------:R-:W-:Y:S05]  /*9250*/  @!P0 BRA `(.L_x_1004) ;  /* 0x0000000000048947 */ /* 0x000fea0003800000 */
[----:B------:R-:W-:Y:S01]  /*9260*/  BPT.TRAP 0x1 ;  /* 0x000000040000795c */ /* 0x000fe20000300000 */
.L_x_1004:
[----:B-1----:R-:W-:Y:S05]  /*9270*/  @P2 BRA `(.L_x_1002) ;  /* 0x0000000000082947 */ /* 0x002fea0003800000 */
[----:B------:R-:W1:Y:S02]  /*9280*/  SYNCS.PHASECHK.TRANS64.TRYWAIT P2, [UR10+0x28850], R9 ;  /* 0x02885009ff0075a7 */ /* 0x000e64000804014a */
[----:B-1----:R-:W-:Y:S05]  /*9290*/  @!P2 BRA `(.L_x_1005) ;  /* 0x000000bc0084a947 */ /* 0x002fea0003800000 */
.L_x_1002:
[----:B------:R-:W-:Y:S01]  /*92a0*/  UIADD3 UR10, UR36, 0x400, URZ ;  /* 0x00000400240a7890 */ /* 0x000fe2000fffe03f */
[----:B------:R-:W-:Y:S01]  /*92b0*/  WARPGROUP.ARRIVE ;  /* 0x00000000000079c5 */ /* 0x000fe20000000000 */
[----:B------:R-:W-:Y:S01]  /*92c0*/  UMOV UR11, 0x40000040 ;  /* 0x40000040000b7882 */ /* 0x000fe20000000000 */
[----:B------:R-:W-:Y:S01]  /*92d0*/  UMOV UR15, 0x40000040 ;  /* 0x40000040000f7882 */ /* 0x000fe20000000000 */
[----:B------:R-:W-:Y:S01]  /*92e0*/  USHF.R.U32.HI UR10, URZ, 0x4, UR10 ;  /* 0x000000043f0a7899 */ /* 0x000fe2000801160a */
[----:B------:R-:W-:Y:S01]  /*92f0*/  FMUL.FTZ R15, R24, UR38 ;  /* 0x00000026180f7c20 */ /* 0x000fe20008410000 */
[----:B------:R-:W-:Y:S01]  /*9300*/  FMUL.FTZ R21, R25, UR38 ;  /* 0x0000002619157c20 */ /* 0x000fe20008410000 */
[----:B------:R-:W-:Y:S01]  /*9310*/  FMUL.FTZ R185, R32, UR38 ;  /* 0x0000002620b97c20 */ /* 0x000fe20008410000 */
[----:B------:R-:W-:Y:S01]  /*9320*/  ULOP3.LUT UR10, UR10, 0x3fff, URZ, 0xc0, !UPT ;  /* 0x00003fff0a0a7892 */ /* 0x000fe2000f8ec03f */
[----:B------:R-:W-:Y:S01]  /*9330*/  FMUL.FTZ R187, R33, UR38 ;  /* 0x0000002621bb7c20 */ /* 0x000fe20008410000 */
[----:B------:R-:W-:Y:S01]  /*9340*/  FMUL.FTZ R189, R36, UR38 ;  /* 0x0000002624bd7c20 */ /* 0x000fe20008410000 */
[----:B------:R-:W1:Y:S01]  /*9350*/  MUFU.TANH R15, R15 ;  /* 0x0000000f000f7308 */ /* 0x000e620000002400 */
[----:B------:R-:W-:Y:S01]  /*9360*/  ULOP3.LUT UR10, UR10, 0x4000000, URZ, 0xfc, !UPT ;  /* 0x040000000a0a7892 */ /* 0x000fe2000f8efc3f */
[----:B------:R-:W-:Y:S01]  /*9370*/  FMUL.FTZ R191, R37, UR38 ;  /* 0x0000002625bf7c20 */ /* 0x000fe20008410000 */
[----:B------:R-:W-:Y:S01]  /*9380*/  FMUL.FTZ R193, R40, UR38 ;  /* 0x0000002628c17c20 */ /* 0x000fe20008410000 */
[----:B------:R-:W-:Y:S01]  /*9390*/  FMUL.FTZ R195, R41, UR38 ;  /* 0x0000002629c37c20 */ /* 0x000fe20008410000 */
[----:B------:R-:W-:Y:S01]  /*93a0*/  ULEA UR10, UR7, UR10, 0xb ;  /* 0x0000000a070a7291 */ /* 0x000fe2000f8e583f */
[----:B------:R-:W-:Y:S01]  /*93b0*/  FMUL.FTZ R197, R44, UR38 ;  /* 0x000000262cc57c20 */ /* 0x000fe20008410000 */
[----:B------:R-:W-:Y:S01]  /*93c0*/  FMUL.FTZ R199, R49, UR38 ;  /* 0x0000002631c77c20 */ /* 0x000fe20008410000 */
[----:B------:R-:W2:Y:S01]  /*93d0*/  MUFU.TANH R21, R21 ;  /* 0x0000001500157308 */ /* 0x000ea20000002400 */
[----:B------:R-:W-:Y:S01]  /*93e0*/  UIADD3 UR14, UR10, 0x80, URZ ;  /* 0x000000800a0e7890 */ /* 0x000fe2000fffe03f */
[----:B------:R-:W-:Y:S01]  /*93f0*/  FMUL.FTZ R201, R52, UR38 ;  /* 0x0000002634c97c20 */ /* 0x000fe20008410000 */
[----:B------:R-:W-:Y:S01]  /*9400*/  FMUL.FTZ R203, R53, UR38 ;  /* 0x0000002635cb7c20 */ /* 0x000fe20008410000 */
[----:B------:R-:W-:Y:S01]  /*9410*/  FMUL.FTZ R205, R56, UR38 ;  /* 0x0000002638cd7c20 */ /* 0x000fe20008410000 */
[----:B------:R-:W-:Y:S01]  /*9420*/  FMUL.FTZ R207, R57, UR38 ;  /* 0x0000002639cf7c20 */ /* 0x000fe20008410000 */
[----:B------:R-:W-:Y:S01]  /*9430*/  HGMMA.64x128x16.F32.BF16 R88, R180, gdesc[UR8].tnspB, R88, gsb0 ;  /* 0x41e00008b4587df0 */ /* 0x000fe20008001858 */
[----:B------:R-:W-:Y:S01]  /*9440*/  FMUL.FTZ R209, R60, UR38 ;  /* 0x000000263cd17c20 */ /* 0x000fe20008410000 */
[----:B------:R-:W-:Y:S01]  /*9450*/  MUFU.TANH R185, R185 ;  /* 0x000000b900b97308 */ /* 0x000fe20000002400 */
[----:B-1----:R-:W-:Y:S01]  /*9460*/  FMNMX.FTZ R10, R15, R14, !PT ;  /* 0x0000000e0f0a7209 */ /* 0x002fe20007810000 */
[----:B------:R-:W-:Y:S01]  /*9470*/  FMUL.FTZ R61, R61, UR38 ;  /* 0x000000263d3d7c20 */ /* 0x000fe20008410000 */
[----:B------:R-:W-:Y:S01]  /*9480*/  FMUL.FTZ R211, R68, UR38 ;  /* 0x0000002644d37c20 */ /* 0x000fe20008410000 */
[----:B------:R-:W-:Y:S01]  /*9490*/  FMUL.FTZ R213, R69, UR38 ;  /* 0x0000002645d57c20 */ /* 0x000fe20008410000 */
[----:B------:R-:W-:Y:S01]  /*94a0*/  FMUL.FTZ R215, R72, UR38 ;  /* 0x0000002648d77c20 */ /* 0x000fe20008410000 */
[----:B------:R-:W-:Y:S01]  /*94b0*/  FMUL.FTZ R217, R73, UR38 ;  /* 0x0000002649d97c20 */ /* 0x000fe20008410000 */
[----:B------:R-:W-:Y:S01]  /*94c0*/  FMUL.FTZ R219, R76, UR38 ;  /* 0x000000264cdb7c20 */ /* 0x000fe20008410000 */
[----:B------:R-:W-:Y:S01]  /*94d0*/  MUFU.TANH R187, R187 ;  /* 0x000000bb00bb7308 */ /* 0x000fe20000002400 */
[----:B--2---:R-:W-:Y:S01]  /*94e0*/  FMNMX.FTZ R10, R21, R10, !PT ;  /* 0x0000000a150a7209 */ /* 0x004fe20007810000 */
        /* <DEDUP_REMOVED lines=34> */
[----:B------:R-:W1:Y:S01]  /*9710*/  LDC R12, c[0x0][0x988] ;  /* 0x00026200ff0c7b82 */ /* 0x000e620000000800 */
[----:B------:R-:W-:Y:S01]  /*9720*/  FMUL.FTZ R87, R87, UR38 ;  /* 0x0000002657577c20 */ /* 0x000fe20008410000 */
[----:B------:R-:W-:Y:S01]  /*9730*/  UMOV UR11, 0x40000040 ;  /* 0x40000040000b7882 */ /* 0x000fe20000000000 */
[C---:B------:R-:W-:Y:S01]  /*9740*/  ISETP.GT.AND P2, PT, R8.reuse, R13, PT ;  /* 0x0000000d0800720c */ /* 0x040fe20003f44270 */
[----:B------:R-:W-:Y:S01]  /*9750*/  MUFU.TANH R197, R197 ;  /* 0x000000c500c57308 */ /* 0x000fe20000002400 */
[----:B------:R-:W-:-:S07]  /*9760*/  VIADD R8, R8, 0xffffffff ;  /* 0xffffffff08087836 */ /* 0x000fce0000000000 */
        /* <DEDUP_REMOVED lines=16> */
[----:B------:R-:W-:Y:S01]  /*9870*/  FMUL.FTZ R29, R34, UR38 ;  /* 0x00000026221d7c20 */ /* 0x000fe20008410000 */
[----:B------:R-:W-:Y:S01]  /*9880*/  HGMMA.64x128x16.F32.BF16 R88, R176, gdesc[UR12].tnspB, R88, gsb0 ;  /* 0x41e0000cb0587df0 */ /* 0x000fe20008001858 */
[----:B------:R-:W-:Y:S01]  /*9890*/  UIADD3 UR14, UR10, 0x100, URZ ;  /* 0x000001000a0e7890 */ /* 0x000fe2000fffe03f */
[----:B------:R-:W-:-:S04]  /*98a0*/  UMOV UR15, 0x40000040 ;  /* 0x40000040000f7882 */ /* 0x000fc80000000000 */
[----:B------:R-:W2:Y:S08]  /*98b0*/  MUFU.TANH R181, R181 ;  /* 0x000000b500b57308 */ /* 0x000eb00000002400 */
[----:B------:R-:W3:Y:S08]  /*98c0*/  MUFU.TANH R183, R183 ;  /* 0x000000b700b77308 */ /* 0x000ef00000002400 */
[----:B------:R-:W-:Y:S01]  /*98d0*/  MUFU.TANH R77, R77 ;  /* 0x0000004d004d7308 */ /* 0x000fe20000002400 */
[----:B--2---:R-:W-:-:S07]  /*98e0*/  FMNMX.FTZ R10, R181, R10, !PT ;  /* 0x0000000ab50a7209 */ /* 0x004fce0007810000 */
[----:B------:R-:W-:Y:S01]  /*98f0*/  MUFU.TANH R221, R221 ;  /* 0x000000dd00dd7308 */ /* 0x000fe20000002400 */
[----:B---3--:R-:W-:-:S04]  /*9900*/  FMNMX.FTZ R10, R183, R10, !PT ;  /* 0x0000000ab70a7209 */ /* 0x008fc80007810000 */
        /* <DEDUP_REMOVED lines=25> */
[----:B------:R-:W-:Y:S02]  /*9aa0*/  FMUL.FTZ R45, R50, UR38 ;  /* 0x00000026322d7c20 */ /* 0x000fe40008410000 */
[----:B------:R-:W-:Y:S01]  /*9ab0*/  MUFU.TANH R43, R43 ;  /* 0x0000002b002b7308 */ /* 0x000fe20000002400 */
[----:B------:R-:W-:Y:S01]  /*9ac0*/  HGMMA.64x128x16.F32.BF16 R88, R172, gdesc[UR12].tnspB, R88, gsb0 ;  /* 0x41e0000cac587df0 */ /* 0x000fe20008001858 */
[----:B------:R-:W-:Y:S01]  /*9ad0*/  UIADD3 UR14, UR10, 0x180, URZ ;  /* 0x000001800a0e7890 */ /* 0x000fe2000fffe03f */
[----:B------:R-:W-:-:S05]  /*9ae0*/  UMOV UR15, 0x40000040 ;  /* 0x40000040000f7882 */ /* 0x000fca0000000000 */
        /* <DEDUP_REMOVED lines=51> */
[----:B------:R-:W-:-:S05]  /*9e20*/  FMNMX.FTZ R10, R85, R10, !PT ;  /* 0x0000000a550a7209 */ /* 0x000fca0007810000 */
[----:B0-----:R-:W0:Y:S02]  /*9e30*/  SHFL.BFLY PT, R9, R10, 0x2, 0x1f ;  /* 0x0c401f000a097f89 */ /* 0x001e2400000e0000 */
[----:B0-----:R-:W-:-:S05]  /*9e40*/  FMNMX.FTZ R9, R10, R9, !PT ;  /* 0x000000090a097209 */ /* 0x001fca0007810000 */
[----:B------:R-:W0:Y:S02]  /*9e50*/  SHFL.BFLY PT, R10, R9, 0x1, 0x1f ;  /* 0x0c201f00090a7f89 */ /* 0x000e2400000e0000 */
[----:B0-----:R-:W-:Y:S02]  /*9e60*/  FMNMX.FTZ R9, R9, R10, !PT ;  /* 0x0000000a09097209 */ /* 0x001fe40007810000 */
[----:B------:R-:W-:-:S03]  /*9e70*/  FMNMX.FTZ R10, R20, R11, !PT ;  /* 0x0000000b140a7209 */ /* 0x000fc60007810000 */
[----:B------:R-:W-:Y:S01]  /*9e80*/  FADD.FTZ R71, -R9, R14 ;  /* 0x0000000e09477221 */ /* 0x000fe20000010100 */
[----:B------:R-:W-:Y:S01]  /*9e90*/  FMNMX.FTZ R10, R23, R10, !PT ;  /* 0x0000000a170a7209 */ /* 0x000fe20007810000 */
[-C--:B-1----:R-:W-:Y:S02]  /*9ea0*/  FMUL.FTZ R14, R9, R12.reuse ;  /* 0x0000000c090e7220 */ /* 0x082fe40000410000 */
[----:B------:R-:W-:Y:S01]  /*9eb0*/  FMUL.FTZ R71, R71, R12 ;  /* 0x0000000c47477220 */ /* 0x000fe20000410000 */
[----:B------:R-:W-:Y:S01]  /*9ec0*/  FMNMX.FTZ R10, R25, R10, !PT ;  /* 0x0000000a190a7209 */ /* 0x000fe20007810000 */
[--C-:B------:R-:W-:Y:S01]  /*9ed0*/  FFMA.FTZ R32, R85, R12, -R14.reuse ;  /* 0x0000000c55207223 */ /* 0x100fe2000001080e */
[----:B------:R-:W-:Y:S02]  /*9ee0*/  WARPGROUP.DEPBAR.LE gsb0, 0x0 ;  /* 0x00008000000079c5 */ /* 0x000fe40000010000 */
[----:B------:R-:W-:Y:S01]  /*9ef0*/  WARPGROUP.ARRIVE ;  /* 0x00000000000079c5 */ /* 0x000fe20000000000 */
[----:B------:R-:W-:Y:S01]  /*9f00*/  FMNMX.FTZ R10, R27, R10, !PT ;  /* 0x0000000a1b0a7209 */ /* 0x000fe20007810000 */
[----:B------:R-:W-:Y:S01]  /*9f10*/  FMUL.FTZ R169, R82, UR38 ;  /* 0x0000002652a97c20 */ /* 0x000fe20008410000 */
[----:B------:R-:W-:Y:S01]  /*9f20*/  FMUL.FTZ R171, R86, UR38 ;  /* 0x0000002656ab7c20 */ /* 0x000fe20008410000 */
[--C-:B------:R-:W-:Y:S01]  /*9f30*/  FFMA.FTZ R180, R15, R12, -R14.reuse ;  /* 0x0000000c0fb47223 */ /* 0x100fe2000001080e */
[----:B------:R-:W-:Y:S01]  /*9f40*/  FMNMX.FTZ R10, R29, R10, !PT ;  /* 0x0000000a1d0a7209 */ /* 0x000fe20007810000 */
[----:B------:R-:W-:Y:S01]  /*9f50*/  HGMMA.64x128x16.F32.BF16 R88, R164, gdesc[UR12].tnspB, R88, gsb0 ;  /* 0x41e0000ca4587df0 */ /* 0x000fe20008001858 */
[----:B------:R-:W-:Y:S01]  /*9f60*/  UIADD3 UR14, UR10, 0x280, URZ ;  /* 0x000002800a0e7890 */ /* 0x000fe2000fffe03f */
[----:B------:R-:W-:Y:S01]  /*9f70*/  MUFU.TANH R169, R169 ;  /* 0x000000a900a97308 */ /* 0x000fe20000002400 */
[----:B------:R-:W-:Y:S01]  /*9f80*/  UMOV UR15, 0x40000040 ;  /* 0x40000040000f7882 */ /* 0x000fe20000000000 */
[----:B------:R-:W-:Y:S01]  /*9f90*/  FMNMX.FTZ R10, R31, R10, !PT ;  /* 0x0000000a1f0a7209 */ /* 0x000fe20007810000 */
[-CC-:B------:R-:W-:Y:S01]  /*9fa0*/  FFMA.FTZ R176, R185, R12.reuse, -R14.reuse ;  /* 0x0000000cb9b07223 */ /* 0x180fe2000001080e */
[-CC-:B------:R-:W-:Y:S01]  /*9fb0*/  FFMA.FTZ R15, R21, R12.reuse, -R14.reuse ;  /* 0x0000000c150f7223 */ /* 0x180fe2000001080e */
[--C-:B------:R-:W-:Y:S01]  /*9fc0*/  FFMA.FTZ R178, R189, R12, -R14.reuse ;  /* 0x0000000cbdb27223 */ /* 0x100fe2000001080e */
[----:B------:R-:W-:Y:S01]  /*9fd0*/  FMNMX.FTZ R10, R33, R10, !PT ;  /* 0x0000000a210a7209 */ /* 0x000fe20007810000 */
[-CC-:B------:R-:W-:Y:S01]  /*9fe0*/  FFMA.FTZ R172, R193, R12.reuse, -R14.reuse ;  /* 0x0000000cc1ac7223 */ /* 0x180fe2000001080e */
[----:B------:R-:W-:Y:S01]  /*9ff0*/  MUFU.TANH R171, R171 ;  /* 0x000000ab00ab7308 */ /* 0x000fe20000002400 */
[--C-:B------:R-:W-:Y:S01]  /*a000*/  FFMA.FTZ R185, R195, R12, -R14.reuse ;  /* 0x0000000cc3b97223 */ /* 0x100fe2000001080e */
[----:B------:R-:W-:Y:S01]  /*a010*/  FMNMX.FTZ R10, R35, R10, !PT ;  /* 0x0000000a230a7209 */ /* 0x000fe20007810000 */
[-CC-:B------:R-:W-:Y:S01]  /*a020*/  FFMA.FTZ R174, R197, R12.reuse, -R14.reuse ;  /* 0x0000000cc5ae7223 */ /* 0x180fe2000001080e */
[-CC-:B------:R-:W-:Y:S01]  /*a030*/  FFMA.FTZ R182, R181, R12.reuse, -R14.reuse ;  /* 0x0000000cb5b67223 */ /* 0x180fe2000001080e */
        /* <DEDUP_REMOVED lines=16> */
[----:B------:R-:W-:Y:S01]  /*a140*/  FFMA.FTZ R28, R225, R12, -R14 ;  /* 0x0000000ce11c7223 */ /* 0x000fe2000001080e */
[----:B------:R-:W-:Y:S01]  /*a150*/  FMNMX.FTZ R10, R45, R10, !PT ;  /* 0x0000000a2d0a7209 */ /* 0x000fe20007810000 */
[----:B------:R-:W-:Y:S03]  /*a160*/  MUFU.EX2 R71, R71 ;  /* 0x0000004700477308 */ /* 0x000fe60000000800 */
[----:B------:R-:W-:-:S04]  /*a170*/  FMNMX.FTZ R10, R47, R10, !PT ;  /* 0x0000000a2f0a7209 */ /* 0x000fc80007810000 */
[----:B------:R-:W-:Y:S01]  /*a180*/  FMNMX.FTZ R10, R49, R10, !PT ;  /* 0x0000000a310a7209 */ /* 0x000fe20007810000 */
[----:B------:R-:W0:Y:S03]  /*a190*/  MUFU.EX2 R180, R180 ;  /* 0x000000b400b47308 */ /* 0x000e260000000800 */
[----:B------:R-:W-:-:S04]  /*a1a0*/  FMNMX.FTZ R10, R51, R10, !PT ;  /* 0x0000000a330a7209 */ /* 0x000fc80007810000 */
[----:B------:R-:W-:Y:S01]  /*a1b0*/  FMNMX.FTZ R10, R53, R10, !PT ;  /* 0x0000000a350a7209 */ /* 0x000fe20007810000 */
[----:B------:R-:W1:Y:S03]  /*a1c0*/  MUFU.EX2 R15, R15 ;  /* 0x0000000f000f7308 */ /* 0x000e660000000800 */
[----:B------:R-:W-:-:S04]  /*a1d0*/  FMNMX.FTZ R10, R55, R10, !PT ;  /* 0x0000000a370a7209 */ /* 0x000fc80007810000 */
[----:B------:R-:W-:Y:S01]  /*a1e0*/  FMNMX.FTZ R10, R57, R10, !PT ;  /* 0x0000000a390a7209 */ /* 0x000fe20007810000 */
[----:B------:R-:W2:Y:S01]  /*a1f0*/  MUFU.EX2 R182, R182 ;  /* 0x000000b600b67308 */ /* 0x000ea20000000800 */
[----:B0-----:R-:W-:Y:S02]  /*a200*/  FFMA.FTZ R4, R71, R4, R180 ;  /* 0x0000000447047223 */ /* 0x001fe400000100b4 */
[----:B------:R-:W-:-:S04]  /*a210*/  FMNMX.FTZ R10, R59, R10, !PT ;  /* 0x0000000a3b0a7209 */ /* 0x000fc80007810000 */
[----:B------:R-:W-:Y:S01]  /*a220*/  FMNMX.FTZ R10, R63, R10, !PT ;  /* 0x0000000a3f0a7209 */ /* 0x000fe20007810000 */
[----:B------:R-:W0:Y:S01]  /*a230*/  MUFU.EX2 R21, R21 ;  /* 0x0000001500157308 */ /* 0x000e220000000800 */
[----:B-1----:R-:W-:Y:S02]  /*a240*/  F2FP.BF16.F32.PACK_AB R180, R15, R180 ;  /* 0x000000b40fb4723e */ /* 0x002fe400000010ff */
[----:B------:R-:W-:-:S04]  /*a250*/  FMNMX.FTZ R10, R65, R10, !PT ;  /* 0x0000000a410a7209 */ /* 0x000fc80007810000 */
[----:B------:R-:W-:Y:S01]  /*a260*/  FMNMX.FTZ R10, R67, R10, !PT ;  /* 0x0000000a430a7209 */ /* 0x000fe20007810000 */
[----:B------:R-:W1:Y:S03]  /*a270*/  MUFU.EX2 R176, R176 ;  /* 0x000000b000b07308 */ /* 0x000e660000000800 */
        /* <DEDUP_REMOVED lines=12> */
[----:B------:R-:W-:-:S05]  /*a340*/  FMNMX.FTZ R10, R87, R10, !PT ;  /* 0x0000000a570a7209 */ /* 0x000fca0007810000 */
        /* <DEDUP_REMOVED lines=8> */
[-CC-:B------:R-:W-:Y:S01]  /*a3d0*/  FFMA.FTZ R187, R177, R12.reuse, -R14.reuse ;  /* 0x0000000cb1bb7223 */ /* 0x180fe2000001080e */
[-CC-:B------:R-:W-:Y:S01]  /*a3e0*/  FFMA.FTZ R164, R205, R12.reuse, -R14.reuse ;  /* 0x0000000ccda47223 */ /* 0x180fe2000001080e */
[-CC-:B------:R-:W-:Y:S01]  /*a3f0*/  FFMA.FTZ R166, R209, R12.reuse, -R14.reuse ;  /* 0x0000000cd1a67223 */ /* 0x180fe2000001080e */
[----:B------:R-:W-:Y:S01]  /*a400*/  HGMMA.64x128x16.F32.BF16 R88, R160, gdesc[UR12].tnspB, R88, gsb0 ;  /* 0x41e0000ca0587df0 */ /* 0x000fe20008001858 */
[----:B------:R-:W-:Y:S01]  /*a410*/  UIADD3 UR14, UR10, 0x300, URZ ;  /* 0x000003000a0e7890 */ /* 0x000fe2000fffe03f */
[----:B------:R-:W-:Y:S01]  /*a420*/  FFMA.FTZ R191, R175, R12, -R14 ;  /* 0x0000000cafbf7223 */ /* 0x000fe2000001080e */
[----:B------:R-:W-:Y:S01]  /*a430*/  UMOV UR15, 0x40000040 ;  /* 0x40000040000f7882 */ /* 0x000fe20000000000 */
[----:B------:R-:W-:Y:S01]  /*a440*/  UIADD3 UR10, UR10, 0x380, URZ ;  /* 0x000003800a0a7890 */ /* 0x000fe2000fffe03f */
[----:B------:R-:W3:Y:S08]  /*a450*/  MUFU.EX2 R165, R165 ;  /* 0x000000a500a57308 */ /* 0x000ef00000000800 */
[----:B------:R-:W4:Y:S08]  /*a460*/  MUFU.EX2 R167, R167 ;  /* 0x000000a700a77308 */ /* 0x000f300000000800 */
[----:B------:R-:W5:Y:S08]  /*a470*/  MUFU.EX2 R187, R187 ;  /* 0x000000bb00bb7308 */ /* 0x000f700000000800 */
[----:B------:R-:W-:Y:S08]  /*a480*/  MUFU.EX2 R164, R164 ;  /* 0x000000a400a47308 */ /* 0x000ff00000000800 */
[----:B------:R-:W-:Y:S08]  /*a490*/  MUFU.EX2 R166, R166 ;  /* 0x000000a600a67308 */ /* 0x000ff00000000800 */
[----:B------:R-:W-:Y:S08]  /*a4a0*/  MUFU.EX2 R191, R191 ;  /* 0x000000bf00bf7308 */ /* 0x000ff00000000800 */
[----:B------:R-:W-:Y:S08]  /*a4b0*/  MUFU.EX2 R193, R193 ;  /* 0x000000c100c17308 */ /* 0x000ff00000000800 */
[----:B------:R-:W-:Y:S08]  /*a4c0*/  MUFU.EX2 R22, R22 ;  /* 0x0000001600167308 */ /* 0x000ff00000000800 */
[----:B------:R-:W5:Y:S08]  /*a4d0*/  MUFU.EX2 R195, R195 ;  /* 0x000000c300c37308 */ /* 0x000f700000000800 */
[----:B------:R-:W-:Y:S08]  /*a4e0*/  MUFU.EX2 R24, R24 ;  /* 0x0000001800187308 */ /* 0x000ff00000000800 */
[----:B------:R-:W5:Y:S08]  /*a4f0*/  MUFU.EX2 R77, R77 ;  /* 0x0000004d004d7308 */ /* 0x000f700000000800 */
[----:B------:R-:W-:Y:S08]  /*a500*/  MUFU.EX2 R26, R26 ;  /* 0x0000001a001a7308 */ /* 0x000ff00000000800 */
[----:B------:R-:W-:Y:S08]  /*a510*/  MUFU.EX2 R197, R197 ;  /* 0x000000c500c57308 */ /* 0x000ff00000000800 */
[----:B------:R-:W-:Y:S01]  /*a520*/  MUFU.EX2 R28, R28 ;  /* 0x0000001c001c7308 */ /* 0x000fe20000000800 */
[----:B------:R-:W-:-:S02]  /*a530*/  WARPGROUP.DEPBAR.LE gsb0, 0x0 ;  /* 0x00008000000079c5 */ /* 0x000fc40000010000 */
[----:B------:R-:W-:Y:S01]  /*a540*/  WARPGROUP.ARRIVE ;  /* 0x00000000000079c5 */ /* 0x000fe20000000000 */
[-CC-:B------:R-:W-:Y:S01]  /*a550*/  FFMA.FTZ R160, R173, R12.reuse, -R14.reuse ;  /* 0x0000000cada07223 */ /* 0x180fe2000001080e */
[-CC-:B------:R-:W-:Y:S01]  /*a560*/  FFMA.FTZ R161, R203, R12.reuse, -R14.reuse ;  /* 0x0000000ccba17223 */ /* 0x180fe2000001080e */
[----:B------:R-:W2:Y:S01]  /*a570*/  SHFL.BFLY PT, R173, R10, 0x2, 0x1f ;  /* 0x0c401f000aad7f89 */ /* 0x000ea200000e0000 */
[-CC-:B------:R-:W-:Y:S01]  /*a580*/  FFMA.FTZ R163, R207, R12.reuse, -R14.reuse ;  /* 0x0000000ccfa37223 */ /* 0x180fe2000001080e */
[----:B------:R-:W-:Y:S01]  /*a590*/  FFMA.FTZ R162, R211, R12, -R14 ;  /* 0x0000000cd3a27223 */ /* 0x000fe2000001080e */
[----:B------:R-:W-:Y:S01]  /*a5a0*/  HGMMA.64x128x16.F32.BF16 R88, R156, gdesc[UR12].tnspB, R88, gsb0 ;  /* 0x41e0000c9c587df0 */ /* 0x000fe20008001858 */
[----:B------:R-:W-:Y:S08]  /*a5b0*/  MUFU.EX2 R160, R160 ;  /* 0x000000a000a07308 */ /* 0x000ff00000000800 */
[----:B------:R-:W-:Y:S08]  /*a5c0*/  MUFU.EX2 R161, R161 ;  /* 0x000000a100a17308 */ /* 0x000ff00000000800 */
[----:B------:R-:W-:Y:S01]  /*a5d0*/  MUFU.EX2 R163, R163 ;  /* 0x000000a300a37308 */ /* 0x000fe20000000800 */
[----:B--2---:R-:W-:-:S07]  /*a5e0*/  FMNMX.FTZ R173, R10, R173, !PT ;  /* 0x000000ad0aad7209 */ /* 0x004fce0007810000 */
[----:B------:R-:W-:Y:S01]  /*a5f0*/  MUFU.EX2 R162, R162 ;  /* 0x000000a200a27308 */ /* 0x000fe20000000800 */
[----:B------:R-:W2:Y:S02]  /*a600*/  SHFL.BFLY PT, R10, R173, 0x1, 0x1f ;  /* 0x0c201f00ad0a7f89 */ /* 0x000ea400000e0000 */
[----:B--2---:R-:W-:-:S05]  /*a610*/  FMNMX.FTZ R10, R173, R10, !PT ;  /* 0x0000000aad0a7209 */ /* 0x004fca0007810000 */
[C---:B------:R-:W-:Y:S01]  /*a620*/  FADD.FTZ R85, -R10.reuse, R11 ;  /* 0x0000000b0a557221 */ /* 0x040fe20000010100 */
[-C--:B------:R-:W-:Y:S01]  /*a630*/  FMUL.FTZ R46, R10, R12.reuse ;  /* 0x0000000c0a2e7220 */ /* 0x080fe20000410000 */
[----:B------:R2:W-:Y:S02]  /*a640*/  MUFU.EX2 R11, R32 ;  /* 0x00000020000b7308 */ /* 0x0005e40000000800 */
[-C--:B------:R-:W-:Y:S01]  /*a650*/  FMUL.FTZ R14, R85, R12.reuse ;  /* 0x0000000c550e7220 */ /* 0x080fe20000410000 */
[-CC-:B------:R-:W-:Y:S01]  /*a660*/  FFMA.FTZ R181, R20, R12.reuse, -R46.reuse ;  /* 0x0000000c14b57223 */ /* 0x180fe2000001082e */
[-CC-:B------:R-:W-:Y:S01]  /*a670*/  FFMA.FTZ R42, R27, R12.reuse, -R46.reuse ;  /* 0x0000000c1b2a7223 */ /* 0x180fe2000001082e */
[----:B------:R-:W-:Y:S02]  /*a680*/  IMAD.U32 R27, RZ, RZ, UR4 ;  /* 0x00000004ff1b7e24 */ /* 0x000fe4000f8e00ff */
[-CC-:B------:R-:W-:Y:S01]  /*a690*/  FFMA.FTZ R30, R23, R12.reuse, -R46.reuse ;  /* 0x0000000c171e7223 */ /* 0x180fe2000001082e */
[-CC-:B------:R-:W-:Y:S01]  /*a6a0*/  FFMA.FTZ R183, R25, R12.reuse, -R46.reuse ;  /* 0x0000000c19b77223 */ /* 0x180fe2000001082e */
[----:B------:R-:W-:Y:S01]  /*a6b0*/  MUFU.EX2 R14, R14 ;  /* 0x0000000e000e7308 */ /* 0x000fe20000000800 */
[-CC-:B------:R-:W-:Y:S01]  /*a6c0*/  FFMA.FTZ R177, R29, R12.reuse, -R46.reuse ;  /* 0x0000000c1db17223 */ /* 0x180fe2000001082e */
[----:B------:R-:W-:Y:S01]  /*a6d0*/  @!P1 LEA R27, R27, UR36, 0x3 ;  /* 0x000000241b1b9c11 */ /* 0x000fe2000f8e18ff */
[-CC-:B------:R-:W-:Y:S01]  /*a6e0*/  FFMA.FTZ R179, R33, R12.reuse, -R46.reuse ;  /* 0x0000000c21b37223 */ /* 0x180fe2000001082e */
[----:B------:R-:W-:Y:S01]  /*a6f0*/  IADD3 R33, -R19, 0xb, RZ ;  /* 0x0000000b13217810 */ /* 0x000fe20007ffe1ff */
[-C--:B------:R-:W-:Y:S01]  /*a700*/  FFMA.FTZ R40, R31, R12.reuse, -R46 ;  /* 0x0000000c1f287223 */ /* 0x080fe2000001082e */
[----:B------:R-:W-:Y:S01]  /*a710*/  FADD.FTZ R31, R15, R4 ;  /* 0x000000040f1f7221 */ /* 0x000fe20000010000 */
[----:B------:R-:W-:Y:S01]  /*a720*/  @!P1 VIADD R29, R27, 0x28840 ;  /* 0x000288401b1d9836 */ /* 0x000fe20000000000 */
[----:B------:R-:W-:Y:S01]  /*a730*/  MUFU.EX2 R181, R181 ;  /* 0x000000b500b57308 */ /* 0x000fe20000000800 */
[-CC-:B------:R-:W-:Y:S01]  /*a740*/  FFMA.FTZ R44, R35, R12.reuse, -R46.reuse ;  /* 0x0000000c232c7223 */ /* 0x180fe2000001082e */
[----:B------:R-:W-:Y:S01]  /*a750*/  FADD.FTZ R48, R182, R31 ;  /* 0x0000001fb6307221 */ /* 0x000fe20000010000 */
[-CC-:B------:R-:W-:Y:S01]  /*a760*/  FFMA.FTZ R173, R37, R12.reuse, -R46.reuse ;  /* 0x0000000c25ad7223 */ /* 0x180fe2000001082e */
[----:B------:R-:W-:Y:S01]  /*a770*/  @!P1 PRMT R29, RZ, 0x654, R29 ;  /* 0x00000654ff1d9816 */ /* 0x000fe2000000001d */
[-C--:B------:R-:W-:Y:S01]  /*a780*/  FFMA.FTZ R36, R39, R12.reuse, -R46 ;  /* 0x0000000c27247223 */ /* 0x080fe2000001082e */
[----:B0-----:R-:W-:Y:S01]  /*a790*/  FADD.FTZ R31, R21, R48 ;  /* 0x00000030151f7221 */ /* 0x001fe20000010000 */
[-CC-:B------:R-:W-:Y:S01]  /*a7a0*/  FFMA.FTZ R175, R41, R12.reuse, -R46.reuse ;  /* 0x0000000c29af7223 */ /* 0x180fe2000001082e */
[----:B------:R-:W-:Y:S01]  /*a7b0*/  MUFU.EX2 R30, R30 ;  /* 0x0000001e001e7308 */ /* 0x000fe20000000800 */
[----:B--2---:R-:W-:Y:S01]  /*a7c0*/  FFMA.FTZ R32, R43, R12, -R46 ;  /* 0x0000000c2b207223 */ /* 0x004fe2000001082e */
[----:B-1----:R-:W-:Y:S01]  /*a7d0*/  FADD.FTZ R48, R176, R31 ;  /* 0x0000001fb0307221 */ /* 0x002fe20000010000 */
[----:B------:R-:W-:-:S02]  /*a7e0*/  IMAD.U32 R35, RZ, RZ, UR7 ;  /* 0x00000007ff237e24 */ /* 0x000fc4000f8e00ff */
[-CC-:B------:R-:W-:Y:S01]  /*a7f0*/  FFMA.FTZ R23, R45, R12.reuse, -R46.reuse ;  /* 0x0000000c2d177223 */ /* 0x180fe2000001082e */
[-C--:B------:R-:W-:Y:S01]  /*a800*/  FFMA.FTZ R34, R47, R12.reuse, -R46 ;  /* 0x0000000c2f227223 */ /* 0x080fe2000001082e */
[----:B---3--:R-:W-:Y:S01]  /*a810*/  FADD.FTZ R31, R165, R48 ;  /* 0x00000030a51f7221 */ /* 0x008fe20000010000 */
[-CC-:B------:R-:W-:Y:S01]  /*a820*/  FFMA.FTZ R20, R49, R12.reuse, -R46.reuse ;  /* 0x0000000c31147223 */ /* 0x180fe2000001082e */
[----:B------:R-:W-:Y:S01]  /*a830*/  MUFU.EX2 R183, R183 ;  /* 0x000000b700b77308 */ /* 0x000fe20000000800 */
[----:B------:R-:W-:Y:S01]  /*a840*/  @!P1 LEA R35, R35, UR36, 0x3 ;  /* 0x0000002423239c11 */ /* 0x000fe2000f8e18ff */
[----:B------:R-:W-:Y:S01]  /*a850*/  FADD.FTZ R48, R178, R31 ;  /* 0x0000001fb2307221 */ /* 0x000fe20000010000 */
[-CC-:B------:R-:W-:Y:S01]  /*a860*/  FFMA.FTZ R25, R51, R12.reuse, -R46.reuse ;  /* 0x0000000c33197223 */ /* 0x180fe2000001082e */
[-CC-:B------:R-:W-:Y:S01]  /*a870*/  FFMA.FTZ R27, R53, R12.reuse, -R46.reuse ;  /* 0x0000000c351b7223 */ /* 0x180fe2000001082e */
[----:B------:R-:W-:Y:S01]  /*a880*/  FFMA.FTZ R38, R55, R12, -R46 ;  /* 0x0000000c37267223 */ /* 0x000fe2000001082e */
[----:B----4-:R-:W-:Y:S01]  /*a890*/  FADD.FTZ R31, R167, R48 ;  /* 0x00000030a71f7221 */ /* 0x010fe20000010000 */
[----:B------:R-:W-:Y:S01]  /*a8a0*/  F2FP.BF16.F32.PACK_AB R182, R21, R182 ;  /* 0x000000b615b6723e */ /* 0x000fe200000010ff */
[----:B------:R-:W-:Y:S01]  /*a8b0*/  MUFU.EX2 R42, R42 ;  /* 0x0000002a002a7308 */ /* 0x000fe20000000800 */
[-CC-:B------:R-:W-:Y:S01]  /*a8c0*/  FFMA.FTZ R57, R57, R12.reuse, -R46.reuse ;  /* 0x0000000c39397223 */ /* 0x180fe2000001082e */
[----:B------:R-:W-:Y:S01]  /*a8d0*/  FADD.FTZ R48, R172, R31 ;  /* 0x0000001fac307221 */ /* 0x000fe20000010000 */
[-CC-:B------:R-:W-:Y:S01]  /*a8e0*/  FFMA.FTZ R59, R59, R12.reuse, -R46.reuse ;  /* 0x0000000c3b3b7223 */ /* 0x180fe2000001082e */
[-CC-:B------:R-:W-:Y:S01]  /*a8f0*/  FFMA.FTZ R63, R63, R12.reuse, -R46.reuse ;  /* 0x0000000c3f3f7223 */ /* 0x180fe2000001082e */
[-C--:B------:R-:W-:Y:S01]  /*a900*/  FFMA.FTZ R65, R65, R12.reuse, -R46 ;  /* 0x0000000c41417223 */ /* 0x080fe2000001082e */
[----:B------:R-:W-:Y:S01]  /*a910*/  FADD.FTZ R31, R185, R48 ;  /* 0x00000030b91f7221 */ /* 0x000fe20000010000 */
[-CC-:B------:R-:W-:Y:S01]  /*a920*/  FFMA.FTZ R67, R67, R12.reuse, -R46.reuse ;  /* 0x0000000c43437223 */ /* 0x180fe2000001082e */
[----:B------:R-:W-:Y:S01]  /*a930*/  MUFU.EX2 R177, R177 ;  /* 0x000000b100b17308 */ /* 0x000fe20000000800 */
[-CC-:B------:R-:W-:Y:S01]  /*a940*/  FFMA.FTZ R69, R69, R12.reuse, -R46.reuse ;  /* 0x0000000c45457223 */ /* 0x180fe2000001082e */
[----:B------:R-:W-:Y:S01]  /*a950*/  FADD.FTZ R50, R174, R31 ;  /* 0x0000001fae327221 */ /* 0x000fe20000010000 */
[-CC-:B------:R-:W-:Y:S01]  /*a960*/  FFMA.FTZ R73, R73, R12.reuse, -R46.reuse ;  /* 0x0000000c49497223 */ /* 0x180fe2000001082e */
[-CC-:B------:R-:W-:Y:S01]  /*a970*/  FFMA.FTZ R75, R75, R12.reuse, -R46.reuse ;  /* 0x0000000c4b4b7223 */ /* 0x180fe2000001082e */
[-CC-:B------:R-:W-:Y:S01]  /*a980*/  FFMA.FTZ R81, R81, R12.reuse, -R46.reuse ;  /* 0x0000000c51517223 */ /* 0x180fe2000001082e */
[-CC-:B------:R-:W-:Y:S01]  /*a990*/  FFMA.FTZ R79, R79, R12.reuse, -R46.reuse ;  /* 0x0000000c4f4f7223 */ /* 0x180fe2000001082e */
[----:B------:R-:W-:Y:S01]  /*a9a0*/  FFMA.FTZ R83, R83, R12, -R46 ;  /* 0x0000000c53537223 */ /* 0x000fe2000001082e */
[----:B------:R-:W-:Y:S01]  /*a9b0*/  MUFU.EX2 R40, R40 ;  /* 0x0000002800287308 */ /* 0x000fe20000000800 */
[----:B------:R-:W-:Y:S01]  /*a9c0*/  F2FP.BF16.F32.PACK_AB R178, R167, R178 ;  /* 0x000000b2a7b2723e */ /* 0x000fe200000010ff */
[----:B------:R-:W-:Y:S01]  /*a9d0*/  UMOV UR7, UR4 ;  /* 0x0000000400077c82 */ /* 0x000fe20008000000 */
[----:B------:R-:W-:-:S02]  /*a9e0*/  F2FP.BF16.F32.PACK_AB R176, R165, R176 ;  /* 0x000000b0a5b0723e */ /* 0x000fc400000010ff */
[----:B------:R-:W-:Y:S02]  /*a9f0*/  F2FP.BF16.F32.PACK_AB R172, R185, R172 ;  /* 0x000000acb9ac723e */ /* 0x000fe400000010ff */
[----:B-----5:R-:W-:Y:S01]  /*aa00*/  F2FP.BF16.F32.PACK_AB R174, R187, R174 ;  /* 0x000000aebbae723e */ /* 0x020fe200000010ff */
        /* <DEDUP_REMOVED lines=8> */
[----:B------:R-:W-:Y:S04]  /*aa90*/  HGMMA.64x128x16.F32.BF16 R88, R152, gdesc[UR8].tnspB, R88, gsb0 ;  /* 0x41e0000898587df0 */ /* 0x000fe80008001858 */
[----:B------:R-:W-:Y:S08]  /*aaa0*/  MUFU.EX2 R175, R175 ;  /* 0x000000af00af7308 */ /* 0x000ff00000000800 */
[----:B------:R-:W-:Y:S08]  /*aab0*/  MUFU.EX2 R32, R32 ;  /* 0x0000002000207308 */ /* 0x000ff00000000800 */
[----:B------:R-:W-:Y:S08]  /*aac0*/  MUFU.EX2 R23, R23 ;  /* 0x0000001700177308 */ /* 0x000ff00000000800 */
[----:B------:R-:W-:Y:S08]  /*aad0*/  MUFU.EX2 R34, R34 ;  /* 0x0000002200227308 */ /* 0x000ff00000000800 */
[----:B------:R-:W-:Y:S08]  /*aae0*/  MUFU.EX2 R20, R20 ;  /* 0x0000001400147308 */ /* 0x000ff00000000800 */
[----:B------:R-:W-:Y:S08]  /*aaf0*/  MUFU.EX2 R25, R25 ;  /* 0x0000001900197308 */ /* 0x000ff00000000800 */
        /* <DEDUP_REMOVED lines=13> */
[----:B------:R-:W-:Y:S01]  /*abd0*/  MUFU.EX2 R83, R83 ;  /* 0x0000005300537308 */ /* 0x000fe20000000800 */
[----:B------:R-:W-:Y:S02]  /*abe0*/  WARPGROUP.DEPBAR.LE gsb0, 0x0 ;  /* 0x00008000000079c5 */ /* 0x000fe40000010000 */
[----:B------:R0:W-:Y:S06]  /*abf0*/  BAR.ARV R33, 0x100 ;  /* 0x000400210000751d */ /* 0x0001ec0000002000 */
[----:B------:R1:W-:Y:S01]  /*ac00*/  @!P1 SYNCS.ARRIVE.TRANS64.RED.A1T0 RZ, [R29+URZ], RZ ;  /* 0x000000ff1dff99a7 */ /* 0x0003e2000810043f */
[----:B------:R-:W-:Y:S01]  /*ac10*/  F2FP.BF16.F32.PACK_AB R154, R11, R28 ;  /* 0x0000001c0b9a723e */ /* 0x000fe200000010ff */
[----:B0-----:R-:W-:-:S02]  /*ac20*/  @!P1 VIADD R33, R35, 0x28860 ;  /* 0x0002886023219836 */ /* 0x001fc40000000000 */
[-C--:B------:R-:W-:Y:S01]  /*ac30*/  FMUL.FTZ R90, R90, R14.reuse ;  /* 0x0000000e5a5a7220 */ /* 0x080fe20000410000 */
[-C--:B------:R-:W-:Y:S01]  /*ac40*/  FMUL.FTZ R91, R91, R14.reuse ;  /* 0x0000000e5b5b7220 */ /* 0x080fe20000410000 */
[-C--:B------:R-:W-:Y:S01]  /*ac50*/  FMUL.FTZ R94, R94, R14.reuse ;  /* 0x0000000e5e5e7220 */ /* 0x080fe20000410000 */
[-C--:B------:R-:W-:Y:S01]  /*ac60*/  FMUL.FTZ R95, R95, R14.reuse ;  /* 0x0000000e5f5f7220 */ /* 0x080fe20000410000 */
[----:B------:R-:W-:Y:S01]  /*ac70*/  @!P1 PRMT R33, RZ, 0x654, R33 ;  /* 0x00000654ff219816 */ /* 0x000fe20000000021 */
[----:B-1----:R-:W-:Y:S01]  /*ac80*/  FFMA.FTZ R29, R14, R3, R181 ;  /* 0x000000030e1d7223 */ /* 0x002fe200000100b5 */
[C---:B------:R-:W-:Y:S01]  /*ac90*/  F2FP.BF16.F32.PACK_AB R181, R30.reuse, R181 ;  /* 0x000000b51eb5723e */ /* 0x040fe200000010ff */
[----:B------:R-:W0:Y:S01]  /*aca0*/  MUFU.EX2 R3, R57 ;  /* 0x0000003900037308 */ /* 0x000e220000000800 */
[----:B------:R1:W-:Y:S01]  /*acb0*/  @!P1 SYNCS.ARRIVE.TRANS64.RED.A1T0 RZ, [R33+URZ], RZ ;  /* 0x000000ff21ff99a7 */ /* 0x0003e2000810043f */
[----:B------:R-:W-:Y:S01]  /*acc0*/  FADD.FTZ R4, R30, R29 ;  /* 0x0000001d1e047221 */ /* 0x000fe20000010000 */
[-C--:B------:R-:W-:Y:S01]  /*acd0*/  FMUL.FTZ R98, R98, R14.reuse ;  /* 0x0000000e62627220 */ /* 0x080fe20000410000 */
[-C--:B------:R-:W-:Y:S01]  /*ace0*/  FMUL.FTZ R99, R99, R14.reuse ;  /* 0x0000000e63637220 */ /* 0x080fe20000410000 */
[-C--:B------:R-:W-:Y:S01]  /*acf0*/  FMUL.FTZ R102, R102, R14.reuse ;  /* 0x0000000e66667220 */ /* 0x080fe20000410000 */
[----:B------:R-:W-:Y:S01]  /*ad00*/  FADD.FTZ R29, R183, R4 ;  /* 0x00000004b71d7221 */ /* 0x000fe20000010000 */
[-C--:B------:R-:W-:Y:S01]  /*ad10*/  FMUL.FTZ R103, R103, R14.reuse ;  /* 0x0000000e67677220 */ /* 0x080fe20000410000 */
[-C--:B------:R-:W-:Y:S01]  /*ad20*/  FMUL.FTZ R106, R106, R14.reuse ;  /* 0x0000000e6a6a7220 */ /* 0x080fe20000410000 */
[----:B-1----:R-:W-:Y:S01]  /*ad30*/  FADD.FTZ R33, R187, R50 ;  /* 0x00000032bb217221 */ /* 0x002fe20000010000 */
[----:B------:R-:W-:Y:S01]  /*ad40*/  FADD.FTZ R4, R42, R29 ;  /* 0x0000001d2a047221 */ /* 0x000fe20000010000 */
[-C--:B------:R-:W-:Y:S01]  /*ad50*/  FMUL.FTZ R107, R107, R14.reuse ;  /* 0x0000000e6b6b7220 */ /* 0x080fe20000410000 */
[-C--:B------:R-:W-:Y:S01]  /*ad60*/  FMUL.FTZ R110, R110, R14.reuse ;  /* 0x0000000e6e6e7220 */ /* 0x080fe20000410000 */
[----:B------:R-:W-:Y:S01]  /*ad70*/  FADD.FTZ R50, R168, R33 ;  /* 0x00000021a8327221 */ /* 0x000fe20000010000 */
[----:B------:R-:W-:Y:S01]  /*ad80*/  FADD.FTZ R29, R177, R4 ;  /* 0x00000004b11d7221 */ /* 0x000fe20000010000 */
[C---:B------:R-:W-:Y:S01]  /*ad90*/  F2FP.BF16.F32.PACK_AB R177, R40.reuse, R177 ;  /* 0x000000b128b1723e */ /* 0x040fe200000010ff */
[-C--:B------:R-:W-:Y:S01]  /*ada0*/  FMUL.FTZ R111, R111, R14.reuse ;  /* 0x0000000e6f6f7220 */ /* 0x080fe20000410000 */
[----:B------:R-:W-:Y:S01]  /*adb0*/  FADD.FTZ R21, R189, R50 ;  /* 0x00000032bd157221 */ /* 0x000fe20000010000 */
[----:B------:R-:W-:Y:S01]  /*adc0*/  FADD.FTZ R4, R40, R29 ;  /* 0x0000001d28047221 */ /* 0x000fe20000010000 */
[----:B0-----:R-:W-:Y:S01]  /*add0*/  F2FP.BF16.F32.PACK_AB R167, R59, R3 ;  /* 0x000000033ba7723e */ /* 0x001fe200000010ff */
[-C--:B------:R-:W-:Y:S01]  /*ade0*/  FMUL.FTZ R114, R114, R14.reuse ;  /* 0x0000000e72727220 */ /* 0x080fe20000410000 */
[-C--:B------:R-:W-:Y:S01]  /*adf0*/  FMUL.FTZ R115, R115, R14.reuse ;  /* 0x0000000e73737220 */ /* 0x080fe20000410000 */
[----:B------:R-:W-:Y:S01]  /*ae00*/  FADD.FTZ R29, R179, R4 ;  /* 0x00000004b31d7221 */ /* 0x000fe20000010000 */
[-C--:B------:R-:W-:Y:S01]  /*ae10*/  FMUL.FTZ R118, R118, R14.reuse ;  /* 0x0000000e76767220 */ /* 0x080fe20000410000 */
[-C--:B------:R-:W-:Y:S01]  /*ae20*/  FMUL.FTZ R119, R119, R14.reuse ;  /* 0x0000000e77777220 */ /* 0x080fe20000410000 */
[-C--:B------:R-:W-:Y:S01]  /*ae30*/  FMUL.FTZ R122, R122, R14.reuse ;  /* 0x0000000e7a7a7220 */ /* 0x080fe20000410000 */
[----:B------:R-:W-:Y:S01]  /*ae40*/  FADD.FTZ R4, R44, R29 ;  /* 0x0000001d2c047221 */ /* 0x000fe20000010000 */
[-C--:B------:R-:W-:Y:S01]  /*ae50*/  FMUL.FTZ R123, R123, R14.reuse ;  /* 0x0000000e7b7b7220 */ /* 0x080fe20000410000 */
[-C--:B------:R-:W-:Y:S01]  /*ae60*/  FMUL.FTZ R126, R126, R14.reuse ;  /* 0x0000000e7e7e7220 */ /* 0x080fe20000410000 */
[----:B------:R-:W-:Y:S01]  /*ae70*/  FMUL.FTZ R127, R127, R14 ;  /* 0x0000000e7f7f7220 */ /* 0x000fe20000410000 */
[----:B------:R-:W-:Y:S01]  /*ae80*/  FADD.FTZ R29, R173, R4 ;  /* 0x00000004ad1d7221 */ /* 0x000fe20000010000 */
[--C-:B------:R-:W-:Y:S01]  /*ae90*/  FFMA.FTZ R4, R169, R12, -R46.reuse ;  /* 0x0000000ca9047223 */ /* 0x100fe2000001082e */
[-C--:B------:R-:W-:Y:S01]  /*aea0*/  FMUL.FTZ R130, R130, R14.reuse ;  /* 0x0000000e82827220 */ /* 0x080fe20000410000 */
[----:B------:R-:W-:Y:S01]  /*aeb0*/  FMUL.FTZ R131, R131, R14 ;  /* 0x0000000e83837220 */ /* 0x000fe20000410000 */
[----:B------:R-:W-:Y:S01]  /*aec0*/  FADD.FTZ R48, R36, R29 ;  /* 0x0000001d24307221 */ /* 0x000fe20000010000 */
[----:B------:R0:W1:Y:S01]  /*aed0*/  MUFU.EX2 R153, R4 ;  /* 0x0000000400997308 */ /* 0x0000620000000800 */
[-CC-:B------:R-:W-:Y:S01]  /*aee0*/  FFMA.FTZ R29, R171, R12.reuse, -R46.reuse ;  /* 0x0000000cab1d7223 */ /* 0x180fe2000001082e */
[----:B------:R-:W-:Y:S01]  /*aef0*/  FFMA.FTZ R46, R87, R12, -R46 ;  /* 0x0000000c572e7223 */ /* 0x000fe2000001082e */
[----:B------:R-:W-:Y:S01]  /*af00*/  FADD.FTZ R31, R175, R48 ;  /* 0x00000030af1f7221 */ /* 0x000fe20000010000 */
[----:B------:R-:W-:Y:S01]  /*af10*/  F2FP.BF16.F32.PACK_AB R175, R32, R175 ;  /* 0x000000af20af723e */ /* 0x000fe200000010ff */
[-C--:B------:R-:W-:Y:S01]  /*af20*/  FMUL.FTZ R134, R134, R14.reuse ;  /* 0x0000000e86867220 */ /* 0x080fe20000410000 */
[-C--:B------:R-:W-:Y:S01]  /*af30*/  FMUL.FTZ R135, R135, R14.reuse ;  /* 0x0000000e87877220 */ /* 0x080fe20000410000 */
[----:B------:R-:W-:Y:S01]  /*af40*/  FADD.FTZ R48, R32, R31 ;  /* 0x0000001f20307221 */ /* 0x000fe20000010000 */
[----:B------:R-:W2:Y:S01]  /*af50*/  MUFU.EX2 R29, R29 ;  /* 0x0000001d001d7308 */ /* 0x000ea20000000800 */
[-C--:B------:R-:W-:Y:S01]  /*af60*/  FMUL.FTZ R138, R138, R14.reuse ;  /* 0x0000000e8a8a7220 */ /* 0x080fe20000410000 */
[----:B------:R-:W-:Y:S01]  /*af70*/  FMUL.FTZ R139, R139, R14 ;  /* 0x0000000e8b8b7220 */ /* 0x000fe20000410000 */
[----:B------:R-:W-:Y:S01]  /*af80*/  FADD.FTZ R15, R23, R48 ;  /* 0x00000030170f7221 */ /* 0x000fe20000010000 */
[----:B------:R-:W-:Y:S01]  /*af90*/  FADD.FTZ R48, R170, R21 ;  /* 0x00000015aa307221 */ /* 0x000fe20000010000 */
[----:B------:R-:W-:Y:S01]  /*afa0*/  F2FP.BF16.F32.PACK_AB R170, R161, R170 ;  /* 0x000000aaa1aa723e */ /* 0x000fe200000010ff */
[-C--:B------:R-:W-:Y:S01]  /*afb0*/  FMUL.FTZ R142, R142, R14.reuse ;  /* 0x0000000e8e8e7220 */ /* 0x080fe20000410000 */
[----:B------:R-:W-:Y:S01]  /*afc0*/  FADD.FTZ R15, R34, R15 ;  /* 0x0000000f220f7221 */ /* 0x000fe20000010000 */
[----:B------:R-:W3:Y:S01]  /*afd0*/  MUFU.EX2 R46, R46 ;  /* 0x0000002e002e7308 */ /* 0x000ee20000000800 */
[-C--:B------:R-:W-:Y:S01]  /*afe0*/  FMUL.FTZ R143, R143, R14.reuse ;  /* 0x0000000e8f8f7220 */ /* 0x080fe20000410000 */
[-C--:B------:R-:W-:Y:S01]  /*aff0*/  FMUL.FTZ R146, R146, R14.reuse ;  /* 0x0000000e92927220 */ /* 0x080fe20000410000 */
[----:B------:R-:W-:Y:S01]  /*b000*/  FADD.FTZ R30, R20, R15 ;  /* 0x0000000f141e7221 */ /* 0x000fe20000010000 */
[----:B------:R-:W-:Y:S01]  /*b010*/  FADD.FTZ R15, R161, R48 ;  /* 0x00000030a10f7221 */ /* 0x000fe20000010000 */
[-C--:B------:R-:W-:Y:S01]  /*b020*/  FMUL.FTZ R147, R147, R14.reuse ;  /* 0x0000000e93937220 */ /* 0x080fe20000410000 */
[----:B------:R-:W-:Y:S01]  /*b030*/  FMUL.FTZ R150, R150, R14 ;  /* 0x0000000e96967220 */ /* 0x000fe20000410000 */
        /* <DEDUP_REMOVED lines=33> */
[----:B0-----:R-:W-:Y:S01]  /*b250*/  FADD.FTZ R4, R22, R15 ;  /* 0x0000000f16047221 */ /* 0x001fe20000010000 */
        /* <DEDUP_REMOVED lines=14> */
[C---:B------:R-:W-:Y:S01]  /*b340*/  FADD.FTZ R30, R79.reuse, R30 ;  /* 0x0000001e4f1e7221 */ /* 0x040fe20000010000 */
[----:B------:R-:W-:Y:S01]  /*b350*/  FADD.FTZ R4, R26, R3 ;  /* 0x000000031a047221 */ /* 0x000fe20000010000 */
[----:B------:R-:W-:Y:S01]  /*b360*/  F2FP.BF16.F32.PACK_AB R159, R79, R81 ;  /* 0x000000514f9f723e */ /* 0x000fe200000010ff */
[-C--:B------:R-:W-:Y:S01]  /*b370*/  FMUL.FTZ R109, R109, R71.reuse ;  /* 0x000000476d6d7220 */ /* 0x080fe20000410000 */
[----:B-1----:R-:W-:Y:S01]  /*b380*/  FADD.FTZ R30, R153, R30 ;  /* 0x0000001e991e7221 */ /* 0x002fe20000010000 */
[C---:B------:R-:W-:Y:S01]  /*b390*/  FADD.FTZ R3, R197.reuse, R4 ;  /* 0x00000004c5037221 */ /* 0x040fe20000010000 */
[----:B------:R-:W-:Y:S01]  /*b3a0*/  F2FP.BF16.F32.PACK_AB R152, R197, R26 ;  /* 0x0000001ac598723e */ /* 0x000fe200000010ff */
[----:B------:R-:W-:Y:S01]  /*b3b0*/  FMUL.FTZ R112, R112, R71 ;  /* 0x0000004770707220 */ /* 0x000fe20000410000 */
[C---:B------:R-:W-:Y:S01]  /*b3c0*/  FADD.FTZ R30, R83.reuse, R30 ;  /* 0x0000001e531e7221 */ /* 0x040fe20000010000 */
[----:B------:R-:W-:Y:S01]  /*b3d0*/  FADD.FTZ R4, R28, R3 ;  /* 0x000000031c047221 */ /* 0x000fe20000010000 */
[----:B------:R-:W-:Y:S01]  /*b3e0*/  F2FP.BF16.F32.PACK_AB R153, R83, R153 ;  /* 0x000000995399723e */ /* 0x000fe200000010ff */
[----:B------:R-:W-:Y:S01]  /*b3f0*/  FMUL.FTZ R113, R113, R71 ;  /* 0x0000004771717220 */ /* 0x000fe20000410000 */
[----:B--2---:R-:W-:Y:S01]  /*b400*/  FADD.FTZ R30, R29, R30 ;  /* 0x0000001e1d1e7221 */ /* 0x004fe20000010000 */
[----:B------:R-:W-:Y:S01]  /*b410*/  FADD.FTZ R4, R11, R4 ;  /* 0x000000040b047221 */ /* 0x000fe20000010000 */
[----:B---3--:R-:W-:Y:S01]  /*b420*/  F2FP.BF16.F32.PACK_AB R155, R46, R29 ;  /* 0x0000001d2e9b723e */ /* 0x008fe200000010ff */
[-C--:B------:R-:W-:Y:S01]  /*b430*/  FMUL.FTZ R116, R116, R71.reuse ;  /* 0x0000004774747220 */ /* 0x080fe20000410000 */
[----:B------:R-:W-:Y:S01]  /*b440*/  FADD.FTZ R3, R46, R30 ;  /* 0x0000001e2e037221 */ /* 0x000fe20000010000 */
        /* <DEDUP_REMOVED lines=20> */
[----:B------:R-:W-:Y:S06]  /*b590*/  @P2 BRA `(.L_x_1006) ;  /* 0xffffffd800202947 */ /* 0x000fec000383ffff */
.L_x_997:
[----:B------:R-:W-:-:S13]  /*b5a0*/  ISETP.GE.AND P2, PT, R8, R17, PT ;  /* 0x000000110800720c */ /* 0x000fda0003f46270 */
[----:B------:R-:W-:Y:S05]  /*b5b0*/  @!P2 BRA `(.L_x_1007) ;  /* 0x000000380028a947 */ /* 0x000fea0003800000 */
[C---:B------:R-:W-:Y:S01]  /*b5c0*/  VIADD R11, R19.reuse, 0x8 ;  /* 0x00000008130b7836 */ /* 0x040fe20000000000 */
[----:B------:R-:W-:Y:S01]  /*b5d0*/  IADD3 R19, -R19, 0xb, RZ ;  /* 0x0000000b13137810 */ /* 0x000fe20007ffe1ff */
[----:B------:R-:W-:Y:S01]  /*b5e0*/  IMAD.MOV.U32 R14, RZ, RZ, R10 ;  /* 0x000000ffff0e7224 */ /* 0x000fe200078e000a */
[----:B------:R-:W-:Y:S01]  /*b5f0*/  UMOV UR48, UR4 ;  /* 0x0000000400307c82 */ /* 0x000fe20008000000 */
[----:B------:R-:W-:Y:S01]  /*b600*/  IMAD.MOV.U32 R13, RZ, RZ, R9 ;  /* 0x000000ffff0d7224 */ /* 0x000fe200078e0009 */
[----:B------:R-:W-:Y:S01]  /*b610*/  ULDC UR7, c[0x0][0x9e4] ;  /* 0x0002790000077ab9 */ /* 0x000fe20000000800 */
[----:B------:R-:W-:Y:S01]  /*b620*/  IMAD.MOV.U32 R15, RZ, RZ, R0 ;  /* 0x000000ffff0f7224 */ /* 0x000fe200078e0000 */
[----:B------:R-:W-:Y:S01]  /*b630*/  ULDC UR38, c[0x0][0x288] ;  /* 0x0000a20000267ab9 */ /* 0x000fe20000000800 */
[----:B------:R-:W-:Y:S01]  /*b640*/  ULDC UR39, c[0x0][0x2f0] ;  /* 0x0000bc0000277ab9 */ /* 0x000fe20000000800 */
[----:B------:R-:W-:Y:S01]  /*b650*/  ULDC UR46, c[0x0][0x9d8] ;  /* 0x00027600002e7ab9 */ /* 0x000fe20000000800 */
[----:B------:R-:W-:-:S05]  /*b660*/  ULDC UR47, c[0x0][0x9e0] ;  /* 0x00027800002f7ab9 */ /* 0x000fca0000000800 */
.L_x_1024:
        /* <DEDUP_REMOVED lines=9> */
.L_x_1009:
[----:B------:R-:W-:Y:S01]  /*b700*/  ULEA UR10, UR4, UR36, 0x3 ;  /* 0x00000024040a7291 */ /* 0x000fe2000f8e183f */
[----:B------:R-:W-:-:S08]  /*b710*/  SHF.L.U32 R9, R0, 0x1f, RZ ;  /* 0x0000001f00097819 */ /* 0x000fd000000006ff */
[----:B------:R0:W1:Y:S01]  /*b720*/  SYNCS.PHASECHK.TRANS64.TRYWAIT P3, [UR10+0x28830], R9 ;  /* 0x02883009ff0075a7 */ /* 0x000062000806014a */
[----:B------:R-:W-:Y:S05]  /*b730*/  @!P0 BRA `(.L_x_1010) ;  /* 0x0000000000048947 */ /* 0x000fea0003800000 */
[----:B------:R-:W-:Y:S01]  /*b740*/  BPT.TRAP 0x1 ;  /* 0x000000040000795c */ /* 0x000fe20000300000 */
.L_x_1010:
[----:B-1----:R-:W-:Y:S05]  /*b750*/  @P3 BRA `(.L_x_1008) ;  /* 0x0000000000083947 */ /* 0x002fea0003800000 */
[----:B------:R-:W1:Y:S02]  /*b760*/  SYNCS.PHASECHK.TRANS64.TRYWAIT P3, [UR10+0x28830], R9 ;  /* 0x02883009ff0075a7 */ /* 0x000e64000806014a */
[----:B-1----:R-:W-:Y:S05]  /*b770*/  @!P3 BRA `(.L_x_1011) ;  /* 0x000000980064b947 */ /* 0x002fea0003800000 */
.L_x_1008:
[----:B------:R2:W-:Y:S01]  /*b780*/  BAR.SYNC.DEFER_BLOCKING R11, 0x100 ;  /* 0x0004000b0000751d */ /* 0x0005e20000010000 */
[----:B------:R-:W-:Y:S01]  /*b790*/  R2UR UR40, R6 ;  /* 0x00000000062872ca */ /* 0x000fe200000e0000 */
[----:B------:R-:W-:Y:S01]  /*b7a0*/  ULEA UR42, UR4, UR6, 0xb ;  /* 0x00000006042a7291 */ /* 0x000fe2000f8e583f */
[----:B------:R-:W-:-:S03]  /*b7b0*/  R2UR UR41, R7 ;  /* 0x00000000072972ca */ /* 0x000fc600000e0000 */
        /* <DEDUP_REMOVED lines=12> */
[----:B------:R-:W-:Y:S01]  /*b880*/  WARPGROUP.ARRIVE ;  /* 0x00000000000079c5 */ /* 0x000fe20000000000 */
[----:B------:R-:W-:Y:S01]  /*b890*/  UMOV UR15, 0x40000040 ;  /* 0x40000040000f7882 */ /* 0x000fe20000000000 */
[----:B------:R-:W-:Y:S01]  /*b8a0*/  UIADD3 UR10, UR42, 0x406, URZ ;  /* 0x000004062a0a7890 */ /* 0x000fe2000fffe03f */
[----:B------:R-:W-:-:S03]  /*b8b0*/  UMOV UR11, 0x40000040 ;  /* 0x40000040000b7882 */ /* 0x000fc60000000000 */
        /* <DEDUP_REMOVED lines=23> */
[----:B--2---:R-:W-:Y:S05]  /*ba30*/  @P2 BRA `(.L_x_1012) ;  /* 0x0000000000282947 */ /* 0x004fea0003800000 */
[----:B------:R-:W-:Y:S05]  /*ba40*/  @!P0 BRA `(.L_x_1013) ;  /* 0x0000000000048947 */ /* 0x000fea0003800000 */
[----:B------:R-:W-:Y:S01]  /*ba50*/  BPT.TRAP 0x1 ;  /* 0x000000040000795c */ /* 0x000fe20000300000 */
.L_x_1013:
[----:B------:R-:W-:Y:S01]  /*ba60*/  ULEA UR10, UR48, UR36, 0x3 ;  /* 0x00000024300a7291 */ /* 0x000fe2000f8e183f */
[----:B01----:R-:W-:-:S08]  /*ba70*/  SHF.L.U32 R9, R15, 0x1f, RZ ;  /* 0x0000001f0f097819 */ /* 0x003fd000000006ff */
[----:B------:R0:W1:Y:S01]  /*ba80*/  SYNCS.PHASECHK.TRANS64.TRYWAIT P2, [UR10+0x28850], R9 ;  /* 0x02885009ff0075a7 */ /* 0x000062000804014a */
[----:B------:R-:W-:Y:S05]  /*ba90*/  @!P0 BRA `(.L_x_1014) ;  /* 0x0000000000048947 */ /* 0x000fea0003800000 */
[----:B------:R-:W-:Y:S01]  /*baa0*/  BPT.TRAP 0x1 ;  /* 0x000000040000795c */ /* 0x000fe20000300000 */
.L_x_1014:
[----:B-1----:R-:W-:Y:S05]  /*bab0*/  @P2 BRA `(.L_x_1012) ;  /* 0x0000000000082947 */ /* 0x002fea0003800000 */
[----:B------:R-:W1:Y:S02]  /*bac0*/  SYNCS.PHASECHK.TRANS64.TRYWAIT P2, [UR10+0x28850], R9 ;  /* 0x02885009ff0075a7 */ /* 0x000e64000804014a */
[----:B-1----:R-:W-:Y:S05]  /*bad0*/  @!P2 BRA `(.L_x_1015) ;  /* 0x0000009400a4a947 */ /* 0x002fea0003800000 */
.L_x_1012:
        /* <DEDUP_REMOVED lines=11> */
[----:B------:R-:W-:Y:S01]  /*bb90*/  FMUL.FTZ R58, R60, UR46 ;  /* 0x0000002e3c3a7c20 */ /* 0x000fe20008410000 */
[----:B------:R-:W-:Y:S01]  /*bba0*/  ULOP3.LUT UR10, UR10, 0x4000000, URZ, 0xfc, !UPT ;  /* 0x040000000a0a7892 */ /* 0x000fe2000f8efc3f */
[----:B------:R-:W-:-:S02]  /*bbb0*/  IMAD.U32 R60, RZ, RZ, UR4 ;  /* 0x00000004ff3c7e24 */ /* 0x000fc4000f8e00ff */
[----:B01----:R-:W-:Y:S01]  /*bbc0*/  FMUL.FTZ R9, R27, UR46 ;  /* 0x0000002e1b097c20 */ /* 0x003fe20008410000 */
[----:B------:R-:W-:Y:S01]  /*bbd0*/  FMUL.FTZ R10, R26, UR46 ;  /* 0x0000002e1a0a7c20 */ /* 0x000fe20008410000 */
[----:B------:R-:W-:Y:S01]  /*bbe0*/  ULEA UR10, UR48, UR10, 0xb ;  /* 0x0000000a300a7291 */ /* 0x000fe2000f8e583f */
[----:B------:R-:W-:Y:S01]  /*bbf0*/  FMUL.FTZ R12, R30, UR46 ;  /* 0x0000002e1e0c7c20 */ /* 0x000fe20008410000 */
[----:B------:R-:W-:Y:S01]  /*bc00*/  FMUL.FTZ R15, R31, UR46 ;  /* 0x0000002e1f0f7c20 */ /* 0x000fe20008410000 */
        /* <DEDUP_REMOVED lines=31> */
[----:B------:R-:W-:Y:S01]  /*be00*/  @!P1 LEA R60, R60, UR36, 0x3 ;  /* 0x000000243c3c9c11 */ /* 0x000fe2000f8e18ff */
[----:B------:R-:W-:Y:S01]  /*be10*/  FMUL.FTZ R69, R69, UR46 ;  /* 0x0000002e45457c20 */ /* 0x000fe20008410000 */
[----:B------:R-:W-:Y:S01]  /*be20*/  FMUL.FTZ R73, R73, UR46 ;  /* 0x0000002e49497c20 */ /* 0x000fe20008410000 */
[----:B------:R-:W-:Y:S01]  /*be30*/  FMUL.FTZ R77, R77, UR46 ;  /* 0x0000002e4d4d7c20 */ /* 0x000fe20008410000 */
[----:B------:R-:W-:Y:S01]  /*be40*/  FMUL.FTZ R81, R81, UR46 ;  /* 0x0000002e51517c20 */ /* 0x000fe20008410000 */
[----:B------:R-:W-:Y:S01]  /*be50*/  FMUL.FTZ R85, R85, UR46 ;  /* 0x0000002e55557c20 */ /* 0x000fe20008410000 */
[----:B------:R-:W0:Y:S01]  /*be60*/  MUFU.TANH R10, R10 ;  /* 0x0000000a000a7308 */ /* 0x000e220000002400 */
[----:B------:R-:W-:-:S02]  /*be70*/  @!P1 VIADD R60, R60, 0x28840 ;  /* 0x000288403c3c9836 */ /* 0x000fc40000000000 */
[----:B------:R-:W-:-:S03]  /*be80*/  FMUL.FTZ R68, R68, UR46 ;  /* 0x0000002e44447c20 */ /* 0x000fc60008410000 */
[----:B------:R-:W-:Y:S02]  /*be90*/  @!P1 PRMT R60, RZ, 0x654, R60 ;  /* 0x00000654ff3c9816 */ /* 0x000fe4000000003c */
        /* <DEDUP_REMOVED lines=66> */
[----:B------:R-:W5:Y:S02]  /*c2c0*/  @P5 LDC R66, c[0x0][0x450] ;  /* 0x00011400ff425b82 */ /* 0x000f640000000800 */
[----:B------:R-:W-:Y:S01]  /*c2d0*/  HGMMA.64x128x16.F32.BF16 R88, R160, gdesc[UR12].tnspB, R88, gsb0 ;  /* 0x41e0000ca0587df0 */ /* 0x000fe20008001858 */
[----:B------:R-:W-:Y:S01]  /*c2e0*/  UIADD3 UR14, UR10, 0x300, URZ ;  /* 0x000003000a0e7890 */ /* 0x000fe2000fffe03f */
[----:B------:R-:W-:Y:S01]  /*c2f0*/  FMUL.FTZ R24, R42, UR46 ;  /* 0x0000002e2a187c20 */ /* 0x000fe20008410000 */
[----:B------:R-:W-:Y:S01]  /*c300*/  UMOV UR15, 0x40000040 ;  /* 0x40000040000f7882 */ /* 0x000fe20000000000 */
[----:B------:R-:W-:Y:S01]  /*c310*/  UIADD3 UR10, UR10, 0x380, URZ ;  /* 0x000003800a0a7890 */ /* 0x000fe2000fffe03f */
[----:B------:R-:W-:Y:S01]  /*c320*/  FMUL.FTZ R42, R67, UR46 ;  /* 0x0000002e432a7c20 */ /* 0x000fe20008410000 */
[----:B------:R-:W0:Y:S08]  /*c330*/  MUFU.TANH R164, R164 ;  /* 0x000000a400a47308 */ /* 0x000e300000002400 */
[----:B------:R-:W0:Y:S08]  /*c340*/  MUFU.TANH R165, R165 ;  /* 0x000000a500a57308 */ /* 0x000e300000002400 */
[----:B------:R-:W0:Y:S08]  /*c350*/  MUFU.TANH R24, R24 ;  /* 0x0000001800187308 */ /* 0x000e300000002400 */
[----:B------:R-:W0:Y:S08]  /*c360*/  MUFU.TANH R25, R25 ;  /* 0x0000001900197308 */ /* 0x000e300000002400 */
[----:B------:R-:W0:Y:S08]  /*c370*/  MUFU.TANH R43, R43 ;  /* 0x0000002b002b7308 */ /* 0x000e300000002400 */
[----:B------:R-:W0:Y:S01]  /*c380*/  MUFU.TANH R42, R42 ;  /* 0x0000002a002a7308 */ /* 0x000e220000002400 */
[----:B------:R-:W-:-:S02]  /*c390*/  WARPGROUP.DEPBAR.LE gsb0, 0x0 ;  /* 0x00008000000079c5 */ /* 0x000fc40000010000 */
[----:B------:R-:W-:Y:S01]  /*c3a0*/  WARPGROUP.ARRIVE ;  /* 0x00000000000079c5 */ /* 0x000fe20000000000 */
[----:B------:R-:W-:Y:S01]  /*c3b0*/  FMUL.FTZ R161, R41, UR46 ;  /* 0x0000002e29a17c20 */ /* 0x000fe20008410000 */
[----:B------:R-:W-:Y:S01]  /*c3c0*/  FMUL.FTZ R41, R62, UR46 ;  /* 0x0000002e3e297c20 */ /* 0x000fe20008410000 */
[----:B------:R-:W-:Y:S01]  /*c3d0*/  FMUL.FTZ R62, R64, UR46 ;  /* 0x0000002e403e7c20 */ /* 0x000fe20008410000 */
[----:B------:R-:W-:Y:S02]  /*c3e0*/  IMAD.MOV.U32 R64, RZ, RZ, R5 ;  /* 0x000000ffff407224 */ /* 0x000fe400078e0005 */
[----:B------:R-:W-:Y:S01]  /*c3f0*/  FMUL.FTZ R160, R40, UR46 ;  /* 0x0000002e28a07c20 */ /* 0x000fe20008410000 */
[----:B------:R-:W-:Y:S01]  /*c400*/  HGMMA.64x128x16.F32.BF16 R88, R156, gdesc[UR12].tnspB, R88, gsb0 ;  /* 0x41e0000c9c587df0 */ /* 0x000fe20008001858 */
        /* <DEDUP_REMOVED lines=21> */
[----:B------:R-:W1:Y:S02]  /*c560*/  @P5 LDC R56, c[0x0][0x44c] ;  /* 0x00011300ff385b82 */ /* 0x000e640000000800 */
[----:B------:R-:W0:Y:S01]  /*c570*/  MUFU.TANH R159, R69 ;  /* 0x00000045009f7308 */ /* 0x000e220000002400 */
[----:B------:R-:W-:Y:S07]  /*c580*/  HGMMA.64x128x16.F32.BF16 R88, R152, gdesc[UR8].tnspB, R88, gsb0 ;  /* 0x41e0000898587df0 */ /* 0x000fee0008001858 */
[----:B------:R-:W0:Y:S08]  /*c590*/  MUFU.TANH R156, R156 ;  /* 0x0000009c009c7308 */ /* 0x000e300000002400 */
[----:B------:R-:W0:Y:S01]  /*c5a0*/  MUFU.TANH R157, R157 ;  /* 0x0000009d009d7308 */ /* 0x000e220000002400 */
[----:B-1----:R-:W-:-:S04]  /*c5b0*/  @P5 IMAD.HI.U32 R61, R5, R56, RZ ;  /* 0x00000038053d5227 */ /* 0x002fc800078e00ff */
[----:B------:R-:W-:-:S03]  /*c5c0*/  FMUL.FTZ R56, R86, UR46 ;  /* 0x0000002e56387c20 */ /* 0x000fc60008410000 */
[----:B------:R1:W0:Y:S01]  /*c5d0*/  MUFU.TANH R158, R68 ;  /* 0x00000044009e7308 */ /* 0x0002220000002400 */
[----:B-----5:R-:W-:-:S05]  /*c5e0*/  @P5 SHF.R.U32.HI R64, RZ, R66, R61 ;  /* 0x00000042ff405219 */ /* 0x020fca000001163d */
[----:B------:R-:W5:Y:S02]  /*c5f0*/  SHFL.IDX PT, R65, R64, RZ, 0x1c1f ;  /* 0x001c1fff40417589 */ /* 0x000f6400000e0000 */
[----:B------:R-:W0:Y:S01]  /*c600*/  MUFU.TANH R56, R56 ;  /* 0x0000003800387308 */ /* 0x000e220000002400 */
[----:B------:R-:W-:Y:S02]  /*c610*/  WARPGROUP.DEPBAR.LE gsb0, 0x0 ;  /* 0x00008000000079c5 */ /* 0x000fe40000010000 */
[----:B------:R-:W-:Y:S01]  /*c620*/  IMAD.SHL.U32 R152, R8, 0x80, RZ ;  /* 0x0000008008987824 */ /* 0x000fe200078e00ff */
[----:B------:R0:W-:Y:S06]  /*c630*/  BAR.ARV R19, 0x100 ;  /* 0x000400130000751d */ /* 0x0001ec0000002000 */
[----:B------:R-:W-:Y:S01]  /*c640*/  IADD3 R57, -R152, 0x1, RZ ;  /* 0x0000000198397810 */ /* 0x000fe20007ffe1ff */
[----:B------:R0:W-:Y:S04]  /*c650*/  @!P1 SYNCS.ARRIVE.TRANS64.RED.A1T0 RZ, [R60+URZ], RZ ;  /* 0x000000ff3cff99a7 */ /* 0x0001e8000810043f */
[----:B------:R-:W-:-:S02]  /*c660*/  IMAD R61, R2, -0x2, R57 ;  /* 0xfffffffe023d7824 */ /* 0x000fc400078e0239 */
[----:B------:R-:W-:Y:S02]  /*c670*/  FMUL.FTZ R57, R87, UR46 ;  /* 0x0000002e57397c20 */ /* 0x000fe40008410000 */
[----:B------:R-:W-:-:S04]  /*c680*/  IMAD R61, R16, UR39, R61 ;  /* 0x00000027103d7c24 */ /* 0x000fc8000f8e023d */
[----:B------:R-:W0:Y:S01]  /*c690*/  MUFU.TANH R57, R57 ;  /* 0x0000003900397308 */ /* 0x000e220000002400 */
[----:B------:R-:W-:-:S04]  /*c6a0*/  VIADD R61, R61, -UR38 ;  /* 0x800000263d3d7c36 */ /* 0x000fc80008000000 */
[C---:B------:R-:W-:Y:S02]  /*c6b0*/  VIADD R86, R61.reuse, UR47 ;  /* 0x0000002f3d567c36 */ /* 0x040fe40008000000 */
[----:B------:R-:W-:Y:S02]  /*c6c0*/  VIADD R153, R61, UR5 ;  /* 0x000000053d997c36 */ /* 0x000fe40008000000 */
[--C-:B-----5:R-:W-:Y:S02]  /*c6d0*/  IMAD.IADD R66, R86, 0x1, R65.reuse ;  /* 0x0000000156427824 */ /* 0x120fe400078e0241 */
[----:B-1----:R-:W-:Y:S01]  /*c6e0*/  IMAD.IADD R68, R153, 0x1, R65 ;  /* 0x0000000199447824 */ /* 0x002fe200078e0241 */
[----:B--234-:R-:W-:Y:S06]  /*c6f0*/  @!P6 BRA `(.L_x_1016) ;  /* 0x00000000005ce947 */ /* 0x01cfec0003800000 */
[----:B0-----:R-:W-:Y:S01]  /*c700*/  IMAD R60, R16, UR39, R65 ;  /* 0x00000027103c7c24 */ /* 0x001fe2000f8e0241 */
[----:B------:R-:W-:Y:S03]  /*c710*/  BSSY B0, `(.L_x_1017) ;  /* 0x0000011000007945 */ /* 0x000fe60003800000 */
[----:B------:R-:W-:-:S05]  /*c720*/  VIADD R65, R60, -UR38 ;  /* 0x800000263c417c36 */ /* 0x000fca0008000000 */
[----:B------:R-:W-:-:S13]  /*c730*/  ISETP.GT.AND P2, PT, R65, -0x1, PT ;  /* 0xffffffff4100780c */ /* 0x000fda0003f44270 */
[----:B------:R-:W-:Y:S05]  /*c740*/  @P2 BRA `(.L_x_1018) ;  /* 0x0000000000202947 */ /* 0x000fea0003800000 */
[----:B------:R-:W-:Y:S01]  /*c750*/  IMAD.U32 R67, RZ, RZ, UR7 ;  /* 0x00000007ff437e24 */ /* 0x000fe2000f8e00ff */
[----:B------:R-:W-:-:S04]  /*c760*/  LOP3.LUT R65, RZ, R65, RZ, 0x33, !PT ;  /* 0x00000041ff417212 */ /* 0x000fc800078e33ff */
[----:B------:R-:W-:-:S13]  /*c770*/  ISETP.NE.AND P2, PT, R67, 0x1, PT ;  /* 0x000000014300780c */ /* 0x000fda0003f45270 */
[----:B------:R-:W0:Y:S02]  /*c780*/  @P2 LDC.64 R60, c[0x0][0x9e8] ;  /* 0x00027a00ff3c2b82 */ /* 0x000e240000000a00 */
[----:B0-----:R-:W-:-:S05]  /*c790*/  @P2 IMAD.HI.U32 R60, R65, R60, RZ ;  /* 0x0000003c413c2227 */ /* 0x001fca00078e00ff */
[----:B------:R-:W-:-:S04]  /*c7a0*/  @P2 SHF.R.U32.HI R65, RZ, R61, R60 ;  /* 0x0000003dff412219 */ /* 0x000fc8000001163c */
[----:B------:R-:W-:Y:S01]  /*c7b0*/  LOP3.LUT R65, RZ, R65, RZ, 0x33, !PT ;  /* 0x00000041ff417212 */ /* 0x000fe200078e33ff */
[----:B------:R-:W-:Y:S06]  /*c7c0*/  BRA `(.L_x_1019) ;  /* 0x0000000000147947 */ /* 0x000fec0003800000 */
.L_x_1018:
[----:B------:R-:W-:-:S05]  /*c7d0*/  IMAD.U32 R67, RZ, RZ, UR7 ;  /* 0x00000007ff437e24 */ /* 0x000fca000f8e00ff */
[----:B------:R-:W-:-:S13]  /*c7e0*/  ISETP.NE.AND P2, PT, R67, 0x1, PT ;  /* 0x000000014300780c */ /* 0x000fda0003f45270 */
[----:B------:R-:W0:Y:S02]  /*c7f0*/  @P2 LDC.64 R60, c[0x0][0x9e8] ;  /* 0x00027a00ff3c2b82 */ /* 0x000e240000000a00 */
[----:B0-----:R-:W-:-:S05]  /*c800*/  @P2 IMAD.HI.U32 R60, R65, R60, RZ ;  /* 0x0000003c413c2227 */ /* 0x001fca00078e00ff */
[----:B------:R-:W-:-:S07]  /*c810*/  @P2 SHF.R.U32.HI R65, RZ, R61, R60 ;  /* 0x0000003dff412219 */ /* 0x000fce000001163c */
.L_x_1019:
[----:B------:R-:W-:Y:S05]  /*c820*/  BSYNC B0 ;  /* 0x0000000000007941 */ /* 0x000fea0003800000 */
.L_x_1017:
[----:B------:R-:W-:-:S04]  /*c830*/  IMAD R65, R65, R67, -R152 ;  /* 0x0000004341417224 */ /* 0x000fc800078e0a98 */
[----:B------:R-:W-:-:S05]  /*c840*/  IMAD R65, R2, -0x2, R65 ;  /* 0xfffffffe02417824 */ /* 0x000fca00078e0241 */
[----:B------:R-:W-:Y:S02]  /*c850*/  VIADDMNMX R66, R65, R67, R66, PT ;  /* 0x0000004341427246 */ /* 0x000fe40003800142 */
[----:B------:R-:W-:-:S07]  /*c860*/  VIMNMX R68, R68, R65, !PT ;  /* 0x0000004144447248 */ /* 0x000fce0007fe0100 */
.L_x_1016:
[----:B------:R-:W-:Y:S01]  /*c870*/  ISETP.GT.AND P2, PT, R8, -0x1, PT ;  /* 0xffffffff0800780c */ /* 0x000fe20003f44270 */
[----:B------:R-:W1:Y:S03]  /*c880*/  SHFL.IDX PT, R155, R64, 0x1, 0x1c1f ;  /* 0x003c1f00409b7f89 */ /* 0x000e6600000e0000 */
[C---:B------:R-:W-:Y:S02]  /*c890*/  ISETP.GT.AND P4, PT, R68.reuse, RZ, P2 ;  /* 0x000000ff4400720c */ /* 0x040fe40001784270 */
[----:B------:R-:W-:Y:S02]  /*c8a0*/  ISETP.GT.AND P3, PT, R68, 0x1, P2 ;  /* 0x000000014400780c */ /* 0x000fe40001764270 */
[C---:B------:R-:W-:Y:S02]  /*c8b0*/  ISETP.LT.OR P4, PT, R66.reuse, 0x1, P4 ;  /* 0x000000014200780c */ /* 0x040fe40002781670 */
[----:B------:R-:W-:-:S02]  /*c8c0*/  ISETP.LT.OR P3, PT, R66, 0x2, P3 ;  /* 0x000000024200780c */ /* 0x000fc40001f61670 */
[----:B0-----:R-:W-:Y:S02]  /*c8d0*/  FSEL R175, R164, -INF , !P4 ;  /* 0xff800000a4af7808 */ /* 0x001fe40006000000 */
        /* <DEDUP_REMOVED lines=107> */
.L_x_1022:
[----:B------:R-:W-:-:S05]  /*cf90*/  IMAD.U32 R52, RZ, RZ, UR7 ;  /* 0x00000007ff347e24 */ /* 0x000fca000f8e00ff */
[----:B------:R-:W-:-:S13]  /*cfa0*/  ISETP.NE.AND P3, PT, R52, 0x1, PT ;  /* 0x000000013400780c */ /* 0x000fda0003f65270 */
[----:B------:R-:W0:Y:S02]  /*cfb0*/  @P3 LDC.64 R154, c[0x0][0x9e8] ;  /* 0x00027a00ff9a3b82 */ /* 0x000e240000000a00 */
[----:B0-----:R-:W-:-:S05]  /*cfc0*/  @P3 IMAD.HI.U32 R36, R153, R154, RZ ;  /* 0x0000009a99243227 */ /* 0x001fca00078e00ff */
[----:B------:R-:W-:-:S07]  /*cfd0*/  @P3 SHF.R.U32.HI R153, RZ, R155, R36 ;  /* 0x0000009bff993219 */ /* 0x000fce0000011624 */
.L_x_1023:
[----:B------:R-:W-:Y:S05]  /*cfe0*/  BSYNC B0 ;  /* 0x0000000000007941 */ /* 0x000fea0003800000 */
.L_x_1021:
[----:B------:R-:W-:-:S04]  /*cff0*/  IMAD R153, R153, R52, -R152 ;  /* 0x0000003499997224 */ /* 0x000fc800078e0a98 */
[----:B------:R-:W-:-:S05]  /*d000*/  IMAD R153, R2, -0x2, R153 ;  /* 0xfffffffe02997824 */ /* 0x000fca00078e0299 */
[----:B------:R-:W-:Y:S02]  /*d010*/  VIADDMNMX R28, R153, R52, R28, PT ;  /* 0x00000034991c7246 */ /* 0x000fe4000380011c */
[----:B------:R-:W-:-:S07]  /*d020*/  VIMNMX R32, R32, R153, !PT ;  /* 0x0000009920207248 */ /* 0x000fce0007fe0100 */
.L_x_1020:
        /* <DEDUP_REMOVED lines=14> */
[----:B------:R-:W-:Y:S01]  /*d110*/  FMNMX.FTZ R36, R181, R36, !PT ;  /* 0x00000024b5247209 */ /* 0x000fe20007810000 */
[----:B------:R-:W0:Y:S01]  /*d120*/  LDC R12, c[0x0][0x988] ;  /* 0x00026200ff0c7b82 */ /* 0x000e220000000800 */
        /* <DEDUP_REMOVED lines=50> */
[----:B------:R-:W1:Y:S01]  /*d450*/  SHFL.BFLY PT, R9, R36, 0x2, 0x1f ;  /* 0x0c401f0024097f89 */ /* 0x000e6200000e0000 */
[----:B------:R-:W-:-:S02]  /*d460*/  ISETP.LT.OR P3, PT, R28, 0x31, P3 ;  /* 0x000000311c00780c */ /* 0x000fc40001f61670 */
[----:B------:R-:W-:Y:S02]  /*d470*/  FSEL R27, R27, -INF , !P4 ;  /* 0xff8000001b1b7808 */ /* 0x000fe40006000000 */
[----:B------:R-:W-:Y:S02]  /*d480*/  ISETP.GT.AND P4, PT, R32, 0x31, P2 ;  /* 0x000000312000780c */ /* 0x000fe40001784270 */
[----:B------:R-:W-:Y:S02]  /*d490*/  FSEL R157, R30, -INF , !P3 ;  /* 0xff8000001e9d7808 */ /* 0x000fe40005800000 */
[----:B------:R-:W-:Y:S02]  /*d4a0*/  ISETP.GT.AND P3, PT, R32, 0x38, P2 ;  /* 0x000000382000780c */ /* 0x000fe40001764270 */
[C---:B------:R-:W-:Y:S02]  /*d4b0*/  ISETP.LT.OR P4, PT, R28.reuse, 0x32, P4 ;  /* 0x000000321c00780c */ /* 0x040fe40002781670 */
[----:B------:R-:W-:-:S02]  /*d4c0*/  ISETP.LT.OR P3, PT, R28, 0x39, P3 ;  /* 0x000000391c00780c */ /* 0x000fc40001f61670 */
[----:B------:R-:W-:Y:S02]  /*d4d0*/  FSEL R31, R31, -INF , !P4 ;  /* 0xff8000001f1f7808 */ /* 0x000fe40006000000 */
[----:B------:R-:W-:Y:S02]  /*d4e0*/  ISETP.GT.AND P4, PT, R32, 0x39, P2 ;  /* 0x000000392000780c */ /* 0x000fe40001784270 */
[----:B------:R-:W-:Y:S02]  /*d4f0*/  FSEL R25, R34, -INF , !P3 ;  /* 0xff80000022197808 */ /* 0x000fe40005800000 */
[----:B------:R-:W-:Y:S02]  /*d500*/  ISETP.GT.AND P3, PT, R32, 0x40, P2 ;  /* 0x000000402000780c */ /* 0x000fe40001764270 */
[----:B------:R-:W-:Y:S02]  /*d510*/  ISETP.LT.OR P4, PT, R28, 0x3a, P4 ;  /* 0x0000003a1c00780c */ /* 0x000fe40002781670 */
[----:B-1----:R-:W-:-:S02]  /*d520*/  FMNMX.FTZ R9, R36, R9, !PT ;  /* 0x0000000924097209 */ /* 0x002fc40007810000 */
[----:B------:R-:W-:Y:S02]  /*d530*/  ISETP.LT.OR P3, PT, R28, 0x41, P3 ;  /* 0x000000411c00780c */ /* 0x000fe40001f61670 */
[----:B------:R-:W-:Y:S01]  /*d540*/  FSEL R35, R35, -INF , !P4 ;  /* 0xff80000023237808 */ /* 0x000fe20006000000 */
[----:B------:R-:W1:Y:S01]  /*d550*/  SHFL.BFLY PT, R20, R9, 0x1, 0x1f ;  /* 0x0c201f0009147f89 */ /* 0x000e6200000e0000 */
[----:B------:R-:W-:Y:S01]  /*d560*/  FSEL R15, R38, -INF , !P3 ;  /* 0xff800000260f7808 */ /* 0x000fe20005800000 */
[----:B------:R-:W-:Y:S01]  /*d570*/  IMAD.U32 R38, RZ, RZ, UR48 ;  /* 0x00000030ff267e24 */ /* 0x000fe2000f8e00ff */
[----:B------:R-:W-:Y:S01]  /*d580*/  ISETP.GT.AND P3, PT, R32, 0x41, P2 ;  /* 0x000000412000780c */ /* 0x000fe20001764270 */
[----:B------:R-:W-:-:S03]  /*d590*/  UMOV UR48, UR4 ;  /* 0x0000000400307c82 */ /* 0x000fc60008000000 */
[----:B------:R-:W-:Y:S02]  /*d5a0*/  ISETP.LT.OR P3, PT, R28, 0x42, P3 ;  /* 0x000000421c00780c */ /* 0x000fe40001f61670 */
[----:B------:R-:W-:-:S05]  /*d5b0*/  @!P1 LEA R38, R38, UR36, 0x3 ;  /* 0x0000002426269c11 */ /* 0x000fca000f8e18ff */
[----:B------:R-:W-:-:S05]  /*d5c0*/  @!P1 VIADD R38, R38, 0x28860 ;  /* 0x0002886026269836 */ /* 0x000fca0000000000 */
[----:B------:R-:W-:-:S04]  /*d5d0*/  @!P1 PRMT R38, RZ, 0x654, R38 ;  /* 0x00000654ff269816 */ /* 0x000fc80000000026 */
[----:B------:R2:W-:Y:S01]  /*d5e0*/  @!P1 SYNCS.ARRIVE.TRANS64.RED.A1T0 RZ, [R38+URZ], RZ ;  /* 0x000000ff26ff99a7 */ /* 0x0005e2000810043f */
[----:B-1----:R-:W-:-:S04]  /*d5f0*/  FMNMX.FTZ R9, R9, R20, !PT ;  /* 0x0000001409097209 */ /* 0x002fc80007810000 */
[C---:B------:R-:W-:Y:S01]  /*d600*/  FSETP.NEU.FTZ.AND P4, PT, R9.reuse, -INF , PT ;  /* 0xff8000000900780b */ /* 0x040fe20003f9d000 */
[----:B0-----:R-:W-:-:S05]  /*d610*/  FMUL.FTZ R20, R9, R12 ;  /* 0x0000000c09147220 */ /* 0x001fca0000410000 */
        /* <DEDUP_REMOVED lines=15> */
[-CC-:B0-----:R-:W-:Y:S01]  /*d710*/  FFMA.FTZ R22, R187, R12.reuse, -R20.reuse ;  /* 0x0000000cbb167223 */ /* 0x181fe20000010814 */
        /* <DEDUP_REMOVED lines=33> */
[----:B------:R-:W-:Y:S01]  /*d930*/  FFMA.FTZ R33, R33, R12, -R20 ;  /* 0x0000000c21217223 */ /* 0x000fe20000010814 */
[----:B------:R-:W-:-:S02]  /*d940*/  FMNMX.FTZ R10, R21, R10, !PT ;  /* 0x0000000a150a7209 */ /* 0x000fc40007810000 */
[----:B------:R-:W-:Y:S02]  /*d950*/  ISETP.LT.OR P3, PT, R28, 0x52, P3 ;  /* 0x000000521c00780c */ /* 0x000fe40001f61670 */
[----:B------:R-:W-:Y:S01]  /*d960*/  FMNMX.FTZ R10, R165, R10, !PT ;  /* 0x0000000aa50a7209 */ /* 0x000fe20007810000 */
[----:B------:R-:W-:Y:S01]  /*d970*/  MUFU.EX2 R180, R180 ;  /* 0x000000b400b47308 */ /* 0x000fe20000000800 */
[----:B------:R-:W-:Y:S01]  /*d980*/  FSEL R183, R42, -INF , !P3 ;  /* 0xff8000002ab77808 */ /* 0x000fe20005800000 */
[----:B0-----:R-:W-:Y:S01]  /*d990*/  FFMA.FTZ R22, R173, R12, -R20 ;  /* 0x0000000cad167223 */ /* 0x001fe20000010814 */
[----:B------:R-:W-:Y:S02]  /*d9a0*/  FMNMX.FTZ R10, R23, R10, !PT ;  /* 0x0000000a170a7209 */ /* 0x000fe40007810000 */
[----:B------:R-:W-:Y:S02]  /*d9b0*/  ISETP.GT.AND P3, PT, R32, 0x58, P2 ;  /* 0x000000582000780c */ /* 0x000fe40001764270 */
[----:B------:R-:W-:Y:S01]  /*d9c0*/  FMNMX.FTZ R10, R161, R10, !PT ;  /* 0x0000000aa10a7209 */ /* 0x000fe20007810000 */
[----:B------:R-:W-:Y:S01]  /*d9d0*/  MUFU.EX2 R182, R182 ;  /* 0x000000b600b67308 */ /* 0x000fe20000000800 */
[----:B------:R-:W-:-:S02]  /*d9e0*/  ISETP.LT.OR P3, PT, R28, 0x59, P3 ;  /* 0x000000591c00780c */ /* 0x000fc40001f61670 */
[----:B------:R-:W-:Y:S02]  /*d9f0*/  FMNMX.FTZ R10, R159, R10, !PT ;  /* 0x0000000a9f0a7209 */ /* 0x000fe40007810000 */
[----:B------:R-:W-:Y:S02]  /*da00*/  FSEL R189, R44, -INF , !P3 ;  /* 0xff8000002cbd7808 */ /* 0x000fe40005800000 */
[----:B------:R-:W-:Y:S01]  /*da10*/  FMNMX.FTZ R10, R27, R10, !PT ;  /* 0x0000000a1b0a7209 */ /* 0x000fe20007810000 */
[----:B------:R-:W-:Y:S01]  /*da20*/  MUFU.EX2 R179, R179 ;  /* 0x000000b300b37308 */ /* 0x000fe20000000800 */
[----:B------:R-:W-:Y:S02]  /*da30*/  ISETP.GT.AND P3, PT, R32, 0x59, P2 ;  /* 0x000000592000780c */ /* 0x000fe40001764270 */
[----:B------:R-:W-:Y:S02]  /*da40*/  FMNMX.FTZ R10, R157, R10, !PT ;  /* 0x0000000a9d0a7209 */ /* 0x000fe40007810000 */
[----:B------:R-:W-:-:S02]  /*da50*/  ISETP.LT.OR P3, PT, R28, 0x5a, P3 ;  /* 0x0000005a1c00780c */ /* 0x000fc40001f61670 */
[----:B------:R-:W-:Y:S01]  /*da60*/  FMNMX.FTZ R10, R31, R10, !PT ;  /* 0x0000000a1f0a7209 */ /* 0x000fe20007810000 */
[----:B------:R-:W-:Y:S01]  /*da70*/  MUFU.EX2 R176, R176 ;  /* 0x000000b000b07308 */ /* 0x000fe20000000800 */
[----:B------:R-:W-:Y:S02]  /*da80*/  FSEL R173, R45, -INF , !P3 ;  /* 0xff8000002dad7808 */ /* 0x000fe40005800000 */
[----:B------:R-:W-:Y:S02]  /*da90*/  ISETP.GT.AND P3, PT, R32, 0x60, P2 ;  /* 0x000000602000780c */ /* 0x000fe40001764270 */
[----:B------:R-:W-:Y:S02]  /*daa0*/  FMNMX.FTZ R10, R25, R10, !PT ;  /* 0x0000000a190a7209 */ /* 0x000fe40007810000 */
[----:B------:R-:W-:Y:S01]  /*dab0*/  ISETP.LT.OR P3, PT, R28, 0x61, P3 ;  /* 0x000000611c00780c */ /* 0x000fe20001f61670 */
[----:B------:R0:W-:Y:S01]  /*dac0*/  MUFU.EX2 R45, R22 ;  /* 0x00000016002d7308 */ /* 0x0001e20000000800 */
[----:B------:R-:W-:-:S02]  /*dad0*/  FMNMX.FTZ R10, R35, R10, !PT ;  /* 0x0000000a230a7209 */ /* 0x000fc40007810000 */
[----:B------:R-:W-:Y:S02]  /*dae0*/  FSEL R177, R46, -INF , !P3 ;  /* 0xff8000002eb17808 */ /* 0x000fe40005800000 */
[----:B------:R-:W-:Y:S02]  /*daf0*/  ISETP.GT.AND P3, PT, R32, 0x61, P2 ;  /* 0x000000612000780c */ /* 0x000fe40001764270 */
[----:B------:R-:W-:Y:S01]  /*db00*/  FMNMX.FTZ R10, R15, R10, !PT ;  /* 0x0000000a0f0a7209 */ /* 0x000fe20007810000 */
[----:B------:R-:W-:Y:S01]  /*db10*/  MUFU.EX2 R178, R178 ;  /* 0x000000b200b27308 */ /* 0x000fe20000000800 */
[----:B------:R-:W-:Y:S01]  /*db20*/  ISETP.LT.OR P3, PT, R28, 0x62, P3 ;  /* 0x000000621c00780c */ /* 0x000fe20001f61670 */
[----:B0-----:R-:W-:Y:S01]  /*db30*/  FFMA.FTZ R22, R79, R12, -R20 ;  /* 0x0000000c4f167223 */ /* 0x001fe20000010814 */
        /* <DEDUP_REMOVED lines=8> */
[----:B------:R-:W-:Y:S01]  /*dbc0*/  FFMA.FTZ R51, R81, R12, -R20 ;  /* 0x0000000c51337223 */ /* 0x000fe20000010814 */
        /* <DEDUP_REMOVED lines=11> */
[----:B------:R-:W-:Y:S01]  /*dc80*/  MUFU.EX2 R87, R87 ;  /* 0x0000005700577308 */ /* 0x000fe20000000800 */
[----:B------:R-:W-:Y:S02]  /*dc90*/  FMNMX.FTZ R10, R177, R10, !PT ;  /* 0x0000000ab10a7209 */ /* 0x000fe40007810000 */
[----:B------:R-:W-:Y:S02]  /*dca0*/  FSEL R79, R55, -INF , !P3 ;  /* 0xff800000374f7808 */ /* 0x000fe40005800000 */
[----:B------:R-:W-:Y:S02]  /*dcb0*/  ISETP.GT.AND P3, PT, R32, 0x71, P2 ;  /* 0x000000712000780c */ /* 0x000fe40001764270 */
[----:B------:R-:W-:Y:S01]  /*dcc0*/  FMNMX.FTZ R10, R163, R10, !PT ;  /* 0x0000000aa30a7209 */ /* 0x000fe20007810000 */
[----:B------:R0:W-:Y:S01]  /*dcd0*/  MUFU.EX2 R55, R22 ;  /* 0x0000001600377308 */ /* 0x0001e20000000800 */
[----:B------:R-:W-:-:S02]  /*dce0*/  ISETP.LT.OR P3, PT, R28, 0x72, P3 ;  /* 0x000000721c00780c */ /* 0x000fc40001f61670 */
[----:B------:R-:W-:Y:S02]  /*dcf0*/  FMNMX.FTZ R10, R85, R10, !PT ;  /* 0x0000000a550a7209 */ /* 0x000fe40007810000 */
[----:B------:R-:W-:Y:S02]  /*dd00*/  FSEL R77, R54, -INF , !P3 ;  /* 0xff800000364d7808 */ /* 0x000fe40005800000 */
[C---:B------:R-:W-:Y:S01]  /*dd10*/  ISETP.GT.AND P3, PT, R32.reuse, 0x78, P2 ;  /* 0x000000782000780c */ /* 0x040fe20001764270 */
[----:B------:R-:W-:Y:S01]  /*dd20*/  MUFU.EX2 R168, R168 ;  /* 0x000000a800a87308 */ /* 0x000fe20000000800 */
[----:B------:R-:W-:Y:S02]  /*dd30*/  FMNMX.FTZ R10, R81, R10, !PT ;  /* 0x0000000a510a7209 */ /* 0x000fe40007810000 */
[----:B------:R-:W-:Y:S02]  /*dd40*/  ISETP.GT.AND P2, PT, R32, 0x79, P2 ;  /* 0x000000792000780c */ /* 0x000fe40001744270 */
[----:B------:R-:W-:-:S02]  /*dd50*/  ISETP.LT.OR P3, PT, R28, 0x79, P3 ;  /* 0x000000791c00780c */ /* 0x000fc40001f61670 */
[----:B------:R-:W-:Y:S01]  /*dd60*/  FMNMX.FTZ R10, R79, R10, !PT ;  /* 0x0000000a4f0a7209 */ /* 0x000fe20007810000 */
[----:B------:R-:W-:Y:S01]  /*dd70*/  MUFU.EX2 R51, R51 ;  /* 0x0000003300337308 */ /* 0x000fe20000000800 */
[----:B------:R-:W-:Y:S02]  /*dd80*/  ISETP.LT.OR P2, PT, R28, 0x7a, P2 ;  /* 0x0000007a1c00780c */ /* 0x000fe40001741670 */
[----:B------:R-:W-:Y:S02]  /*dd90*/  FSEL R83, R56, -INF , !P3 ;  /* 0xff80000038537808 */ /* 0x000fe40005800000 */
[----:B------:R-:W-:Y:S02]  /*dda0*/  FMNMX.FTZ R10, R77, R10, !PT ;  /* 0x0000000a4d0a7209 */ /* 0x000fe40007810000 */
[----:B------:R-:W-:Y:S01]  /*ddb0*/  FSEL R73, R57, -INF , !P2 ;  /* 0xff80000039497808 */ /* 0x000fe20005000000 */
[----:B------:R-:W-:Y:S01]  /*ddc0*/  FFMA.FTZ R57, R69, R12, -R20 ;  /* 0x0000000c45397223 */ /* 0x000fe20000010814 */
[----:B------:R-:W-:Y:S01]  /*ddd0*/  FMNMX.FTZ R10, R83, R10, !PT ;  /* 0x0000000a530a7209 */ /* 0x000fe20007810000 */
[----:B------:R-:W-:Y:S01]  /*dde0*/  MUFU.EX2 R170, R170 ;  /* 0x000000aa00aa7308 */ /* 0x000fe20000000800 */
[----:B0-----:R-:W-:-:S02]  /*ddf0*/  FSEL R22, R9, RZ, P4 ;  /* 0x000000ff09167208 */ /* 0x001fc40002000000 */
[----:B------:R-:W-:-:S03]  /*de00*/  FMNMX.FTZ R10, R73, R10, !PT ;  /* 0x0000000a490a7209 */ /* 0x000fc60007810000 */
[----:B------:R-:W-:Y:S01]  /*de10*/  FADD.FTZ R37, -R22, R13 ;  /* 0x0000000d16257221 */ /* 0x000fe20000010100 */
[-C--:B------:R-:W-:Y:S01]  /*de20*/  FFMA.FTZ R13, R29, R12.reuse, -R20 ;  /* 0x0000000c1d0d7223 */ /* 0x080fe20000010814 */
[----:B------:R-:W0:Y:S01]  /*de30*/  SHFL.BFLY PT, R69, R10, 0x2, 0x1f ;  /* 0x0c401f000a457f89 */ /* 0x000e2200000e0000 */
[----:B------:R-:W-:Y:S01]  /*de40*/  MUFU.EX2 R164, R164 ;  /* 0x000000a400a47308 */ /* 0x000fe20000000800 */
[----:B------:R-:W-:-:S07]  /*de50*/  FMUL.FTZ R20, R37, R12 ;  /* 0x0000000c25147220 */ /* 0x000fce0000410000 */
[----:B------:R-:W1:Y:S08]  /*de60*/  MUFU.EX2 R20, R20 ;  /* 0x0000001400147308 */ /* 0x000e700000000800 */
[----:B------:R-:W3:Y:S01]  /*de70*/  MUFU.EX2 R75, R75 ;  /* 0x0000004b004b7308 */ /* 0x000ee20000000800 */
[----:B0-----:R-:W-:-:S07]  /*de80*/  FMNMX.FTZ R69, R10, R69, !PT ;  /* 0x000000450a457209 */ /* 0x001fce0007810000 */
[----:B------:R-:W2:Y:S01]  /*de90*/  MUFU.EX2 R166, R166 ;  /* 0x000000a600a67308 */ /* 0x000ea20000000800 */
[----:B-1----:R-:W-:Y:S01]  /*dea0*/  FFMA.FTZ R53, R20, R4, R39 ;  /* 0x0000000414357223 */ /* 0x002fe20000010027 */
[-C--:B------:R-:W-:Y:S01]  /*deb0*/  FMUL.FTZ R88, R88, R20.reuse ;  /* 0x0000001458587220 */ /* 0x080fe20000410000 */
[-C--:B------:R-:W-:Y:S01]  /*dec0*/  FMUL.FTZ R89, R89, R20.reuse ;  /* 0x0000001459597220 */ /* 0x080fe20000410000 */
[----:B------:R-:W0:Y:S01]  /*ded0*/  SHFL.BFLY PT, R10, R69, 0x1, 0x1f ;  /* 0x0c201f00450a7f89 */ /* 0x000e2200000e0000 */
[C---:B------:R-:W-:Y:S01]  /*dee0*/  FADD.FTZ R53, R180.reuse, R53 ;  /* 0x00000035b4357221 */ /* 0x040fe20000010000 */
[----:B------:R-:W-:Y:S01]  /*def0*/  F2FP.BF16.F32.PACK_AB R180, R180, R39 ;  /* 0x00000027b4b4723e */ /* 0x000fe200000010ff */
[----:B------:R-:W-:Y:S01]  /*df00*/  FMUL.FTZ R92, R92, R20 ;  /* 0x000000145c5c7220 */ /* 0x000fe20000410000 */
[----:B------:R-:W1:Y:S01]  /*df10*/  MUFU.EX2 R57, R57 ;  /* 0x0000003900397308 */ /* 0x000e620000000800 */
[----:B------:R-:W-:Y:S01]  /*df20*/  FADD.FTZ R4, R182, R53 ;  /* 0x00000035b6047221 */ /* 0x000fe20000010000 */
[----:B------:R-:W-:Y:S01]  /*df30*/  F2FP.BF16.F32.PACK_AB R182, R179, R182 ;  /* 0x000000b6b3b6723e */ /* 0x000fe200000010ff */
[-C--:B------:R-:W-:Y:S01]  /*df40*/  FMUL.FTZ R93, R93, R20.reuse ;  /* 0x000000145d5d7220 */ /* 0x080fe20000410000 */
[-C--:B------:R-:W-:Y:S01]  /*df50*/  FMUL.FTZ R96, R96, R20.reuse ;  /* 0x0000001460607220 */ /* 0x080fe20000410000 */
[----:B------:R-:W-:Y:S01]  /*df60*/  FADD.FTZ R53, R179, R4 ;  /* 0x00000004b3357221 */ /* 0x000fe20000010000 */
[-C--:B------:R-:W-:Y:S01]  /*df70*/  FMUL.FTZ R97, R97, R20.reuse ;  /* 0x0000001461617220 */ /* 0x080fe20000410000 */
[----:B------:R-:W-:Y:S01]  /*df80*/  FMUL.FTZ R100, R100, R20 ;  /* 0x0000001464647220 */ /* 0x000fe20000410000 */
[----:B------:R-:W-:Y:S01]  /*df90*/  MUFU.EX2 R160, R160 ;  /* 0x000000a000a07308 */ /* 0x000fe20000000800 */
        /* <DEDUP_REMOVED lines=10> */
[----:B------:R-:W-:Y:S01]  /*e040*/  FMUL.FTZ R109, R109, R20 ;  /* 0x000000146d6d7220 */ /* 0x000fe20000410000 */
[----:B0-----:R-:W-:Y:S01]  /*e050*/  FMNMX.FTZ R10, R69, R10, !PT ;  /* 0x0000000a450a7209 */ /* 0x001fe20007810000 */
[-C--:B------:R-:W-:Y:S01]  /*e060*/  FMUL.FTZ R112, R112, R20.reuse ;  /* 0x0000001470707220 */ /* 0x080fe20000410000 */
[-C--:B------:R-:W-:Y:S01]  /*e070*/  FMUL.FTZ R113, R113, R20.reuse ;  /* 0x0000001471717220 */ /* 0x080fe20000410000 */
[----:B------:R-:W-:Y:S01]  /*e080*/  FMUL.FTZ R116, R116, R20 ;  /* 0x0000001474747220 */ /* 0x000fe20000410000 */
[C---:B------:R-:W-:Y:S01]  /*e090*/  FSETP.NEU.FTZ.AND P2, PT, R10.reuse, -INF , PT ;  /* 0xff8000000a00780b */ /* 0x040fe20003f5d000 */
[----:B------:R-:W-:Y:S01]  /*e0a0*/  FMUL.FTZ R22, R10, R12 ;  /* 0x0000000c0a167220 */ /* 0x000fe20000410000 */
[----:B------:R-:W-:Y:S01]  /*e0b0*/  MUFU.EX2 R162, R162 ;  /* 0x000000a200a27308 */ /* 0x000fe20000000800 */
[-C--:B------:R-:W-:Y:S01]  /*e0c0*/  FMUL.FTZ R117, R117, R20.reuse ;  /* 0x0000001475757220 */ /* 0x080fe20000410000 */
[-C--:B------:R-:W-:Y:S01]  /*e0d0*/  FMUL.FTZ R120, R120, R20.reuse ;  /* 0x0000001478787220 */ /* 0x080fe20000410000 */
[-C--:B------:R-:W-:Y:S01]  /*e0e0*/  FMUL.FTZ R121, R121, R20.reuse ;  /* 0x0000001479797220 */ /* 0x080fe20000410000 */
[----:B------:R-:W-:Y:S01]  /*e0f0*/  FSEL R36, R22, RZ, P2 ;  /* 0x000000ff16247208 */ /* 0x000fe20001000000 */
[-C--:B------:R-:W-:Y:S01]  /*e100*/  FMUL.FTZ R124, R124, R20.reuse ;  /* 0x000000147c7c7220 */ /* 0x080fe20000410000 */
[-C--:B------:R-:W-:Y:S01]  /*e110*/  FMUL.FTZ R125, R125, R20.reuse ;  /* 0x000000147d7d7220 */ /* 0x080fe20000410000 */
[----:B------:R-:W-:Y:S01]  /*e120*/  FMUL.FTZ R128, R128, R20 ;  /* 0x0000001480807220 */ /* 0x000fe20000410000 */
[----:B------:R-:W-:Y:S01]  /*e130*/  MUFU.EX2 R63, R63 ;  /* 0x0000003f003f7308 */ /* 0x000fe20000000800 */
[-C--:B------:R-:W-:Y:S01]  /*e140*/  FFMA.FTZ R34, R31, R12.reuse, -R36 ;  /* 0x0000000c1f227223 */ /* 0x080fe20000010824 */
[----:B------:R-:W-:Y:S01]  /*e150*/  FADD.FTZ R31, R181, R4 ;  /* 0x00000004b51f7221 */ /* 0x000fe20000010000 */
[-CC-:B------:R-:W-:Y:S01]  /*e160*/  FFMA.FTZ R29, R171, R12.reuse, -R36.reuse ;  /* 0x0000000cab1d7223 */ /* 0x180fe20000010824 */
[-CC-:B------:R-:W-:Y:S01]  /*e170*/  FFMA.FTZ R171, R25, R12.reuse, -R36.reuse ;  /* 0x0000000c19ab7223 */ /* 0x180fe20000010824 */
[-CC-:B------:R-:W-:Y:S01]  /*e180*/  FFMA.FTZ R22, R191, R12.reuse, -R36.reuse ;  /* 0x0000000cbf167223 */ /* 0x180fe20000010824 */
[----:B------:R-:W-:Y:S01]  /*e190*/  FADD.FTZ R4, R172, R31 ;  /* 0x0000001fac047221 */ /* 0x000fe20000010000 */
[-CC-:B------:R-:W-:Y:S01]  /*e1a0*/  FFMA.FTZ R24, R155, R12.reuse, -R36.reuse ;  /* 0x0000000c9b187223 */ /* 0x180fe20000010824 */
[-CC-:B------:R-:W-:Y:S01]  /*e1b0*/  FFMA.FTZ R28, R165, R12.reuse, -R36.reuse ;  /* 0x0000000ca51c7223 */ /* 0x180fe20000010824 */
[-C--:B------:R-:W-:Y:S01]  /*e1c0*/  FFMA.FTZ R165, R15, R12.reuse, -R36 ;  /* 0x0000000c0fa57223 */ /* 0x080fe20000010824 */
[----:B------:R-:W-:Y:S01]  /*e1d0*/  FADD.FTZ R25, R45, R4 ;  /* 0x000000042d197221 */ /* 0x000fe20000010000 */
[----:B------:R-:W-:Y:S01]  /*e1e0*/  MUFU.EX2 R22, R22 ;  /* 0x0000001600167308 */ /* 0x000fe20000000800 */
[-CC-:B------:R-:W-:Y:S01]  /*e1f0*/  FFMA.FTZ R37, R169, R12.reuse, -R36.reuse ;  /* 0x0000000ca9257223 */ /* 0x180fe20000010824 */
[-CC-:B------:R-:W-:Y:S01]  /*e200*/  FFMA.FTZ R26, R153, R12.reuse, -R36.reuse ;  /* 0x0000000c991a7223 */ /* 0x180fe20000010824 */
[----:B------:R-:W-:Y:S01]  /*e210*/  FADD.FTZ R4, R174, R25 ;  /* 0x00000019ae047221 */ /* 0x000fe20000010000 */
[----:B------:R-:W-:Y:S01]  /*e220*/  FSEL R25, R10, RZ, P2 ;  /* 0x000000ff0a197208 */ /* 0x000fe20001000000 */
[-CC-:B------:R-:W-:Y:S01]  /*e230*/  FFMA.FTZ R47, R167, R12.reuse, -R36.reuse ;  /* 0x0000000ca72f7223 */ /* 0x180fe20000010824 */
[-C--:B------:R-:W-:Y:S01]  /*e240*/  FFMA.FTZ R21, R21, R12.reuse, -R36 ;  /* 0x0000000c15157223 */ /* 0x080fe20000010824 */
[----:B------:R-:W-:Y:S01]  /*e250*/  FADD.FTZ R31, R87, R4 ;  /* 0x00000004571f7221 */ /* 0x000fe20000010000 */
[----:B------:R-:W-:Y:S01]  /*e260*/  MUFU.EX2 R29, R29 ;  /* 0x0000001d001d7308 */ /* 0x000fe20000000800 */
[----:B------:R-:W-:Y:S01]  /*e270*/  FADD.FTZ R25, -R25, R14 ;  /* 0x0000000e19197221 */ /* 0x000fe20000010100 */
[-CC-:B------:R-:W-:Y:S01]  /*e280*/  FFMA.FTZ R23, R23, R12.reuse, -R36.reuse ;  /* 0x0000000c17177223 */ /* 0x180fe20000010824 */
[----:B------:R-:W-:Y:S01]  /*e290*/  FADD.FTZ R4, R168, R31 ;  /* 0x0000001fa8047221 */ /* 0x000fe20000010000 */
[-CC-:B------:R-:W-:Y:S01]  /*e2a0*/  FFMA.FTZ R30, R161, R12.reuse, -R36.reuse ;  /* 0x0000000ca11e7223 */ /* 0x180fe20000010824 */
[-C--:B------:R-:W-:Y:S01]  /*e2b0*/  FMUL.FTZ R25, R25, R12.reuse ;  /* 0x0000000c19197220 */ /* 0x080fe20000410000 */
[-C--:B------:R-:W-:Y:S01]  /*e2c0*/  FFMA.FTZ R32, R159, R12.reuse, -R36 ;  /* 0x0000000c9f207223 */ /* 0x080fe20000010824 */
[----:B------:R-:W-:Y:S01]  /*e2d0*/  FADD.FTZ R31, R51, R4 ;  /* 0x00000004331f7221 */ /* 0x000fe20000010000 */
[----:B------:R-:W-:Y:S01]  /*e2e0*/  MUFU.EX2 R24, R24 ;  /* 0x0000001800187308 */ /* 0x000fe20000000800 */
[-CC-:B------:R-:W-:Y:S01]  /*e2f0*/  FFMA.FTZ R27, R27, R12.reuse, -R36.reuse ;  /* 0x0000000c1b1b7223 */ /* 0x180fe20000010824 */
[-CC-:B------:R-:W-:Y:S01]  /*e300*/  FFMA.FTZ R169, R157, R12.reuse, -R36.reuse ;  /* 0x0000000c9da97223 */ /* 0x180fe20000010824 */
[----:B------:R-:W-:Y:S01]  /*e310*/  FADD.FTZ R4, R170, R31 ;  /* 0x0000001faa047221 */ /* 0x000fe20000010000 */
[-CC-:B------:R-:W-:Y:S01]  /*e320*/  FFMA.FTZ R35, R35, R12.reuse, -R36.reuse ;  /* 0x0000000c23237223 */ /* 0x180fe20000010824 */
[-CC-:B------:R-:W-:Y:S01]  /*e330*/  FFMA.FTZ R175, R175, R12.reuse, -R36.reuse ;  /* 0x0000000cafaf7223 */ /* 0x180fe20000010824 */
[-C--:B------:R-:W-:Y:S01]  /*e340*/  FFMA.FTZ R41, R41, R12.reuse, -R36 ;  /* 0x0000000c29297223 */ /* 0x080fe20000010824 */
[----:B------:R-:W-:Y:S01]  /*e350*/  FADD.FTZ R15, R55, R4 ;  /* 0x00000004370f7221 */ /* 0x000fe20000010000 */
[----:B------:R-:W0:Y:S01]  /*e360*/  MUFU.EX2 R25, R25 ;  /* 0x0000001900197308 */ /* 0x000e220000000800 */
[-CC-:B------:R-:W-:Y:S01]  /*e370*/  FFMA.FTZ R185, R185, R12.reuse, -R36.reuse ;  /* 0x0000000cb9b97223 */ /* 0x180fe20000010824 */
[-CC-:B------:R-:W-:Y:S01]  /*e380*/  FFMA.FTZ R187, R187, R12.reuse, -R36.reuse ;  /* 0x0000000cbbbb7223 */ /* 0x180fe20000010824 */
[----:B------:R-:W-:Y:S01]  /*e390*/  FADD.FTZ R4, R164, R15 ;  /* 0x0000000fa4047221 */ /* 0x000fe20000010000 */
[-CC-:B------:R-:W-:Y:S01]  /*e3a0*/  FFMA.FTZ R183, R183, R12.reuse, -R36.reuse ;  /* 0x0000000cb7b77223 */ /* 0x180fe20000010824 */
[-CC-:B------:R-:W-:Y:S01]  /*e3b0*/  FFMA.FTZ R189, R189, R12.reuse, -R36.reuse ;  /* 0x0000000cbdbd7223 */ /* 0x180fe20000010824 */
[-C--:B------:R-:W-:Y:S01]  /*e3c0*/  FFMA.FTZ R173, R173, R12.reuse, -R36 ;  /* 0x0000000cadad7223 */ /* 0x080fe20000010824 */
[----:B---3--:R-:W-:Y:S01]  /*e3d0*/  FADD.FTZ R15, R75, R4 ;  /* 0x000000044b0f7221 */ /* 0x008fe20000010000 */
[----:B------:R-:W3:Y:S01]  /*e3e0*/  MUFU.EX2 R37, R37 ;  /* 0x0000002500257308 */ /* 0x000ee20000000800 */
[-CC-:B------:R-:W-:Y:S01]  /*e3f0*/  FFMA.FTZ R177, R177, R12.reuse, -R36.reuse ;  /* 0x0000000cb1b17223 */ /* 0x180fe20000010824 */
[-CC-:B------:R-:W-:Y:S01]  /*e400*/  FFMA.FTZ R163, R163, R12.reuse, -R36.reuse ;  /* 0x0000000ca3a37223 */ /* 0x180fe20000010824 */
[----:B--2---:R-:W-:Y:S01]  /*e410*/  FADD.FTZ R38, R166, R15 ;  /* 0x0000000fa6267221 */ /* 0x004fe20000010000 */
[-CC-:B------:R-:W-:Y:S01]  /*e420*/  FFMA.FTZ R85, R85, R12.reuse, -R36.reuse ;  /* 0x0000000c55557223 */ /* 0x180fe20000010824 */
[-CC-:B------:R-:W-:Y:S01]  /*e430*/  FFMA.FTZ R81, R81, R12.reuse, -R36.reuse ;  /* 0x0000000c51517223 */ /* 0x180fe20000010824 */
[-C--:B------:R-:W-:Y:S01]  /*e440*/  FFMA.FTZ R79, R79, R12.reuse, -R36 ;  /* 0x0000000c4f4f7223 */ /* 0x080fe20000010824 */
[----:B-1----:R-:W-:Y:S01]  /*e450*/  FADD.FTZ R15, R57, R38 ;  /* 0x00000026390f7221 */ /* 0x002fe20000010000 */
[----:B------:R-:W1:Y:S01]  /*e460*/  MUFU.EX2 R26, R26 ;  /* 0x0000001a001a7308 */ /* 0x000e620000000800 */
[----:B0-----:R-:W-:Y:S01]  /*e470*/  FFMA.FTZ R4, R25, R3, R22 ;  /* 0x0000000319047223 */ /* 0x001fe20000010016 */
[-CC-:B------:R-:W-:Y:S01]  /*e480*/  FFMA.FTZ R77, R77, R12.reuse, -R36.reuse ;  /* 0x0000000c4d4d7223 */ /* 0x180fe20000010824 */
[----:B------:R-:W-:Y:S01]  /*e490*/  FADD.FTZ R38, R160, R15 ;  /* 0x0000000fa0267221 */ /* 0x000fe20000010000 */
[-C--:B------:R-:W-:Y:S01]  /*e4a0*/  FFMA.FTZ R83, R83, R12.reuse, -R36 ;  /* 0x0000000c53537223 */ /* 0x080fe20000010824 */
[----:B------:R-:W-:Y:S01]  /*e4b0*/  FADD.FTZ R3, R29, R4 ;  /* 0x000000041d037221 */ /* 0x000fe20000010000 */
[----:B------:R-:W-:Y:S01]  /*e4c0*/  FFMA.FTZ R36, R73, R12, -R36 ;  /* 0x0000000c49247223 */ /* 0x000fe20000010824 */
[----:B------:R-:W-:Y:S01]  /*e4d0*/  FADD.FTZ R15, R67, R38 ;  /* 0x00000026430f7221 */ /* 0x000fe20000010000 */
[----:B------:R-:W0:Y:S01]  /*e4e0*/  MUFU.EX2 R47, R47 ;  /* 0x0000002f002f7308 */ /* 0x000e220000000800 */
[----:B------:R-:W-:Y:S01]  /*e4f0*/  FADD.FTZ R4, R24, R3 ;  /* 0x0000000318047221 */ /* 0x000fe20000010000 */
[----:B------:R-:W-:Y:S01]  /*e500*/  ISETP.GT.AND P2, PT, R8, R17, PT ;  /* 0x000000110800720c */ /* 0x000fe20003f44270 */
[----:B------:R-:W-:Y:S01]  /*e510*/  FADD.FTZ R38, R162, R15 ;  /* 0x0000000fa2267221 */ /* 0x000fe20000010000 */
[----:B------:R-:W-:Y:S01]  /*e520*/  F2FP.BF16.F32.PACK_AB R172, R45, R172 ;  /* 0x000000ac2dac723e */ /* 0x000fe200000010ff */
[----:B---3--:R-:W-:Y:S01]  /*e530*/  FADD.FTZ R3, R37, R4 ;  /* 0x0000000425037221 */ /* 0x008fe20000010000 */
[----:B------:R-:W-:Y:S01]  /*e540*/  F2FP.BF16.F32.PACK_AB R174, R87, R174 ;  /* 0x000000ae57ae723e */ /* 0x000fe200000010ff */
[----:B------:R-:W-:Y:S01]  /*e550*/  FMUL.FTZ R129, R129, R20 ;  /* 0x0000001481817220 */ /* 0x000fe20000410000 */
[----:B------:R-:W2:Y:S01]  /*e560*/  MUFU.EX2 R156, R156 ;  /* 0x0000009c009c7308 */ /* 0x000ea20000000800 */
[----:B-1----:R-:W-:Y:S01]  /*e570*/  FADD.FTZ R4, R26, R3 ;  /* 0x000000031a047221 */ /* 0x002fe20000010000 */
[----:B------:R-:W-:Y:S01]  /*e580*/  FADD.FTZ R3, R63, R38 ;  /* 0x000000263f037221 */ /* 0x000fe20000010000 */
[----:B------:R-:W-:Y:S01]  /*e590*/  F2FP.BF16.F32.PACK_AB R168, R51, R168 ;  /* 0x000000a833a8723e */ /* 0x000fe200000010ff */
[----:B------:R-:W-:Y:S01]  /*e5a0*/  FMUL.FTZ R132, R132, R20 ;  /* 0x0000001484847220 */ /* 0x000fe20000410000 */
[----:B------:R-:W-:Y:S01]  /*e5b0*/  F2FP.BF16.F32.PACK_AB R170, R55, R170 ;  /* 0x000000aa37aa723e */ /* 0x000fe200000010ff */
[----:B------:R-:W-:Y:S01]  /*e5c0*/  FMUL.FTZ R133, R133, R20 ;  /* 0x0000001485857220 */ /* 0x000fe20000410000 */
[----:B------:R-:W-:Y:S01]  /*e5d0*/  F2FP.BF16.F32.PACK_AB R164, R75, R164 ;  /* 0x000000a44ba4723e */ /* 0x000fe200000010ff */
[----:B------:R-:W1:Y:S01]  /*e5e0*/  MUFU.EX2 R21, R21 ;  /* 0x0000001500157308 */ /* 0x000e620000000800 */
[----:B0-----:R-:W-:Y:S01]  /*e5f0*/  FADD.FTZ R4, R47, R4 ;  /* 0x000000042f047221 */ /* 0x001fe20000010000 */
[----:B------:R-:W-:Y:S01]  /*e600*/  F2FP.BF16.F32.PACK_AB R166, R57, R166 ;  /* 0x000000a639a6723e */ /* 0x000fe200000010ff */
[----:B------:R-:W-:Y:S01]  /*e610*/  FMUL.FTZ R136, R136, R20 ;  /* 0x0000001488887220 */ /* 0x000fe20000410000 */
[----:B------:R-:W-:Y:S01]  /*e620*/  F2FP.BF16.F32.PACK_AB R160, R67, R160 ;  /* 0x000000a043a0723e */ /* 0x000fe200000010ff */
[----:B------:R-:W-:Y:S01]  /*e630*/  FMUL.FTZ R137, R137, R20 ;  /* 0x0000001489897220 */ /* 0x000fe20000410000 */
[----:B------:R-:W-:Y:S01]  /*e640*/  F2FP.BF16.F32.PACK_AB R162, R63, R162 ;  /* 0x000000a23fa2723e */ /* 0x000fe200000010ff */
[-C--:B------:R-:W-:Y:S01]  /*e650*/  FMUL.FTZ R140, R140, R20.reuse ;  /* 0x000000148c8c7220 */ /* 0x080fe20000410000 */
[----:B------:R-:W0:Y:S01]  /*e660*/  MUFU.EX2 R59, R59 ;  /* 0x0000003b003b7308 */ /* 0x000e220000000800 */
[----:B--2---:R-:W-:Y:S01]  /*e670*/  FADD.FTZ R38, R156, R3 ;  /* 0x000000039c267221 */ /* 0x004fe20000010000 */
[-C--:B------:R-:W-:Y:S01]  /*e680*/  FMUL.FTZ R141, R141, R20.reuse ;  /* 0x000000148d8d7220 */ /* 0x080fe20000410000 */
[-C--:B------:R-:W-:Y:S01]  /*e690*/  FMUL.FTZ R144, R144, R20.reuse ;  /* 0x0000001490907220 */ /* 0x080fe20000410000 */
[-C--:B------:R-:W-:Y:S01]  /*e6a0*/  FMUL.FTZ R145, R145, R20.reuse ;  /* 0x0000001491917220 */ /* 0x080fe20000410000 */
[-C--:B------:R-:W-:Y:S01]  /*e6b0*/  FMUL.FTZ R148, R148, R20.reuse ;  /* 0x0000001494947220 */ /* 0x080fe20000410000 */
[----:B------:R-:W-:Y:S01]  /*e6c0*/  FMUL.FTZ R149, R149, R20 ;  /* 0x0000001495957220 */ /* 0x000fe20000410000 */
[----:B------:R-:W-:Y:S01]  /*e6d0*/  F2FP.BF16.F32.PACK_AB R181, R29, R22 ;  /* 0x000000161db5723e */ /* 0x000fe200000010ff */
[----:B------:R-:W2:Y:S01]  /*e6e0*/  MUFU.EX2 R28, R28 ;  /* 0x0000001c001c7308 */ /* 0x000ea20000000800 */
[----:B-1----:R-:W-:Y:S01]  /*e6f0*/  FADD.FTZ R3, R21, R4 ;  /* 0x0000000415037221 */ /* 0x002fe20000010000 */
[----:B------:R-:W-:-:S02]  /*e700*/  VIADD R8, R8, 0xffffffff ;  /* 0xffffffff08087836 */ /* 0x000fc40000000000 */
[-C--:B------:R-:W-:Y:S01]  /*e710*/  FMUL.FTZ R90, R90, R25.reuse ;  /* 0x000000195a5a7220 */ /* 0x080fe20000410000 */
[-C--:B------:R-:W-:Y:S01]  /*e720*/  FMUL.FTZ R91, R91, R25.reuse ;  /* 0x000000195b5b7220 */ /* 0x080fe20000410000 */
[-C--:B------:R-:W-:Y:S01]  /*e730*/  FMUL.FTZ R94, R94, R25.reuse ;  /* 0x000000195e5e7220 */ /* 0x080fe20000410000 */
[-C--:B------:R-:W-:Y:S01]  /*e740*/  FMUL.FTZ R95, R95, R25.reuse ;  /* 0x000000195f5f7220 */ /* 0x080fe20000410000 */
[-C--:B------:R-:W-:Y:S01]  /*e750*/  FMUL.FTZ R98, R98, R25.reuse ;  /* 0x0000001962627220 */ /* 0x080fe20000410000 */
[----:B------:R-:W1:Y:S01]  /*e760*/  MUFU.EX2 R158, R158 ;  /* 0x0000009e009e7308 */ /* 0x000e620000000800 */
[C---:B0-----:R-:W-:Y:S01]  /*e770*/  FADD.FTZ R15, R59.reuse, R38 ;  /* 0x000000263b0f7221 */ /* 0x041fe20000010000 */
[----:B------:R-:W-:Y:S01]  /*e780*/  F2FP.BF16.F32.PACK_AB R156, R59, R156 ;  /* 0x0000009c3b9c723e */ /* 0x000fe200000010ff */
[-C--:B------:R-:W-:Y:S01]  /*e790*/  FMUL.FTZ R99, R99, R25.reuse ;  /* 0x0000001963637220 */ /* 0x080fe20000410000 */
[-C--:B------:R-:W-:Y:S01]  /*e7a0*/  FMUL.FTZ R102, R102, R25.reuse ;  /* 0x0000001966667220 */ /* 0x080fe20000410000 */
[-C--:B------:R-:W-:Y:S01]  /*e7b0*/  FMUL.FTZ R103, R103, R25.reuse ;  /* 0x0000001967677220 */ /* 0x080fe20000410000 */
[-C--:B------:R-:W-:Y:S01]  /*e7c0*/  FMUL.FTZ R106, R106, R25.reuse ;  /* 0x000000196a6a7220 */ /* 0x080fe20000410000 */
[----:B------:R-:W-:Y:S01]  /*e7d0*/  FMUL.FTZ R107, R107, R25 ;  /* 0x000000196b6b7220 */ /* 0x000fe20000410000 */
[----:B------:R-:W0:Y:S01]  /*e7e0*/  MUFU.EX2 R23, R23 ;  /* 0x0000001700177308 */ /* 0x000e220000000800 */
[C---:B--2---:R-:W-:Y:S01]  /*e7f0*/  FADD.FTZ R4, R28.reuse, R3 ;  /* 0x000000031c047221 */ /* 0x044fe20000010000 */
[----:B------:R-:W-:Y:S01]  /*e800*/  F2FP.BF16.F32.PACK_AB R179, R28, R21 ;  /* 0x000000151cb3723e */ /* 0x000fe200000010ff */
[-C--:B------:R-:W-:Y:S01]  /*e810*/  FMUL.FTZ R110, R110, R25.reuse ;  /* 0x000000196e6e7220 */ /* 0x080fe20000410000 */
[-C--:B------:R-:W-:Y:S01]  /*e820*/  FMUL.FTZ R111, R111, R25.reuse ;  /* 0x000000196f6f7220 */ /* 0x080fe20000410000 */
[-C--:B------:R-:W-:Y:S01]  /*e830*/  FMUL.FTZ R114, R114, R25.reuse ;  /* 0x0000001972727220 */ /* 0x080fe20000410000 */
[-C--:B------:R-:W-:Y:S01]  /*e840*/  FMUL.FTZ R115, R115, R25.reuse ;  /* 0x0000001973737220 */ /* 0x080fe20000410000 */
[-C--:B------:R-:W-:Y:S01]  /*e850*/  FMUL.FTZ R118, R118, R25.reuse ;  /* 0x0000001976767220 */ /* 0x080fe20000410000 */
[----:B------:R-:W2:Y:S01]  /*e860*/  MUFU.EX2 R49, R49 ;  /* 0x0000003100317308 */ /* 0x000ea20000000800 */
        /* <DEDUP_REMOVED lines=8> */
[----:B0-----:R-:W-:Y:S01]  /*e8f0*/  FADD.FTZ R3, R23, R4 ;  /* 0x0000000417037221 */ /* 0x001fe20000010000 */
[-C--:B------:R-:W-:Y:S01]  /*e900*/  FMUL.FTZ R131, R131, R25.reuse ;  /* 0x0000001983837220 */ /* 0x080fe20000410000 */
[-C--:B------:R-:W-:Y:S01]  /*e910*/  FMUL.FTZ R134, R134, R25.reuse ;  /* 0x0000001986867220 */ /* 0x080fe20000410000 */
[-C--:B------:R-:W-:Y:S01]  /*e920*/  FMUL.FTZ R135, R135, R25.reuse ;  /* 0x0000001987877220 */ /* 0x080fe20000410000 */
[-C--:B------:R-:W-:Y:S01]  /*e930*/  FMUL.FTZ R138, R138, R25.reuse ;  /* 0x000000198a8a7220 */ /* 0x080fe20000410000 */
[-C--:B------:R-:W-:Y:S01]  /*e940*/  FMUL.FTZ R139, R139, R25.reuse ;  /* 0x000000198b8b7220 */ /* 0x080fe20000410000 */
[-C--:B------:R-:W-:Y:S01]  /*e950*/  FMUL.FTZ R142, R142, R25.reuse ;  /* 0x000000198e8e7220 */ /* 0x080fe20000410000 */
[----:B------:R-:W0:Y:S01]  /*e960*/  MUFU.EX2 R152, R152 ;  /* 0x0000009800987308 */ /* 0x000e220000000800 */
        /* <DEDUP_REMOVED lines=8> */
[----:B-1----:R-:W-:-:S07]  /*e9f0*/  FADD.FTZ R3, R30, R3 ;  /* 0x000000031e037221 */ /* 0x002fce0000010000 */
        /* <DEDUP_REMOVED lines=21> */
[----:B------:R1:W3:Y:S01]  /*eb50*/  MUFU.EX2 R31, R175 ;  /* 0x000000af001f7308 */ /* 0x0002e20000000800 */
[C---:B0-----:R-:W-:Y:S01]  /*eb60*/  FADD.FTZ R38, R14.reuse, R3 ;  /* 0x000000030e267221 */ /* 0x041fe20000010000 */
[----:B------:R-:W-:Y:S01]  /*eb70*/  F2FP.BF16.F32.PACK_AB R171, R14, R171 ;  /* 0x000000ab0eab723e */ /* 0x000fe200000010ff */
[----:B------:R-:W-:-:S05]  /*eb80*/  IMAD.MOV.U32 R14, RZ, RZ, R10 ;  /* 0x000000ffff0e7224 */ /* 0x000fca00078e000a */
[----:B------:R-:W0:Y:S01]  /*eb90*/  MUFU.EX2 R41, R41 ;  /* 0x0000002900297308 */ /* 0x000e220000000800 */
[----:B--2---:R-:W-:Y:S01]  /*eba0*/  FADD.FTZ R38, R165, R38 ;  /* 0x00000026a5267221 */ /* 0x004fe20000010000 */
[----:B-1----:R-:W-:-:S06]  /*ebb0*/  F2FP.BF16.F32.PACK_AB R175, R27, R32 ;  /* 0x000000201baf723e */ /* 0x002fcc00000010ff */
[----:B------:R-:W1:Y:S01]  /*ebc0*/  MUFU.EX2 R167, R185 ;  /* 0x000000b900a77308 */ /* 0x000e620000000800 */
[C---:B---3--:R-:W-:Y:S01]  /*ebd0*/  FADD.FTZ R38, R31.reuse, R38 ;  /* 0x000000261f267221 */ /* 0x048fe20000010000 */
[----:B------:R-:W-:-:S06]  /*ebe0*/  F2FP.BF16.F32.PACK_AB R165, R31, R165 ;  /* 0x000000a51fa5723e */ /* 0x000fcc00000010ff */
[----:B------:R-:W2:Y:S01]  /*ebf0*/  MUFU.EX2 R161, R187 ;  /* 0x000000bb00a17308 */ /* 0x000ea20000000800 */
[----:B0-----:R-:W-:-:S07]  /*ec00*/  FADD.FTZ R38, R41, R38 ;  /* 0x0000002629267221 */ /* 0x001fce0000010000 */
[----:B------:R0:W3:Y:S01]  /*ec10*/  MUFU.EX2 R35, R183 ;  /* 0x000000b700237308 */ /* 0x0000e20000000800 */
[C---:B-1----:R-:W-:Y:S01]  /*ec20*/  FADD.FTZ R38, R167.reuse, R38 ;  /* 0x00000026a7267221 */ /* 0x042fe20000010000 */
[----:B------:R-:W-:-:S06]  /*ec30*/  F2FP.BF16.F32.PACK_AB R167, R167, R41 ;  /* 0x00000029a7a7723e */ /* 0x000fcc00000010ff */
[----:B------:R-:W1:Y:S01]  /*ec40*/  MUFU.EX2 R189, R189 ;  /* 0x000000bd00bd7308 */ /* 0x000e620000000800 */
[----:B--2---:R-:W-:Y:S01]  /*ec50*/  FADD.FTZ R38, R161, R38 ;  /* 0x00000026a1267221 */ /* 0x004fe20000010000 */
[----:B0-----:R-:W-:-:S06]  /*ec60*/  F2FP.BF16.F32.PACK_AB R183, R37, R24 ;  /* 0x0000001825b7723e */ /* 0x001fcc00000010ff */
[----:B------:R0:W2:Y:S01]  /*ec70*/  MUFU.EX2 R15, R173 ;  /* 0x000000ad000f7308 */ /* 0x0000a20000000800 */
[C---:B---3--:R-:W-:Y:S01]  /*ec80*/  FADD.FTZ R38, R35.reuse, R38 ;  /* 0x0000002623267221 */ /* 0x048fe20000010000 */
[----:B------:R-:W-:-:S06]  /*ec90*/  F2FP.BF16.F32.PACK_AB R161, R35, R161 ;  /* 0x000000a123a1723e */ /* 0x000fcc00000010ff */
[----:B------:R3:W4:Y:S01]  /*eca0*/  MUFU.EX2 R157, R177 ;  /* 0x000000b1009d7308 */ /* 0x0007220000000800 */
[----:B-1----:R-:W-:Y:S01]  /*ecb0*/  FADD.FTZ R38, R189, R38 ;  /* 0x00000026bd267221 */ /* 0x002fe20000010000 */
[----:B0-----:R-:W-:-:S06]  /*ecc0*/  F2FP.BF16.F32.PACK_AB R173, R30, R23 ;  /* 0x000000171ead723e */ /* 0x001fcc00000010ff */
[----:B------:R0:W1:Y:S01]  /*ecd0*/  MUFU.EX2 R13, R163 ;  /* 0x000000a3000d7308 */ /* 0x0000620000000800 */
[----:B--2---:R-:W-:Y:S01]  /*ece0*/  FADD.FTZ R38, R15, R38 ;  /* 0x000000260f267221 */ /* 0x004fe20000010000 */
[----:B---3--:R-:W-:-:S06]  /*ecf0*/  F2FP.BF16.F32.PACK_AB R177, R47, R26 ;  /* 0x0000001a2fb1723e */ /* 0x008fcc00000010ff */
[----:B------:R-:W2:Y:S01]  /*ed00*/  MUFU.EX2 R85, R85 ;  /* 0x0000005500557308 */ /* 0x000ea20000000800 */
[----:B----4-:R-:W-:Y:S01]  /*ed10*/  FADD.FTZ R38, R157, R38 ;  /* 0x000000269d267221 */ /* 0x010fe20000010000 */
[----:B0-----:R-:W-:Y:S01]  /*ed20*/  F2FP.BF16.F32.PACK_AB R163, R15, R189 ;  /* 0x000000bd0fa3723e */ /* 0x001fe200000010ff */
[----:B------:R-:W-:-:S05]  /*ed30*/  IMAD.MOV.U32 R15, RZ, RZ, R0 ;  /* 0x000000ffff0f7224 */ /* 0x000fca00078e0000 */
[----:B------:R-:W0:Y:S01]  /*ed40*/  MUFU.EX2 R81, R81 ;  /* 0x0000005100517308 */ /* 0x000e220000000800 */
[C---:B-1----:R-:W-:Y:S01]  /*ed50*/  FADD.FTZ R38, R13.reuse, R38 ;  /* 0x000000260d267221 */ /* 0x042fe20000010000 */
[----:B------:R-:W-:Y:S01]  /*ed60*/  F2FP.BF16.F32.PACK_AB R157, R13, R157 ;  /* 0x0000009d0d9d723e */ /* 0x000fe200000010ff */
[----:B------:R-:W-:-:S05]  /*ed70*/  IMAD.MOV.U32 R13, RZ, RZ, R9 ;  /* 0x000000ffff0d7224 */ /* 0x000fca00078e0009 */
[----:B------:R-:W1:Y:S01]  /*ed80*/  MUFU.EX2 R79, R79 ;  /* 0x0000004f004f7308 */ /* 0x000e620000000800 */
[----:B--2---:R-:W-:-:S07]  /*ed90*/  FADD.FTZ R38, R85, R38 ;  /* 0x0000002655267221 */ /* 0x004fce0000010000 */
[----:B------:R-:W2:Y:S01]  /*eda0*/  MUFU.EX2 R77, R77 ;  /* 0x0000004d004d7308 */ /* 0x000ea20000000800 */
[C---:B0-----:R-:W-:Y:S01]  /*edb0*/  FADD.FTZ R38, R81.reuse, R38 ;  /* 0x0000002651267221 */ /* 0x041fe20000010000 */
[----:B------:R-:W-:-:S06]  /*edc0*/  F2FP.BF16.F32.PACK_AB R159, R81, R85 ;  /* 0x00000055519f723e */ /* 0x000fcc00000010ff */
[----:B------:R-:W0:Y:S01]  /*edd0*/  MUFU.EX2 R83, R83 ;  /* 0x0000005300537308 */ /* 0x000e220000000800 */
[----:B-1----:R-:W-:-:S07]  /*ede0*/  FADD.FTZ R38, R79, R38 ;  /* 0x000000264f267221 */ /* 0x002fce0000010000 */
[----:B------:R-:W1:Y:S01]  /*edf0*/  MUFU.EX2 R36, R36 ;  /* 0x0000002400247308 */ /* 0x000e620000000800 */
[C---:B--2---:R-:W-:Y:S01]  /*ee00*/  FADD.FTZ R38, R77.reuse, R38 ;  /* 0x000000264d267221 */ /* 0x044fe20000010000 */
[----:B------:R-:W-:-:S03]  /*ee10*/  F2FP.BF16.F32.PACK_AB R153, R77, R79 ;  /* 0x0000004f4d99723e */ /* 0x000fc600000010ff */
[----:B0-----:R-:W-:-:S04]  /*ee20*/  FADD.FTZ R38, R83, R38 ;  /* 0x0000002653267221 */ /* 0x001fc80000010000 */
[C---:B-1----:R-:W-:Y:S01]  /*ee30*/  FADD.FTZ R3, R36.reuse, R38 ;  /* 0x0000002624037221 */ /* 0x042fe20000010000 */
[----:B------:R-:W-:Y:S01]  /*ee40*/  F2FP.BF16.F32.PACK_AB R155, R36, R83 ;  /* 0x00000053249b723e */ /* 0x000fe200000010ff */
[----:B------:R-:W-:Y:S06]  /*ee50*/  @P2 BRA `(.L_x_1024) ;  /* 0xffffffc800042947 */ /* 0x000fec000383ffff */
.L_x_1007:
[----:B------:R-:W-:Y:S06]  /*ee60*/  BAR.ARV 0x8, 0x180 ;  /* 0x0206000000007b1d */ /* 0x000fec0000002000 */
[----:B------:R-:W-:Y:S05]  /*ee70*/  @!P0 BRA `(.L_x_1025) ;  /* 0x0000000000048947 */ /* 0x000fea0003800000 */
[----:B------:R-:W-:Y:S01]  /*ee80*/  BPT.TRAP 0x1 ;  /* 0x000000040000795c */ /* 0x000fe20000300000 */
.L_x_1025:
[----:B------:R-:W-:Y:S01]  /*ee90*/  ULEA UR5, UR4, UR36, 0x3 ;  /* 0x0000002404057291 */ /* 0x000fe2000f8e183f */
[----:B------:R-:W-:-:S08]  /*eea0*/  SHF.L.U32 R0, R0, 0x1f, RZ ;  /* 0x0000001f00007819 */ /* 0x000fd000000006ff */
[----:B------:R0:W1:Y:S01]  /*eeb0*/  SYNCS.PHASECHK.TRANS64.TRYWAIT P2, [UR5+0x28850], R0 ;  /* 0x02885000ff0075a7 */ /* 0x0000620008040145 */
[----:B------:R-:W-:Y:S05]  /*eec0*/  @!P0 BRA `(.L_x_1026) ;  /* 0x0000000000048947 */ /* 0x000fea0003800000 */
[----:B------:R-:W-:Y:S01]  /*eed0*/  BPT.TRAP 0x1 ;  /* 0x000000040000795c */ /* 0x000fe20000300000 */
.L_x_1026:
[----:B-1----:R-:W-:Y:S05]  /*eee0*/  @P2 BRA `(.L_x_1027) ;  /* 0x0000000000082947 */ /* 0x002fea0003800000 */
[----:B------:R-:W1:Y:S02]  /*eef0*/  SYNCS.PHASECHK.TRANS64.TRYWAIT P0, [UR5+0x28850], R0 ;  /* 0x02885000ff0075a7 */ /* 0x000e640008000145 */
[----:B-1----:R-:W-:Y:S05]  /*ef00*/  @!P0 BRA `(.L_x_1028) ;  /* 0x0000006000b08947 */ /* 0x002fea0003800000 */
.L_x_1027:
[----:B------:R-:W-:Y:S01]  /*ef10*/  UIADD3 UR36, UR36, 0x400, URZ ;  /* 0x0000040024247890 */ /* 0x000fe2000fffe03f */
[----:B------:R-:W-:Y:S01]  /*ef20*/  WARPGROUP.ARRIVE ;  /* 0x00000000000079c5 */ /* 0x000fe20000000000 */
[----:B------:R-:W-:Y:S01]  /*ef30*/  UMOV UR7, 0x40000040 ;  /* 0x4000004000077882 */ /* 0x000fe20000000000 */
[----:B-1----:R-:W1:Y:S01]  /*ef40*/  SHFL.BFLY PT, R5, R4, 0x2, 0x1f ;  /* 0x0c401f0004057f89 */ /* 0x002e6200000e0000 */
[----:B------:R-:W-:Y:S01]  /*ef50*/  USHF.R.U32.HI UR36, URZ, 0x4, UR36 ;  /* 0x000000043f247899 */ /* 0x000fe20008011624 */
[----:B------:R-:W-:Y:S02]  /*ef60*/  IMAD.U32 R11, RZ, RZ, UR5 ;  /* 0x00000005ff0b7e24 */ /* 0x000fe4000f8e00ff */
[----:B0-----:R-:W0:Y:S01]  /*ef70*/  SHFL.BFLY PT, R0, R3, 0x2, 0x1f ;  /* 0x0c401f0003007f89 */ /* 0x001e2200000e0000 */
[----:B------:R-:W-:Y:S01]  /*ef80*/  ULOP3.LUT UR36, UR36, 0x3fff, URZ, 0xc0, !UPT ;  /* 0x00003fff24247892 */ /* 0x000fe2000f8ec03f */
[----:B------:R-:W-:Y:S02]  /*ef90*/  @!P1 VIADD R11, R11, 0x28860 ;  /* 0x000288600b0b9836 */ /* 0x000fe40000000000 */
[----:B------:R-:W-:Y:S01]  /*efa0*/  IMAD.MOV.U32 R6, RZ, RZ, RZ ;  /* 0x000000ffff067224 */ /* 0x000fe200078e00ff */
[----:B------:R-:W-:-:S02]  /*efb0*/  ULOP3.LUT UR36, UR36, 0x4000000, URZ, 0xfc, !UPT ;  /* 0x0400000024247892 */ /* 0x000fc4000f8efc3f */
[----:B------:R-:W-:Y:S02]  /*efc0*/  @!P1 PRMT R11, RZ, 0x654, R11 ;  /* 0x00000654ff0b9816 */ /* 0x000fe4000000000b */
[----:B------:R-:W-:-:S07]  /*efd0*/  ULEA UR4, UR4, UR36, 0xb ;  /* 0x0000002404047291 */ /* 0x000fce000f8e583f */
[----:B------:R-:W-:Y:S02]  /*efe0*/  UMOV UR6, UR4 ;  /* 0x0000000400067c82 */ /* 0x000fe40008000000 */
[----:B------:R-:W-:Y:S01]  /*eff0*/  HGMMA.64x128x16.F32.BF16 R88, R180, gdesc[UR4].tnspB, R88, gsb0 ;  /* 0x41e00004b4587df0 */ /* 0x000fe20008001858 */
[----:B------:R-:W-:Y:S01]  /*f000*/  UIADD3 UR6, UR4, 0x80, URZ ;  /* 0x0000008004067890 */ /* 0x000fe2000fffe03f */
[----:B-1----:R-:W-:Y:S01]  /*f010*/  FADD.FTZ R5, R5, R4 ;  /* 0x0000000405057221 */ /* 0x002fe20000010000 */
[----:B------:R-:W-:Y:S01]  /*f020*/  UMOV UR7, 0x40000040 ;  /* 0x4000004000077882 */ /* 0x000fe20000000000 */
[----:B------:R-:W-:Y:S02]  /*f030*/  IMAD.MOV.U32 R4, RZ, RZ, -0x800000 ;  /* 0xff800000ff047424 */ /* 0x000fe400078e00ff */
[----:B0-----:R-:W-:Y:S02]  /*f040*/  FADD.FTZ R2, R0, R3 ;  /* 0x0000000300027221 */ /* 0x001fe40000010000 */
[----:B------:R-:W0:Y:S04]  /*f050*/  SHFL.BFLY PT, R0, R5, 0x1, 0x1f ;  /* 0x0c201f0005007f89 */ /* 0x000e2800000e0000 */
[----:B------:R-:W1:Y:S01]  /*f060*/  SHFL.BFLY PT, R7, R2, 0x1, 0x1f ;  /* 0x0c201f0002077f89 */ /* 0x000e6200000e0000 */
[----:B0-----:R-:W-:Y:S01]  /*f070*/  FADD.FTZ R13, R5, R0 ;  /* 0x00000000050d7221 */ /* 0x001fe20000010000 */
[----:B------:R-:W-:-:S02]  /*f080*/  IMAD.MOV.U32 R5, RZ, RZ, RZ ;  /* 0x000000ffff057224 */ /* 0x000fc400078e00ff */
[----:B------:R-:W-:Y:S02]  /*f090*/  IMAD.MOV.U32 R0, RZ, RZ, -0x800000 ;  /* 0xff800000ff007424 */ /* 0x000fe400078e00ff */
[----:B-1----:R-:W-:Y:S01]  /*f0a0*/  FADD.FTZ R14, R2, R7 ;  /* 0x00000007020e7221 */ /* 0x002fe20000010000 */
[----:B------:R-:W-:-:S04]  /*f0b0*/  FSETP.NE.FTZ.AND P0, PT, R13, RZ, PT ;  /* 0x000000ff0d00720b */ /* 0x000fc80003f15000 */
[----:B------:R-:W-:-:S09]  /*f0c0*/  FSETP.NE.FTZ.AND P2, PT, R14, RZ, PT ;  /* 0x000000ff0e00720b */ /* 0x000fd20003f55000 */
        /* <DEDUP_REMOVED lines=110> */
[----:B-1----:R-:W-:-:S07]  /*f7b0*/  FMUL.FTZ R151, R151, R5 ;  /* 0x0000000597977220 */ /* 0x002fce0000410000 */
.L_x_958:
[----:B------:R-:W-:Y:S05]  /*f7c0*/  @P0 BRA `(.L_x_1029) ;  /* 0x0000001400340947 */ /* 0x000fea0003800000 */
[----:B------:R-:W0:Y:S01]  /*f7d0*/  S2R R5, SR_TID.X ;  /* 0x0000000000057919 */ /* 0x000e220000002100 */
[----:B------:R-:W1:Y:S01]  /*f7e0*/  LDC R19, c[0x0][0xbe8] ;  /* 0x0002fa00ff137b82 */ /* 0x000e620000000800 */
[----:B------:R-:W-:Y:S01]  /*f7f0*/  SHF.R.S32.HI R13, RZ, 0x1f, R18 ;  /* 0x0000001fff0d7819 */ /* 0x000fe20000011412 */
[----:B------:R-:W-:Y:S01]  /*f800*/  ULDC.64 UR4, c[0x0][0xbd0] ;  /* 0x0002f40000047ab9 */ /* 0x000fe20000000a00 */
[----:B------:R-:W2:Y:S01]  /*f810*/  S2R R24, SR_CTAID.X ;  /* 0x0000000000187919 */ /* 0x000ea20000002500 */
[----:B------:R-:W-:Y:S01]  /*f820*/  ULDC.64 UR6, c[0x0][0xb38] ;  /* 0x0002ce0000067ab9 */ /* 0x000fe20000000a00 */
[----:B------:R-:W-:Y:S03]  /*f830*/  BSSY B0, `(.L_x_1030) ;  /* 0x00000e2000007945 */ /* 0x000fe60003800000 */
[----:B------:R-:W3:Y:S08]  /*f840*/  S2UR UR9, SR_CTAID.Z ;  /* 0x00000000000979c3 */ /* 0x000ef00000002700 */
[----:B------:R-:W4:Y:S08]  /*f850*/  LDC.64 R20, c[0x0][0xbd8] ;  /* 0x0002f600ff147b82 */ /* 0x000f300000000a00 */
[----:B------:R-:W-:Y:S01]  /*f860*/  BAR.SYNC.DEFER_BLOCKING 0x1, 0x100 ;  /* 0x0044000000007b1d */ /* 0x000fe20000010000 */
[----:B-1----:R-:W-:-:S07]  /*f870*/  ISETP.NE.AND P0, PT, R19, 0x1, PT ;  /* 0x000000011300780c */ /* 0x002fce0003f05270 */
[----:B------:R-:W1:Y:S01]  /*f880*/  S2UR UR8, SR_CTAID.Y ;  /* 0x00000000000879c3 */ /* 0x000e620000002600 */
[----:B0-----:R-:W-:-:S07]  /*f890*/  VIADD R5, R5, 0xffffff80 ;  /* 0xffffff8005057836 */ /* 0x001fce0000000000 */
[----:B------:R-:W1:Y:S01]  /*f8a0*/  LDC R25, c[0x0][0xc50] ;  /* 0x00031400ff197b82 */ /* 0x000e620000000800 */
[----:B------:R-:W-:-:S04]  /*f8b0*/  SHF.R.S32.HI R6, RZ, 0x1f, R5 ;  /* 0x0000001fff067819 */ /* 0x000fc80000011405 */
[----:B------:R-:W-:-:S03]  /*f8c0*/  LEA.HI R7, R6, R5, RZ, 0x7 ;  /* 0x0000000506077211 */ /* 0x000fc600078f38ff */
[----:B------:R-:W0:Y:S01]  /*f8d0*/  LDC.64 R22, c[0x0][0xb40] ;  /* 0x0002d000ff167b82 */ /* 0x000e220000000a00 */
[----:B------:R-:W-:Y:S02]  /*f8e0*/  LEA.HI R6, R6, R5, RZ, 0x2 ;  /* 0x0000000506067211 */ /* 0x000fe400078f10ff */
[----:B------:R-:W-:Y:S02]  /*f8f0*/  LOP3.LUT R8, R7, 0xffffff80, RZ, 0xc0, !PT ;  /* 0xffffff8007087812 */ /* 0x000fe400078ec0ff */
[----:B------:R-:W-:-:S03]  /*f900*/  LOP3.LUT R6, R6, 0xfffffffc, RZ, 0xc0, !PT ;  /* 0xfffffffc06067812 */ /* 0x000fc600078ec0ff */
[C---:B------:R-:W-:Y:S01]  /*f910*/  IMAD.IADD R26, R5.reuse, 0x1, -R8 ;  /* 0x00000001051a7824 */ /* 0x040fe200078e0a08 */
[----:B------:R-:W-:Y:S01]  /*f920*/  SHF.R.S32.HI R8, RZ, 0x7, R7 ;  /* 0x00000007ff087819 */ /* 0x000fe20000011407 */
[----:B------:R-:W-:Y:S01]  /*f930*/  IMAD.IADD R12, R5, 0x1, -R6 ;  /* 0x00000001050c7824 */ /* 0x000fe200078e0a06 */
[----:B------:R-:W5:Y:S02]  /*f940*/  @P0 LDC R15, c[0x0][0xbec] ;  /* 0x0002fb00ff0f0b82 */ /* 0x000f640000000800 */
[----:B------:R-:W-:Y:S02]  /*f950*/  SHF.R.S32.HI R9, RZ, 0x1f, R26 ;  /* 0x0000001fff097819 */ /* 0x000fe4000001141a */
[----:B------:R-:W-:Y:S02]  /*f960*/  LEA.HI R5, R7, R8, RZ, 0x1 ;  /* 0x0000000807057211 */ /* 0x000fe400078f08ff */
[CC--:B------:R-:W-:Y:S02]  /*f970*/  LEA.HI R27, R9.reuse, R26.reuse, RZ, 0x2 ;  /* 0x0000001a091b7211 */ /* 0x0c0fe400078f10ff */
[----:B------:R-:W-:Y:S01]  /*f980*/  LEA.HI R9, R9, R26, RZ, 0x5 ;  /* 0x0000001a09097211 */ /* 0x000fe200078f28ff */
[----:B------:R-:W5:Y:S01]  /*f990*/  @P0 LDC R29, c[0x0][0xbec] ;  /* 0x0002fb00ff1d0b82 */ /* 0x000f620000000800 */
[----:B------:R-:W-:-:S02]  /*f9a0*/  SHF.R.S32.HI R10, RZ, 0x2, R27 ;  /* 0x00000002ff0a7819 */ /* 0x000fc4000001141b */
[----:B------:R-:W-:Y:S02]  /*f9b0*/  SHF.R.S32.HI R11, RZ, 0x1f, R27 ;  /* 0x0000001fff0b7819 */ /* 0x000fe4000001141b */
[----:B------:R-:W-:Y:S02]  /*f9c0*/  LOP3.LUT R5, R5, 0x3fffffe, RZ, 0xc0, !PT ;  /* 0x03fffffe05057812 */ /* 0x000fe400078ec0ff */
[----:B------:R-:W-:Y:S01]  /*f9d0*/  LEA.HI R11, R11, R10, RZ, 0x3 ;  /* 0x0000000a0b0b7211 */ /* 0x000fe200078f18ff */
[----:B------:R-:W5:Y:S01]  /*f9e0*/  @P0 LDC R17, c[0x0][0xbf0] ;  /* 0x0002fc00ff110b82 */ /* 0x000f620000000800 */
[----:B------:R-:W-:Y:S01]  /*f9f0*/  LEA.HI R7, R12, R12, RZ, 0x1 ;  /* 0x0000000c0c077211 */ /* 0x000fe200078f08ff */
[----:B------:R-:W-:Y:S01]  /*fa00*/  IMAD.IADD R5, R8, 0x1, -R5 ;  /* 0x0000000108057824 */ /* 0x000fe200078e0a05 */
[----:B------:R-:W-:Y:S02]  /*fa10*/  LOP3.LUT R11, R11, 0xfffffff8, RZ, 0xc0, !PT ;  /* 0xfffffff80b0b7812 */ /* 0x000fe400078ec0ff */
[----:B------:R-:W-:-:S02]  /*fa20*/  SHF.R.S32.HI R9, RZ, 0x5, R9 ;  /* 0x00000005ff097819 */ /* 0x000fc40000011409 */
[----:B------:R-:W-:Y:S01]  /*fa30*/  LOP3.LUT R7, R7, 0x1ffffffe, RZ, 0xc0, !PT ;  /* 0x1ffffffe07077812 */ /* 0x000fe200078ec0ff */
[----:B------:R-:W-:Y:S01]  /*fa40*/  IMAD.IADD R6, R10, 0x1, -R11 ;  /* 0x000000010a067824 */ /* 0x000fe200078e0a0b */
[----:B------:R-:W5:Y:S01]  /*fa50*/  @P0 LDC R16, c[0x0][0xbf0] ;  /* 0x0002fc00ff100b82 */ /* 0x000f620000000800 */
[----:B------:R-:W-:Y:S02]  /*fa60*/  LOP3.LUT R27, R27, 0x7ffffffc, RZ, 0xc0, !PT ;  /* 0x7ffffffc1b1b7812 */ /* 0x000fe400078ec0ff */
[----:B------:R-:W-:Y:S02]  /*fa70*/  IMAD R6, R9, 0x10, R6 ;  /* 0x0000001009067824 */ /* 0x000fe400078e0206 */
[----:B------:R-:W-:Y:S02]  /*fa80*/  IMAD R9, R13, UR4, RZ ;  /* 0x000000040d097c24 */ /* 0x000fe4000f8e02ff */
[----:B------:R-:W-:Y:S02]  /*fa90*/  IMAD.IADD R10, R12, 0x1, -R7 ;  /* 0x000000010c0a7824 */ /* 0x000fe400078e0a07 */
[----:B------:R-:W-:-:S02]  /*faa0*/  IMAD R5, R5, 0x40, R6 ;  /* 0x0000004005057824 */ /* 0x000fc400078e0206 */
[----:B------:R-:W-:Y:S01]  /*fab0*/  IMAD.WIDE.U32 R6, R18, UR4, RZ ;  /* 0x0000000412067c25 */ /* 0x000fe2000f8e00ff */
[----:B---3--:R-:W-:-:S03]  /*fac0*/  USHF.R.S32.HI UR4, URZ, 0x1f, UR9 ;  /* 0x0000001f3f047899 */ /* 0x008fc60008011409 */
[C---:B------:R-:W-:Y:S02]  /*fad0*/  IMAD R11, R18.reuse, UR5, R9 ;  /* 0x00000005120b7c24 */ /* 0x040fe4000f8e0209 */
[----:B------:R-:W-:Y:S02]  /*fae0*/  IMAD R13, R13, UR6, RZ ;  /* 0x000000060d0d7c24 */ /* 0x000fe4000f8e02ff */
[----:B------:R-:W-:Y:S02]  /*faf0*/  IMAD.IADD R7, R7, 0x1, R11 ;  /* 0x0000000107077824 */ /* 0x000fe400078e020b */
[----:B------:R-:W-:-:S04]  /*fb00*/  IMAD.WIDE.U32 R8, R18, UR6, RZ ;  /* 0x0000000612087c25 */ /* 0x000fc8000f8e00ff */
[----:B------:R-:W-:Y:S01]  /*fb10*/  IMAD R11, R18, UR7, R13 ;  /* 0x00000007120b7c24 */ /* 0x000fe2000f8e020d */
[----:B------:R-:W-:Y:S01]  /*fb20*/  ULDC.64 UR6, c[0x0][0xb48] ;  /* 0x0002d20000067ab9 */ /* 0x000fe20000000a00 */
[----:B------:R-:W-:Y:S02]  /*fb30*/  IMAD R10, R10, 0x8, R5 ;  /* 0x000000080a0a7824 */ /* 0x000fe400078e0205 */
[----:B------:R-:W-:Y:S02]  /*fb40*/  IMAD.MOV R18, RZ, RZ, -R18 ;  /* 0x000000ffff127224 */ /* 0x000fe400078e0a12 */
[----:B----4-:R-:W-:Y:S02]  /*fb50*/  IMAD R12, R20, UR4, RZ ;  /* 0x00000004140c7c24 */ /* 0x010fe4000f8e02ff */
[----:B--2---:R-:W-:Y:S02]  /*fb60*/  IMAD R10, R24, 0x80, R10 ;  /* 0x00000080180a7824 */ /* 0x004fe400078e020a */
[----:B0-----:R-:W-:Y:S01]  /*fb70*/  IMAD R14, R22, UR4, RZ ;  /* 0x00000004160e7c24 */ /* 0x001fe2000f8e02ff */
[----:B------:R-:W-:Y:S01]  /*fb80*/  ULDC.64 UR4, c[0x0][0xbe0] ;  /* 0x0002f80000047ab9 */ /* 0x000fe20000000a00 */
[----:B-1----:R-:W-:-:S02]  /*fb90*/  IMAD R25, R25, R18, UR8 ;  /* 0x0000000819197e24 */ /* 0x002fc4000f8e0212 */
[----:B------:R-:W-:Y:S02]  /*fba0*/  IMAD.IADD R9, R9, 0x1, R11 ;  /* 0x0000000109097824 */ /* 0x000fe400078e020b */
[----:B------:R-:W-:Y:S02]  /*fbb0*/  IMAD R13, R21, UR9, R12 ;  /* 0x00000009150d7c24 */ /* 0x000fe4000f8e020c */
[----:B------:R-:W-:-:S04]  /*fbc0*/  IMAD.WIDE.U32 R6, R20, UR9, R6 ;  /* 0x0000000914067c25 */ /* 0x000fc8000f8e0006 */
[----:B-----5:R-:W-:-:S04]  /*fbd0*/  @P0 IMAD.HI.U32 R12, R10, R15, RZ ;  /* 0x0000000f0a0c0227 */ /* 0x020fc800078e00ff */
[----:B------:R-:W-:Y:S01]  /*fbe0*/  IMAD R15, R23, UR9, R14 ;  /* 0x00000009170f7c24 */ /* 0x000fe2000f8e020e */
[----:B------:R-:W-:Y:S01]  /*fbf0*/  SHF.R.S32.HI R14, RZ, 0x1f, R25 ;  /* 0x0000001fff0e7819 */ /* 0x000fe20000011419 */
[----:B------:R-:W-:Y:S01]  /*fc00*/  IMAD.WIDE.U32 R8, R22, UR9, R8 ;  /* 0x0000000916087c25 */ /* 0x000fe2000f8e0008 */
[----:B------:R-:W-:-:S03]  /*fc10*/  ULDC.64 UR8, c[0x0][0xb28] ;  /* 0x0002ca0000087ab9 */ /* 0x000fc60000000a00 */
[----:B------:R-:W-:Y:S02]  /*fc20*/  IMAD.IADD R7, R7, 0x1, R13 ;  /* 0x0000000107077824 */ /* 0x000fe400078e020d */
[----:B------:R-:W-:-:S04]  /*fc30*/  @P0 IMAD.HI.U32 R29, R10, R29, RZ ;  /* 0x0000001d0a1d0227 */ /* 0x000fc800078e00ff */
[----:B------:R-:W-:Y:S02]  /*fc40*/  IMAD.IADD R9, R9, 0x1, R15 ;  /* 0x0000000109097824 */ /* 0x000fe400078e020f */
[----:B------:R-:W-:Y:S01]  /*fc50*/  IMAD.MOV.U32 R11, RZ, RZ, R10 ;  /* 0x000000ffff0b7224 */ /* 0x000fe200078e000a */
[----:B------:R-:W-:Y:S01]  /*fc60*/  @P0 SHF.R.U32.HI R11, RZ, R17, R12 ;  /* 0x00000011ff0b0219 */ /* 0x000fe2000001160c */
[----:B------:R-:W-:Y:S02]  /*fc70*/  IMAD R15, R14, UR6, RZ ;  /* 0x000000060e0f7c24 */ /* 0x000fe4000f8e02ff */
[----:B------:R-:W-:-:S04]  /*fc80*/  IMAD.WIDE.U32 R6, R25, UR4, R6 ;  /* 0x0000000419067c25 */ /* 0x000fc8000f8e0006 */
[----:B------:R-:W-:Y:S01]  /*fc90*/  IMAD.MOV.U32 R13, RZ, RZ, R10 ;  /* 0x000000ffff0d7224 */ /* 0x000fe200078e000a */
[----:B------:R-:W-:Y:S01]  /*fca0*/  @P0 SHF.R.U32.HI R13, RZ, R16, R29 ;  /* 0x00000010ff0d0219 */ /* 0x000fe2000001161d */
[----:B------:R-:W-:Y:S01]  /*fcb0*/  IMAD R12, R14, UR4, RZ ;  /* 0x000000040e0c7c24 */ /* 0x000fe2000f8e02ff */
[----:B------:R-:W-:Y:S01]  /*fcc0*/  IADD3 R6, P0, R11, R6, RZ ;  /* 0x000000060b067210 */ /* 0x000fe20007f1e0ff */
[C---:B------:R-:W-:Y:S01]  /*fcd0*/  IMAD R17, R25.reuse, UR7, R15 ;  /* 0x0000000719117c24 */ /* 0x040fe2000f8e020f */
[--C-:B------:R-:W-:Y:S01]  /*fce0*/  SHF.R.S32.HI R15, RZ, 0x1f, R11.reuse ;  /* 0x0000001fff0f7819 */ /* 0x100fe2000001140b */
[----:B------:R-:W-:Y:S02]  /*fcf0*/  IMAD.MOV R11, RZ, RZ, -R11 ;  /* 0x000000ffff0b7224 */ /* 0x000fe400078e0a0b */
[----:B------:R-:W-:Y:S01]  /*fd00*/  IMAD R14, R25, UR5, R12 ;  /* 0x00000005190e7c24 */ /* 0x000fe2000f8e020c */
[--C-:B------:R-:W-:Y:S01]  /*fd10*/  SHF.R.S32.HI R12, RZ, 0x1f, R13.reuse ;  /* 0x0000001fff0c7819 */ /* 0x100fe2000001140d */
[----:B------:R-:W-:Y:S01]  /*fd20*/  IMAD.MOV R16, RZ, RZ, -R13 ;  /* 0x000000ffff107224 */ /* 0x000fe200078e0a0d */
[----:B------:R-:W-:Y:S01]  /*fd30*/  ULDC.64 UR4, c[0x0][0xb30] ;  /* 0x0002cc0000047ab9 */ /* 0x000fe20000000a00 */
[----:B------:R-:W-:Y:S01]  /*fd40*/  IMAD R11, R19, R11, R10 ;  /* 0x0000000b130b7224 */ /* 0x000fe200078e020a */
[----:B------:R-:W-:Y:S01]  /*fd50*/  IADD3.X R7, R15, R7, R14, P0, !PT ;  /* 0x000000070f077210 */ /* 0x000fe200007fe40e */
[----:B------:R-:W-:Y:S01]  /*fd60*/  IMAD.WIDE.U32 R8, R25, UR6, R8 ;  /* 0x0000000619087c25 */ /* 0x000fe2000f8e0008 */
[----:B------:R-:W-:-:S03]  /*fd70*/  ULDC.64 UR6, c[0x0][0xbc8] ;  /* 0x0002f20000067ab9 */ /* 0x000fc60000000a00 */
[----:B------:R-:W-:Y:S02]  /*fd80*/  IMAD R12, R12, UR4, RZ ;  /* 0x000000040c0c7c24 */ /* 0x000fe4000f8e02ff */
[----:B------:R-:W-:Y:S01]  /*fd90*/  IMAD R15, R19, R16, R10 ;  /* 0x00000010130f7224 */ /* 0x000fe200078e020a */
[----:B------:R-:W-:Y:S01]  /*fda0*/  SHF.R.S32.HI R10, RZ, 0x1f, R11 ;  /* 0x0000001fff0a7819 */ /* 0x000fe2000001140b */
[----:B------:R-:W-:Y:S02]  /*fdb0*/  IMAD.IADD R9, R9, 0x1, R17 ;  /* 0x0000000109097824 */ /* 0x000fe400078e0211 */
[C---:B------:R-:W-:Y:S01]  /*fdc0*/  IMAD R17, R13.reuse, UR5, R12 ;  /* 0x000000050d117c24 */ /* 0x040fe2000f8e020c */
[----:B------:R-:W-:Y:S01]  /*fdd0*/  SHF.R.S32.HI R12, RZ, 0x1f, R15 ;  /* 0x0000001fff0c7819 */ /* 0x000fe2000001140f */
[----:B------:R-:W-:Y:S01]  /*fde0*/  IMAD.WIDE.U32 R8, R13, UR4, R8 ;  /* 0x000000040d087c25 */ /* 0x000fe2000f8e0008 */
[----:B------:R-:W0:Y:S01]  /*fdf0*/  S2UR UR5, SR_CgaCtaId ;  /* 0x00000000000579c3 */ /* 0x000e220000008800 */
[----:B------:R-:W-:-:S02]  /*fe00*/  UMOV UR4, 0x400 ;  /* 0x0000040000047882 */ /* 0x000fc40000000000 */
[----:B------:R-:W-:Y:S02]  /*fe10*/  IMAD R10, R10, UR6, RZ ;  /* 0x000000060a0a7c24 */ /* 0x000fe4000f8e02ff */
        /* <DEDUP_REMOVED lines=20> */
[C---:B------:R-:W-:Y:S01]  /*ff60*/  VIADD R17, R5.reuse, 0x8 ;  /* 0x0000000805117836 */ /* 0x040fe20000000000 */
[----:B------:R-:W-:Y:S01]  /*ff70*/  UIADD3 UR4, UR4, 0x28820, URZ ;  /* 0x0002882004047890 */ /* 0x000fe2000fffe03f */
[----:B------:R-:W0:Y:S01]  /*ff80*/  SHFL.IDX PT, R7, R11, RZ, 0x1c1f ;  /* 0x001c1fff0b077589 */ /* 0x000e2200000e0000 */
[-C--:B------:R-:W-:Y:S01]  /*ff90*/  ISETP.GE.OR P1, PT, R5, R16.reuse, P0 ;  /* 0x000000100500720c */ /* 0x080fe20000726670 */
[----:B------:R-:W-:Y:S01]  /*ffa0*/  IMAD.IADD R19, R26, 0x1, -R27 ;  /* 0x000000011a137824 */ /* 0x000fe200078e0a1b */
[-C--:B------:R-:W-:Y:S01]  /*ffb0*/  ISETP.GE.OR P0, PT, R17, R16.reuse, P0 ;  /* 0x000000101100720c */ /* 0x080fe20000706670 */
[----:B------:R-:W-:Y:S01]  /*ffc0*/  SHFL.IDX PT, R8, R10, 0x1, 0x1c1f ;  /* 0x003c1f000a087f89 */ /* 0x000fe200000e0000 */
[----:B------:R-:W-:Y:S01]  /*ffd0*/  UPRMT UR4, URZ, 0x654, UR4 ;  /* 0x000006543f047896 */ /* 0x000fe20008000004 */
[----:B------:R-:W-:Y:S01]  /*ffe0*/  ISETP.GE.AND P2, PT, R5, R16, PT ;  /* 0x000000100500720c */ /* 0x000fe20003f46270 */
[----:B------:R-:W-:Y:S01]  /*fff0*/  IMAD.SHL.U32 R19, R19, 0x2, RZ ;  /* 0x0000000213137824 */ /* 0x000fe200078e00ff */
[----:B------:R-:W1:Y:S04]  /*10000*/  SHFL.IDX PT, R9, R11, 0x1, 0x1c1f ;  /* 0x003c1f000b097f89 */ /* 0x000e6800000e0000 */
[----:B------:R2:W3:Y:S02]  /*10010*/  SHFL.IDX PT, R14, R20, RZ, 0x1c1f ;  /* 0x001c1fff140e7589 */ /* 0x0004e400000e0000 */
[----:B------:R-:W-:Y:S02]  /*10020*/  SYNCS.ARRIVE.TRANS64.RED.A1T0 RZ, [UR4], RZ ;  /* 0x000000ffffff79a7 */ /* 0x000fe40008100404 */
        /* <DEDUP_REMOVED lines=10> */
[C---:B------:R-:W-:Y:S01]  /*100d0*/  VIADD R10, R19.reuse, 0x28 ;  /* 0x00000028130a7836 */ /* 0x040fe20000000000 */
[----:B------:R-:W-:Y:S01]  /*100e0*/  ISETP.GE.AND P0, PT, R8, UR4, PT ;  /* 0x0000000408007c0c */ /* 0x000fe2000bf06270 */
[----:B------:R-:W-:Y:S01]  /*100f0*/  VIADD R11, R19, 0x30 ;  /* 0x00000030130b7836 */ /* 0x000fe20000000000 */
[----:B------:R-:W-:Y:S01]  /*10100*/  ISETP.GE.AND P1, PT, R9, UR4, PT ;  /* 0x0000000409007c0c */ /* 0x000fe2000bf26270 */
[----:B------:R-:W-:-:S02]  /*10110*/  VIADD R12, R19, 0x38 ;  /* 0x00000038130c7836 */ /* 0x000fc40000000000 */
[----:B------:R-:W-:Y:S01]  /*10120*/  VIADD R13, R19, 0x40 ;  /* 0x00000040130d7836 */ /* 0x000fe20000000000 */
[----:B------:R-:W-:Y:S01]  /*10130*/  ISETP.GE.AND P4, PT, R11, UR4, PT ;  /* 0x000000040b007c0c */ /* 0x000fe2000bf86270 */
[C---:B------:R-:W-:Y:S01]  /*10140*/  VIADD R18, R19.reuse, 0x60 ;  /* 0x0000006013127836 */ /* 0x040fe20000000000 */
[----:B------:R-:W-:Y:S01]  /*10150*/  ISETP.GE.AND P5, PT, R12, UR4, PT ;  /* 0x000000040c007c0c */ /* 0x000fe2000bfa6270 */
[----:B---34-:R-:W-:Y:S01]  /*10160*/  @!P2 IMAD.WIDE R4, R19, 0x4, R14 ;  /* 0x000000041304a825 */ /* 0x018fe200078e020e */
[----:B------:R-:W-:Y:S02]  /*10170*/  ISETP.GE.AND P6, PT, R13, UR4, PT ;  /* 0x000000040d007c0c */ /* 0x000fe4000bfc6270 */
[----:B------:R-:W-:Y:S02]  /*10180*/  @!P3 LEA.HI R0, R0, R0, RZ, 0x1 ;  /* 0x000000000000b211 */ /* 0x000fe400078f08ff */
[----:B------:R0:W-:Y:S01]  /*10190*/  @!P2 ST.E.64 desc[UR44][R4.64], R2 ;  /* 0x000000020400a985 */ /* 0x0001e2000c101b2c */
[----:B------:R-:W-:-:S02]  /*101a0*/  @!P0 LEA.HI R8, R8, R8, RZ, 0x1 ;  /* 0x0000000808088211 */ /* 0x000fc400078f08ff */
[----:B------:R-:W-:Y:S01]  /*101b0*/  @!P3 LOP3.LUT R7, R0, 0xfffffffe, RZ, 0xc0, !PT ;  /* 0xfffffffe0007b812 */ /* 0x000fe200078ec0ff */
[----:B------:R-:W-:Y:S01]  /*101c0*/  VIADD R0, R19, 0x20 ;  /* 0x0000002013007836 */ /* 0x000fe20000000000 */
[----:B------:R-:W-:Y:S02]  /*101d0*/  @!P1 LEA.HI R9, R9, R9, RZ, 0x1 ;  /* 0x0000000909099211 */ /* 0x000fe400078f08ff */
[----:B------:R-:W-:Y:S01]  /*101e0*/  @!P4 LEA.HI R11, R11, R11, RZ, 0x1 ;  /* 0x0000000b0b0bc211 */ /* 0x000fe200078f08ff */
[----:B------:R-:W-:Y:S01]  /*101f0*/  @!P3 IMAD.WIDE R6, R7, 0x4, R14 ;  /* 0x000000040706b825 */ /* 0x000fe200078e020e */
[----:B------:R-:W-:Y:S02]  /*10200*/  ISETP.GE.AND P2, PT, R0, UR4, PT ;  /* 0x0000000400007c0c */ /* 0x000fe4000bf46270 */
[----:B------:R-:W-:Y:S02]  /*10210*/  @!P5 LEA.HI R12, R12, R12, RZ, 0x1 ;  /* 0x0000000c0c0cd211 */ /* 0x000fe400078f08ff */
[----:B------:R1:W-:Y:S01]  /*10220*/  @!P3 ST.E.64 desc[UR44][R6.64], R92 ;  /* 0x0000005c0600b985 */ /* 0x0003e2000c101b2c */
[----:B------:R-:W-:-:S02]  /*10230*/  ISETP.GE.AND P3, PT, R10, UR4, PT ;  /* 0x000000040a007c0c */ /* 0x000fc4000bf66270 */
[----:B0-----:R-:W-:Y:S02]  /*10240*/  @!P0 LOP3.LUT R3, R8, 0xfffffffe, RZ, 0xc0, !PT ;  /* 0xfffffffe08038812 */ /* 0x001fe400078ec0ff */
[----:B------:R-:W-:Y:S02]  /*10250*/  @!P1 LOP3.LUT R5, R9, 0xfffffffe, RZ, 0xc0, !PT ;  /* 0xfffffffe09059812 */ /* 0x000fe400078ec0ff */
[----:B------:R-:W-:Y:S01]  /*10260*/  @!P4 LOP3.LUT R11, R11, 0xfffffffe, RZ, 0xc0, !PT ;  /* 0xfffffffe0b0bc812 */ /* 0x000fe200078ec0ff */
[----:B------:R-:W-:Y:S01]  /*10270*/  @!P0 IMAD.WIDE R2, R3, 0x4, R14 ;  /* 0x0000000403028825 */ /* 0x000fe200078e020e */
[----:B------:R-:W-:-:S03]  /*10280*/  @!P2 LEA.HI R0, R0, R0, RZ, 0x1 ;  /* 0x000000000000a211 */ /* 0x000fc600078f08ff */
[--C-:B------:R-:W-:Y:S01]  /*10290*/  @!P1 IMAD.WIDE R4, R5, 0x4, R14.reuse ;  /* 0x0000000405049825 */ /* 0x100fe200078e020e */
[----:B------:R0:W-:Y:S01]  /*102a0*/  @!P0 ST.E.64 desc[UR44][R2.64], R96 ;  /* 0x0000006002008985 */ /* 0x0001e2000c101b2c */
[----:B------:R-:W-:Y:S02]  /*102b0*/  @!P3 LEA.HI R10, R10, R10, RZ, 0x1 ;  /* 0x0000000a0a0ab211 */ /* 0x000fe400078f08ff */
[----:B-1----:R-:W-:Y:S01]  /*102c0*/  @!P2 LOP3.LUT R7, R0, 0xfffffffe, RZ, 0xc0, !PT ;  /* 0xfffffffe0007a812 */ /* 0x002fe200078ec0ff */
[----:B------:R1:W-:Y:S01]  /*102d0*/  @!P1 ST.E.64 desc[UR44][R4.64], R100 ;  /* 0x0000006404009985 */ /* 0x0003e2000c101b2c */
[----:B------:R-:W-:Y:S02]  /*102e0*/  @!P3 LOP3.LUT R9, R10, 0xfffffffe, RZ, 0xc0, !PT ;  /* 0xfffffffe0a09b812 */ /* 0x000fe400078ec0ff */
[----:B------:R-:W-:Y:S01]  /*102f0*/  @!P6 LEA.HI R0, R13, R13, RZ, 0x1 ;  /* 0x0000000d0d00e211 */ /* 0x000fe200078f08ff */
[----:B------:R-:W-:Y:S01]  /*10300*/  @!P2 IMAD.WIDE R6, R7, 0x4, R14 ;  /* 0x000000040706a825 */ /* 0x000fe200078e020e */
[----:B------:R-:W-:-:S02]  /*10310*/  @!P5 LOP3.LUT R13, R12, 0xfffffffe, RZ, 0xc0, !PT ;  /* 0xfffffffe0c0dd812 */ /* 0x000fc400078ec0ff */
[----:B------:R-:W-:Y:S01]  /*10320*/  @!P6 LOP3.LUT R21, R0, 0xfffffffe, RZ, 0xc0, !PT ;  /* 0xfffffffe0015e812 */ /* 0x000fe200078ec0ff */
[----:B------:R-:W-:Y:S01]  /*10330*/  VIADD R0, R19, 0x48 ;  /* 0x0000004813007836 */ /* 0x000fe20000000000 */
[----:B------:R-:W-:Y:S01]  /*10340*/  @!P2 ST.E.64 desc[UR44][R6.64], R104 ;  /* 0x000000680600a985 */ /* 0x000fe2000c101b2c */
[----:B0-----:R-:W-:-:S03]  /*10350*/  @!P3 IMAD.WIDE R2, R9, 0x4, R14 ;  /* 0x000000040902b825 */ /* 0x001fc600078e020e */
[----:B------:R-:W-:Y:S01]  /*10360*/  ISETP.GE.AND P0, PT, R0, UR4, PT ;  /* 0x0000000400007c0c */ /* 0x000fe2000bf06270 */
[--C-:B-1----:R-:W-:Y:S01]  /*10370*/  @!P4 IMAD.WIDE R4, R11, 0x4, R14.reuse ;  /* 0x000000040b04c825 */ /* 0x102fe200078e020e */
[----:B------:R0:W-:Y:S01]  /*10380*/  @!P3 ST.E.64 desc[UR44][R2.64], R108 ;  /* 0x0000006c0200b985 */ /* 0x0001e2000c101b2c */
[----:B------:R-:W-:Y:S02]  /*10390*/  ISETP.GE.AND P3, PT, R18, UR4, PT ;  /* 0x0000000412007c0c */ /* 0x000fe4000bf66270 */
[--C-:B------:R-:W-:Y:S01]  /*103a0*/  @!P5 IMAD.WIDE R8, R13, 0x4, R14.reuse ;  /* 0x000000040d08d825 */ /* 0x100fe200078e020e */
[----:B------:R-:W-:Y:S03]  /*103b0*/  @!P4 ST.E.64 desc[UR44][R4.64], R112 ;  /* 0x000000700400c985 */ /* 0x000fe6000c101b2c */
[----:B------:R-:W-:Y:S01]  /*103c0*/  VIADD R12, R19, 0x50 ;  /* 0x00000050130c7836 */ /* 0x000fe20000000000 */
[----:B------:R1:W-:Y:S01]  /*103d0*/  @!P5 ST.E.64 desc[UR44][R8.64], R116 ;  /* 0x000000740800d985 */ /* 0x0003e2000c101b2c */
[----:B------:R-:W-:-:S02]  /*103e0*/  @!P6 IMAD.WIDE R10, R21, 0x4, R14 ;  /* 0x00000004150ae825 */ /* 0x000fc400078e020e */
[----:B------:R-:W-:Y:S02]  /*103f0*/  @!P0 LEA.HI R0, R0, R0, RZ, 0x1 ;  /* 0x0000000000008211 */ /* 0x000fe400078f08ff */
[C---:B------:R-:W-:Y:S01]  /*10400*/  VIADD R13, R19.reuse, 0x58 ;  /* 0x00000058130d7836 */ /* 0x040fe20000000000 */
[----:B------:R-:W-:Y:S01]  /*10410*/  ISETP.GE.AND P1, PT, R12, UR4, PT ;  /* 0x000000040c007c0c */ /* 0x000fe2000bf26270 */
[C---:B0-----:R-:W-:Y:S01]  /*10420*/  VIADD R3, R19.reuse, 0x78 ;  /* 0x0000007813037836 */ /* 0x041fe20000000000 */
[----:B------:R0:W-:Y:S01]  /*10430*/  @!P6 ST.E.64 desc[UR44][R10.64], R120 ;  /* 0x000000780a00e985 */ /* 0x0001e2000c101b2c */
[----:B------:R-:W-:Y:S01]  /*10440*/  VIADD R6, R19, 0x68 ;  /* 0x0000006813067836 */ /* 0x000fe20000000000 */
[----:B------:R-:W-:Y:S01]  /*10450*/  ISETP.GE.AND P2, PT, R13, UR4, PT ;  /* 0x000000040d007c0c */ /* 0x000fe2000bf46270 */
[----:B------:R-:W-:Y:S01]  /*10460*/  VIADD R7, R19, 0x70 ;  /* 0x0000007013077836 */ /* 0x000fe20000000000 */
[----:B------:R-:W-:Y:S02]  /*10470*/  ISETP.GE.AND P6, PT, R3, UR4, PT ;  /* 0x0000000403007c0c */ /* 0x000fe4000bfc6270 */
[----:B------:R-:W-:-:S02]  /*10480*/  ISETP.GE.AND P4, PT, R6, UR4, PT ;  /* 0x0000000406007c0c */ /* 0x000fc4000bf86270 */
[----:B------:R-:W-:Y:S02]  /*10490*/  ISETP.GE.AND P5, PT, R7, UR4, PT ;  /* 0x0000000407007c0c */ /* 0x000fe4000bfa6270 */
[----:B------:R-:W-:Y:S02]  /*104a0*/  @!P3 LEA.HI R18, R18, R18, RZ, 0x1 ;  /* 0x000000121212b211 */ /* 0x000fe400078f08ff */
[----:B------:R-:W-:Y:S02]  /*104b0*/  @!P1 LEA.HI R12, R12, R12, RZ, 0x1 ;  /* 0x0000000c0c0c9211 */ /* 0x000fe400078f08ff */
[----:B-1----:R-:W-:Y:S02]  /*104c0*/  @!P3 LOP3.LUT R9, R18, 0xfffffffe, RZ, 0xc0, !PT ;  /* 0xfffffffe1209b812 */ /* 0x002fe400078ec0ff */
[----:B------:R-:W-:Y:S02]  /*104d0*/  @!P2 LEA.HI R13, R13, R13, RZ, 0x1 ;  /* 0x0000000d0d0da211 */ /* 0x000fe400078f08ff */
[----:B------:R-:W-:Y:S01]  /*104e0*/  @!P6 LEA.HI R4, R3, R3, RZ, 0x1 ;  /* 0x000000030304e211 */ /* 0x000fe200078f08ff */
[----:B------:R-:W-:Y:S01]  /*104f0*/  @!P3 IMAD.WIDE R8, R9, 0x4, R14 ;  /* 0x000000040908b825 */ /* 0x000fe200078e020e */
[----:B------:R-:W-:-:S02]  /*10500*/  @!P4 LEA.HI R6, R6, R6, RZ, 0x1 ;  /* 0x000000060606c211 */ /* 0x000fc400078f08ff */
[----:B------:R-:W-:Y:S02]  /*10510*/  @!P5 LEA.HI R2, R7, R7, RZ, 0x1 ;  /* 0x000000070702d211 */ /* 0x000fe400078f08ff */
[----:B------:R-:W-:Y:S02]  /*10520*/  @!P0 LOP3.LUT R3, R0, 0xfffffffe, RZ, 0xc0, !PT ;  /* 0xfffffffe00038812 */ /* 0x000fe400078ec0ff */
[----:B------:R-:W-:Y:S02]  /*10530*/  @!P1 LOP3.LUT R5, R12, 0xfffffffe, RZ, 0xc0, !PT ;  /* 0xfffffffe0c059812 */ /* 0x000fe400078ec0ff */
[----:B------:R-:W-:Y:S02]  /*10540*/  @!P2 LOP3.LUT R7, R13, 0xfffffffe, RZ, 0xc0, !PT ;  /* 0xfffffffe0d07a812 */ /* 0x000fe400078ec0ff */
[----:B0-----:R-:W-:Y:S02]  /*10550*/  @!P4 LOP3.LUT R11, R6, 0xfffffffe, RZ, 0xc0, !PT ;  /* 0xfffffffe060bc812 */ /* 0x001fe400078ec0ff */
[----:B------:R-:W-:Y:S01]  /*10560*/  @!P5 LOP3.LUT R13, R2, 0xfffffffe, RZ, 0xc0, !PT ;  /* 0xfffffffe020dd812 */ /* 0x000fe200078ec0ff */
[----:B------:R-:W-:Y:S01]  /*10570*/  @!P0 IMAD.WIDE R2, R3, 0x4, R14 ;  /* 0x0000000403028825 */ /* 0x000fe200078e020e */
[----:B------:R-:W-:-:S03]  /*10580*/  @!P6 LOP3.LUT R21, R4, 0xfffffffe, RZ, 0xc0, !PT ;  /* 0xfffffffe0415e812 */ /* 0x000fc600078ec0ff */
        /* <DEDUP_REMOVED lines=12> */
.L_x_1031:
[----:B------:R-:W-:Y:S05]  /*10650*/  BSYNC B0 ;  /* 0x0000000000007941 */ /* 0x000fea0003800000 */
.L_x_1030:
[----:B------:R-:W-:Y:S01]  /*10660*/  ISETP.GE.AND P0, PT, R17, R16, PT ;  /* 0x000000101100720c */ /* 0x000fe20003f06270 */
[----:B0-----:R0:W1:Y:S04]  /*10670*/  SHFL.IDX PT, R13, R22, 0x1, 0x1c1f ;  /* 0x003c1f00160d7f89 */ /* 0x00106800000e0000 */
[----:B------:R0:W0:Y:S08]  /*10680*/  SHFL.IDX PT, R12, R20, 0x1, 0x1c1f ;  /* 0x003c1f00140c7f89 */ /* 0x00003000000e0000 */
[----:B------:R-:W-:Y:S05]  /*10690*/  @P0 BRA `(.L_x_950) ;  /* 0x0000004800040947 */ /* 0x000fea0003800000 */
[----:B------:R-:W-:Y:S01]  /*106a0*/  ULDC UR4, c[0x0][0xac8] ;  /* 0x0002b20000047ab9 */ /* 0x000fe20000000800 */
[C---:B--2---:R-:W-:Y:S01]  /*106b0*/  VIADD R0, R19.reuse, 0x8 ;  /* 0x0000000813007836 */ /* 0x044fe20000000000 */
[C---:B------:R-:W-:Y:S01]  /*106c0*/  ISETP.GE.AND P0, PT, R19.reuse, UR4, PT ;  /* 0x0000000413007c0c */ /* 0x040fe2000bf06270 */
[C---:B------:R-:W-:Y:S02]  /*106d0*/  VIADD R4, R19.reuse, 0x10 ;  /* 0x0000001013047836 */ /* 0x040fe40000000000 */
[C---:B------:R-:W-:Y:S01]  /*106e0*/  VIADD R6, R19.reuse, 0x18 ;  /* 0x0000001813067836 */ /* 0x040fe20000000000 */
[----:B------:R-:W-:Y:S01]  /*106f0*/  ISETP.GE.AND P5, PT, R0, UR4, PT ;  /* 0x0000000400007c0c */ /* 0x000fe2000bfa6270 */
[C---:B------:R-:W-:Y:S01]  /*10700*/  VIADD R8, R19.reuse, 0x20 ;  /* 0x0000002013087836 */ /* 0x040fe20000000000 */
[----:B------:R-:W-:Y:S01]  /*10710*/  ISETP.GE.AND P6, PT, R4, UR4, PT ;  /* 0x0000000404007c0c */ /* 0x000fe2000bfc6270 */
[C---:B------:R-:W-:Y:S02]  /*10720*/  VIADD R9, R19.reuse, 0x28 ;  /* 0x0000002813097836 */ /* 0x040fe40000000000 */
[C---:B------:R-:W-:Y:S01]  /*10730*/  VIADD R10, R19.reuse, 0x30 ;  /* 0x00000030130a7836 */ /* 0x040fe20000000000 */
[----:B------:R-:W-:Y:S01]  /*10740*/  ISETP.GE.AND P4, PT, R8, UR4, PT ;  /* 0x0000000408007c0c */ /* 0x000fe2000bf86270 */
[----:B------:R-:W-:Y:S01]  /*10750*/  VIADD R11, R19, 0x38 ;  /* 0x00000038130b7836 */ /* 0x000fe20000000000 */
[----:B------:R-:W-:Y:S01]  /*10760*/  ISETP.GE.AND P3, PT, R9, UR4, PT ;  /* 0x0000000409007c0c */ /* 0x000fe2000bf66270 */
[----:B01----:R-:W-:Y:S01]  /*10770*/  @!P0 IMAD.WIDE R2, R19, 0x4, R12 ;  /* 0x0000000413028825 */ /* 0x003fe200078e020c */
[----:B------:R-:W-:-:S02]  /*10780*/  ISETP.GE.AND P2, PT, R10, UR4, PT ;  /* 0x000000040a007c0c */ /* 0x000fc4000bf46270 */
[----:B------:R-:W-:Y:S01]  /*10790*/  ISETP.GE.AND P1, PT, R11, UR4, PT ;  /* 0x000000040b007c0c */ /* 0x000fe2000bf26270 */
[C---:B------:R-:W-:Y:S01]  /*107a0*/  VIADD R16, R19.reuse, 0x40 ;  /* 0x0000004013107836 */ /* 0x040fe20000000000 */
[----:B------:R0:W-:Y:S01]  /*107b0*/  @!P0 ST.E.64 desc[UR44][R2.64], R90 ;  /* 0x0000005a02008985 */ /* 0x0001e2000c101b2c */
[----:B------:R-:W-:Y:S01]  /*107c0*/  ISETP.GE.AND P0, PT, R6, UR4, PT ;  /* 0x0000000406007c0c */ /* 0x000fe2000bf06270 */
[C---:B------:R-:W-:Y:S01]  /*107d0*/  VIADD R18, R19.reuse, 0x48 ;  /* 0x0000004813127836 */ /* 0x040fe20000000000 */
[----:B------:R-:W-:Y:S01]  /*107e0*/  @!P5 LEA.HI R0, R0, R0, RZ, 0x1 ;  /* 0x000000000000d211 */ /* 0x000fe200078f08ff */
[----:B------:R-:W-:Y:S01]  /*107f0*/  VIADD R20, R19, 0x70 ;  /* 0x0000007013147836 */ /* 0x000fe20000000000 */
        /* <DEDUP_REMOVED lines=9> */
[----:B---3--:R-:W-:Y:S01]  /*10890*/  @!P1 LEA.HI R14, R11, R11, RZ, 0x1 ;  /* 0x0000000b0b0e9211 */ /* 0x008fe200078f08ff */
[----:B------:R0:W-:Y:S01]  /*108a0*/  @!P5 ST.E.64 desc[UR44][R2.64], R94 ;  /* 0x0000005e0200d985 */ /* 0x0001e2000c101b2c */
[----:B------:R-:W-:-:S02]  /*108b0*/  @!P0 LOP3.LUT R7, R6, 0xfffffffe, RZ, 0xc0, !PT ;  /* 0xfffffffe06078812 */ /* 0x000fc400078ec0ff */
[----:B------:R-:W-:Y:S01]  /*108c0*/  @!P4 LOP3.LUT R9, R8, 0xfffffffe, RZ, 0xc0, !PT ;  /* 0xfffffffe0809c812 */ /* 0x000fe200078ec0ff */
[----:B------:R1:W-:Y:S01]  /*108d0*/  @!P6 ST.E.64 desc[UR44][R4.64], R98 ;  /* 0x000000620400e985 */ /* 0x0003e2000c101b2c */
[----:B------:R-:W-:Y:S01]  /*108e0*/  @!P3 LOP3.LUT R11, R0, 0xfffffffe, RZ, 0xc0, !PT ;  /* 0xfffffffe000bb812 */ /* 0x000fe200078ec0ff */
[C---:B------:R-:W-:Y:S01]  /*108f0*/  VIADD R0, R19.reuse, 0x50 ;  /* 0x0000005013007836 */ /* 0x040fe20000000000 */
[----:B----4-:R-:W-:Y:S02]  /*10900*/  @!P2 LOP3.LUT R15, R10, 0xfffffffe, RZ, 0xc0, !PT ;  /* 0xfffffffe0a0fa812 */ /* 0x010fe400078ec0ff */
[----:B------:R-:W-:Y:S01]  /*10910*/  @!P1 LOP3.LUT R17, R14, 0xfffffffe, RZ, 0xc0, !PT ;  /* 0xfffffffe0e119812 */ /* 0x000fe200078ec0ff */
[----:B------:R-:W-:Y:S01]  /*10920*/  VIADD R14, R19, 0x58 ;  /* 0x00000058130e7836 */ /* 0x000fe20000000000 */
[----:B------:R-:W-:Y:S02]  /*10930*/  ISETP.GE.AND P5, PT, R16, UR4, PT ;  /* 0x0000000410007c0c */ /* 0x000fe4000bfa6270 */
[----:B------:R-:W-:Y:S01]  /*10940*/  ISETP.GE.AND P6, PT, R18, UR4, PT ;  /* 0x0000000412007c0c */ /* 0x000fe2000bfc6270 */
[----:B0-----:R-:W-:-:S04]  /*10950*/  @!P0 IMAD.WIDE R2, R7, 0x4, R12 ;  /* 0x0000000407028825 */ /* 0x001fc800078e020c */
[--C-:B-1----:R-:W-:Y:S01]  /*10960*/  @!P4 IMAD.WIDE R4, R9, 0x4, R12.reuse ;  /* 0x000000040904c825 */ /* 0x102fe200078e020c */
[----:B------:R0:W-:Y:S01]  /*10970*/  @!P0 ST.E.64 desc[UR44][R2.64], R102 ;  /* 0x0000006602008985 */ /* 0x0001e2000c101b2c */
[----:B------:R-:W-:Y:S02]  /*10980*/  ISETP.GE.AND P0, PT, R0, UR4, PT ;  /* 0x0000000400007c0c */ /* 0x000fe4000bf06270 */
[--C-:B------:R-:W-:Y:S01]  /*10990*/  @!P3 IMAD.WIDE R6, R11, 0x4, R12.reuse ;  /* 0x000000040b06b825 */ /* 0x100fe200078e020c */
[----:B------:R1:W-:Y:S01]  /*109a0*/  @!P4 ST.E.64 desc[UR44][R4.64], R106 ;  /* 0x0000006a0400c985 */ /* 0x0003e2000c101b2c */
[----:B------:R-:W-:Y:S02]  /*109b0*/  ISETP.GE.AND P4, PT, R20, UR4, PT ;  /* 0x0000000414007c0c */ /* 0x000fe4000bf86270 */
[----:B------:R-:W-:Y:S01]  /*109c0*/  @!P2 IMAD.WIDE R8, R15, 0x4, R12 ;  /* 0x000000040f08a825 */ /* 0x000fe200078e020c */
[----:B------:R2:W-:Y:S01]  /*109d0*/  @!P3 ST.E.64 desc[UR44][R6.64], R110 ;  /* 0x0000006e0600b985 */ /* 0x0005e2000c101b2c */
[----:B------:R-:W-:-:S02]  /*109e0*/  @!P5 LEA.HI R16, R16, R16, RZ, 0x1 ;  /* 0x000000101010d211 */ /* 0x000fc400078f08ff */
[----:B------:R-:W-:Y:S01]  /*109f0*/  @!P1 IMAD.WIDE R10, R17, 0x4, R12 ;  /* 0x00000004110a9825 */ /* 0x000fe200078e020c */
[----:B------:R3:W-:Y:S01]  /*10a00*/  @!P2 ST.E.64 desc[UR44][R8.64], R114 ;  /* 0x000000720800a985 */ /* 0x0007e2000c101b2c */
[----:B------:R-:W-:Y:S02]  /*10a10*/  @!P6 LEA.HI R18, R18, R18, RZ, 0x1 ;  /* 0x000000121212e211 */ /* 0x000fe400078f08ff */
[C---:B------:R-:W-:Y:S01]  /*10a20*/  VIADD R15, R19.reuse, 0x60 ;  /* 0x00000060130f7836 */ /* 0x040fe20000000000 */
[----:B------:R4:W-:Y:S01]  /*10a30*/  @!P1 ST.E.64 desc[UR44][R10.64], R118 ;  /* 0x000000760a009985 */ /* 0x0009e2000c101b2c */
[C---:B------:R-:W-:Y:S01]  /*10a40*/  VIADD R17, R19.reuse, 0x68 ;  /* 0x0000006813117836 */ /* 0x040fe20000000000 */
[----:B------:R-:W-:Y:S01]  /*10a50*/  ISETP.GE.AND P1, PT, R14, UR4, PT ;  /* 0x000000040e007c0c */ /* 0x000fe2000bf26270 */
[----:B------:R-:W-:Y:S01]  /*10a60*/  VIADD R19, R19, 0x78 ;  /* 0x0000007813137836 */ /* 0x000fe20000000000 */
[----:B------:R-:W-:Y:S02]  /*10a70*/  ISETP.GE.AND P2, PT, R15, UR4, PT ;  /* 0x000000040f007c0c */ /* 0x000fe4000bf46270 */
[----:B------:R-:W-:-:S02]  /*10a80*/  ISETP.GE.AND P3, PT, R17, UR4, PT ;  /* 0x0000000411007c0c */ /* 0x000fc4000bf66270 */
[----:B0-----:R-:W-:Y:S02]  /*10a90*/  @!P5 LOP3.LUT R3, R16, 0xfffffffe, RZ, 0xc0, !PT ;  /* 0xfffffffe1003d812 */ /* 0x001fe400078ec0ff */
[----:B-1----:R-:W-:Y:S02]  /*10aa0*/  @!P6 LOP3.LUT R5, R18, 0xfffffffe, RZ, 0xc0, !PT ;  /* 0xfffffffe1205e812 */ /* 0x002fe400078ec0ff */
[----:B------:R-:W-:Y:S01]  /*10ab0*/  @!P0 LEA.HI R0, R0, R0, RZ, 0x1 ;  /* 0x0000000000008211 */ /* 0x000fe200078f08ff */
[--C-:B------:R-:W-:Y:S01]  /*10ac0*/  @!P5 IMAD.WIDE R2, R3, 0x4, R12.reuse ;  /* 0x000000040302d825 */ /* 0x100fe200078e020c */
[----:B------:R-:W-:Y:S02]  /*10ad0*/  @!P4 LEA.HI R20, R20, R20, RZ, 0x1 ;  /* 0x000000141414c211 */ /* 0x000fe400078f08ff */
[----:B------:R-:W-:Y:S01]  /*10ae0*/  @!P1 LEA.HI R14, R14, R14, RZ, 0x1 ;  /* 0x0000000e0e0e9211 */ /* 0x000fe200078f08ff */
[----:B------:R-:W-:Y:S01]  /*10af0*/  @!P6 IMAD.WIDE R4, R5, 0x4, R12 ;  /* 0x000000040504e825 */ /* 0x000fe200078e020c */
[----:B------:R-:W-:Y:S01]  /*10b00*/  @!P2 LEA.HI R15, R15, R15, RZ, 0x1 ;  /* 0x0000000f0f0fa211 */ /* 0x000fe200078f08ff */
[----:B------:R0:W-:Y:S01]  /*10b10*/  @!P5 ST.E.64 desc[UR44][R2.64], R122 ;  /* 0x0000007a0200d985 */ /* 0x0001e2000c101b2c */
[----:B------:R-:W-:-:S02]  /*10b20*/  @!P3 LEA.HI R17, R17, R17, RZ, 0x1 ;  /* 0x000000111111b211 */ /* 0x000fc400078f08ff */
[----:B--2---:R-:W-:Y:S01]  /*10b30*/  @!P0 LOP3.LUT R7, R0, 0xfffffffe, RZ, 0xc0, !PT ;  /* 0xfffffffe00078812 */ /* 0x004fe200078ec0ff */
[----:B------:R1:W-:Y:S01]  /*10b40*/  @!P6 ST.E.64 desc[UR44][R4.64], R126 ;  /* 0x0000007e0400e985 */ /* 0x0003e2000c101b2c */
[----:B---3--:R-:W-:Y:S02]  /*10b50*/  @!P1 LOP3.LUT R9, R14, 0xfffffffe, RZ, 0xc0, !PT ;  /* 0xfffffffe0e099812 */ /* 0x008fe400078ec0ff */
[----:B------:R-:W-:Y:S02]  /*10b60*/  @!P2 LOP3.LUT R15, R15, 0xfffffffe, RZ, 0xc0, !PT ;  /* 0xfffffffe0f0fa812 */ /* 0x000fe400078ec0ff */
[----:B------:R-:W-:Y:S02]  /*10b70*/  @!P3 LOP3.LUT R17, R17, 0xfffffffe, RZ, 0xc0, !PT ;  /* 0xfffffffe1111b812 */ /* 0x000fe400078ec0ff */
[----:B----4-:R-:W-:Y:S01]  /*10b80*/  @!P4 LOP3.LUT R11, R20, 0xfffffffe, RZ, 0xc0, !PT ;  /* 0xfffffffe140bc812 */ /* 0x010fe200078ec0ff */
[----:B0-----:R-:W-:-:S04]  /*10b90*/  @!P0 IMAD.WIDE R2, R7, 0x4, R12 ;  /* 0x0000000407028825 */ /* 0x001fc800078e020c */
[--C-:B-1----:R-:W-:Y:S01]  /*10ba0*/  @!P1 IMAD.WIDE R4, R9, 0x4, R12.reuse ;  /* 0x0000000409049825 */ /* 0x102fe200078e020c */
[----:B------:R0:W-:Y:S01]  /*10bb0*/  @!P0 ST.E.64 desc[UR44][R2.64], R130 ;  /* 0x0000008202008985 */ /* 0x0001e2000c101b2c */
[----:B------:R-:W-:Y:S02]  /*10bc0*/  ISETP.GE.AND P0, PT, R19, UR4, PT ;  /* 0x0000000413007c0c */ /* 0x000fe4000bf06270 */
[--C-:B------:R-:W-:Y:S01]  /*10bd0*/  @!P2 IMAD.WIDE R6, R15, 0x4, R12.reuse ;  /* 0x000000040f06a825 */ /* 0x100fe200078e020c */
[----:B------:R0:W-:Y:S03]  /*10be0*/  @!P1 ST.E.64 desc[UR44][R4.64], R134 ;  /* 0x0000008604009985 */ /* 0x0001e6000c101b2c */
[--C-:B------:R-:W-:Y:S01]  /*10bf0*/  @!P3 IMAD.WIDE R8, R17, 0x4, R12.reuse ;  /* 0x000000041108b825 */ /* 0x100fe200078e020c */
[----:B------:R0:W-:Y:S03]  /*10c00*/  @!P2 ST.E.64 desc[UR44][R6.64], R138 ;  /* 0x0000008a0600a985 */ /* 0x0001e6000c101b2c */
[----:B------:R-:W-:Y:S01]  /*10c10*/  @!P4 IMAD.WIDE R10, R11, 0x4, R12 ;  /* 0x000000040b0ac825 */ /* 0x000fe200078e020c */
[----:B------:R0:W-:Y:S04]  /*10c20*/  @!P3 ST.E.64 desc[UR44][R8.64], R142 ;  /* 0x0000008e0800b985 */ /* 0x0001e8000c101b2c */
[----:B------:R0:W-:Y:S01]  /*10c30*/  @!P4 ST.E.64 desc[UR44][R10.64], R146 ;  /* 0x000000920a00c985 */ /* 0x0001e2000c101b2c */
[----:B------:R-:W-:Y:S05]  /*10c40*/  @P0 BRA `(.L_x_950) ;  /* 0x0000004000980947 */ /* 0x000fea0003800000 */
[----:B------:R-:W-:-:S04]  /*10c50*/  LEA.HI R19, R19, R19, RZ, 0x1 ;  /* 0x0000001313137211 */ /* 0x000fc800078f08ff */
[----:B0-----:R-:W-:-:S05]  /*10c60*/  LOP3.LUT R3, R19, 0xfffffffe, RZ, 0xc0, !PT ;  /* 0xfffffffe13037812 */ /* 0x001fca00078ec0ff */
[----:B------:R-:W-:-:S05]  /*10c70*/  IMAD.WIDE R2, R3, 0x4, R12 ;  /* 0x0000000403027825 */ /* 0x000fca00078e020c */
[----:B------:R0:W-:Y:S01]  /*10c80*/  ST.E.64 desc[UR44][R2.64], R150 ;  /* 0x0000009602007985 */ /* 0x0001e2000c101b2c */
[----:B------:R-:W-:Y:S05]  /*10c90*/  BRA `(.L_x_950) ;  /* 0x0000004000847947 */ /* 0x000fea0003800000 */
.L_x_1029:
        /* <DEDUP_REMOVED lines=8> */
[----:B-1----:R-:W-:Y:S02]  /*10d20*/  IMAD R3, R6, UR4, RZ ;  /* 0x0000000406037c24 */ /* 0x002fe4000f8e02ff */
[----:B------:R-:W-:-:S05]  /*10d30*/  VIADD R0, R0, 0xffffff80 ;  /* 0xffffff8000007836 */ /* 0x000fca0000000000 */
[----:B------:R-:W-:-:S13]  /*10d40*/  ISETP.GE.AND P0, PT, R0, R3, PT ;  /* 0x000000030000720c */ /* 0x000fda0003f06270 */
[----:B------:R-:W-:Y:S05]  /*10d50*/  @P0 BRA `(.L_x_950) ;  /* 0x0000004000540947 */ /* 0x000fea0003800000 */
[----:B------:R-:W-:Y:S01]  /*10d60*/  ISETP.NE.AND P0, PT, R6, 0x1, PT ;  /* 0x000000010600780c */ /* 0x000fe20003f05270 */
[----:B------:R-:W0:Y:S01]  /*10d70*/  S2UR UR4, SR_CTAID.Z ;  /* 0x00000000000479c3 */ /* 0x000e220000002700 */
[----:B------:R-:W-:Y:S01]  /*10d80*/  SHF.R.S32.HI R5, RZ, 0x1f, R18 ;  /* 0x0000001fff057819 */ /* 0x000fe20000011412 */
[----:B------:R-:W-:Y:S02]  /*10d90*/  ULDC.64 UR6, c[0x0][0xbd0] ;  /* 0x0002f40000067ab9 */ /* 0x000fe40000000a00 */
[----:B------:R-:W-:-:S04]  /*10da0*/  IMAD.WIDE.U32 R2, R18, UR6, RZ ;  /* 0x0000000612027c25 */ /* 0x000fc8000f8e00ff */
[----:B------:R-:W1:Y:S01]  /*10db0*/  LDC.64 R12, c[0x0][0xbd8] ;  /* 0x0002f600ff0c7b82 */ /* 0x000e620000000a00 */
[----:B------:R-:W-:-:S04]  /*10dc0*/  IMAD R5, R5, UR6, RZ ;  /* 0x0000000605057c24 */ /* 0x000fc8000f8e02ff */
[----:B------:R-:W-:Y:S02]  /*10dd0*/  IMAD R5, R18, UR7, R5 ;  /* 0x0000000712057c24 */ /* 0x000fe4000f8e0205 */
[----:B------:R-:W-:Y:S01]  /*10de0*/  IMAD.MOV R18, RZ, RZ, -R18 ;  /* 0x000000ffff127224 */ /* 0x000fe200078e0a12 */
[----:B------:R-:W2:Y:S01]  /*10df0*/  @P0 LDC R9, c[0x0][0xbec] ;  /* 0x0002fb00ff090b82 */ /* 0x000ea20000000800 */
[----:B------:R-:W-:Y:S02]  /*10e00*/  IMAD.IADD R3, R3, 0x1, R5 ;  /* 0x0000000103037824 */ /* 0x000fe400078e0205 */
[----:B------:R-:W-:-:S05]  /*10e10*/  IMAD.MOV.U32 R5, RZ, RZ, R0 ;  /* 0x000000ffff057224 */ /* 0x000fca00078e0000 */
[----:B------:R-:W3:Y:S01]  /*10e20*/  S2UR UR8, SR_CTAID.Y ;  /* 0x00000000000879c3 */ /* 0x000ee20000002600 */
[----:B0-----:R-:W-:-:S07]  /*10e30*/  USHF.R.S32.HI UR5, URZ, 0x1f, UR4 ;  /* 0x0000001f3f057899 */ /* 0x001fce0008011404 */
[----:B------:R-:W3:Y:S01]  /*10e40*/  LDC R7, c[0x0][0xc50] ;  /* 0x00031400ff077b82 */ /* 0x000ee20000000800 */
[C---:B-1----:R-:W-:Y:S02]  /*10e50*/  IMAD R8, R12.reuse, UR5, RZ ;  /* 0x000000050c087c24 */ /* 0x042fe4000f8e02ff */
[----:B------:R-:W-:-:S04]  /*10e60*/  IMAD.WIDE.U32 R2, R12, UR4, R2 ;  /* 0x000000040c027c25 */ /* 0x000fc8000f8e0002 */
[----:B------:R-:W-:Y:S01]  /*10e70*/  IMAD R13, R13, UR4, R8 ;  /* 0x000000040d0d7c24 */ /* 0x000fe2000f8e0208 */
[----:B------:R-:W0:Y:S01]  /*10e80*/  @P0 LDC R11, c[0x0][0xbf0] ;  /* 0x0002fc00ff0b0b82 */ /* 0x000e220000000800 */
[----:B--2---:R-:W-:Y:S01]  /*10e90*/  @P0 IMAD.HI.U32 R4, R0, R9, RZ ;  /* 0x0000000900040227 */ /* 0x004fe200078e00ff */
[----:B------:R-:W-:-:S03]  /*10ea0*/  ULDC.64 UR4, c[0x0][0xbe0] ;  /* 0x0002f80000047ab9 */ /* 0x000fc60000000a00 */
[----:B------:R-:W-:Y:S02]  /*10eb0*/  IMAD.IADD R3, R13, 0x1, R3 ;  /* 0x000000010d037824 */ /* 0x000fe400078e0203 */
[----:B---3--:R-:W-:-:S04]  /*10ec0*/  IMAD R9, R7, R18, UR8 ;  /* 0x0000000807097e24 */ /* 0x008fc8000f8e0212 */
[----:B------:R-:W-:Y:S01]  /*10ed0*/  IMAD.WIDE.U32 R2, R9, UR4, R2 ;  /* 0x0000000409027c25 */ /* 0x000fe2000f8e0002 */
[----:B0-----:R-:W-:Y:S02]  /*10ee0*/  @P0 SHF.R.U32.HI R5, RZ, R11, R4 ;  /* 0x0000000bff050219 */ /* 0x001fe40000011604 */
[----:B------:R-:W-:Y:S02]  /*10ef0*/  SHF.R.S32.HI R4, RZ, 0x1f, R9 ;  /* 0x0000001fff047819 */ /* 0x000fe40000011409 */
[----:B------:R-:W-:Y:S01]  /*10f00*/  IADD3 R2, P0, R5, R2, RZ ;  /* 0x0000000205027210 */ /* 0x000fe20007f1e0ff */
[----:B------:R-:W-:Y:S02]  /*10f10*/  IMAD.MOV R7, RZ, RZ, -R5 ;  /* 0x000000ffff077224 */ /* 0x000fe400078e0a05 */
[----:B------:R-:W-:Y:S02]  /*10f20*/  IMAD R4, R4, UR4, RZ ;  /* 0x0000000404047c24 */ /* 0x000fe4000f8e02ff */
[----:B------:R-:W-:-:S02]  /*10f30*/  IMAD R7, R6, R7, R0 ;  /* 0x0000000706077224 */ /* 0x000fc400078e0200 */
[----:B------:R-:W-:Y:S01]  /*10f40*/  IMAD R4, R9, UR5, R4 ;  /* 0x0000000509047c24 */ /* 0x000fe2000f8e0204 */
[----:B------:R-:W-:Y:S01]  /*10f50*/  SHF.R.S32.HI R9, RZ, 0x1f, R5 ;  /* 0x0000001fff097819 */ /* 0x000fe20000011405 */
[----:B------:R-:W-:Y:S01]  /*10f60*/  ULDC.64 UR4, c[0x0][0xbc8] ;  /* 0x0002f20000047ab9 */ /* 0x000fe20000000a00 */
[----:B------:R-:W-:Y:S02]  /*10f70*/  SHF.R.S32.HI R0, RZ, 0x1f, R7 ;  /* 0x0000001fff007819 */ /* 0x000fe40000011407 */
[----:B------:R-:W-:-:S03]  /*10f80*/  IADD3.X R3, R9, R3, R4, P0, !PT ;  /* 0x0000000309037210 */ /* 0x000fc600007fe404 */
[----:B------:R-:W-:Y:S02]  /*10f90*/  IMAD R0, R0, UR4, RZ ;  /* 0x0000000400007c24 */ /* 0x000fe4000f8e02ff */
[----:B------:R-:W-:-:S04]  /*10fa0*/  IMAD.WIDE.U32 R2, R7, UR4, R2 ;  /* 0x0000000407027c25 */ /* 0x000fc8000f8e0002 */
[----:B------:R-:W-:Y:S01]  /*10fb0*/  IMAD R5, R7, UR5, R0 ;  /* 0x0000000507057c24 */ /* 0x000fe2000f8e0200 */
[----:B------:R-:W-:Y:S02]  /*10fc0*/  ULDC.64 UR4, c[0x0][0xba8] ;  /* 0x0002ea0000047ab9 */ /* 0x000fe40000000a00 */
[----:B------:R-:W-:Y:S01]  /*10fd0*/  LEA R4, P0, R2, UR4, 0x2 ;  /* 0x0000000402047c11 */ /* 0x000fe2000f8010ff */
[----:B------:R-:W-:-:S05]  /*10fe0*/  IMAD.IADD R3, R3, 0x1, R5 ;  /* 0x0000000103037824 */ /* 0x000fca00078e0205 */
[----:B------:R-:W-:Y:S01]  /*10ff0*/  LEA.HI.X R5, R2, UR5, R3, 0x2, P0 ;  /* 0x0000000502057c11 */ /* 0x000fe200080f1403 */
[----:B------:R-:W-:-:S05]  /*11000*/  IMAD.MOV.U32 R3, RZ, RZ, -0x800000 ;  /* 0xff800000ff037424 */ /* 0x000fca00078e00ff */
[----:B------:R0:W-:Y:S01]  /*11010*/  STG.E desc[UR44][R4.64], R3 ;  /* 0x0000000304007986 */ /* 0x0001e2000c10192c */
[----:B------:R-:W-:Y:S05]  /*11020*/  BRA `(.L_x_950) ;  /* 0x0000003c00a07947 */ /* 0x000fea0003800000 */
.L_x_948:
[----:B------:R-:W-:-:S08]  /*11030*/  NOP ;  /* 0x0000000000007918 */ /* 0x000fd00000000000 */
[----:B--2---:R-:W0:-:S00]  /*11040*/  USETMAXREG.DEALLOC.CTAPOOL 0x18 ;  /* 0x00000018000079c8 */ /* 0x004e0000080e0500 */
        /* <DEDUP_REMOVED lines=16> */
.L_x_1032:
[----:B------:R-:W-:Y:S01]  /*11150*/  ULDC UR7, c[0x0][0xc50] ;  /* 0x0003140000077ab9 */ /* 0x000fe20000000800 */
[----:B------:R-:W-:Y:S01]  /*11160*/  UMOV UR36, UR6 ;  /* 0x0000000600247c82 */ /* 0x000fe20008000000 */
[----:B------:R-:W-:-:S11]  /*11170*/  UISETP.NE.AND UP0, UPT, UR7, 0x1, UPT ;  /* 0x000000010700788c */ /* 0x000fd6000bf05270 */
[----:B------:R-:W-:Y:S01]  /*11180*/  @UP0 ULDC UR4, c[0x0][0xc54] ;  /* 0x0003150000040ab9 */ /* 0x000fe20000000800 */
[----:B------:R-:W-:Y:S01]  /*11190*/  @UP0 ULDC UR8, c[0x0][0xc58] ;  /* 0x0003160000080ab9 */ /* 0x000fe20000000800 */
[----:B------:R-:W-:-:S04]  /*111a0*/  UIMAD.WIDE.U32 UR4, UR6, UR4, URZ ;  /* 0x00000004060472a5 */ /* 0x000fc8000f8e003f */
[----:B------:R-:W-:-:S12]  /*111b0*/  @UP0 USHF.R.U32.HI UR36, URZ, UR8, UR5 ;  /* 0x000000083f240299 */ /* 0x000fd80008011605 */
.L_x_1033:
[----:B------:R-:W-:Y:S01]  /*111c0*/  ISETP.GE.AND P0, PT, R19, RZ, PT ;  /* 0x000000ff1300720c */ /* 0x000fe20003f06270 */
[----:B------:R-:W-:Y:S01]  /*111d0*/  UIADD3 UR41, -UR36, URZ, URZ ;  /* 0x0000003f24297290 */ /* 0x000fe2000fffe13f */
[----:B------:R-:W-:Y:S02]  /*111e0*/  IMAD.MOV.U32 R9, RZ, RZ, 0x1 ;  /* 0x00000001ff097424 */ /* 0x000fe400078e00ff */
[----:B------:R-:W-:Y:S01]  /*111f0*/  IMAD.MOV.U32 R0, RZ, RZ, RZ ;  /* 0x000000ffff007224 */ /* 0x000fe200078e00ff */
[----:B------:R-:W-:Y:S01]  /*11200*/  UIMAD UR41, UR7, UR41, UR6 ;  /* 0x00000029072972a4 */ /* 0x000fe2000f8e0206 */
[----:B------:R-:W-:-:S07]  /*11210*/  IMAD.MOV.U32 R3, RZ, RZ, 0x1 ;  /* 0x00000001ff037424 */ /* 0x000fce00078e00ff */
[----:B------:R-:W-:Y:S05]  /*11220*/  @!P0 BRA `(.L_x_1034) ;  /* 0x0000003800608947 */ /* 0x000fea0003800000 */
[----:B------:R-:W0:Y:S01]  /*11230*/  S2UR UR40, SR_CTAID.X ;  /* 0x00000000002879c3 */ /* 0x000e220000002500 */
[----:B------:R-:W-:Y:S01]  /*11240*/  ULDC.64 UR4, c[0x0][0x418] ;  /* 0x0001060000047ab9 */ /* 0x000fe20000000a00 */
[----:B------:R-:W-:Y:S01]  /*11250*/  ULDC UR6, c[0x0][0x448] ;  /* 0x0001120000067ab9 */ /* 0x000fe20000000800 */
[----:B------:R-:W-:Y:S02]  /*11260*/  UISETP.NE.U32.AND UP0, UPT, UR4, URZ, UPT ;  /* 0x0000003f0400728c */ /* 0x000fe4000bf05070 */
[----:B------:R-:W-:Y:S02]  /*11270*/  UISETP.NE.AND UP1, UPT, UR6, 0x1, UPT ;  /* 0x000000010600788c */ /* 0x000fe4000bf25270 */
[----:B------:R-:W-:Y:S01]  /*11280*/  UISETP.NE.AND.EX UP0, UPT, UR5, URZ, UPT, UP0 ;  /* 0x0000003f0500728c */ /* 0x000fe2000bf05300 */
[----:B------:R-:W-:Y:S02]  /*11290*/  ULDC UR6, c[0x0][0x424] ;  /* 0x0001090000067ab9 */ /* 0x000fe40000000800 */
[----:B------:R-:W-:Y:S01]  /*112a0*/  ULDC.64 UR4, c[0x0][0x9e0] ;  /* 0x0002780000047ab9 */ /* 0x000fe20000000a00 */
[----:B------:R-:W-:-:S02]  /*112b0*/  USEL UR9, UR6, 0x1, UP0 ;  /* 0x0000000106097887 */ /* 0x000fc40008000000 */
[----:B------:R-:W-:Y:S01]  /*112c0*/  UISETP.GE.AND UP0, UPT, UR5, 0x1, UPT ;  /* 0x000000010500788c */ /* 0x000fe2000bf06270 */
[----:B------:R-:W-:Y:S02]  /*112d0*/  ULDC UR10, c[0x0][0x288] ;  /* 0x0000a200000a7ab9 */ /* 0x000fe40000000800 */
[----:B------:R-:W-:Y:S01]  /*112e0*/  @UP1 ULDC UR7, c[0x0][0x44c] ;  /* 0x0001130000071ab9 */ /* 0x000fe20000000800 */
[----:B------:R-:W-:Y:S01]  /*112f0*/  ULDC UR12, c[0x0][0x2f0] ;  /* 0x0000bc00000c7ab9 */ /* 0x000fe20000000800 */
[----:B------:R-:W-:Y:S01]  /*11300*/  UIADD3 UR11, -UR10, 0x1, URZ ;  /* 0x000000010a0b7890 */ /* 0x000fe2000fffe13f */
[----:B------:R-:W-:Y:S01]  /*11310*/  PLOP3.LUT P1, PT, PT, PT, UP0, 0x80, 0x0 ;  /* 0x000000000000781c */ /* 0x000fe20003f2f008 */
[----:B------:R-:W-:Y:S01]  /*11320*/  UIMAD UR13, UR9, UR12, 0x7f ;  /* 0x0000007f090d74a4 */ /* 0x000fe2000f8e020c */
[----:B------:R-:W-:Y:S01]  /*11330*/  @UP1 ULDC UR14, c[0x0][0x450] ;  /* 0x00011400000e1ab9 */ /* 0x000fe20000000800 */
[----:B------:R-:W-:Y:S02]  /*11340*/  UIMAD UR11, UR9, UR12, UR11 ;  /* 0x0000000c090b72a4 */ /* 0x000fe4000f8e020b */
[----:B0-----:R-:W-:-:S04]  /*11350*/  USHF.L.U32 UR40, UR40, 0x7, URZ ;  /* 0x0000000728287899 */ /* 0x001fc8000800063f */
[----:B------:R-:W-:-:S04]  /*11360*/  UIADD3 UR8, UR40, 0x7f, URZ ;  /* 0x0000007f28087890 */ /* 0x000fc8000fffe03f */
[----:B------:R-:W-:-:S04]  /*11370*/  UIMAD.WIDE.U32 UR6, UR8, UR7, URZ ;  /* 0x00000007080672a5 */ /* 0x000fc8000f8e003f */
[----:B------:R-:W-:Y:S02]  /*11380*/  @UP1 USHF.R.U32.HI UR8, URZ, UR14, UR7 ;  /* 0x0000000e3f081299 */ /* 0x000fe40008011607 */
[----:B------:R-:W-:Y:S02]  /*11390*/  USHF.R.S32.HI UR7, URZ, 0x1f, UR13 ;  /* 0x0000001f3f077899 */ /* 0x000fe4000801140d */
[----:B------:R-:W-:Y:S02]  /*113a0*/  UIADD3 UR6, UR11, UR8, URZ ;  /* 0x000000080b067290 */ /* 0x000fe4000fffe03f */
[----:B------:R-:W-:Y:S02]  /*113b0*/  ULEA.HI UR7, UR7, UR13, URZ, 0x7 ;  /* 0x0000000d07077291 */ /* 0x000fe4000f8f383f */
[----:B------:R-:W-:Y:S02]  /*113c0*/  UIADD3 UR4, UR6, UR4, URZ ;  /* 0x0000000406047290 */ /* 0x000fe4000fffe03f */
[----:B------:R-:W-:Y:S01]  /*113d0*/  USHF.R.S32.HI UR39, URZ, 0x7, UR7 ;  /* 0x000000073f277899 */ /* 0x000fe20008011407 */
[----:B------:R-:W-:Y:S11]  /*113e0*/  @!P1 BRA `(.L_x_1035) ;  /* 0x0000000000449947 */ /* 0x000ff60003800000 */
[----:B------:R-:W-:Y:S01]  /*113f0*/  ISETP.LT.AND P0, PT, RZ, UR6, PT ;  /* 0x00000006ff007c0c */ /* 0x000fe2000bf01270 */
[----:B------:R-:W-:-:S12]  /*11400*/  UIADD3 UR8, UR6, -0x1, URZ ;  /* 0xffffffff06087890 */ /* 0x000fd8000fffe03f */
[----:B------:R-:W-:Y:S05]  /*11410*/  @P0 BRA `(.L_x_1036) ;  /* 0x00000000001c0947 */ /* 0x000fea0003800000 */
[----:B------:R-:W-:Y:S02]  /*11420*/  UISETP.NE.AND UP0, UPT, UR5, 0x1, UPT ;  /* 0x000000010500788c */ /* 0x000fe4000bf05270 */
[----:B------:R-:W-:-:S09]  /*11430*/  UIADD3 UR8, -UR6, URZ, URZ ;  /* 0x0000003f06087290 */ /* 0x000fd2000fffe13f */
[----:B------:R-:W-:Y:S02]  /*11440*/  @UP0 ULDC.64 UR14, c[0x0][0x9e8] ;  /* 0x00027a00000e0ab9 */ /* 0x000fe40000000a00 */
[----:B------:R-:W-:-:S04]  /*11450*/  UIMAD.WIDE.U32 UR6, UR8, UR14, URZ ;  /* 0x0000000e080672a5 */ /* 0x000fc8000f8e003f */
[----:B------:R-:W-:-:S04]  /*11460*/  @UP0 USHF.R.U32.HI UR8, URZ, UR15, UR7 ;  /* 0x0000000f3f080299 */ /* 0x000fc80008011607 */
[----:B------:R-:W-:Y:S01]  /*11470*/  ULOP3.LUT UR8, URZ, UR8, URZ, 0x33, !UPT ;  /* 0x000000083f087292 */ /* 0x000fe2000f8e333f */
[----:B------:R-:W-:Y:S11]  /*11480*/  BRA `(.L_x_1037) ;  /* 0x0000000000107947 */ /* 0x000ff60003800000 */
.L_x_1036:
[----:B------:R-:W-:-:S11]  /*11490*/  UISETP.NE.AND UP0, UPT, UR5, 0x1, UPT ;  /* 0x000000010500788c */ /* 0x000fd6000bf05270 */
[----:B------:R-:W-:Y:S02]  /*114a0*/  @UP0 ULDC.64 UR14, c[0x0][0x9e8] ;  /* 0x00027a00000e0ab9 */ /* 0x000fe40000000a00 */
[----:B------:R-:W-:-:S04]  /*114b0*/  UIMAD.WIDE.U32 UR6, UR8, UR14, URZ ;  /* 0x0000000e080672a5 */ /* 0x000fc8000f8e003f */
[----:B------:R-:W-:-:S12]  /*114c0*/  @UP0 USHF.R.U32.HI UR8, URZ, UR15, UR7 ;  /* 0x0000000f3f080299 */ /* 0x000fd80008011607 */
.L_x_1037:
[----:B------:R-:W-:-:S04]  /*114d0*/  UIMAD UR8, UR8, UR5, UR5 ;  /* 0x00000005080872a4 */ /* 0x000fc8000f8e0205 */
[----:B------:R-:W-:-:S04]  /*114e0*/  UISETP.LT.AND UP0, UPT, UR4, UR8, UPT ;  /* 0x000000080400728c */ /* 0x000fc8000bf01270 */
[----:B------:R-:W-:-:S12]  /*114f0*/  USEL UR4, UR4, UR8, UP0 ;  /* 0x0000000804047287 */ /* 0x000fd80008000000 */
.L_x_1035:
[----:B------:R-:W-:Y:S01]  /*11500*/  UIADD3 UR4, UR4, 0x7f, URZ ;  /* 0x0000007f04047890 */ /* 0x000fe2000fffe03f */
[----:B------:R-:W-:Y:S01]  /*11510*/  @UP1 ULDC UR6, c[0x0][0x44c] ;  /* 0x0001130000061ab9 */ /* 0x000fe20000000800 */
[----:B------:R-:W-:Y:S02]  /*11520*/  @UP1 ULDC UR11, c[0x0][0x450] ;  /* 0x00011400000b1ab9 */ /* 0x000fe40000000800 */
[----:B------:R-:W-:Y:S02]  /*11530*/  USHF.R.S32.HI UR8, URZ, 0x1f, UR4 ;  /* 0x0000001f3f087899 */ /* 0x000fe40008011404 */
[----:B------:R-:W-:Y:S02]  /*11540*/  UIMAD.WIDE.U32 UR6, UR40, UR6, URZ ;  /* 0x00000006280672a5 */ /* 0x000fe4000f8e003f */
[----:B------:R-:W-:Y:S02]  /*11550*/  ULEA.HI UR8, UR8, UR4, URZ, 0x7 ;  /* 0x0000000408087291 */ /* 0x000fe4000f8f383f */
[----:B------:R-:W-:Y:S01]  /*11560*/  UIMAD UR9, UR9, UR12, -UR10 ;  /* 0x0000000c090972a4 */ /* 0x000fe2000f8e0a0a */
[----:B------:R-:W-:Y:S01]  /*11570*/  UMOV UR4, UR40 ;  /* 0x0000002800047c82 */ /* 0x000fe20008000000 */
[----:B------:R-:W-:-:S02]  /*11580*/  USHF.R.S32.HI UR42, URZ, 0x7, UR8 ;  /* 0x000000073f2a7899 */ /* 0x000fc40008011408 */
[----:B------:R-:W-:Y:S02]  /*11590*/  @UP1 USHF.R.U32.HI UR4, URZ, UR11, UR7 ;  /* 0x0000000b3f041299 */ /* 0x000fe40008011607 */
[----:B------:R-:W-:Y:S02]  /*115a0*/  UISETP.LT.AND UP0, UPT, UR39, UR42, UPT ;  /* 0x0000002a2700728c */ /* 0x000fe4000bf01270 */
[----:B------:R-:W-:Y:S01]  /*115b0*/  UIADD3 UR4, UR9, UR4, URZ ;  /* 0x0000000409047290 */ /* 0x000fe2000fffe03f */
[----:B------:R-:W-:Y:S01]  /*115c0*/  ULDC UR8, c[0x0][0x9dc] ;  /* 0x0002770000087ab9 */ /* 0x000fe20000000800 */
[----:B------:R-:W-:Y:S02]  /*115d0*/  USEL UR9, UR39, UR42, UP0 ;  /* 0x0000002a27097287 */ /* 0x000fe40008000000 */
[----:B------:R-:W-:Y:S01]  /*115e0*/  UIADD3 UR8, UR4, -UR8, URZ ;  /* 0x8000000804087290 */ /* 0x000fe2000fffe03f */
[----:B------:R-:W-:Y:S11]  /*115f0*/  @!P1 BRA `(.L_x_1038) ;  /* 0x0000000000449947 */ /* 0x000ff60003800000 */
[----:B------:R-:W-:-:S06]  /*11600*/  UISETP.GT.AND UP0, UPT, UR4, -0x1, UPT ;  /* 0xffffffff0400788c */ /* 0x000fcc000bf04270 */
[----:B------:R-:W-:-:S13]  /*11610*/  PLOP3.LUT P0, PT, PT, PT, UP0, 0x80, 0x0 ;  /* 0x000000000000781c */ /* 0x000fda0003f0f008 */
[----:B------:R-:W-:Y:S05]  /*11620*/  @P0 BRA `(.L_x_1039) ;  /* 0x00000000001c0947 */ /* 0x000fea0003800000 */
[----:B------:R-:W-:Y:S02]  /*11630*/  UISETP.NE.AND UP0, UPT, UR5, 0x1, UPT ;  /* 0x000000010500788c */ /* 0x000fe4000bf05270 */
[----:B------:R-:W-:-:S09]  /*11640*/  ULOP3.LUT UR4, URZ, UR4, URZ, 0x33, !UPT ;  /* 0x000000043f047292 */ /* 0x000fd2000f8e333f */
[----:B------:R-:W-:Y:S02]  /*11650*/  @UP0 ULDC.64 UR10, c[0x0][0x9e8] ;  /* 0x00027a00000a0ab9 */ /* 0x000fe40000000a00 */
[----:B------:R-:W-:-:S04]  /*11660*/  UIMAD.WIDE.U32 UR6, UR4, UR10, URZ ;  /* 0x0000000a040672a5 */ /* 0x000fc8000f8e003f */
[----:B------:R-:W-:-:S04]  /*11670*/  @UP0 USHF.R.U32.HI UR4, URZ, UR11, UR7 ;  /* 0x0000000b3f040299 */ /* 0x000fc80008011607 */
[----:B------:R-:W-:Y:S01]  /*11680*/  ULOP3.LUT UR4, URZ, UR4, URZ, 0x33, !UPT ;  /* 0x000000043f047292 */ /* 0x000fe2000f8e333f */
[----:B------:R-:W-:Y:S11]  /*11690*/  BRA `(.L_x_1040) ;  /* 0x0000000000107947 */ /* 0x000ff60003800000 */
.L_x_1039:
[----:B------:R-:W-:-:S11]  /*116a0*/  UISETP.NE.AND UP0, UPT, UR5, 0x1, UPT ;  /* 0x000000010500788c */ /* 0x000fd6000bf05270 */
[----:B------:R-:W-:Y:S02]  /*116b0*/  @UP0 ULDC.64 UR10, c[0x0][0x9e8] ;  /* 0x00027a00000a0ab9 */ /* 0x000fe40000000a00 */
[----:B------:R-:W-:-:S04]  /*116c0*/  UIMAD.WIDE.U32 UR6, UR4, UR10, URZ ;  /* 0x0000000a040672a5 */ /* 0x000fc8000f8e003f */
[----:B------:R-:W-:-:S12]  /*116d0*/  @UP0 USHF.R.U32.HI UR4, URZ, UR11, UR7 ;  /* 0x0000000b3f040299 */ /* 0x000fd80008011607 */
.L_x_1040:
[----:B------:R-:W-:-:S04]  /*116e0*/  UIMAD UR4, UR4, UR5, URZ ;  /* 0x00000005040472a4 */ /* 0x000fc8000f8e023f */
[----:B------:R-:W-:-:S04]  /*116f0*/  UISETP.LT.AND UP0, UPT, UR8, UR4, UPT ;  /* 0x000000040800728c */ /* 0x000fc8000bf01270 */
[----:B------:R-:W-:-:S12]  /*11700*/  USEL UR8, UR8, UR4, !UP0 ;  /* 0x0000000408087287 */ /* 0x000fd8000c000000 */
.L_x_1038:
[----:B------:R-:W-:Y:S02]  /*11710*/  USHF.R.S32.HI UR4, URZ, 0x1f, UR8 ;  /* 0x0000001f3f047899 */ /* 0x000fe40008011408 */
[----:B------:R-:W-:Y:S02]  /*11720*/  USHF.R.U32.HI UR5, URZ, 0x10, UR41 ;  /* 0x000000103f057899 */ /* 0x000fe40008011629 */
[----:B------:R-:W-:Y:S02]  /*11730*/  ULEA.HI UR4, UR4, UR8, URZ, 0x7 ;  /* 0x0000000804047291 */ /* 0x000fe4000f8f383f */
[----:B------:R-:W-:Y:S02]  /*11740*/  UISETP.NE.AND UP0, UPT, UR5, URZ, UPT ;  /* 0x0000003f0500728c */ /* 0x000fe4000bf05270 */
[----:B------:R-:W-:Y:S02]  /*11750*/  USHF.R.S32.HI UR4, URZ, 0x7, UR4 ;  /* 0x000000073f047899 */ /* 0x000fe40008011404 */
[----:B------:R-:W-:-:S04]  /*11760*/  ULOP3.LUT UR41, UR41, 0xffff, URZ, 0xc0, !UPT ;  /* 0x0000ffff29297892 */ /* 0x000fc8000f8ec03f */
[----:B------:R-:W-:-:S03]  /*11770*/  VIMNMX R7, RZ, UR4, !PT ;  /* 0x00000004ff077c48 */ /* 0x000fc6000ffe0100 */
[----:B------:R-:W-:Y:S01]  /*11780*/  @!UP0 ULDC UR5, c[0x0][0x9f0] ;  /* 0x00027c0000058ab9 */ /* 0x000fe20000000800 */
[----:B------:R-:W-:Y:S01]  /*11790*/  ISETP.LT.AND P0, PT, R7, UR9, PT ;  /* 0x0000000907007c0c */ /* 0x000fe2000bf01270 */
[----:B------:R0:W-:Y:S04]  /*117a0*/  STL [R1+0x8], R7 ;  /* 0x0000080701007387 */ /* 0x0001e80000100800 */
[----:B------:R0:W-:Y:S08]  /*117b0*/  STL [R1+0xc], RZ ;  /* 0x00000cff01007387 */ /* 0x0001f00000100800 */
[----:B0-----:R-:W-:Y:S05]  /*117c0*/  @!P0 BRA `(.L_x_1041) ;  /* 0x0000000000708947 */ /* 0x001fea0003800000 */
[----:B------:R-:W-:Y:S01]  /*117d0*/  IMAD.U32 R6, RZ, RZ, UR5 ;  /* 0x00000005ff067e24 */ /* 0x000fe2000f8e00ff */
[----:B------:R-:W-:Y:S01]  /*117e0*/  UIADD3 UR4, UR5, -0x1, UR9 ;  /* 0xffffffff05047890 */ /* 0x000fe2000fffe009 */
[----:B------:R-:W-:-:S03]  /*117f0*/  IMAD.MOV.U32 R2, RZ, RZ, RZ ;  /* 0x000000ffff027224 */ /* 0x000fc600078e00ff */
[-C--:B------:R-:W-:Y:S02]  /*11800*/  IABS R0, R6.reuse ;  /* 0x0000000600007213 */ /* 0x080fe40000000000 */
[----:B------:R-:W-:Y:S02]  /*11810*/  IABS R6, R6 ;  /* 0x0000000600067213 */ /* 0x000fe40000000000 */
[----:B------:R-:W0:Y:S08]  /*11820*/  I2F.RP R4, R0 ;  /* 0x0000000000047306 */ /* 0x000e300000209400 */
[----:B0-----:R-:W0:Y:S02]  /*11830*/  MUFU.RCP R4, R4 ;  /* 0x0000000400047308 */ /* 0x001e240000001000 */
[----:B0-----:R-:W-:-:S06]  /*11840*/  VIADD R3, R4, 0xffffffe ;  /* 0x0ffffffe04037836 */ /* 0x001fcc0000000000 */
[----:B------:R-:W0:Y:S02]  /*11850*/  F2I.FTZ.U32.TRUNC.NTZ R3, R3 ;  /* 0x0000000300037305 */ /* 0x000e24000021f000 */
[----:B0-----:R-:W-:-:S04]  /*11860*/  IMAD.MOV R5, RZ, RZ, -R3 ;  /* 0x000000ffff057224 */ /* 0x001fc800078e0a03 */
[----:B------:R-:W-:-:S04]  /*11870*/  IMAD R5, R5, R0, RZ ;  /* 0x0000000005057224 */ /* 0x000fc800078e02ff */
[----:B------:R-:W-:Y:S01]  /*11880*/  IMAD.HI.U32 R5, R3, R5, R2 ;  /* 0x0000000503057227 */ /* 0x000fe200078e0002 */
[----:B------:R-:W-:-:S03]  /*11890*/  IADD3 R2, -R7, UR4, RZ ;  /* 0x0000000407027c10 */ /* 0x000fc6000fffe1ff */
[----:B------:R-:W-:Y:S01]  /*118a0*/  IMAD.MOV R3, RZ, RZ, -R6 ;  /* 0x000000ffff037224 */ /* 0x000fe200078e0a06 */
[----:B------:R-:W-:Y:S02]  /*118b0*/  IABS R4, R2 ;  /* 0x0000000200047213 */ /* 0x000fe40000000000 */
[----:B------:R-:W-:-:S03]  /*118c0*/  LOP3.LUT R2, R2, UR5, RZ, 0x3c, !PT ;  /* 0x0000000502027c12 */ /* 0x000fc6000f8e3cff */
[----:B------:R-:W-:Y:S01]  /*118d0*/  IMAD.HI.U32 R5, R5, R4, RZ ;  /* 0x0000000405057227 */ /* 0x000fe200078e00ff */
[----:B------:R-:W-:-:S03]  /*118e0*/  ISETP.GE.AND P2, PT, R2, RZ, PT ;  /* 0x000000ff0200720c */ /* 0x000fc60003f46270 */
[----:B------:R-:W-:-:S05]  /*118f0*/  IMAD R3, R5, R3, R4 ;  /* 0x0000000305037224 */ /* 0x000fca00078e0204 */
[----:B------:R-:W-:-:S13]  /*11900*/  ISETP.GT.U32.AND P1, PT, R0, R3, PT ;  /* 0x000000030000720c */ /* 0x000fda0003f24070 */
[----:B------:R-:W-:Y:S02]  /*11910*/  @!P1 IMAD.IADD R3, R3, 0x1, -R0 ;  /* 0x0000000103039824 */ /* 0x000fe400078e0a00 */
[----:B------:R-:W-:Y:S01]  /*11920*/  @!P1 VIADD R5, R5, 0x1 ;  /* 0x0000000105059836 */ /* 0x000fe20000000000 */
[----:B------:R-:W-:Y:S02]  /*11930*/  ISETP.NE.AND P1, PT, RZ, UR5, PT ;  /* 0x00000005ff007c0c */ /* 0x000fe4000bf25270 */
[----:B------:R-:W-:-:S13]  /*11940*/  ISETP.GE.U32.AND P0, PT, R3, R0, PT ;  /* 0x000000000300720c */ /* 0x000fda0003f06070 */
[----:B------:R-:W-:-:S04]  /*11950*/  @P0 VIADD R5, R5, 0x1 ;  /* 0x0000000105050836 */ /* 0x000fc80000000000 */
[----:B------:R-:W-:Y:S01]  /*11960*/  @!P2 IMAD.MOV R5, RZ, RZ, -R5 ;  /* 0x000000ffff05a224 */ /* 0x000fe200078e0a05 */
[----:B------:R-:W-:-:S05]  /*11970*/  @!P1 LOP3.LUT R5, RZ, UR5, RZ, 0x33, !PT ;  /* 0x00000005ff059c12 */ /* 0x000fca000f8e33ff */
[----:B------:R0:W-:Y:S02]  /*11980*/  STL [R1+0xc], R5 ;  /* 0x00000c0501007387 */ /* 0x0001e40000100800 */
.L_x_1041:
[----:B------:R-:W2:Y:S01]  /*11990*/  LDL R2, [R1+0xc] ;  /* 0x00000c0001027983 */ /* 0x000ea20000100800 */
[----:B------:R-:W-:Y:S02]  /*119a0*/  IMAD.MOV.U32 R9, RZ, RZ, 0x1 ;  /* 0x00000001ff097424 */ /* 0x000fe400078e00ff */
[----:B------:R-:W-:Y:S02]  /*119b0*/  IMAD.MOV.U32 R3, RZ, RZ, 0x1 ;  /* 0x00000001ff037424 */ /* 0x000fe400078e00ff */
[----:B--2---:R-:W-:-:S05]  /*119c0*/  IMAD R0, R2, UR41, R7 ;  /* 0x0000002902007c24 */ /* 0x004fca000f8e0207 */
[----:B------:R-:W-:Y:S01]  /*119d0*/  VIADDMNMX R18, R0, R2, UR9, PT ;  /* 0x0000000900127e46 */ /* 0x000fe2000b800102 */
[----:B------:R1:W-:Y:S03]  /*119e0*/  STL [R1+0x4], R0 ;  /* 0x0000040001007387 */ /* 0x0003e60000100800 */
[----:B------:R-:W-:Y:S01]  /*119f0*/  ISETP.GT.AND P0, PT, R18, R0, PT ;  /* 0x000000001200720c */ /* 0x000fe20003f04270 */
[----:B------:R2:W-:Y:S01]  /*11a00*/  STL [R1+0x10], R18 ;  /* 0x0000101201007387 */ /* 0x0005e20000100800 */
[----:B-1----:R-:W-:-:S11]  /*11a10*/  IMAD.MOV.U32 R0, RZ, RZ, RZ ;  /* 0x000000ffff007224 */ /* 0x002fd600078e00ff */
[----:B--2---:R-:W-:Y:S05]  /*11a20*/  @!P0 BRA `(.L_x_1034) ;  /* 0x0000003000608947 */ /* 0x004fea0003800000 */
[----:B------:R-:W1:Y:S01]  /*11a30*/  S2UR UR4, SR_CgaCtaId ;  /* 0x00000000000479c3 */ /* 0x000e620000008800 */
[----:B------:R-:W-:Y:S02]  /*11a40*/  UMOV UR38, 0x400 ;  /* 0x0000040000267882 */ /* 0x000fe40000000000 */
[----:B-1----:R-:W-:-:S04]  /*11a50*/  ULEA UR38, UR4, UR38, 0x18 ;  /* 0x0000002604267291 */ /* 0x002fc8000f8ec03f */
        /* <DEDUP_REMOVED lines=8> */
[----:B------:R-:W-:Y:S02]  /*11ae0*/  IMAD.U32 R4, RZ, RZ, UR6 ;  /* 0x00000006ff047e24 */ /* 0x000fe4000f8e00ff */
[----:B------:R-:W1:Y:S01]  /*11af0*/  LDC.64 R2, c[0x4][R2] ;  /* 0x0100000002027b82 */ /* 0x000e620000000a00 */
[----:B0-----:R-:W-:Y:S02]  /*11b00*/  IMAD.U32 R5, RZ, RZ, UR7 ;  /* 0x00000007ff057e24 */ /* 0x001fe4000f8e00ff */
        /* <DEDUP_REMOVED lines=8> */
[----:B-1----:R-:W-:Y:S05]  /*11b90*/  CALL.ABS.NOINC R2 ;  /* 0x0000000002007343 */ /* 0x002fea0003c00000 */
.L_x_1042:
        /* <DEDUP_REMOVED lines=8> */
[----:B------:R1:W2:Y:S01]  /*11c20*/  LDC.64 R2, c[0x4][R16] ;  /* 0x0100000010027b82 */ /* 0x0002a20000000a00 */
[----:B------:R-:W-:Y:S02]  /*11c30*/  IMAD.U32 R4, RZ, RZ, UR6 ;  /* 0x00000006ff047e24 */ /* 0x000fe4000f8e00ff */
[----:B0-----:R-:W-:Y:S02]  /*11c40*/  IMAD.U32 R5, RZ, RZ, UR7 ;  /* 0x00000007ff057e24 */ /* 0x001fe4000f8e00ff */
[----:B------:R-:W-:Y:S02]  /*11c50*/  IMAD.U32 R6, RZ, RZ, UR8 ;  /* 0x00000008ff067e24 */ /* 0x000fe4000f8e00ff */
[----:B------:R-:W-:-:S02]  /*11c60*/  IMAD.U32 R7, RZ, RZ, UR9 ;  /* 0x00000009ff077e24 */ /* 0x000fc4000f8e00ff */
[----:B------:R-:W-:Y:S02]  /*11c70*/  IMAD.U32 R10, RZ, RZ, UR4 ;  /* 0x00000004ff0a7e24 */ /* 0x000fe4000f8e00ff */
[----:B------:R-:W-:Y:S02]  /*11c80*/  IMAD.U32 R11, RZ, RZ, UR5 ;  /* 0x00000005ff0b7e24 */ /* 0x000fe4000f8e00ff */
[----:B------:R-:W-:Y:S02]  /*11c90*/  IMAD.MOV.U32 R8, RZ, RZ, 0x70 ;  /* 0x00000070ff087424 */ /* 0x000fe400078e00ff */
[----:B------:R-:W-:Y:S02]  /*11ca0*/  IMAD.MOV.U32 R12, RZ, RZ, 0x1 ;  /* 0x00000001ff0c7424 */ /* 0x000fe400078e00ff */
[----:B-1----:R-:W-:-:S07]  /*11cb0*/  IMAD.MOV.U32 R13, RZ, RZ, RZ ;  /* 0x000000ffff0d7224 */ /* 0x002fce00078e00ff */
[----:B------:R-:W-:-:S07]  /*11cc0*/  LEPC R20, `(.L_x_1044) ;  /* 0x000000001014794e */ /* 0x000fce0000000000 */
[----:B--2---:R-:W-:Y:S05]  /*11cd0*/  CALL.ABS.NOINC R2 ;  /* 0x0000000002007343 */ /* 0x004fea0003c00000 */
.L_x_1044:
        /* <DEDUP_REMOVED lines=15> */
.L_x_1043:
[----:B------:R-:W1:Y:S02]  /*11dd0*/  LDC.64 R2, c[0x0][0x9f8] ;  /* 0x00027e00ff027b82 */ /* 0x000e640000000a00 */
[----:B-1----:R-:W-:-:S04]  /*11de0*/  ISETP.NE.U32.AND P0, PT, R2, RZ, PT ;  /* 0x000000ff0200720c */ /* 0x002fc80003f05070 */
[----:B------:R-:W-:-:S13]  /*11df0*/  ISETP.NE.AND.EX P0, PT, R3, RZ, PT, P0 ;  /* 0x000000ff0300720c */ /* 0x000fda0003f05300 */
[----:B------:R-:W1:Y:S02]  /*11e00*/  @P0 LDC.64 R2, c[0x0][0x9f8] ;  /* 0x00027e00ff020b82 */ /* 0x000e640000000a00 */
[----:B-1----:R-:W-:-:S05]  /*11e10*/  @P0 IMAD.WIDE R2, R19, 0x4, R2 ;  /* 0x0000000413020825 */ /* 0x002fca00078e0202 */
[----:B------:R1:W2:Y:S01]  /*11e20*/  @P0 LDG.E R19, desc[UR44][R2.64] ;  /* 0x0000002c02130981 */ /* 0x0002a2000c1e1900 */
[----:B------:R-:W-:Y:S01]  /*11e30*/  UMOV UR4, 0xffffffff ;  /* 0xffffffff00047882 */ /* 0x000fe20000000000 */
[----:B------:R-:W-:Y:S01]  /*11e40*/  LOP3.LUT R17, R17, 0xfffffffe, RZ, 0xc0, !PT ;  /* 0xfffffffe11117812 */ /* 0x000fe200078ec0ff */
[----:B------:R-:W-:Y:S01]  /*11e50*/  VIADD R18, R18, 0xffffffff ;  /* 0xffffffff12127836 */ /* 0x000fe20000000000 */
[----:B------:R-:W3:Y:S01]  /*11e60*/  S2R R0, SR_TID.X ;  /* 0x0000000000007919 */ /* 0x000ee20000002100 */
[----:B-1----:R-:W1:Y:S02]  /*11e70*/  LDC.64 R2, c[0x0][0x418] ;  /* 0x00010600ff027b82 */ /* 0x002e640000000a00 */
[----:B-1----:R-:W-:Y:S02]  /*11e80*/  ISETP.NE.U32.AND P0, PT, R2, RZ, PT ;  /* 0x000000ff0200720c */ /* 0x002fe40003f05070 */
[----:B---3--:R-:W-:Y:S02]  /*11e90*/  SHF.R.U32.HI R0, RZ, 0x5, R0 ;  /* 0x00000005ff007819 */ /* 0x008fe40000011600 */
[----:B------:R-:W-:-:S02]  /*11ea0*/  ISETP.NE.AND.EX P1, PT, R3, RZ, PT, P0 ;  /* 0x000000ff0300720c */ /* 0x000fc40003f25300 */
[----:B------:R-:W-:-:S11]  /*11eb0*/  LOP3.LUT R0, R0, 0x3, RZ, 0xc0, !PT ;  /* 0x0000000300007812 */ /* 0x000fd600078ec0ff */
[----:B------:R-:W-:Y:S02]  /*11ec0*/  @P1 LOP3.LUT R17, R17, 0x1, RZ, 0xfc, !PT ;  /* 0x0000000111111812 */ /* 0x000fe400078efcff */
[----:B--2---:R-:W-:Y:S02]  /*11ed0*/  SHF.R.S32.HI R6, RZ, 0x1f, R19 ;  /* 0x0000001fff067819 */ /* 0x004fe40000011413 */
[----:B------:R-:W-:-:S03]  /*11ee0*/  SEL R16, R19, RZ, !P1 ;  /* 0x000000ff13107207 */ /* 0x000fc60004800000 */
[----:B------:R1:W-:Y:S01]  /*11ef0*/  STL [R1], R6 ;  /* 0x0000000601007387 */ /* 0x0003e20000100800 */
[----:B------:R-:W-:Y:S05]  /*11f00*/  BRA.DIV UR4, `(.L_x_1045) ;  /* 0x0000003204c87947 */ /* 0x000fea000b800000 */
[----:B------:R2:W3:Y:S02]  /*11f10*/  SHFL.IDX PT, R14, R0, RZ, 0x1f ;  /* 0x00001fff000e7589 */ /* 0x0004e400000e0000 */
.L_x_1122:
[----:B---3--:R-:W-:Y:S02]  /*11f20*/  ISETP.NE.AND P0, PT, R14, RZ, PT ;  /* 0x000000ff0e00720c */ /* 0x008fe40003f05270 */
[----:B------:R-:W-:Y:S02]  /*11f30*/  PLOP3.LUT P2, PT, PT, PT, PT, 0x8, 0x0 ;  /* 0x000000000000781c */ /* 0x000fe40003f4e170 */
[----:B------:R-:W-:-:S11]  /*11f40*/  LOP3.LUT R17, R17, 0xfffffffd, RZ, 0xc0, !PT ;  /* 0xfffffffd11117812 */ /* 0x000fd600078ec0ff */
[----:B------:R-:W-:Y:S01]  /*11f50*/  @P2 LOP3.LUT R17, R17, 0x2, RZ, 0xfc, !PT ;  /* 0x0000000211112812 */ /* 0x000fe200078efcff */
[----:B------:R-:W-:Y:S06]  /*11f60*/  @P0 BRA `(.L_x_1046) ;  /* 0x0000000000f00947 */ /* 0x000fec0003800000 */
[----:B------:R-:W-:-:S03]  /*11f70*/  UMOV UR4, 0xffffffff ;  /* 0xffffffff00047882 */ /* 0x000fc60000000000 */
[----:B------:R-:W-:Y:S05]  /*11f80*/  BRA.DIV UR4, `(.L_x_1047) ;  /* 0x0000003204c87947 */ /* 0x000fea000b800000 */
[----:B------:R-:W-:-:S13]  /*11f90*/  ELECT P6, URZ, PT ;  /* 0x00000000003f782f */ /* 0x000fda00038c0000 */
.L_x_1125:
[----:B------:R-:W-:Y:S05]  /*11fa0*/  @!P6 BRA `(.L_x_1046) ;  /* 0x0000000000e0e947 */ /* 0x000fea0003800000 */
[----:B------:R-:W-:Y:S01]  /*11fb0*/  IMAD.MOV.U32 R16, RZ, RZ, R19 ;  /* 0x000000ffff107224 */ /* 0x000fe200078e0013 */
[----:B------:R-:W-:Y:S06]  /*11fc0*/  @!P1 BRA `(.L_x_1048) ;  /* 0x0000000000449947 */ /* 0x000fec0003800000 */
[----:B------:R-:W3:Y:S01]  /*11fd0*/  LDC R7, c[0x0][0x43c] ;  /* 0x00010f00ff077b82 */ /* 0x000ee20000000800 */
[----:B------:R-:W-:Y:S01]  /*11fe0*/  ULDC.64 UR4, c[0x0][0x428] ;  /* 0x00010a0000047ab9 */ /* 0x000fe20000000a00 */
[----:B---3--:R-:W-:-:S13]  /*11ff0*/  ISETP.NE.AND P0, PT, R7, 0x1, PT ;  /* 0x000000010700780c */ /* 0x008fda0003f05270 */
[----:B0-----:R-:W2:Y:S02]  /*12000*/  @P0 LDC.64 R4, c[0x0][0x440] ;  /* 0x00011000ff040b82 */ /* 0x001ea40000000a00 */
[----:B--2---:R-:W-:-:S04]  /*12010*/  @P0 IMAD.HI.U32 R0, R18, R4, RZ ;  /* 0x0000000412000227 */ /* 0x004fc800078e00ff */
[----:B------:R-:W-:Y:S01]  /*12020*/  IMAD.MOV.U32 R4, RZ, RZ, R18 ;  /* 0x000000ffff047224 */ /* 0x000fe200078e0012 */
[----:B------:R-:W-:-:S04]  /*12030*/  @P0 SHF.R.U32.HI R4, RZ, R5, R0 ;  /* 0x00000005ff040219 */ /* 0x000fc80000011600 */
[--C-:B------:R-:W-:Y:S01]  /*12040*/  SHF.R.S32.HI R5, RZ, 0x1f, R4.reuse ;  /* 0x0000001fff057819 */ /* 0x100fe20000011404 */
[----:B------:R-:W-:-:S04]  /*12050*/  IMAD.MOV R0, RZ, RZ, -R4 ;  /* 0x000000ffff007224 */ /* 0x000fc800078e0a04 */
[----:B------:R-:W-:Y:S02]  /*12060*/  IMAD R18, R7, R0, R18 ;  /* 0x0000000007127224 */ /* 0x000fe400078e0212 */
[----:B------:R-:W-:Y:S02]  /*12070*/  IMAD R0, R6, UR4, RZ ;  /* 0x0000000406007c24 */ /* 0x000fe4000f8e02ff */
[----:B------:R-:W-:-:S04]  /*12080*/  IMAD.WIDE.U32 R4, R19, UR4, R4 ;  /* 0x0000000413047c25 */ /* 0x000fc8000f8e0004 */
[----:B------:R-:W-:Y:S01]  /*12090*/  IMAD R7, R19, UR5, R0 ;  /* 0x0000000513077c24 */ /* 0x000fe2000f8e0200 */
[----:B------:R-:W-:-:S03]  /*120a0*/  LEA R2, P0, R4, R2, 0x2 ;  /* 0x0000000204027211 */ /* 0x000fc600078010ff */
[----:B------:R-:W-:-:S05]  /*120b0*/  IMAD.IADD R0, R5, 0x1, R7 ;  /* 0x0000000105007824 */ /* 0x000fca00078e0207 */
[----:B------:R-:W-:-:S05]  /*120c0*/  LEA.HI.X R3, R4, R3, R0, 0x2, P0 ;  /* 0x0000000304037211 */ /* 0x000fca00000f1400 */
[----:B------:R3:W5:Y:S02]  /*120d0*/  LDG.E R16, desc[UR44][R2.64] ;  /* 0x0000002c02107981 */ /* 0x000764000c1e1900 */
.L_x_1048:
[----:B--2---:R-:W-:Y:S01]  /*120e0*/  IMAD.MOV.U32 R0, RZ, RZ, 0x1 ;  /* 0x00000001ff007424 */ /* 0x004fe200078e00ff */
[----:B-1----:R-:W3:Y:S04]  /*120f0*/  S2R R6, SR_TID.X ;  /* 0x0000000000067919 */ /* 0x002ee80000002100 */
[----:B------:R-:W-:-:S04]  /*12100*/  SHF.L.U32 R0, R0, 0x1f, RZ ;  /* 0x0000001f00007819 */ /* 0x000fc800000006ff */
[----:B------:R-:W1:Y:S01]  /*12110*/  SYNCS.PHASECHK.TRANS64.TRYWAIT P0, [UR38+0x28840], R0 ;  /* 0x02884000ff0075a7 */ /* 0x000e620008000166 */
[----:B---3--:R-:W-:-:S04]  /*12120*/  LOP3.LUT R2, R6, 0x7f, RZ, 0xc0, !PT ;  /* 0x0000007f06027812 */ /* 0x008fc800078ec0ff */
[----:B------:R-:W-:Y:S01]  /*12130*/  ISETP.NE.AND P1, PT, R2, RZ, PT ;  /* 0x000000ff0200720c */ /* 0x000fe20003f25270 */
[----:B-1----:R-:W-:-:S12]  /*12140*/  @!P0 BRA `(.L_x_1049) ;  /* 0x0000003000788947 */ /* 0x002fd80003800000 */
.L_x_1126:
[----:B------:R-:W-:Y:S05]  /*12150*/  @P1 BRA `(.L_x_1050) ;  /* 0x0000000000181947 */ /* 0x000fea0003800000 */
[----:B------:R-:W2:Y:S01]  /*12160*/  S2R R2, SR_TID.X ;  /* 0x0000000000027919 */ /* 0x000ea20000002100 */
[----:B-1----:R-:W-:-:S04]  /*12170*/  IMAD.MOV.U32 R0, RZ, RZ, 0x8000 ;  /* 0x00008000ff007424 */ /* 0x002fc800078e00ff */
[----:B------:R3:W-:Y:S01]  /*12180*/  SYNCS.ARRIVE.TRANS64 RZ, [UR38+0x28830], R0 ;  /* 0x02883000ffff79a7 */ /* 0x0007e20008000026 */
[----:B--2---:R-:W-:-:S13]  /*12190*/  LOP3.LUT P0, RZ, R2, 0x1f, RZ, 0xc0, !PT ;  /* 0x0000001f02ff7812 */ /* 0x004fda000780c0ff */
[----:B---3--:R-:W-:Y:S05]  /*121a0*/  @!P0 BRA `(.L_x_1050) ;  /* 0x0000000000048947 */ /* 0x008fea0003800000 */
[----:B------:R-:W-:Y:S01]  /*121b0*/  BPT.TRAP 0x1 ;  /* 0x000000040000795c */ /* 0x000fe20000300000 */
.L_x_1050:
[----:B------:R-:W-:Y:S01]  /*121c0*/  R2UR UR11, R18 ;  /* 0x00000000120b72ca */ /* 0x000fe200000e0000 */
[----:B------:R-:W-:Y:S01]  /*121d0*/  ULDC.64 UR4, c[0x0][0x198] ;  /* 0x0000660000047ab9 */ /* 0x000fe20000000a00 */
[----:B-----5:R-:W-:Y:S01]  /*121e0*/  R2UR UR13, R16 ;  /* 0x00000000100d72ca */ /* 0x020fe200000e0000 */
[----:B------:R-:W-:Y:S01]  /*121f0*/  UIADD3 UR4, UP0, UR4, 0x370, URZ ;  /* 0x0000037004047890 */ /* 0x000fe2000ff1e03f */
[----:B------:R-:W-:Y:S01]  /*12200*/  PLOP3.LUT P0, PT, PT, PT, PT, 0x80, 0x0 ;  /* 0x000000000000781c */ /* 0x000fe20003f0f070 */
[----:B------:R-:W-:Y:S01]  /*12210*/  UIADD3 UR8, UR38, 0x18400, URZ ;  /* 0x0001840026087890 */ /* 0x000fe2000fffe03f */
[----:B------:R-:W-:Y:S01]  /*12220*/  LOP3.LUT R17, R17, 0xfffffffd, RZ, 0xc0, !PT ;  /* 0xfffffffd11117812 */ /* 0x000fe200078ec0ff */
[----:B------:R-:W-:Y:S02]  /*12230*/  UIADD3 UR9, UR38, 0x28830, URZ ;  /* 0x0002883026097890 */ /* 0x000fe4000fffe03f */
[----:B------:R-:W-:Y:S02]  /*12240*/  UIADD3.X UR5, URZ, UR5, URZ, UP0, !UPT ;  /* 0x000000053f057290 */ /* 0x000fe400087fe43f */
[----:B------:R-:W-:-:S02]  /*12250*/  UIADD3 UR32, UR38, 0x1c400, URZ ;  /* 0x0001c40026207890 */ /* 0x000fc4000fffe03f */
[----:B------:R-:W-:Y:S01]  /*12260*/  USHF.L.U32 UR11, UR11, 0x7, URZ ;  /* 0x000000070b0b7899 */ /* 0x000fe2000800063f */
        /* <DEDUP_REMOVED lines=8> */
[----:B------:R3:W-:Y:S01]  /*122f0*/  UTMALDG.4D [UR8], [UR4], desc[UR6] ;  /* 0x00000608040075b4 */ /* 0x0007e20008019000 */
[----:B------:R-:W-:Y:S01]  /*12300*/  @P0 LOP3.LUT R17, R17, 0x2, RZ, 0xfc, !PT ;  /* 0x0000000211110812 */ /* 0x000fe200078efcff */
[----:B------:R3:W-:Y:S02]  /*12310*/  UTMALDG.4D [UR32], [UR4], desc[UR6] ;  /* 0x00000620040075b4 */ /* 0x0007e40008019000 */
[----:B---3--:R-:W-:-:S04]  /*12320*/  NOP ;  /* 0x0000000000007918 */ /* 0x008fc80000000000 */
.L_x_1046:
        /* <DEDUP_REMOVED lines=11> */
[----:B-1----:R-:W1:Y:S01]  /*123e0*/  LDC.64 R2, c[0x4][R2] ;  /* 0x0100000002027b82 */ /* 0x002e620000000a00 */
        /* <DEDUP_REMOVED lines=9> */
[----:B-12---:R-:W-:Y:S05]  /*12480*/  CALL.ABS.NOINC R2 ;  /* 0x0000000002007343 */ /* 0x006fea0003c00000 */
.L_x_1051:
[----:B------:R-:W0:Y:S01]  /*12490*/  S2R R4, SR_CTAID.Z ;  /* 0x0000000000047919 */ /* 0x000e220000002700 */
[----:B------:R-:W3:Y:S01]  /*124a0*/  LDC R8, c[0x0][0x448] ;  /* 0x00011200ff087b82 */ /* 0x000ee20000000800 */
[----:B------:R-:W-:Y:S01]  /*124b0*/  USHF.R.S32.HI UR4, URZ, 0x1f, UR36 ;  /* 0x0000001f3f047899 */ /* 0x000fe20008011424 */
[----:B------:R-:W4:Y:S01]  /*124c0*/  S2R R11, SR_TID.X ;  /* 0x00000000000b7919 */ /* 0x000f220000002100 */
[----:B------:R-:W-:Y:S02]  /*124d0*/  ULDC.64 UR8, c[0x0][0x2d8] ;  /* 0x0000b60000087ab9 */ /* 0x000fe40000000a00 */
[----:B------:R-:W-:-:S03]  /*124e0*/  UIMAD UR6, UR4, UR8, URZ ;  /* 0x00000008040672a4 */ /* 0x000fc6000f8e023f */
[----:B-1----:R-:W2:Y:S01]  /*124f0*/  LDC.64 R2, c[0x0][0x2e0] ;  /* 0x0000b800ff027b82 */ /* 0x002ea20000000a00 */
[----:B------:R-:W-:Y:S02]  /*12500*/  UIMAD.WIDE.U32 UR4, UR36, UR8, URZ ;  /* 0x00000008240472a5 */ /* 0x000fe4000f8e003f */
[----:B------:R-:W-:-:S04]  /*12510*/  UIMAD UR6, UR36, UR9, UR6 ;  /* 0x00000009240672a4 */ /* 0x000fc8000f8e0206 */
[----:B------:R-:W-:Y:S01]  /*12520*/  UIADD3 UR5, UR5, UR6, URZ ;  /* 0x0000000605057290 */ /* 0x000fe2000fffe03f */
[----:B---3--:R-:W-:Y:S02]  /*12530*/  ISETP.NE.AND P0, PT, R8, 0x1, PT ;  /* 0x000000010800780c */ /* 0x008fe40003f05270 */
[----:B0-----:R-:W-:Y:S02]  /*12540*/  SHF.R.S32.HI R5, RZ, 0x1f, R4 ;  /* 0x0000001fff057819 */ /* 0x001fe40000011404 */
[----:B----4-:R-:W-:-:S03]  /*12550*/  LOP3.LUT R9, R11, 0x7f, RZ, 0xc0, !PT ;  /* 0x0000007f0b097812 */ /* 0x010fc600078ec0ff */
[-C--:B--2---:R-:W-:Y:S02]  /*12560*/  IMAD R0, R5, R2.reuse, RZ ;  /* 0x0000000205007224 */ /* 0x084fe400078e02ff */
[----:B------:R-:W-:Y:S02]  /*12570*/  IMAD.SHL.U32 R7, R11, 0x10, RZ ;  /* 0x000000100b077824 */ /* 0x000fe400078e00ff */
[C---:B------:R-:W-:Y:S02]  /*12580*/  IMAD R5, R4.reuse, R3, R0 ;  /* 0x0000000304057224 */ /* 0x040fe400078e0200 */
[----:B------:R-:W-:Y:S01]  /*12590*/  IMAD.WIDE.U32 R2, R4, R2, UR4 ;  /* 0x0000000404027e25 */ /* 0x000fe2000f8e0002 */
[----:B------:R-:W0:Y:S01]  /*125a0*/  @P0 LDC R0, c[0x0][0x450] ;  /* 0x00011400ff000b82 */ /* 0x000e220000000800 */
[----:B------:R-:W-:Y:S01]  /*125b0*/  SHF.R.U32.HI R4, RZ, 0x3, R9 ;  /* 0x00000003ff047819 */ /* 0x000fe20000011609 */
[----:B------:R-:W-:Y:S01]  /*125c0*/  ULDC.64 UR4, c[0x0][0x2d0] ;  /* 0x0000b40000047ab9 */ /* 0x000fe20000000a00 */
[----:B------:R-:W-:-:S02]  /*125d0*/  IMAD.IADD R3, R3, 0x1, R5 ;  /* 0x0000000103037824 */ /* 0x000fc400078e0205 */
[----:B------:R-:W-:-:S03]  /*125e0*/  LOP3.LUT R6, R4, 0x70, R7, 0xf8, !PT ;  /* 0x0000007004067812 */ /* 0x000fc600078ef807 */
[----:B------:R-:W1:Y:S02]  /*125f0*/  @P0 LDC R5, c[0x0][0x44c] ;  /* 0x00011300ff050b82 */ /* 0x000e640000000800 */
[----:B------:R-:W-:-:S04]  /*12600*/  VIADD R6, R6, UR40 ;  /* 0x0000002806067c36 */ /* 0x000fc80008000000 */
        /* <DEDUP_REMOVED lines=13> */
[----:B------:R-:W-:-:S04]  /*126e0*/  IMAD R5, R5, UR4, RZ ;  /* 0x0000000405057c24 */ /* 0x000fc8000f8e02ff */
[----:B------:R-:W-:Y:S01]  /*126f0*/  IMAD R5, R0, UR5, R5 ;  /* 0x0000000500057c24 */ /* 0x000fe2000f8e0205 */
[----:B------:R-:W-:Y:S02]  /*12700*/  ULDC.64 UR4, c[0x0][0x280] ;  /* 0x0000a00000047ab9 */ /* 0x000fe40000000a00 */
[----:B------:R-:W-:Y:S01]  /*12710*/  LEA R0, P0, R2, UR4, 0x1 ;  /* 0x0000000402007c11 */ /* 0x000fe2000f8008ff */
[----:B------:R-:W-:Y:S01]  /*12720*/  IMAD.IADD R3, R3, 0x1, R5 ;  /* 0x0000000103037824 */ /* 0x000fe200078e0205 */
[----:B------:R-:W-:-:S04]  /*12730*/  ULDC UR4, c[0x0][0x2b8] ;  /* 0x0000ae0000047ab9 */ /* 0x000fc80000000800 */
[----:B------:R-:W-:Y:S01]  /*12740*/  LEA.HI.X R6, R2, UR5, R3, 0x1, P0 ;  /* 0x0000000502067c11 */ /* 0x000fe200080f0c03 */
[----:B------:R-:W-:-:S05]  /*12750*/  IMAD.SHL.U32 R2, R11, 0x8, RZ ;  /* 0x000000080b027824 */ /* 0x000fca00078e00ff */
[----:B------:R-:W-:-:S04]  /*12760*/  LOP3.LUT R10, R2, 0x38, RZ, 0xc0, !PT ;  /* 0x00000038020a7812 */ /* 0x000fc800078ec0ff */
[C---:B------:R-:W-:Y:S02]  /*12770*/  LOP3.LUT R3, R10.reuse, 0x40, RZ, 0xfc, !PT ;  /* 0x000000400a037812 */ /* 0x040fe400078efcff */
[----:B------:R-:W-:Y:S02]  /*12780*/  ISETP.GE.AND P1, PT, R10, UR4, PT ;  /* 0x000000040a007c0c */ /* 0x000fe4000bf26270 */
[----:B------:R-:W-:Y:S01]  /*12790*/  ISETP.GE.AND P0, PT, R3, UR4, PT ;  /* 0x0000000403007c0c */ /* 0x000fe2000bf06270 */
[----:B------:R-:W-:Y:S01]  /*127a0*/  UMOV UR4, 0xffffffff ;  /* 0xffffffff00047882 */ /* 0x000fe20000000000 */
[----:B------:R-:W-:-:S04]  /*127b0*/  LOP3.LUT R3, R2, 0x1c0, RZ, 0xc0, !PT ;  /* 0x000001c002037812 */ /* 0x000fc800078ec0ff */
[----:B------:R-:W-:Y:S01]  /*127c0*/  LOP3.LUT R3, R3, 0x38, R2, 0xf8, !PT ;  /* 0x0000003803037812 */ /* 0x000fe200078ef802 */
[----:B------:R-:W-:-:S03]  /*127d0*/  IMAD.SHL.U32 R2, R9, 0x8, RZ ;  /* 0x0000000809027824 */ /* 0x000fc600078e00ff */
[----:B------:R-:W-:-:S04]  /*127e0*/  LOP3.LUT R3, R3, 0x38, R11, 0x78, !PT ;  /* 0x0000003803037812 */ /* 0x000fc800078e780b */
[----:B------:R-:W-:Y:S01]  /*127f0*/  LOP3.LUT R7, R3, 0x200, R2, 0xf8, !PT ;  /* 0x0000020003077812 */ /* 0x000fe200078ef802 */
[----:B------:R-:W-:Y:S06]  /*12800*/  BRA.DIV UR4, `(.L_x_1052) ;  /* 0x0000002a04e07947 */ /* 0x000fec000b800000 */
[----:B------:R-:W-:Y:S01]  /*12810*/  SHFL.IDX PT, R2, R6, RZ, 0x181f ;  /* 0x00181fff06027589 */ /* 0x000fe200000e0000 */
[----:B------:R-:W-:Y:S01]  /*12820*/  ULDC UR4, c[0x0][0x288] ;  /* 0x0000a20000047ab9 */ /* 0x000fe20000000800 */
[----:B------:R-:W-:Y:S02]  /*12830*/  VIADD R4, R4, UR40 ;  /* 0x0000002804047c36 */ /* 0x000fe40008000000 */
[----:B------:R-:W0:Y:S01]  /*12840*/  SHFL.IDX PT, R3, R0, RZ, 0x181f ;  /* 0x00181fff00037589 */ /* 0x000e2200000e0000 */
[----:B------:R-:W-:Y:S02]  /*12850*/  IMAD R5, R8, UR4, RZ ;  /* 0x0000000408057c24 */ /* 0x000fe4000f8e02ff */
[C---:B------:R-:W-:Y:S01]  /*12860*/  VIADD R12, R4.reuse, 0x10 ;  /* 0x00000010040c7836 */ /* 0x040fe20000000000 */
[----:B------:R-:W-:Y:S02]  /*12870*/  SHFL.IDX PT, R14, R0, 0x1, 0x181f ;  /* 0x00381f00000e7f89 */ /* 0x000fe400000e0000 */
[----:B------:R-:W-:-:S13]  /*12880*/  ISETP.GE.AND P2, PT, R4, R5, PT ;  /* 0x000000050400720c */ /* 0x000fda0003f46270 */
[----:B------:R-:W-:Y:S02]  /*12890*/  @!P2 LEA R8, R7, UR38, 0x1 ;  /* 0x000000260708ac11 */ /* 0x000fe4000f8e08ff */
[----:B0-----:R-:W-:-:S04]  /*128a0*/  LOP3.LUT R3, R3, R2, RZ, 0x3c, !PT ;  /* 0x0000000203037212 */ /* 0x001fc800078e3cff */
[----:B------:R-:W-:-:S04]  /*128b0*/  LOP3.LUT R2, R3, R2, RZ, 0x3c, !PT ;  /* 0x0000000203027212 */ /* 0x000fc800078e3cff */
[----:B------:R-:W-:-:S03]  /*128c0*/  LOP3.LUT R3, R3, R2, RZ, 0x3c, !PT ;  /* 0x0000000203037212 */ /* 0x000fc600078e3cff */
[----:B------:R-:W-:-:S05]  /*128d0*/  @!P2 IMAD.WIDE.U32 R2, R10, 0x2, R2 ;  /* 0x000000020a02a825 */ /* 0x000fca00078e0002 */
[----:B------:R-:W-:Y:S04]  /*128e0*/  @!P2 LDGSTS.E.BYPASS.LTC128B.128 [R8+0x10400], desc[UR44][R2.64], !P1 ;  /* 0x104000000208afae */ /* 0x000fe8000c901d6c */
[----:B------:R0:W-:Y:S01]  /*128f0*/  @!P2 LDGSTS.E.BYPASS.LTC128B.128 [R8+0x14400], desc[UR44][R2.64+0x80], !P0 ;  /* 0x144000800208afae */ /* 0x0001e2000c101d6c */
[----:B------:R-:W-:Y:S01]  /*12900*/  ISETP.GE.AND P2, PT, R12, R5, PT ;  /* 0x000000050c00720c */ /* 0x000fe20003f46270 */
[----:B------:R-:W-:Y:S02]  /*12910*/  VIADD R12, R4, 0x20 ;  /* 0x00000020040c7836 */ /* 0x000fe40000000000 */
[----:B0-----:R-:W0:Y:S10]  /*12920*/  SHFL.IDX PT, R8, R6, 0x1, 0x181f ;  /* 0x00381f0006087f89 */ /* 0x001e3400000e0000 */
[----:B------:R-:W-:Y:S01]  /*12930*/  @!P2 LEA R21, R7, UR38, 0x1 ;  /* 0x000000260715ac11 */ /* 0x000fe2000f8e08ff */
[----:B------:R-:W1:Y:S01]  /*12940*/  SHFL.IDX PT, R2, R6, 0x2, 0x181f ;  /* 0x00581f0006027f89 */ /* 0x000e6200000e0000 */
[----:B0-----:R-:W-:-:S02]  /*12950*/  IMAD.MOV.U32 R9, RZ, RZ, R8 ;  /* 0x000000ffff097224 */ /* 0x001fc400078e0008 */
[----:B------:R-:W-:Y:S02]  /*12960*/  IMAD.MOV.U32 R8, RZ, RZ, R14 ;  /* 0x000000ffff087224 */ /* 0x000fe400078e000e */
[----:B------:R-:W0:Y:S01]  /*12970*/  SHFL.IDX PT, R14, R0, 0x2, 0x181f ;  /* 0x00581f00000e7f89 */ /* 0x000e2200000e0000 */
[----:B-1----:R-:W-:Y:S02]  /*12980*/  IMAD.MOV.U32 R3, RZ, RZ, R2 ;  /* 0x000000ffff037224 */ /* 0x002fe400078e0002 */
[----:B------:R-:W-:-:S05]  /*12990*/  @!P2 IMAD.WIDE.U32 R8, R10, 0x2, R8 ;  /* 0x000000020a08a825 */ /* 0x000fca00078e0008 */
[----:B------:R-:W-:Y:S04]  /*129a0*/  @!P2 LDGSTS.E.BYPASS.LTC128B.128 [R21+0x10c00], desc[UR44][R8.64], !P1 ;  /* 0x10c000000815afae */ /* 0x000fe8000c901d6c */
[----:B------:R1:W-:Y:S01]  /*129b0*/  @!P2 LDGSTS.E.BYPASS.LTC128B.128 [R21+0x14c00], desc[UR44][R8.64+0x80], !P0 ;  /* 0x14c000800815afae */ /* 0x0003e2000c101d6c */
[-C--:B------:R-:W-:Y:S01]  /*129c0*/  ISETP.GE.AND P2, PT, R12, R5.reuse, PT ;  /* 0x000000050c00720c */ /* 0x080fe20003f46270 */
[----:B------:R-:W-:Y:S02]  /*129d0*/  VIADD R12, R4, 0x30 ;  /* 0x00000030040c7836 */ /* 0x000fe40000000000 */
[----:B0-----:R-:W-:Y:S01]  /*129e0*/  IMAD.MOV.U32 R2, RZ, RZ, R14 ;  /* 0x000000ffff027224 */ /* 0x001fe200078e000e */
[----:B-1----:R-:W0:Y:S09]  /*129f0*/  SHFL.IDX PT, R8, R6, 0x3, 0x181f ;  /* 0x00781f0006087f89 */ /* 0x002e3200000e0000 */
[----:B------:R-:W-:Y:S01]  /*12a00*/  @!P2 LEA R20, R7, UR38, 0x1 ;  /* 0x000000260714ac11 */ /* 0x000fe2000f8e08ff */
[----:B------:R-:W-:Y:S01]  /*12a10*/  @!P2 IMAD.WIDE.U32 R2, R10, 0x2, R2 ;  /* 0x000000020a02a825 */ /* 0x000fe200078e0002 */
[----:B------:R-:W1:Y:S04]  /*12a20*/  SHFL.IDX PT, R14, R0, 0x3, 0x181f ;  /* 0x00781f00000e7f89 */ /* 0x000e6800000e0000 */
[----:B------:R-:W-:Y:S04]  /*12a30*/  @!P2 LDGSTS.E.BYPASS.LTC128B.128 [R20+0x11400], desc[UR44][R2.64], !P1 ;  /* 0x114000000214afae */ /* 0x000fe8000c901d6c */
[----:B------:R2:W-:Y:S01]  /*12a40*/  @!P2 LDGSTS.E.BYPASS.LTC128B.128 [R20+0x15400], desc[UR44][R2.64+0x80], !P0 ;  /* 0x154000800214afae */ /* 0x0005e2000c101d6c */
[----:B------:R-:W-:Y:S01]  /*12a50*/  ISETP.GE.AND P2, PT, R12, R5, PT ;  /* 0x000000050c00720c */ /* 0x000fe20003f46270 */
[----:B------:R-:W-:-:S02]  /*12a60*/  VIADD R12, R4, 0x40 ;  /* 0x00000040040c7836 */ /* 0x000fc40000000000 */
[----:B0-----:R-:W-:Y:S01]  /*12a70*/  IMAD.MOV.U32 R9, RZ, RZ, R8 ;  /* 0x000000ffff097224 */ /* 0x001fe200078e0008 */
[----:B--2---:R-:W0:Y:S09]  /*12a80*/  SHFL.IDX PT, R2, R6, 0x4, 0x181f ;  /* 0x00981f0006027f89 */ /* 0x004e3200000e0000 */
[----:B------:R-:W-:Y:S01]  /*12a90*/  @!P2 LEA R21, R7, UR38, 0x1 ;  /* 0x000000260715ac11 */ /* 0x000fe2000f8e08ff */
[----:B-1----:R-:W-:-:S02]  /*12aa0*/  IMAD.MOV.U32 R8, RZ, RZ, R14 ;  /* 0x000000ffff087224 */ /* 0x002fc400078e000e */
[----:B------:R-:W1:Y:S02]  /*12ab0*/  SHFL.IDX PT, R14, R0, 0x4, 0x181f ;  /* 0x00981f00000e7f89 */ /* 0x000e6400000e0000 */
[----:B------:R-:W-:-:S05]  /*12ac0*/  @!P2 IMAD.WIDE.U32 R8, R10, 0x2, R8 ;  /* 0x000000020a08a825 */ /* 0x000fca00078e0008 */
[----:B------:R-:W-:Y:S04]  /*12ad0*/  @!P2 LDGSTS.E.BYPASS.LTC128B.128 [R21+0x11c00], desc[UR44][R8.64], !P1 ;  /* 0x11c000000815afae */ /* 0x000fe8000c901d6c */
[----:B------:R2:W-:Y:S01]  /*12ae0*/  @!P2 LDGSTS.E.BYPASS.LTC128B.128 [R21+0x15c00], desc[UR44][R8.64+0x80], !P0 ;  /* 0x15c000800815afae */ /* 0x0005e2000c101d6c */
[----:B------:R-:W-:Y:S01]  /*12af0*/  ISETP.GE.AND P2, PT, R12, R5, PT ;  /* 0x000000050c00720c */ /* 0x000fe20003f46270 */
[----:B------:R-:W-:Y:S02]  /*12b00*/  VIADD R12, R4, 0x50 ;  /* 0x00000050040c7836 */ /* 0x000fe40000000000 */
[----:B0-----:R-:W-:Y:S01]  /*12b10*/  IMAD.MOV.U32 R3, RZ, RZ, R2 ;  /* 0x000000ffff037224 */ /* 0x001fe200078e0002 */
[----:B--2---:R-:W0:Y:S01]  /*12b20*/  SHFL.IDX PT, R8, R6, 0x5, 0x181f ;  /* 0x00b81f0006087f89 */ /* 0x004e2200000e0000 */
[----:B-1----:R-:W-:-:S08]  /*12b30*/  IMAD.MOV.U32 R2, RZ, RZ, R14 ;  /* 0x000000ffff027224 */ /* 0x002fd000078e000e */
[----:B------:R-:W-:Y:S01]  /*12b40*/  @!P2 LEA R20, R7, UR38, 0x1 ;  /* 0x000000260714ac11 */ /* 0x000fe2000f8e08ff */
[----:B------:R-:W1:Y:S01]  /*12b50*/  SHFL.IDX PT, R14, R0, 0x5, 0x181f ;  /* 0x00b81f00000e7f89 */ /* 0x000e6200000e0000 */
        /* <DEDUP_REMOVED lines=14> */
[----:B0-----:R-:W-:Y:S02]  /*12c40*/  IMAD.MOV.U32 R3, RZ, RZ, R2 ;  /* 0x000000ffff037224 */ /* 0x001fe400078e0002 */
[----:B-1----:R-:W-:-:S10]  /*12c50*/  IMAD.MOV.U32 R2, RZ, RZ, R14 ;  /* 0x000000ffff027224 */ /* 0x002fd400078e000e */
[----:B--2---:R-:W-:Y:S01]  /*12c60*/  @!P2 LEA R8, R7, UR38, 0x1 ;  /* 0x000000260708ac11 */ /* 0x004fe2000f8e08ff */
[----:B------:R0:W1:Y:S01]  /*12c70*/  SHFL.IDX PT, R14, R0, 0x7, 0x181f ;  /* 0x00f81f00000e7f89 */ /* 0x00006200000e0000 */
[----:B------:R-:W-:-:S05]  /*12c80*/  @!P2 IMAD.WIDE.U32 R2, R10, 0x2, R2 ;  /* 0x000000020a02a825 */ /* 0x000fca00078e0002 */
[----:B------:R-:W-:Y:S04]  /*12c90*/  @!P2 LDGSTS.E.BYPASS.LTC128B.128 [R8+0x13400], desc[UR44][R2.64], !P1 ;  /* 0x134000000208afae */ /* 0x000fe8000c901d6c */
[----:B------:R2:W-:Y:S04]  /*12ca0*/  @!P2 LDGSTS.E.BYPASS.LTC128B.128 [R8+0x17400], desc[UR44][R2.64+0x80], !P0 ;  /* 0x174000800208afae */ /* 0x0005e8000c101d6c */
[----:B--2---:R0:W2:Y:S02]  /*12cb0*/  SHFL.IDX PT, R2, R6, 0x7, 0x181f ;  /* 0x00f81f0006027f89 */ /* 0x0040a400000e0000 */
.L_x_1143:
[----:B------:R-:W-:Y:S01]  /*12cc0*/  VIADD R4, R4, 0x70 ;  /* 0x0000007004047836 */ /* 0x000fe20000000000 */
[----:B------:R-:W-:Y:S01]  /*12cd0*/  BSSY B0, `(.L_x_1053) ;  /* 0x000000c000007945 */ /* 0x000fe20003800000 */
[----:B--2---:R-:W-:Y:S02]  /*12ce0*/  IMAD.MOV.U32 R3, RZ, RZ, R2 ;  /* 0x000000ffff037224 */ /* 0x004fe400078e0002 */
[----:B-1----:R-:W-:Y:S01]  /*12cf0*/  IMAD.MOV.U32 R2, RZ, RZ, R14 ;  /* 0x000000ffff027224 */ /* 0x002fe200078e000e */
[----:B------:R-:W-:-:S13]  /*12d00*/  ISETP.GE.AND P2, PT, R4, R5, PT ;  /* 0x000000050400720c */ /* 0x000fda0003f46270 */
[----:B------:R-:W-:Y:S05]  /*12d10*/  @P2 BRA `(.L_x_1054) ;  /* 0x00000000001c2947 */ /* 0x000fea0003800000 */
[----:B------:R-:W-:Y:S01]  /*12d20*/  IMAD.WIDE.U32 R2, R10, 0x2, R2 ;  /* 0x000000020a027825 */ /* 0x000fe200078e0002 */
[----:B------:R-:W-:-:S05]  /*12d30*/  LEA R7, R7, UR38, 0x1 ;  /* 0x0000002607077c11 */ /* 0x000fca000f8e08ff */
[----:B------:R-:W-:Y:S01]  /*12d40*/  @!PT LDS RZ, [RZ] ;  /* 0x00000000fffff984 */ /* 0x000fe20000000800 */
[----:B------:R-:W-:Y:S01]  /*12d50*/  @!PT LDS RZ, [RZ] ;  /* 0x00000000fffff984 */ /* 0x000fe20000000800 */
[----:B------:R-:W-:Y:S01]  /*12d60*/  @!PT LDS RZ, [RZ] ;  /* 0x00000000fffff984 */ /* 0x000fe20000000800 */
[----:B------:R1:W-:Y:S04]  /*12d70*/  LDGSTS.E.BYPASS.LTC128B.128 [R7+0x13c00], desc[UR44][R2.64], !P1 ;  /* 0x13c0000002077fae */ /* 0x0003e8000c901d6c */
[----:B------:R1:W-:Y:S02]  /*12d80*/  LDGSTS.E.BYPASS.LTC128B.128 [R7+0x17c00], desc[UR44][R2.64+0x80], !P0 ;  /* 0x17c0008002077fae */ /* 0x0003e4000c101d6c */
.L_x_1054:
[----:B------:R-:W-:Y:S05]  /*12d90*/  BSYNC B0 ;  /* 0x0000000000007941 */ /* 0x000fea0003800000 */
.L_x_1053:
[----:B------:R-:W-:Y:S01]  /*12da0*/  NOP ;  /* 0x0000000000007918 */ /* 0x000fe20000000000 */
[----:B------:R-:W-:Y:S01]  /*12db0*/  SYNCS.ARRIVE.TRANS64.RED.A0T1 RZ, [UR38+0x28800], RZ ;  /* 0x028800ffffff79a7 */ /* 0x000fe20008200426 */
[----:B0-----:R-:W-:Y:S01]  /*12dc0*/  IMAD.MOV.U32 R0, RZ, RZ, 0x1 ;  /* 0x00000001ff007424 */ /* 0x001fe200078e00ff */
[----:B------:R-:W-:Y:S04]  /*12dd0*/  ARRIVES.LDGSTSBAR.64.TRANSCNT [UR38+0x28800] ;  /* 0x02880000ff0079b0 */ /* 0x000fe80008000aa6 */
[----:B------:R-:W-:Y:S01]  /*12de0*/  SHF.L.U32 R0, R0, 0x1f, RZ ;  /* 0x0000001f00007819 */ /* 0x000fe200000006ff */
[----:B------:R-:W-:Y:S01]  /*12df0*/  NOP ;  /* 0x0000000000007918 */ /* 0x000fe20000000000 */
[----:B------:R-:W2:Y:S01]  /*12e00*/  LDL.LU R4, [R1+0x10] ;  /* 0x0000100001047983 */ /* 0x000ea20000300800 */
[----:B------:R-:W-:Y:S03]  /*12e10*/  SYNCS.ARRIVE.TRANS64.A1T0 RZ, [UR38+0x28800], RZ ;  /* 0x028800ffffff79a7 */ /* 0x000fe60008100026 */
[----:B-1----:R-:W3:Y:S01]  /*12e20*/  LDL R3, [R1+0x4] ;  /* 0x0000040001037983 */ /* 0x002ee20000100800 */
[----:B------:R-:W0:Y:S01]  /*12e30*/  SYNCS.PHASECHK.TRANS64.TRYWAIT P0, [UR38+0x28820], R0 ;  /* 0x02882000ff0075a7 */ /* 0x000e220008000166 */
[----:B--2---:R-:W-:-:S05]  /*12e40*/  VIADD R6, R4, 0xfffffffe ;  /* 0xfffffffe04067836 */ /* 0x004fca0000000000 */
[----:B---3--:R-:W-:Y:S01]  /*12e50*/  ISETP.GE.AND P1, PT, R6, R3, PT ;  /* 0x000000030600720c */ /* 0x008fe20003f26270 */
[----:B0-----:R-:W-:-:S12]  /*12e60*/  @!P0 BRA `(.L_x_1055) ;  /* 0x0000002c00d88947 */ /* 0x001fd80003800000 */
.L_x_1144:
[----:B------:R-:W-:Y:S02]  /*12e70*/  IMAD.MOV.U32 R9, RZ, RZ, 0x1 ;  /* 0x00000001ff097424 */ /* 0x000fe400078e00ff */
[----:B0-----:R-:W-:Y:S01]  /*12e80*/  IMAD.MOV.U32 R0, RZ, RZ, RZ ;  /* 0x000000ffff007224 */ /* 0x001fe200078e00ff */
[----:B------:R-:W-:Y:S06]  /*12e90*/  @!P1 BRA `(.L_x_1056) ;  /* 0x00000018004c9947 */ /* 0x000fec0003800000 */
[----:B------:R-:W2:Y:S04]  /*12ea0*/  LDL.LU R2, [R1+0xc] ;  /* 0x00000c0001027983 */ /* 0x000ea80000300800 */
[----:B------:R-:W3:Y:S04]  /*12eb0*/  LDL.LU R4, [R1+0x8] ;  /* 0x0000080001047983 */ /* 0x000ee80000300800 */
[----:B------:R-:W4:Y:S01]  /*12ec0*/  LDL.LU R3, [R1+0x4] ;  /* 0x0000040001037983 */ /* 0x000f220000300800 */
[----:B------:R-:W-:Y:S01]  /*12ed0*/  UIADD3 UR4, UR41, 0x1, URZ ;  /* 0x0000000129047890 */ /* 0x000fe2000fffe03f */
[----:B------:R-:W-:-:S05]  /*12ee0*/  IMAD.MOV.U32 R9, RZ, RZ, 0x1 ;  /* 0x00000001ff097424 */ /* 0x000fca00078e00ff */
[----:B--2---:R-:W-:Y:S01]  /*12ef0*/  IMAD R2, R2, UR4, RZ ;  /* 0x0000000402027c24 */ /* 0x004fe2000f8e02ff */
[----:B------:R-:W-:-:S04]  /*12f00*/  ULOP3.LUT UR4, URZ, UR42, URZ, 0x33, !UPT ;  /* 0x0000002a3f047292 */ /* 0x000fc8000f8e333f */
[----:B------:R-:W-:Y:S02]  /*12f10*/  LOP3.LUT R2, RZ, R2, RZ, 0x33, !PT ;  /* 0x00000002ff027212 */ /* 0x000fe400078e33ff */
[----:B----4-:R-:W-:Y:S02]  /*12f20*/  LOP3.LUT R3, RZ, R3, RZ, 0x33, !PT ;  /* 0x00000003ff037212 */ /* 0x010fe400078e33ff */
[----:B---3--:R-:W-:Y:S01]  /*12f30*/  VIADDMNMX R2, R2, -R4, UR4, !PT ;  /* 0x0000000402027e46 */ /* 0x008fe2000f800904 */
[----:B------:R-:W-:Y:S01]  /*12f40*/  ULOP3.LUT UR4, URZ, UR39, URZ, 0x33, !UPT ;  /* 0x000000273f047292 */ /* 0x000fe2000f8e333f */
[----:B------:R-:W0:Y:S05]  /*12f50*/  S2R R4, SR_TID.X ;  /* 0x0000000000047919 */ /* 0x000e2a0000002100 */
[----:B------:R-:W-:-:S04]  /*12f60*/  VIMNMX R2, R2, UR4, !PT ;  /* 0x0000000402027c48 */ /* 0x000fc8000ffe0100 */
[----:B------:R-:W-:-:S05]  /*12f70*/  VIADDMNMX R3, R2, 0x2, R3, !PT ;  /* 0x0000000202037846 */ /* 0x000fca0007800103 */
[----:B------:R-:W-:-:S05]  /*12f80*/  VIADD R5, R3, 0xfffffffe ;  /* 0xfffffffe03057836 */ /* 0x000fca0000000000 */
[-C--:B------:R-:W-:Y:S02]  /*12f90*/  ISETP.NE.AND P0, PT, R5, R2.reuse, PT ;  /* 0x000000020500720c */ /* 0x080fe40003f05270 */
[----:B------:R-:W-:-:S05]  /*12fa0*/  LOP3.LUT R2, RZ, R2, RZ, 0x33, !PT ;  /* 0x00000002ff027212 */ /* 0x000fca00078e33ff */
[----:B------:R-:W-:-:S05]  /*12fb0*/  IMAD.IADD R2, R3, 0x1, R2 ;  /* 0x0000000103027824 */ /* 0x000fca00078e0202 */
[----:B------:R-:W-:Y:S02]  /*12fc0*/  LOP3.LUT R11, R2, 0x1, RZ, 0xc0, !PT ;  /* 0x00000001020b7812 */ /* 0x000fe400078ec0ff */
[----:B0-----:R-:W-:Y:S01]  /*12fd0*/  LOP3.LUT R10, R4, 0x1f, RZ, 0xc0, !PT ;  /* 0x0000001f040a7812 */ /* 0x001fe200078ec0ff */
[----:B------:R-:W-:Y:S01]  /*12fe0*/  IMAD.MOV.U32 R4, RZ, RZ, R16 ;  /* 0x000000ffff047224 */ /* 0x000fe200078e0010 */
[----:B------:R-:W-:Y:S06]  /*12ff0*/  @!P0 BRA `(.L_x_1057) ;  /* 0x0000001000008947 */ /* 0x000fec0003800000 */
[----:B------:R-:W-:Y:S01]  /*13000*/  BSSY B0, `(.L_x_1057) ;  /* 0x00000ff000007945 */ /* 0x000fe20003800000 */
[----:B------:R-:W-:Y:S02]  /*13010*/  IMAD.IADD R7, R2, 0x1, -R11 ;  /* 0x0000000102077824 */ /* 0x000fe400078e0a0b */
[----:B------:R-:W-:Y:S02]  /*13020*/  IMAD.MOV.U32 R8, RZ, RZ, 0x1 ;  /* 0x00000001ff087424 */ /* 0x000fe400078e00ff */
[----:B------:R-:W-:-:S07]  /*13030*/  IMAD.MOV.U32 R4, RZ, RZ, R16 ;  /* 0x000000ffff047224 */ /* 0x000fce00078e0010 */
.L_x_1088:
[----:B------:R-:W-:Y:S01]  /*13040*/  LOP3.LUT P0, RZ, R17, 0x2, RZ, 0xc0, !PT ;  /* 0x0000000211ff7812 */ /* 0x000fe2000780c0ff */
[----:B------:R-:W-:Y:S01]  /*13050*/  VIADD R7, R7, 0xfffffffe ;  /* 0xfffffffe07077836 */ /* 0x000fe20000000000 */
[----:B------:R-:W-:Y:S04]  /*13060*/  BSSY B1, `(.L_x_1058) ;  /* 0x0000079000017945 */ /* 0x000fe80003800000 */
[----:B------:R-:W-:-:S07]  /*13070*/  ISETP.NE.AND P1, PT, R7, RZ, PT ;  /* 0x000000ff0700720c */ /* 0x000fce0003f25270 */
[----:B------:R-:W-:Y:S06]  /*13080*/  @!P0 BRA `(.L_x_1059) ;  /* 0x0000000400d88947 */ /* 0x000fec0003800000 */
[----:B------:R-:W-:Y:S01]  /*13090*/  LOP3.LUT P0, RZ, R17, 0x1, RZ, 0xc0, !PT ;  /* 0x0000000111ff7812 */ /* 0x000fe2000780c0ff */
[----:B------:R-:W-:-:S12]  /*130a0*/  IMAD.MOV.U32 R9, RZ, RZ, R6 ;  /* 0x000000ffff097224 */ /* 0x000fd800078e0006 */
[----:B------:R-:W-:Y:S05]  /*130b0*/  @!P0 BRA `(.L_x_1060) ;  /* 0x00000000004c8947 */ /* 0x000fea0003800000 */
[----:B------:R-:W2:Y:S01]  /*130c0*/  LDL R12, [R1] ;  /* 0x00000000010c7983 */ /* 0x000ea20000100800 */
[----:B------:R-:W0:Y:S01]  /*130d0*/  LDC R5, c[0x0][0x43c] ;  /* 0x00010f00ff057b82 */ /* 0x000e220000000800 */
        /* <DEDUP_REMOVED lines=9> */
[----:B------:R-:W-:-:S04]  /*13170*/  IMAD.WIDE.U32 R2, R19, UR4, R2 ;  /* 0x0000000413027c25 */ /* 0x000fc8000f8e0002 */
[----:B--2---:R-:W-:-:S04]  /*13180*/  IMAD R4, R12, UR4, RZ ;  /* 0x000000040c047c24 */ /* 0x004fc8000f8e02ff */
[----:B------:R-:W-:Y:S01]  /*13190*/  IMAD R5, R19, UR5, R4 ;  /* 0x0000000513057c24 */ /* 0x000fe2000f8e0204 */
[----:B------:R-:W-:Y:S02]  /*131a0*/  ULDC.64 UR4, c[0x0][0x418] ;  /* 0x0001060000047ab9 */ /* 0x000fe40000000a00 */
[----:B------:R-:W-:Y:S01]  /*131b0*/  LEA R4, P0, R2, UR4, 0x2 ;  /* 0x0000000402047c11 */ /* 0x000fe2000f8010ff */
[----:B------:R-:W-:-:S05]  /*131c0*/  IMAD.IADD R5, R5, 0x1, R3 ;  /* 0x0000000105057824 */ /* 0x000fca00078e0203 */
[----:B------:R-:W-:-:S05]  /*131d0*/  LEA.HI.X R5, R2, UR5, R5, 0x2, P0 ;  /* 0x0000000502057c11 */ /* 0x000fca00080f1405 */
[----:B------:R0:W5:Y:S02]  /*131e0*/  LDG.E R4, desc[UR44][R4.64] ;  /* 0x0000002c04047981 */ /* 0x000164000c1e1900 */
.L_x_1060:
[----:B------:R-:W1:Y:S01]  /*131f0*/  S2R R2, SR_TID.X ;  /* 0x0000000000027919 */ /* 0x000e620000002100 */
[----:B------:R-:W-:Y:S01]  /*13200*/  BSSY B2, `(.L_x_1061) ;  /* 0x0000006000027945 */ /* 0x000fe20003800000 */
[----:B-1----:R-:W-:Y:S02]  /*13210*/  LOP3.LUT R3, R2, 0x7f, RZ, 0xc0, !PT ;  /* 0x0000007f02037812 */ /* 0x002fe400078ec0ff */
[----:B------:R-:W-:Y:S02]  /*13220*/  SHF.L.U32 R2, R8, 0x1f, RZ ;  /* 0x0000001f08027819 */ /* 0x000fe400000006ff */
[----:B------:R-:W-:Y:S02]  /*13230*/  ISETP.NE.AND P2, PT, R3, RZ, PT ;  /* 0x000000ff0300720c */ /* 0x000fe40003f45270 */
[----:B------:R-:W1:Y:S02]  /*13240*/  SYNCS.PHASECHK.TRANS64.TRYWAIT P0, [UR38+0x28848], R2 ;  /* 0x02884802ff0075a7 */ /* 0x000e640008000166 */
[----:B-1----:R-:W-:Y:S09]  /*13250*/  @!P0 BRA `(.L_x_1062) ;  /* 0x0000002800f48947 */ /* 0x002ff20003800000 */
.L_x_1145:
[----:B------:R-:W-:Y:S05]  /*13260*/  BSYNC B2 ;  /* 0x0000000000027941 */ /* 0x000fea0003800000 */
.L_x_1061:
[----:B------:R-:W-:Y:S04]  /*13270*/  BSSY B2, `(.L_x_1063) ;  /* 0x0000007000027945 */ /* 0x000fe80003800000 */
[----:B------:R-:W-:Y:S05]  /*13280*/  @P2 BRA `(.L_x_1064) ;  /* 0x0000000000142947 */ /* 0x000fea0003800000 */
[----:B------:R-:W-:Y:S01]  /*13290*/  ISETP.NE.AND P0, PT, R10, RZ, PT ;  /* 0x000000ff0a00720c */ /* 0x000fe20003f05270 */
[----:B-1----:R-:W-:-:S04]  /*132a0*/  IMAD.MOV.U32 R3, RZ, RZ, 0x8000 ;  /* 0x00008000ff037424 */ /* 0x002fc800078e00ff */
[----:B------:R2:W-:Y:S08]  /*132b0*/  SYNCS.ARRIVE.TRANS64 RZ, [UR38+0x28838], R3 ;  /* 0x02883803ffff79a7 */ /* 0x0005f00008000026 */
[----:B--2---:R-:W-:Y:S05]  /*132c0*/  @!P0 BRA `(.L_x_1064) ;  /* 0x0000000000048947 */ /* 0x004fea0003800000 */
[----:B------:R-:W-:Y:S01]  /*132d0*/  BPT.TRAP 0x1 ;  /* 0x000000040000795c */ /* 0x000fe20000300000 */
.L_x_1064:
[----:B------:R-:W-:Y:S05]  /*132e0*/  BSYNC B2 ;  /* 0x0000000000027941 */ /* 0x000fea0003800000 */
.L_x_1063:
[----:B0-----:R-:W-:Y:S01]  /*132f0*/  IMAD.MOV.U32 R5, RZ, RZ, RZ ;  /* 0x000000ffff057224 */ /* 0x001fe200078e00ff */
[----:B------:R-:W-:Y:S01]  /*13300*/  ULDC.64 UR4, c[0x0][0x198] ;  /* 0x0000660000047ab9 */ /* 0x000fe20000000a00 */
[----:B------:R-:W-:Y:S01]  /*13310*/  PLOP3.LUT P0, PT, PT, PT, PT, 0x80, 0x0 ;  /* 0x000000000000781c */ /* 0x000fe20003f0f070 */
[----:B------:R-:W-:Y:S01]  /*13320*/  UIADD3 UR4, UP0, UR4, 0x370, URZ ;  /* 0x0000037004047890 */ /* 0x000fe2000ff1e03f */
[----:B-1----:R-:W-:Y:S01]  /*13330*/  IMAD.SHL.U32 R3, R9, 0x80, RZ ;  /* 0x0000008009037824 */ /* 0x002fe200078e00ff */
[----:B------:R-:W-:Y:S01]  /*13340*/  R2UR UR34, R5 ;  /* 0x00000000052272ca */ /* 0x000fe200000e0000 */
[----:B------:R-:W-:Y:S02]  /*13350*/  UIADD3 UR32, UR38, 0x20400, URZ ;  /* 0x0002040026207890 */ /* 0x000fe4000fffe03f */
[----:B------:R-:W-:Y:S02]  /*13360*/  UIADD3 UR33, UR38, 0x28838, URZ ;  /* 0x0002883826217890 */ /* 0x000fe4000fffe03f */
[----:B------:R-:W-:Y:S01]  /*13370*/  UIADD3.X UR5, URZ, UR5, URZ, UP0, !UPT ;  /* 0x000000053f057290 */ /* 0x000fe200087fe43f */
[----:B------:R-:W-:Y:S01]  /*13380*/  UMOV UR6, 0x0 ;  /* 0x0000000000067882 */ /* 0x000fe20000000000 */
[----:B------:R-:W-:-:S10]  /*13390*/  UMOV UR7, 0x14f00000 ;  /* 0x14f0000000077882 */ /* 0x000fd40000000000 */
.L_x_1065:
        /* <DEDUP_REMOVED lines=13> */
.L_x_1066:
        /* <DEDUP_REMOVED lines=12> */
.L_x_1146:
[----:B------:R-:W-:Y:S05]  /*13530*/  BSYNC B2 ;  /* 0x0000000000027941 */ /* 0x000fea0003800000 */
.L_x_1067:
[----:B------:R-:W-:Y:S01]  /*13540*/  BSSY B2, `(.L_x_1069) ;  /* 0x0000009000027945 */ /* 0x000fe20003800000 */
[----:B0-----:R-:W-:Y:S02]  /*13550*/  IMAD.MOV.U32 R2, RZ, RZ, 0x0 ;  /* 0x00000000ff027424 */ /* 0x001fe400078e00ff */
[----:B------:R-:W-:Y:S01]  /*13560*/  IMAD.MOV.U32 R3, RZ, RZ, 0x14f00000 ;  /* 0x14f00000ff037424 */ /* 0x000fe200078e00ff */
[----:B------:R-:W-:Y:S06]  /*13570*/  @P2 BRA `(.L_x_1070) ;  /* 0x0000000000142947 */ /* 0x000fec0003800000 */
[----:B------:R-:W-:Y:S01]  /*13580*/  ISETP.NE.AND P0, PT, R10, RZ, PT ;  /* 0x000000ff0a00720c */ /* 0x000fe20003f05270 */
[----:B------:R-:W-:-:S04]  /*13590*/  IMAD.MOV.U32 R13, RZ, RZ, 0x8000 ;  /* 0x00008000ff0d7424 */ /* 0x000fc800078e00ff */
[----:B------:R0:W-:Y:S08]  /*135a0*/  SYNCS.ARRIVE.TRANS64 RZ, [UR38+0x28850], R13 ;  /* 0x0288500dffff79a7 */ /* 0x0001f00008000026 */
[----:B0-----:R-:W-:Y:S05]  /*135b0*/  @!P0 BRA `(.L_x_1070) ;  /* 0x0000000000048947 */ /* 0x001fea0003800000 */
[----:B------:R-:W-:Y:S01]  /*135c0*/  BPT.TRAP 0x1 ;  /* 0x000000040000795c */ /* 0x000fe20000300000 */
.L_x_1070:
[----:B------:R-:W-:Y:S05]  /*135d0*/  BSYNC B2 ;  /* 0x0000000000027941 */ /* 0x000fea0003800000 */
.L_x_1069:
[----:B------:R-:W-:Y:S01]  /*135e0*/  R2UR UR6, R2 ;  /* 0x00000000020672ca */ /* 0x000fe200000e0000 */
[----:B------:R-:W-:Y:S01]  /*135f0*/  ULDC.64 UR4, c[0x0][0x198] ;  /* 0x0000660000047ab9 */ /* 0x000fe20000000a00 */
[----:B------:R-:W-:Y:S01]  /*13600*/  R2UR UR7, R3 ;  /* 0x00000000030772ca */ /* 0x000fe200000e0000 */
[----:B------:R-:W-:Y:S01]  /*13610*/  UIADD3 UR4, UP0, UR4, 0x470, URZ ;  /* 0x0000047004047890 */ /* 0x000fe2000ff1e03f */
[----:B------:R-:W-:Y:S01]  /*13620*/  R2UR UR10, R5 ;  /* 0x00000000050a72ca */ /* 0x000fe200000e0000 */
[----:B------:R-:W-:Y:S01]  /*13630*/  IMAD.SHL.U32 R5, R18, 0x80, RZ ;  /* 0x0000008012057824 */ /* 0x000fe200078e00ff */
[----:B------:R-:W-:Y:S01]  /*13640*/  PLOP3.LUT P0, PT, PT, PT, PT, 0x80, 0x0 ;  /* 0x000000000000781c */ /* 0x000fe20003f0f070 */
[----:B------:R-:W-:Y:S02]  /*13650*/  UIADD3 UR8, UR38, 0x400, URZ ;  /* 0x0000040026087890 */ /* 0x000fe4000fffe03f */
[----:B------:R-:W-:Y:S02]  /*13660*/  UIADD3 UR9, UR38, 0x28850, URZ ;  /* 0x0002885026097890 */ /* 0x000fe4000fffe03f */
[----:B------:R-:W-:-:S12]  /*13670*/  UIADD3.X UR5, URZ, UR5, URZ, UP0, !UPT ;  /* 0x000000053f057290 */ /* 0x000fd800087fe43f */
.L_x_1071:
        /* <DEDUP_REMOVED lines=13> */
.L_x_1072:
        /* <DEDUP_REMOVED lines=10> */
.L_x_1059:
[----:B------:R-:W-:Y:S05]  /*137f0*/  BSYNC B1 ;  /* 0x0000000000017941 */ /* 0x000fea0003800000 */
.L_x_1058:
[----:B------:R-:W-:Y:S01]  /*13800*/  LOP3.LUT P0, RZ, R17, 0x2, RZ, 0xc0, !PT ;  /* 0x0000000211ff7812 */ /* 0x000fe2000780c0ff */
[----:B------:R-:W-:Y:S01]  /*13810*/  BSSY B1, `(.L_x_1073) ;  /* 0x000007a000017945 */ /* 0x000fe20003800000 */
[----:B------:R-:W-:-:S11]  /*13820*/  LOP3.LUT R9, R8, 0x1, RZ, 0x3c, !PT ;  /* 0x0000000108097812 */ /* 0x000fd600078e3cff */
[----:B------:R-:W-:Y:S05]  /*13830*/  @!P0 BRA `(.L_x_1074) ;  /* 0x0000000400dc8947 */ /* 0x000fea0003800000 */
[----:B------:R-:W-:Y:S01]  /*13840*/  LOP3.LUT P0, RZ, R17, 0x1, RZ, 0xc0, !PT ;  /* 0x0000000111ff7812 */ /* 0x000fe2000780c0ff */
[----:B------:R-:W-:-:S12]  /*13850*/  VIADD R12, R6, 0xffffffff ;  /* 0xffffffff060c7836 */ /* 0x000fd80000000000 */
        /* <DEDUP_REMOVED lines=11> */
[----:B------:R-:W-:-:S03]  /*13910*/  SHF.R.S32.HI R3, RZ, 0x1f, R2 ;  /* 0x0000001fff037819 */ /* 0x000fc60000011402 */
[----:B------:R-:W-:-:S04]  /*13920*/  IMAD.WIDE.U32 R2, R19, UR4, R2 ;  /* 0x0000000413027c25 */ /* 0x000fc8000f8e0002 */
[----:B--2---:R-:W-:-:S04]  /*13930*/  IMAD R4, R13, UR4, RZ ;  /* 0x000000040d047c24 */ /* 0x004fc8000f8e02ff */
[----:B------:R-:W-:Y:S01]  /*13940*/  IMAD R4, R19, UR5, R4 ;  /* 0x0000000513047c24 */ /* 0x000fe2000f8e0204 */
[----:B------:R-:W-:-:S03]  /*13950*/  ULDC.64 UR4, c[0x0][0x418] ;  /* 0x0001060000047ab9 */ /* 0x000fc60000000a00 */
[----:B------:R-:W-:Y:S01]  /*13960*/  IMAD.IADD R3, R4, 0x1, R3 ;  /* 0x0000000104037824 */ /* 0x000fe200078e0203 */
[----:B------:R-:W-:-:S04]  /*13970*/  LEA R4, P0, R2, UR4, 0x2 ;  /* 0x0000000402047c11 */ /* 0x000fc8000f8010ff */
[----:B------:R-:W-:-:S05]  /*13980*/  LEA.HI.X R5, R2, UR5, R3, 0x2, P0 ;  /* 0x0000000502057c11 */ /* 0x000fca00080f1403 */
[----:B------:R0:W5:Y:S04]  /*13990*/  LDG.E R4, desc[UR44][R4.64] ;  /* 0x0000002c04047981 */ /* 0x000168000c1e1900 */
.L_x_1075:
[----:B------:R-:W1:Y:S01]  /*139a0*/  S2R R2, SR_TID.X ;  /* 0x0000000000027919 */ /* 0x000e620000002100 */
[----:B------:R-:W-:Y:S01]  /*139b0*/  BSSY B2, `(.L_x_1076) ;  /* 0x0000006000027945 */ /* 0x000fe20003800000 */
[----:B-1----:R-:W-:Y:S02]  /*139c0*/  LOP3.LUT R3, R2, 0x7f, RZ, 0xc0, !PT ;  /* 0x0000007f02037812 */ /* 0x002fe400078ec0ff */
[----:B------:R-:W-:Y:S02]  /*139d0*/  SHF.L.U32 R2, R9, 0x1f, RZ ;  /* 0x0000001f09027819 */ /* 0x000fe400000006ff */
[----:B------:R-:W-:Y:S02]  /*139e0*/  ISETP.NE.AND P2, PT, R3, RZ, PT ;  /* 0x000000ff0300720c */ /* 0x000fe40003f45270 */
[----:B------:R-:W1:Y:S02]  /*139f0*/  SYNCS.PHASECHK.TRANS64.TRYWAIT P0, [UR38+0x28840], R2 ;  /* 0x02884002ff0075a7 */ /* 0x000e640008000166 */
[----:B-1----:R-:W-:Y:S09]  /*13a00*/  @!P0 BRA `(.L_x_1077) ;  /* 0x0000002400388947 */ /* 0x002ff20003800000 */
.L_x_1147:
[----:B------:R-:W-:Y:S05]  /*13a10*/  BSYNC B2 ;  /* 0x0000000000027941 */ /* 0x000fea0003800000 */
.L_x_1076:
[----:B------:R-:W-:Y:S04]  /*13a20*/  BSSY B2, `(.L_x_1078) ;  /* 0x0000007000027945 */ /* 0x000fe80003800000 */
[----:B------:R-:W-:Y:S05]  /*13a30*/  @P2 BRA `(.L_x_1079) ;  /* 0x0000000000142947 */ /* 0x000fea0003800000 */
[----:B------:R-:W-:Y:S01]  /*13a40*/  ISETP.NE.AND P0, PT, R10, RZ, PT ;  /* 0x000000ff0a00720c */ /* 0x000fe20003f05270 */
[----:B-1----:R-:W-:-:S04]  /*13a50*/  IMAD.MOV.U32 R2, RZ, RZ, 0x8000 ;  /* 0x00008000ff027424 */ /* 0x002fc800078e00ff */
[----:B------:R2:W-:Y:S08]  /*13a60*/  SYNCS.ARRIVE.TRANS64 RZ, [UR38+0x28830], R2 ;  /* 0x02883002ffff79a7 */ /* 0x0005f00008000026 */
[----:B--2---:R-:W-:Y:S05]  /*13a70*/  @!P0 BRA `(.L_x_1079) ;  /* 0x0000000000048947 */ /* 0x004fea0003800000 */
[----:B------:R-:W-:Y:S01]  /*13a80*/  BPT.TRAP 0x1 ;  /* 0x000000040000795c */ /* 0x000fe20000300000 */
.L_x_1079:
[----:B------:R-:W-:Y:S05]  /*13a90*/  BSYNC B2 ;  /* 0x0000000000027941 */ /* 0x000fea0003800000 */
.L_x_1078:
        /* <DEDUP_REMOVED lines=11> */
.L_x_1080:
        /* <DEDUP_REMOVED lines=14> */
.L_x_1081:
        /* <DEDUP_REMOVED lines=12> */
.L_x_1148:
[----:B------:R-:W-:Y:S05]  /*13cf0*/  BSYNC B2 ;  /* 0x0000000000027941 */ /* 0x000fea0003800000 */
.L_x_1082:
        /* <DEDUP_REMOVED lines=9> */
.L_x_1085:
[----:B------:R-:W-:Y:S05]  /*13d90*/  BSYNC B2 ;  /* 0x0000000000027941 */ /* 0x000fea0003800000 */
.L_x_1084:
        /* <DEDUP_REMOVED lines=10> */
.L_x_1086:
        /* <DEDUP_REMOVED lines=13> */
.L_x_1087:
        /* <DEDUP_REMOVED lines=10> */
.L_x_1074:
[----:B------:R-:W-:Y:S05]  /*13fb0*/  BSYNC B1 ;  /* 0x0000000000017941 */ /* 0x000fea0003800000 */
.L_x_1073:
[----:B------:R-:W-:Y:S02]  /*13fc0*/  VIADD R6, R6, 0xfffffffe ;  /* 0xfffffffe06067836 */ /* 0x000fe40000000000 */
[----:B------:R-:W-:Y:S01]  /*13fd0*/  IMAD.MOV.U32 R8, RZ, RZ, R9 ;  /* 0x000000ffff087224 */ /* 0x000fe200078e0009 */
[----:B------:R-:W-:Y:S06]  /*13fe0*/  @P1 BRA `(.L_x_1088) ;  /* 0xfffffff000141947 */ /* 0x000fec000383ffff */
[----:B------:R-:W-:Y:S05]  /*13ff0*/  BSYNC B0 ;  /* 0x0000000000007941 */ /* 0x000fea0003800000 */
.L_x_1057:
[----:B------:R-:W-:Y:S01]  /*14000*/  ISETP.NE.AND P0, PT, R11, RZ, PT ;  /* 0x000000ff0b00720c */ /* 0x000fe20003f05270 */
[----:B------:R-:W-:-:S12]  /*14010*/  BSSY B0, `(.L_x_1056) ;  /* 0x000007b000007945 */ /* 0x000fd80003800000 */
[----:B------:R-:W-:Y:S05]  /*14020*/  @!P0 BRA `(.L_x_1089) ;  /* 0x0000000400e48947 */ /* 0x000fea0003800000 */
[----:B------:R-:W-:Y:S01]  /*14030*/  LOP3.LUT P1, RZ, R17, 0x2, RZ, 0xc0, !PT ;  /* 0x0000000211ff7812 */ /* 0x000fe2000782c0ff */
[----:B------:R-:W-:-:S12]  /*14040*/  IMAD.MOV.U32 R0, RZ, RZ, 0x1 ;  /* 0x00000001ff007424 */ /* 0x000fd800078e00ff */
[----:B------:R-:W-:Y:S05]  /*14050*/  @!P1 BRA `(.L_x_1089) ;  /* 0x0000000400d89947 */ /* 0x000fea0003800000 */
[----:B------:R-:W-:-:S13]  /*14060*/  LOP3.LUT P1, RZ, R17, 0x1, RZ, 0xc0, !PT ;  /* 0x0000000111ff7812 */ /* 0x000fda000782c0ff */
[----:B------:R-:W-:Y:S05]  /*14070*/  @!P1 BRA `(.L_x_1090) ;  /* 0x0000000000509947 */ /* 0x000fea0003800000 */
[----:B------:R-:W2:Y:S01]  /*14080*/  LDL.LU R5, [R1] ;  /* 0x0000000001057983 */ /* 0x000ea20000300800 */
[----:B------:R-:W0:Y:S01]  /*14090*/  LDC R8, c[0x0][0x43c] ;  /* 0x00010f00ff087b82 */ /* 0x000e220000000800 */
[----:B------:R-:W-:Y:S01]  /*140a0*/  IMAD.MOV.U32 R7, RZ, RZ, R6 ;  /* 0x000000ffff077224 */ /* 0x000fe200078e0006 */
[----:B------:R-:W-:Y:S01]  /*140b0*/  ULDC.64 UR4, c[0x0][0x428] ;  /* 0x00010a0000047ab9 */ /* 0x000fe20000000a00 */
[----:B0-----:R-:W-:-:S13]  /*140c0*/  ISETP.NE.AND P0, PT, R8, 0x1, PT ;  /* 0x000000010800780c */ /* 0x001fda0003f05270 */
[----:B------:R-:W0:Y:S02]  /*140d0*/  @P0 LDC.64 R2, c[0x0][0x440] ;  /* 0x00011000ff020b82 */ /* 0x000e240000000a00 */
[----:B0-----:R-:W-:-:S05]  /*140e0*/  @P0 IMAD.HI.U32 R2, R6, R2, RZ ;  /* 0x0000000206020227 */ /* 0x001fca00078e00ff */
[----:B------:R-:W-:-:S04]  /*140f0*/  @P0 SHF.R.U32.HI R7, RZ, R3, R2 ;  /* 0x00000003ff070219 */ /* 0x000fc80000011602 */
[----:B------:R-:W-:Y:S01]  /*14100*/  SHF.R.S32.HI R3, RZ, 0x1f, R7 ;  /* 0x0000001fff037819 */ /* 0x000fe20000011407 */
[----:B--2---:R-:W-:-:S04]  /*14110*/  IMAD R2, R5, UR4, RZ ;  /* 0x0000000405027c24 */ /* 0x004fc8000f8e02ff */
[----:B------:R-:W-:Y:S02]  /*14120*/  IMAD R5, R19, UR5, R2 ;  /* 0x0000000513057c24 */ /* 0x000fe4000f8e0202 */
        /* <DEDUP_REMOVED lines=9> */
.L_x_1090:
[----:B------:R-:W1:Y:S01]  /*141c0*/  S2R R2, SR_TID.X ;  /* 0x0000000000027919 */ /* 0x000e620000002100 */
[----:B------:R-:W-:Y:S01]  /*141d0*/  BSSY B1, `(.L_x_1091) ;  /* 0x0000006000017945 */ /* 0x000fe20003800000 */
[----:B-1----:R-:W-:Y:S02]  /*141e0*/  LOP3.LUT R3, R2, 0x7f, RZ, 0xc0, !PT ;  /* 0x0000007f02037812 */ /* 0x002fe400078ec0ff */
[----:B------:R-:W-:Y:S02]  /*141f0*/  SHF.L.U32 R2, R9, 0x1f, RZ ;  /* 0x0000001f09027819 */ /* 0x000fe400000006ff */
[----:B------:R-:W-:Y:S02]  /*14200*/  ISETP.NE.AND P1, PT, R3, RZ, PT ;  /* 0x000000ff0300720c */ /* 0x000fe40003f25270 */
[----:B------:R-:W1:Y:S02]  /*14210*/  SYNCS.PHASECHK.TRANS64.TRYWAIT P0, [UR38+0x28848], R2 ;  /* 0x02884802ff0075a7 */ /* 0x000e640008000166 */
[----:B-1----:R-:W-:Y:S09]  /*14220*/  @!P0 BRA `(.L_x_1092) ;  /* 0x0000001c00608947 */ /* 0x002ff20003800000 */
.L_x_1149:
[----:B------:R-:W-:Y:S05]  /*14230*/  BSYNC B1 ;  /* 0x0000000000017941 */ /* 0x000fea0003800000 */
.L_x_1091:
[----:B------:R-:W-:Y:S04]  /*14240*/  BSSY B1, `(.L_x_1093) ;  /* 0x0000007000017945 */ /* 0x000fe80003800000 */
[----:B------:R-:W-:Y:S05]  /*14250*/  @P1 BRA `(.L_x_1094) ;  /* 0x0000000000141947 */ /* 0x000fea0003800000 */
[----:B------:R-:W-:Y:S01]  /*14260*/  ISETP.NE.AND P0, PT, R10, RZ, PT ;  /* 0x000000ff0a00720c */ /* 0x000fe20003f05270 */
[----:B-1----:R-:W-:-:S04]  /*14270*/  IMAD.MOV.U32 R3, RZ, RZ, 0x8000 ;  /* 0x00008000ff037424 */ /* 0x002fc800078e00ff */
[----:B------:R2:W-:Y:S08]  /*14280*/  SYNCS.ARRIVE.TRANS64 RZ, [UR38+0x28838], R3 ;  /* 0x02883803ffff79a7 */ /* 0x0005f00008000026 */
[----:B--2---:R-:W-:Y:S05]  /*14290*/  @!P0 BRA `(.L_x_1094) ;  /* 0x0000000000048947 */ /* 0x004fea0003800000 */
[----:B------:R-:W-:Y:S01]  /*142a0*/  BPT.TRAP 0x1 ;  /* 0x000000040000795c */ /* 0x000fe20000300000 */
.L_x_1094:
[----:B------:R-:W-:Y:S05]  /*142b0*/  BSYNC B1 ;  /* 0x0000000000017941 */ /* 0x000fea0003800000 */
.L_x_1093:
        /* <DEDUP_REMOVED lines=11> */
.L_x_1095:
        /* <DEDUP_REMOVED lines=14> */
.L_x_1096:
        /* <DEDUP_REMOVED lines=11> */
.L_x_1150:
[----:B------:R-:W-:Y:S05]  /*14500*/  BSYNC B1 ;  /* 0x0000000000017941 */ /* 0x000fea0003800000 */
.L_x_1097:
        /* <DEDUP_REMOVED lines=9> */
.L_x_1100:
[----:B------:R-:W-:Y:S05]  /*145a0*/  BSYNC B1 ;  /* 0x0000000000017941 */ /* 0x000fea0003800000 */
.L_x_1099:
        /* <DEDUP_REMOVED lines=10> */
.L_x_1101:
        /* <DEDUP_REMOVED lines=13> */
.L_x_1102:
        /* <DEDUP_REMOVED lines=10> */
.L_x_1089:
[----:B------:R-:W-:Y:S05]  /*147c0*/  BSYNC B0 ;  /* 0x0000000000007941 */ /* 0x000fea0003800000 */
.L_x_1056:
[----:B------:R-:W-:Y:S01]  /*147d0*/  LOP3.LUT P0, RZ, R17, 0x2, RZ, 0xc0, !PT ;  /* 0x0000000211ff7812 */ /* 0x000fe2000780c0ff */
[----:B------:R-:W-:-:S12]  /*147e0*/  BSSY B0, `(.L_x_1103) ;  /* 0x0000036000007945 */ /* 0x000fd80003800000 */
[----:B------:R-:W-:Y:S05]  /*147f0*/  @!P0 BRA `(.L_x_1104) ;  /* 0x0000000000d08947 */ /* 0x000fea0003800000 */
[----:B------:R-:W0:Y:S01]  /*14800*/  S2R R2, SR_TID.X ;  /* 0x0000000000027919 */ /* 0x000e220000002100 */
[----:B------:R-:W-:Y:S01]  /*14810*/  LEA R3, R0, UR38, 0x3 ;  /* 0x0000002600037c11 */ /* 0x000fe2000f8e18ff */
[----:B------:R-:W-:Y:S01]  /*14820*/  BSSY B1, `(.L_x_1105) ;  /* 0x0000006000017945 */ /* 0x000fe20003800000 */
[----:B0-----:R-:W-:Y:S02]  /*14830*/  LOP3.LUT R4, R2, 0x7f, RZ, 0xc0, !PT ;  /* 0x0000007f02047812 */ /* 0x001fe400078ec0ff */
[----:B------:R-:W-:Y:S02]  /*14840*/  SHF.L.U32 R2, R9, 0x1f, RZ ;  /* 0x0000001f09027819 */ /* 0x000fe400000006ff */
[----:B------:R-:W-:Y:S02]  /*14850*/  ISETP.NE.AND P1, PT, R4, RZ, PT ;  /* 0x000000ff0400720c */ /* 0x000fe40003f25270 */
[----:B------:R-:W0:Y:S02]  /*14860*/  SYNCS.PHASECHK.TRANS64.TRYWAIT P0, [R3+URZ+0x28860], R2 ;  /* 0x02886002030075a7 */ /* 0x000e24000800017f */
[----:B0-----:R-:W-:Y:S09]  /*14870*/  @!P0 BRA `(.L_x_1106) ;  /* 0x0000001400fc8947 */ /* 0x001ff20003800000 */
.L_x_1151:
[----:B------:R-:W-:Y:S05]  /*14880*/  BSYNC B1 ;  /* 0x0000000000017941 */ /* 0x000fea0003800000 */
.L_x_1105:
[----:B------:R-:W-:Y:S04]  /*14890*/  BSSY B1, `(.L_x_1107) ;  /* 0x0000008000017945 */ /* 0x000fe80003800000 */
[----:B------:R-:W-:Y:S05]  /*148a0*/  @P1 BRA `(.L_x_1108) ;  /* 0x0000000000181947 */ /* 0x000fea0003800000 */
[----:B------:R-:W1:Y:S01]  /*148b0*/  S2R R4, SR_TID.X ;  /* 0x0000000000047919 */ /* 0x000e620000002100 */
[----:B0-----:R-:W-:-:S04]  /*148c0*/  IMAD.MOV.U32 R2, RZ, RZ, 0x8000 ;  /* 0x00008000ff027424 */ /* 0x001fc800078e00ff */
[----:B------:R2:W-:Y:S01]  /*148d0*/  SYNCS.ARRIVE.TRANS64 RZ, [R3+URZ+0x28850], R2 ;  /* 0x0288500203ff79a7 */ /* 0x0005e2000800003f */
[----:B-1----:R-:W-:-:S13]  /*148e0*/  LOP3.LUT P0, RZ, R4, 0x1f, RZ, 0xc0, !PT ;  /* 0x0000001f04ff7812 */ /* 0x002fda000780c0ff */
[----:B--2---:R-:W-:Y:S05]  /*148f0*/  @!P0 BRA `(.L_x_1108) ;  /* 0x0000000000048947 */ /* 0x004fea0003800000 */
[----:B------:R-:W-:Y:S01]  /*14900*/  BPT.TRAP 0x1 ;  /* 0x000000040000795c */ /* 0x000fe20000300000 */
.L_x_1108:
[----:B------:R-:W-:Y:S05]  /*14910*/  BSYNC B1 ;  /* 0x0000000000017941 */ /* 0x000fea0003800000 */
.L_x_1107:
[----:B------:R-:W-:Y:S01]  /*14920*/  R2UR UR4, R0 ;  /* 0x00000000000472ca */ /* 0x000fe200000e0000 */
[----:B------:R-:W-:Y:S01]  /*14930*/  ULDC.64 UR6, c[0x0][0x198] ;  /* 0x0000660000067ab9 */ /* 0x000fe20000000a00 */
[----:B------:R-:W-:Y:S01]  /*14940*/  R2UR UR9, R3 ;  /* 0x00000000030972ca */ /* 0x000fe200000e0000 */
[----:B------:R-:W-:Y:S01]  /*14950*/  UIADD3 UR6, UP0, UR6, 0x470, URZ ;  /* 0x0000047006067890 */ /* 0x000fe2000ff1e03f */
[----:B------:R-:W-:Y:S01]  /*14960*/  PLOP3.LUT P0, PT, PT, PT, PT, 0x80, 0x0 ;  /* 0x000000000000781c */ /* 0x000fe20003f0f070 */
[----:B------:R-:W-:Y:S01]  /*14970*/  IMAD.SHL.U32 R18, R18, 0x80, RZ ;  /* 0x0000008012127824 */ /* 0x000fe200078e00ff */
[----:B------:R-:W-:Y:S01]  /*14980*/  UMOV UR14, 0x0 ;  /* 0x00000000000e7882 */ /* 0x000fe20000000000 */
[----:B------:R-:W-:Y:S01]  /*14990*/  UIADD3.X UR7, URZ, UR7, URZ, UP0, !UPT ;  /* 0x000000073f077290 */ /* 0x000fe200087fe43f */
[----:B------:R-:W-:Y:S01]  /*149a0*/  UMOV UR15, 0x14f00000 ;  /* 0x14f00000000f7882 */ /* 0x000fe20000000000 */
[----:B------:R-:W-:-:S04]  /*149b0*/  UMOV UR10, URZ ;  /* 0x0000003f000a7c82 */ /* 0x000fc80008000000 */
[----:B------:R-:W-:Y:S02]  /*149c0*/  ULEA UR4, UR4, UR38, 0xf ;  /* 0x0000002604047291 */ /* 0x000fe4000f8e783f */
[----:B------:R-:W-:Y:S02]  /*149d0*/  UIADD3 UR9, UR9, 0x28850, URZ ;  /* 0x0002885009097890 */ /* 0x000fe4000fffe03f */
[----:B------:R-:W-:-:S12]  /*149e0*/  UIADD3 UR8, UR4, 0x400, URZ ;  /* 0x0000040004087890 */ /* 0x000fd8000fffe03f */
.L_x_1109:
        /* <DEDUP_REMOVED lines=13> */
.L_x_1110:
        /* <DEDUP_REMOVED lines=8> */
.L_x_1104:
[----:B------:R-:W-:Y:S05]  /*14b40*/  BSYNC B0 ;  /* 0x0000000000007941 */ /* 0x000fea0003800000 */
.L_x_1103:
[----:B------:R-:W-:Y:S02]  /*14b50*/  VIADD R0, R0, 0x1 ;  /* 0x0000000100007836 */ /* 0x000fe40000000000 */
[----:B0-----:R-:W-:-:S03]  /*14b60*/  IMAD.MOV.U32 R3, RZ, RZ, RZ ;  /* 0x000000ffff037224 */ /* 0x001fc600078e00ff */
[----:B------:R-:W-:-:S04]  /*14b70*/  ISETP.NE.AND P0, PT, R0, 0x2, PT ;  /* 0x000000020000780c */ /* 0x000fc80003f05270 */
[----:B------:R-:W-:Y:S02]  /*14b80*/  SEL R2, RZ, 0x1, P0 ;  /* 0x00000001ff027807 */ /* 0x000fe40000000000 */
[----:B------:R-:W-:Y:S02]  /*14b90*/  SEL R0, R0, RZ, P0 ;  /* 0x000000ff00007207 */ /* 0x000fe40000000000 */
[----:B------:R-:W-:-:S07]  /*14ba0*/  LOP3.LUT R9, R9, R2, RZ, 0x3c, !PT ;  /* 0x0000000209097212 */ /* 0x000fce00078e3cff */
.L_x_1034:
[----:B0-----:R-:W0:Y:S01]  /*14bb0*/  S2R R5, SR_CgaCtaId ;  /* 0x0000000000057919 */ /* 0x001e220000008800 */
[----:B------:R-:W-:Y:S02]  /*14bc0*/  MOV R2, 0x400 ;  /* 0x0000040000027802 */ /* 0x000fe40000000f00 */
[----:B------:R-:W-:Y:S02]  /*14bd0*/  SHF.L.U32 R3, R3, 0x1f, RZ ;  /* 0x0000001f03037819 */ /* 0x000fe400000006ff */
[----:B0-----:R-:W-:-:S04]  /*14be0*/  LEA R2, R5, R2, 0x18 ;  /* 0x0000000205027211 */ /* 0x001fc800078ec0ff */
[----:B------:R-:W0:Y:S02]  /*14bf0*/  SYNCS.PHASECHK.TRANS64.TRYWAIT P0, [R2+URZ+0x28820], R3 ;  /* 0x02882003020075a7 */ /* 0x000e24000800017f */
[----:B0-----:R-:W-:Y:S05]  /*14c00*/  @!P0 BRA `(.L_x_1111) ;  /* 0x00000014002c8947 */ /* 0x001fea0003800000 */
.L_x_1152:
[----:B------:R-:W-:-:S03]  /*14c10*/  UMOV UR4, 0xffffffff ;  /* 0xffffffff00047882 */ /* 0x000fc60000000000 */
[----:B------:R-:W-:Y:S05]  /*14c20*/  BRA.DIV UR4, `(.L_x_1112) ;  /* 0x0000001604387947 */ /* 0x000fea000b800000 */
[----:B0-----:R-:W0:Y:S02]  /*14c30*/  S2R R3, SR_TID.X ;  /* 0x0000000000037919 */ /* 0x001e240000002100 */
[----:B0-----:R-:W-:-:S04]  /*14c40*/  SHF.R.U32.HI R3, RZ, 0x5, R3 ;  /* 0x00000005ff037819 */ /* 0x001fc80000011603 */
[----:B------:R-:W-:-:S05]  /*14c50*/  LOP3.LUT R3, R3, 0x3, RZ, 0xc0, !PT ;  /* 0x0000000303037812 */ /* 0x000fca00078ec0ff */
[----:B------:R0:W1:Y:S02]  /*14c60*/  SHFL.IDX PT, R14, R3, RZ, 0x1f ;  /* 0x00001fff030e7589 */ /* 0x00006400000e0000 */
.L_x_1155:
[----:B-1----:R-:W-:-:S13]  /*14c70*/  ISETP.NE.AND P0, PT, R14, RZ, PT ;  /* 0x000000ff0e00720c */ /* 0x002fda0003f05270 */
[----:B------:R-:W-:Y:S05]  /*14c80*/  @P0 BRA `(.L_x_950) ;  /* 0x0000000000880947 */ /* 0x000fea0003800000 */
[----:B------:R-:W-:-:S03]  /*14c90*/  UMOV UR4, 0xffffffff ;  /* 0xffffffff00047882 */ /* 0x000fc60000000000 */
[----:B------:R-:W-:Y:S05]  /*14ca0*/  BRA.DIV UR4, `(.L_x_1113) ;  /* 0x00000016044c7947 */ /* 0x000fea000b800000 */
[----:B------:R-:W-:-:S13]  /*14cb0*/  ELECT P6, URZ, PT ;  /* 0x00000000003f782f */ /* 0x000fda00038c0000 */
.L_x_1158:
[----:B------:R-:W-:Y:S05]  /*14cc0*/  @!P6 BRA `(.L_x_950) ;  /* 0x000000000078e947 */ /* 0x000fea0003800000 */
[----:B0-----:R-:W2:Y:S02]  /*14cd0*/  LDL.LU R3, [R1+0x14] ;  /* 0x0000140001037983 */ /* 0x001ea40000300800 */
[----:B--2---:R-:W-:-:S04]  /*14ce0*/  LOP3.LUT R3, R3, 0x2, RZ, 0xfc, !PT ;  /* 0x0000000203037812 */ /* 0x004fc800078efcff */
[----:B------:R-:W-:-:S13]  /*14cf0*/  ISETP.NE.AND P2, PT, R3, 0x3, PT ;  /* 0x000000030300780c */ /* 0x000fda0003f45270 */
[----:B------:R-:W-:Y:S05]  /*14d00*/  @!P2 BRA `(.L_x_1114) ;  /* 0x000000000004a947 */ /* 0x000fea0003800000 */
[----:B------:R-:W-:Y:S01]  /*14d10*/  BPT.TRAP 0x1 ;  /* 0x000000040000795c */ /* 0x000fe20000300000 */
.L_x_1114:
[----:B------:R-:W-:Y:S01]  /*14d20*/  VIADD R7, R2, 0x28840 ;  /* 0x0002884002077836 */ /* 0x000fe20000000000 */
[----:B------:R-:W-:Y:S01]  /*14d30*/  SHF.L.U32 R5, R9, 0x1f, RZ ;  /* 0x0000001f09057819 */ /* 0x000fe200000006ff */
[C---:B------:R-:W-:Y:S02]  /*14d40*/  VIADD R3, R0.reuse, 0x1 ;  /* 0x0000000100037836 */ /* 0x040fe40000000000 */
[----:B------:R-:W-:-:S03]  /*14d50*/  IMAD R6, R0, 0x8, R7 ;  /* 0x0000000800067824 */ /* 0x000fc600078e0207 */
[C---:B------:R-:W-:Y:S01]  /*14d60*/  ISETP.NE.AND P1, PT, R3.reuse, 0x2, PT ;  /* 0x000000020300780c */ /* 0x040fe20003f25270 */
[----:B------:R-:W0:Y:S03]  /*14d70*/  SYNCS.PHASECHK.TRANS64.TRYWAIT P0, [R6+URZ], R5 ;  /* 0x00000005060075a7 */ /* 0x000e26000800017f */
[----:B------:R-:W-:Y:S02]  /*14d80*/  SEL R4, RZ, 0x1, P1 ;  /* 0x00000001ff047807 */ /* 0x000fe40000800000 */
[----:B------:R-:W-:Y:S02]  /*14d90*/  SEL R8, R3, RZ, P1 ;  /* 0x000000ff03087207 */ /* 0x000fe40000800000 */
[----:B------:R-:W-:-:S03]  /*14da0*/  LOP3.LUT R4, R9, R4, RZ, 0x3c, !PT ;  /* 0x0000000409047212 */ /* 0x000fc600078e3cff */
[----:B------:R-:W-:Y:S01]  /*14db0*/  IMAD R3, R8, 0x8, R7 ;  /* 0x0000000808037824 */ /* 0x000fe200078e0207 */
[----:B------:R-:W-:Y:S01]  /*14dc0*/  SHF.L.U32 R4, R4, 0x1f, RZ ;  /* 0x0000001f04047819 */ /* 0x000fe200000006ff */
[----:B0-----:R-:W-:Y:S06]  /*14dd0*/  @!P0 BRA `(.L_x_1115) ;  /* 0x0000001400208947 */ /* 0x001fec0003800000 */
.L_x_1159:
[----:B------:R-:W1:Y:S02]  /*14de0*/  SYNCS.PHASECHK.TRANS64.TRYWAIT P0, [R3+URZ], R4 ;  /* 0x00000004030075a7 */ /* 0x000e64000800017f */
[----:B-1----:R-:W-:Y:S05]  /*14df0*/  @!P0 BRA `(.L_x_1116) ;  /* 0x00000014002c8947 */ /* 0x002fea0003800000 */
.L_x_1160:
[----:B------:R-:W-:Y:S05]  /*14e00*/  @!P2 BRA `(.L_x_1117) ;  /* 0x000000000004a947 */ /* 0x000fea0003800000 */
[----:B------:R-:W-:Y:S01]  /*14e10*/  BPT.TRAP 0x1 ;  /* 0x000000040000795c */ /* 0x000fe20000300000 */
.L_x_1117:
[----:B-1----:R-:W-:-:S04]  /*14e20*/  VIADD R3, R2, 0x28860 ;  /* 0x0002886002037836 */ /* 0x002fc80000000000 */
[----:B------:R-:W-:-:S04]  /*14e30*/  IMAD R0, R0, 0x8, R3 ;  /* 0x0000000800007824 */ /* 0x000fc800078e0203 */
[----:B------:R-:W1:Y:S02]  /*14e40*/  SYNCS.PHASECHK.TRANS64.TRYWAIT P0, [R0+URZ], R5 ;  /* 0x00000005000075a7 */ /* 0x000e64000800017f */
[----:B-1----:R-:W-:Y:S05]  /*14e50*/  @!P0 BRA `(.L_x_1118) ;  /* 0x0000001400288947 */ /* 0x002fea0003800000 */
.L_x_1161:
[----:B------:R-:W-:-:S07]  /*14e60*/  IMAD R3, R8, 0x8, R3 ;  /* 0x0000000808037824 */ /* 0x000fce00078e0203 */
.L_x_1119:
[----:B--2---:R2:W3:Y:S02]  /*14e70*/  SYNCS.PHASECHK.TRANS64.TRYWAIT P0, [R3+URZ], R4 ;  /* 0x00000004030075a7 */ /* 0x0044e4000800017f */
[----:B---3--:R-:W-:Y:S05]  /*14e80*/  @!P0 NANOSLEEP.SYNCS 0x989680 ;  /* 0x009896800000895d */ /* 0x008fea0003900000 */
[----:B------:R-:W3:Y:S02]  /*14e90*/  @!P0 SYNCS.PHASECHK.TRANS64 P0, [R3+URZ], R4 ;  /* 0x00000004030085a7 */ /* 0x000ee4000800007f */
[----:B---3--:R-:W-:Y:S05]  /*14ea0*/  @!P0 BRA `(.L_x_1119) ;  /* 0xfffffffc00f08947 */ /* 0x008fea000383ffff */
.L_x_950:
[----:B------:R-:W-:Y:S05]  /*14eb0*/  BSYNC B6 ;  /* 0x0000000000067941 */ /* 0x000fea0003800000 */
.L_x_947:
[----:B------:R-:W-:Y:S05]  /*14ec0*/  EXIT ;  /* 0x000000000000794d */ /* 0x000fea0003800000 */
.L_x_960:
[----:B0-----:R-:W-:-:S04]  /*14ed0*/  IMAD.U32 R3, RZ, RZ, UR36 ;  /* 0x00000024ff037e24 */ /* 0x001fc8000f8e00ff */
[----:B------:R0:W1:Y:S03]  /*14ee0*/  SYNCS.PHASECHK.TRANS64.TRYWAIT P1, [R3+URZ+0x28800], R2 ;  /* 0x02880002030075a7 */ /* 0x000066000802017f */
[----:B-1----:R-:W-:Y:S05]  /*14ef0*/  @!P1 NANOSLEEP.SYNCS 0x989680 ;  /* 0x009896800000995d */ /* 0x002fea0003900000 */
[----:B------:R-:W1:Y:S02]  /*14f00*/  @!P1 SYNCS.PHASECHK.TRANS64 P1, [R3+URZ+0x28800], R2 ;  /* 0x02880002030095a7 */ /* 0x000e64000802007f */
[----:B-1----:R-:W-:Y:S05]  /*14f10*/  @!P1 BRA `(.L_x_960) ;  /* 0xfffffffc00ec9947 */ /* 0x002fea000383ffff */
[----:B------:R-:W-:Y:S05]  /*14f20*/  BRA `(.L_x_1120) ;  /* 0xfffffec400ec7947 */ /* 0x000fea000383ffff */
.L_x_964:
[----:B0-----:R-:W-:-:S04]  /*14f30*/  IMAD.U32 R3, RZ, RZ, UR36 ;  /* 0x00000024ff037e24 */ /* 0x001fc8000f8e00ff */
[----:B------:R0:W2:Y:S03]  /*14f40*/  SYNCS.PHASECHK.TRANS64.TRYWAIT P2, [R3+URZ+0x28830], R2 ;  /* 0x02883002030075a7 */ /* 0x0000a6000804017f */
[----:B--2---:R-:W-:Y:S05]  /*14f50*/  @!P2 NANOSLEEP.SYNCS 0x989680 ;  /* 0x009896800000a95d */ /* 0x004fea0003900000 */
[----:B------:R-:W2:Y:S02]  /*14f60*/  @!P2 SYNCS.PHASECHK.TRANS64 P2, [R3+URZ+0x28830], R2 ;  /* 0x028830020300a5a7 */ /* 0x000ea4000804007f */
[----:B--2---:R-:W-:Y:S05]  /*14f70*/  @!P2 BRA `(.L_x_964) ;  /* 0xfffffffc00eca947 */ /* 0x004fea000383ffff */
[----:B------:R-:W-:Y:S05]  /*14f80*/  BRA `(.L_x_963) ;  /* 0xfffffec800087947 */ /* 0x000fea000383ffff */
.L_x_980:
[----:B-1----:R-:W-:-:S04]  /*14f90*/  IMAD.U32 R12, RZ, RZ, UR10 ;  /* 0x0000000aff0c7e24 */ /* 0x002fc8000f8e00ff */
[----:B------:R1:W2:Y:S03]  /*14fa0*/  SYNCS.PHASECHK.TRANS64.TRYWAIT P5, [R12+URZ+0x28830], R11 ;  /* 0x0288300b0c0075a7 */ /* 0x0002a600080a017f */
[----:B--2---:R-:W-:Y:S05]  /*14fb0*/  @!P5 NANOSLEEP.SYNCS 0x989680 ;  /* 0x009896800000d95d */ /* 0x004fea0003900000 */
[----:B------:R-:W2:Y:S02]  /*14fc0*/  @!P5 SYNCS.PHASECHK.TRANS64 P5, [R12+URZ+0x28830], R11 ;  /* 0x0288300b0c00d5a7 */ /* 0x000ea400080a007f */
[----:B--2---:R-:W-:Y:S05]  /*14fd0*/  @!P5 BRA `(.L_x_980) ;  /* 0xfffffffc00ecd947 */ /* 0x004fea000383ffff */
[----:B------:R-:W-:Y:S05]  /*14fe0*/  BRA `(.L_x_977) ;  /* 0xffffff0400107947 */ /* 0x000fea000383ffff */
.L_x_984:
[----:B-1----:R-:W-:-:S04]  /*14ff0*/  IMAD.U32 R12, RZ, RZ, UR10 ;  /* 0x0000000aff0c7e24 */ /* 0x002fc8000f8e00ff */
[----:B------:R1:W2:Y:S03]  /*15000*/  SYNCS.PHASECHK.TRANS64.TRYWAIT P4, [R12+URZ+0x28850], R11 ;  /* 0x0288500b0c0075a7 */ /* 0x0002a6000808017f */
[----:B--2---:R-:W-:Y:S05]  /*15010*/  @!P4 NANOSLEEP.SYNCS 0x989680 ;  /* 0x009896800000c95d */ /* 0x004fea0003900000 */
[----:B------:R-:W2:Y:S02]  /*15020*/  @!P4 SYNCS.PHASECHK.TRANS64 P4, [R12+URZ+0x28850], R11 ;  /* 0x0288500b0c00c5a7 */ /* 0x000ea4000808007f */
[----:B--2---:R-:W-:Y:S05]  /*15030*/  @!P4 BRA `(.L_x_984) ;  /* 0xfffffffc00ecc947 */ /* 0x004fea000383ffff */
[----:B------:R-:W-:Y:S05]  /*15040*/  BRA `(.L_x_981) ;  /* 0xffffff0400d47947 */ /* 0x000fea000383ffff */
.L_x_1001:
[----:B-1----:R-:W-:-:S04]  /*15050*/  IMAD.U32 R10, RZ, RZ, UR10 ;  /* 0x0000000aff0a7e24 */ /* 0x002fc8000f8e00ff */
[----:B------:R1:W2:Y:S03]  /*15060*/  SYNCS.PHASECHK.TRANS64.TRYWAIT P3, [R10+URZ+0x28830], R9 ;  /* 0x028830090a0075a7 */ /* 0x0002a6000806017f */
[----:B--2---:R-:W-:Y:S05]  /*15070*/  @!P3 NANOSLEEP.SYNCS 0x989680 ;  /* 0x009896800000b95d */ /* 0x004fea0003900000 */
[----:B------:R-:W2:Y:S02]  /*15080*/  @!P3 SYNCS.PHASECHK.TRANS64 P3, [R10+URZ+0x28830], R9 ;  /* 0x028830090a00b5a7 */ /* 0x000ea4000806007f */
[----:B--2---:R-:W-:Y:S05]  /*15090*/  @!P3 BRA `(.L_x_1001) ;  /* 0xfffffffc00ecb947 */ /* 0x004fea000383ffff */
[----:B------:R-:W-:Y:S05]  /*150a0*/  BRA `(.L_x_998) ;  /* 0xffffff3c00a07947 */ /* 0x000fea000383ffff */
.L_x_1005:
[----:B-1----:R-:W-:-:S04]  /*150b0*/  IMAD.U32 R10, RZ, RZ, UR10 ;  /* 0x0000000aff0a7e24 */ /* 0x002fc8000f8e00ff */
[----:B------:R1:W2:Y:S03]  /*150c0*/  SYNCS.PHASECHK.TRANS64.TRYWAIT P2, [R10+URZ+0x28850], R9 ;  /* 0x028850090a0075a7 */ /* 0x0002a6000804017f */
[----:B--2---:R-:W-:Y:S05]  /*150d0*/  @!P2 NANOSLEEP.SYNCS 0x989680 ;  /* 0x009896800000a95d */ /* 0x004fea0003900000 */
[----:B------:R-:W2:Y:S02]  /*150e0*/  @!P2 SYNCS.PHASECHK.TRANS64 P2, [R10+URZ+0x28850], R9 ;  /* 0x028850090a00a5a7 */ /* 0x000ea4000804007f */
[----:B--2---:R-:W-:Y:S05]  /*150f0*/  @!P2 BRA `(.L_x_1005) ;  /* 0xfffffffc00eca947 */ /* 0x004fea000383ffff */
[----:B------:R-:W-:Y:S05]  /*15100*/  BRA `(.L_x_1002) ;  /* 0xffffff4000647947 */ /* 0x000fea000383ffff */
.L_x_1011:
[----:B-1----:R-:W-:-:S04]  /*15110*/  IMAD.U32 R10, RZ, RZ, UR10 ;  /* 0x0000000aff0a7e24 */ /* 0x002fc8000f8e00ff */
[----:B------:R1:W2:Y:S03]  /*15120*/  SYNCS.PHASECHK.TRANS64.TRYWAIT P3, [R10+URZ+0x28830], R9 ;  /* 0x028830090a0075a7 */ /* 0x0002a6000806017f */
[----:B--2---:R-:W-:Y:S05]  /*15130*/  @!P3 NANOSLEEP.SYNCS 0x989680 ;  /* 0x009896800000b95d */ /* 0x004fea0003900000 */
[----:B------:R-:W2:Y:S02]  /*15140*/  @!P3 SYNCS.PHASECHK.TRANS64 P3, [R10+URZ+0x28830], R9 ;  /* 0x028830090a00b5a7 */ /* 0x000ea4000806007f */
[----:B--2---:R-:W-:Y:S05]  /*15150*/  @!P3 BRA `(.L_x_1011) ;  /* 0xfffffffc00ecb947 */ /* 0x004fea000383ffff */
[----:B------:R-:W-:Y:S05]  /*15160*/  BRA `(.L_x_1008) ;  /* 0xffffff6400847947 */ /* 0x000fea000383ffff */
.L_x_1015:
[----:B-1----:R-:W-:-:S04]  /*15170*/  IMAD.U32 R10, RZ, RZ, UR10 ;  /* 0x0000000aff0a7e24 */ /* 0x002fc8000f8e00ff */
[----:B------:R1:W2:Y:S03]  /*15180*/  SYNCS.PHASECHK.TRANS64.TRYWAIT P2, [R10+URZ+0x28850], R9 ;  /* 0x028850090a0075a7 */ /* 0x0002a6000804017f */
[----:B--2---:R-:W-:Y:S05]  /*15190*/  @!P2 NANOSLEEP.SYNCS 0x989680 ;  /* 0x009896800000a95d */ /* 0x004fea0003900000 */
[----:B------:R-:W2:Y:S02]  /*151a0*/  @!P2 SYNCS.PHASECHK.TRANS64 P2, [R10+URZ+0x28850], R9 ;  /* 0x028850090a00a5a7 */ /* 0x000ea4000804007f */
[----:B--2---:R-:W-:Y:S05]  /*151b0*/  @!P2 BRA `(.L_x_1015) ;  /* 0xfffffffc00eca947 */ /* 0x004fea000383ffff */
[----:B------:R-:W-:Y:S05]  /*151c0*/  BRA `(.L_x_1012) ;  /* 0xffffff6800447947 */ /* 0x000fea000383ffff */
.L_x_1028:
[----:B-1----:R-:W-:-:S04]  /*151d0*/  IMAD.U32 R5, RZ, RZ, UR5 ;  /* 0x00000005ff057e24 */ /* 0x002fc8000f8e00ff */
[----:B------:R1:W2:Y:S03]  /*151e0*/  SYNCS.PHASECHK.TRANS64.TRYWAIT P0, [R5+URZ+0x28850], R0 ;  /* 0x02885000050075a7 */ /* 0x0002a6000800017f */
[----:B--2---:R-:W-:Y:S05]  /*151f0*/  @!P0 NANOSLEEP.SYNCS 0x989680 ;  /* 0x009896800000895d */ /* 0x004fea0003900000 */
[----:B------:R-:W2:Y:S02]  /*15200*/  @!P0 SYNCS.PHASECHK.TRANS64 P0, [R5+URZ+0x28850], R0 ;  /* 0x02885000050085a7 */ /* 0x000ea4000800007f */
[----:B--2---:R-:W-:Y:S05]  /*15210*/  @!P0 BRA `(.L_x_1028) ;  /* 0xfffffffc00ec8947 */ /* 0x004fea000383ffff */
[----:B------:R-:W-:Y:S05]  /*15220*/  BRA `(.L_x_1027) ;  /* 0xffffff9c00387947 */ /* 0x000fea000383ffff */
.L_x_1045:
[----:B------:R-:W-:Y:S02]  /*15230*/  IMAD.MOV.U32 R13, RZ, RZ, R0 ;  /* 0x000000ffff0d7224 */ /* 0x000fe400078e0000 */
[----:B------:R-:W-:Y:S02]  /*15240*/  IMAD.MOV.U32 R12, RZ, RZ, RZ ;  /* 0x000000ffff0c7224 */ /* 0x000fe400078e00ff */
[----:B------:R-:W-:Y:S02]  /*15250*/  IMAD.MOV.U32 R11, RZ, RZ, 0x1f ;  /* 0x0000001fff0b7424 */ /* 0x000fe400078e00ff */
[----:B------:R-:W-:-:S07]  /*15260*/  IMAD.MOV.U32 R15, RZ, RZ, -0x1 ;  /* 0xffffffffff0f7424 */ /* 0x000fce00078e00ff */
[----:B01----:R-:W-:Y:S05]  /*15270*/  WARPSYNC.COLLECTIVE R15, `(.L_x_1121) ;  /* 0x000000000f087348 */ /* 0x003fea0003c00000 */
[----:B------:R2:W3:Y:S02]  /*15280*/  SHFL.IDX P6, R14, R13, R12, R11 ;  /* 0x0000000c0d0e7389 */ /* 0x0004e400000c000b */
[----:B0123--:R-:W-:Y:S01]  /*15290*/  ENDCOLLECTIVE ;  /* 0x000000000000791b */ /* 0x00ffe20003800000 */
.L_x_1121:
[----:B------:R-:W-:Y:S05]  /*152a0*/  BRA `(.L_x_1122) ;  /* 0xffffffcc001c7947 */ /* 0x000fea000383ffff */
.L_x_1047:
[----:B------:R-:W-:Y:S01]  /*152b0*/  BSSY B0, `(.L_x_1123) ;  /* 0x0000006000007945 */ /* 0x000fe20003800000 */
[----:B------:R-:W-:-:S07]  /*152c0*/  IMAD.MOV.U32 R15, RZ, RZ, -0x1 ;  /* 0xffffffffff0f7424 */ /* 0x000fce00078e00ff */
[----:B012---:R-:W-:Y:S05]  /*152d0*/  WARPSYNC.COLLECTIVE R15, `(.L_x_1124) ;  /* 0x000000000f0c7348 */ /* 0x007fea0003c00000 */
[----:B------:R-:W-:Y:S02]  /*152e0*/  ELECT P6, UR62, PT ;  /* 0x00000000003e782f */ /* 0x000fe400038c0000 */
[----:B------:R-:W-:Y:S01]  /*152f0*/  MOV R14, UR62 ;  /* 0x0000003e000e7c02 */ /* 0x000fe20008000f00 */
[----:B012---:R-:W-:Y:S10]  /*15300*/  ENDCOLLECTIVE ;  /* 0x000000000000791b */ /* 0x007ff40003800000 */
.L_x_1124:
[----:B------:R-:W-:Y:S05]  /*15310*/  BSYNC B0 ;  /* 0x0000000000007941 */ /* 0x000fea0003800000 */
.L_x_1123:
[----:B------:R-:W-:Y:S05]  /*15320*/  BRA `(.L_x_1125) ;  /* 0xffffffcc001c7947 */ /* 0x000fea000383ffff */
.L_x_1049:
[----:B-1----:R-:W-:-:S04]  /*15330*/  IMAD.U32 R3, RZ, RZ, UR38 ;  /* 0x00000026ff037e24 */ /* 0x002fc8000f8e00ff */
[----:B------:R1:W2:Y:S03]  /*15340*/  SYNCS.PHASECHK.TRANS64.TRYWAIT P0, [R3+URZ+0x28840], R0 ;  /* 0x02884000030075a7 */ /* 0x0002a6000800017f */
[----:B--2---:R-:W-:Y:S05]  /*15350*/  @!P0 NANOSLEEP.SYNCS 0x989680 ;  /* 0x009896800000895d */ /* 0x004fea0003900000 */
[----:B------:R-:W2:Y:S02]  /*15360*/  @!P0 SYNCS.PHASECHK.TRANS64 P0, [R3+URZ+0x28840], R0 ;  /* 0x02884000030085a7 */ /* 0x000ea4000800007f */
[----:B--2---:R-:W-:Y:S05]  /*15370*/  @!P0 BRA `(.L_x_1049) ;  /* 0xfffffffc00ec8947 */ /* 0x004fea000383ffff */
[----:B------:R-:W-:Y:S05]  /*15380*/  BRA `(.L_x_1126) ;  /* 0xffffffcc00707947 */ /* 0x000fea000383ffff */
.L_x_1052:
[----:B------:R-:W-:Y:S02]  /*15390*/  IMAD.MOV.U32 R13, RZ, RZ, R6 ;  /* 0x000000ffff0d7224 */ /* 0x000fe400078e0006 */
[----:B------:R-:W-:Y:S02]  /*153a0*/  IMAD.MOV.U32 R12, RZ, RZ, RZ ;  /* 0x000000ffff0c7224 */ /* 0x000fe400078e00ff */
[----:B------:R-:W-:Y:S02]  /*153b0*/  IMAD.MOV.U32 R11, RZ, RZ, 0x181f ;  /* 0x0000181fff0b7424 */ /* 0x000fe400078e00ff */
[----:B------:R-:W-:Y:S02]  /*153c0*/  IMAD.MOV.U32 R15, RZ, RZ, -0x1 ;  /* 0xffffffffff0f7424 */ /* 0x000fe400078e00ff */
[----:B------:R-:W-:-:S07]  /*153d0*/  VIADD R4, R4, UR40 ;  /* 0x0000002804047c36 */ /* 0x000fce0008000000 */
[----:B------:R-:W-:Y:S05]  /*153e0*/  WARPSYNC.COLLECTIVE R15, `(.L_x_1127) ;  /* 0x000000000f087348 */ /* 0x000fea0003c00000 */
[----:B------:R0:W1:Y:S02]  /*153f0*/  SHFL.IDX P6, R14, R13, R12, R11 ;  /* 0x0000000c0d0e7389 */ /* 0x00006400000c000b */
[----:B01----:R-:W-:Y:S01]  /*15400*/  ENDCOLLECTIVE ;  /* 0x000000000000791b */ /* 0x003fe20003800000 */
.L_x_1127:
[----:B------:R-:W-:Y:S02]  /*15410*/  IMAD.MOV.U32 R13, RZ, RZ, R0 ;  /* 0x000000ffff0d7224 */ /* 0x000fe400078e0000 */
[----:B------:R-:W-:-:S07]  /*15420*/  IMAD.MOV.U32 R2, RZ, RZ, R14 ;  /* 0x000000ffff027224 */ /* 0x000fce00078e000e */
[----:B------:R-:W-:Y:S05]  /*15430*/  WARPSYNC.COLLECTIVE R15, `(.L_x_1128) ;  /* 0x000000000f087348 */ /* 0x000fea0003c00000 */
[----:B------:R0:W1:Y:S02]  /*15440*/  SHFL.IDX P6, R14, R13, R12, R11 ;  /* 0x0000000c0d0e7389 */ /* 0x00006400000c000b */
[----:B01----:R-:W-:Y:S01]  /*15450*/  ENDCOLLECTIVE ;  /* 0x000000000000791b */ /* 0x003fe20003800000 */
.L_x_1128:
[----:B------:R-:W-:Y:S02]  /*15460*/  ULDC UR4, c[0x0][0x288] ;  /* 0x0000a20000047ab9 */ /* 0x000fe40000000800 */
[----:B------:R-:W-:-:S05]  /*15470*/  IMAD R5, R8, UR4, RZ ;  /* 0x0000000408057c24 */ /* 0x000fca000f8e02ff */
[C---:B------:R-:W-:Y:S01]  /*15480*/  ISETP.GE.AND P2, PT, R4.reuse, R5, PT ;  /* 0x000000050400720c */ /* 0x040fe20003f46270 */
[----:B------:R-:W-:Y:S02]  /*15490*/  VIADD R12, R4, 0x10 ;  /* 0x00000010040c7836 */ /* 0x000fe40000000000 */
[----:B------:R-:W-:-:S10]  /*154a0*/  IMAD.MOV.U32 R13, RZ, RZ, R6 ;  /* 0x000000ffff0d7224 */ /* 0x000fd400078e0006 */
[----:B------:R-:W-:Y:S01]  /*154b0*/  @!P2 LEA R8, R7, UR38, 0x1 ;  /* 0x000000260708ac11 */ /* 0x000fe2000f8e08ff */
[----:B------:R-:W-:-:S05]  /*154c0*/  IMAD.MOV.U32 R3, RZ, RZ, R14 ;  /* 0x000000ffff037224 */ /* 0x000fca00078e000e */
[----:B------:R-:W-:-:S04]  /*154d0*/  LOP3.LUT R3, R3, R2, RZ, 0x3c, !PT ;  /* 0x0000000203037212 */ /* 0x000fc800078e3cff */
[----:B------:R-:W-:-:S04]  /*154e0*/  LOP3.LUT R2, R3, R2, RZ, 0x3c, !PT ;  /* 0x0000000203027212 */ /* 0x000fc800078e3cff */
[----:B------:R-:W-:-:S03]  /*154f0*/  LOP3.LUT R3, R3, R2, RZ, 0x3c, !PT ;  /* 0x0000000203037212 */ /* 0x000fc600078e3cff */
[----:B------:R-:W-:-:S05]  /*15500*/  @!P2 IMAD.WIDE.U32 R2, R10, 0x2, R2 ;  /* 0x000000020a02a825 */ /* 0x000fca00078e0002 */
[----:B------:R-:W-:Y:S01]  /*15510*/  @!PT LDS RZ, [RZ] ;  /* 0x00000000fffff984 */ /* 0x000fe20000000800 */
[----:B------:R-:W-:Y:S01]  /*15520*/  @!PT LDS RZ, [RZ] ;  /* 0x00000000fffff984 */ /* 0x000fe20000000800 */
[----:B------:R-:W-:Y:S01]  /*15530*/  @!PT LDS RZ, [RZ] ;  /* 0x00000000fffff984 */ /* 0x000fe20000000800 */
[----:B------:R0:W-:Y:S04]  /*15540*/  @!P2 LDGSTS.E.BYPASS.LTC128B.128 [R8+0x10400], desc[UR44][R2.64], !P1 ;  /* 0x104000000208afae */ /* 0x0001e8000c901d6c */
[----:B------:R0:W-:Y:S01]  /*15550*/  @!P2 LDGSTS.E.BYPASS.LTC128B.128 [R8+0x14400], desc[UR44][R2.64+0x80], !P0 ;  /* 0x144000800208afae */ /* 0x0001e2000c101d6c */
[----:B------:R-:W-:Y:S01]  /*15560*/  ISETP.GE.AND P2, PT, R12, R5, PT ;  /* 0x000000050c00720c */ /* 0x000fe20003f46270 */
[----:B------:R-:W-:-:S12]  /*15570*/  IMAD.MOV.U32 R12, RZ, RZ, 0x1 ;  /* 0x00000001ff0c7424 */ /* 0x000fd800078e00ff */
[----:B0-----:R-:W-:Y:S05]  /*15580*/  WARPSYNC.COLLECTIVE R15, `(.L_x_1129) ;  /* 0x000000000f087348 */ /* 0x001fea0003c00000 */
[----:B------:R1:W2:Y:S02]  /*15590*/  SHFL.IDX P6, R14, R13, R12, R11 ;  /* 0x0000000c0d0e7389 */ /* 0x0002a400000c000b */
[----:B012---:R-:W-:Y:S01]  /*155a0*/  ENDCOLLECTIVE ;  /* 0x000000000000791b */ /* 0x007fe20003800000 */
.L_x_1129:
[----:B------:R-:W-:Y:S01]  /*155b0*/  VIADD R2, R4, 0x20 ;  /* 0x0000002004027836 */ /* 0x000fe20000000000 */
[----:B------:R-:W-:Y:S01]  /*155c0*/  @!P2 LEA R21, R7, UR38, 0x1 ;  /* 0x000000260715ac11 */ /* 0x000fe2000f8e08ff */
[----:B------:R-:W-:Y:S02]  /*155d0*/  IMAD.MOV.U32 R13, RZ, RZ, R0 ;  /* 0x000000ffff0d7224 */ /* 0x000fe400078e0000 */
[----:B------:R-:W-:-:S07]  /*155e0*/  IMAD.MOV.U32 R8, RZ, RZ, R14 ;  /* 0x000000ffff087224 */ /* 0x000fce00078e000e */
[----:B------:R-:W-:Y:S05]  /*155f0*/  WARPSYNC.COLLECTIVE R15, `(.L_x_1130) ;  /* 0x000000000f087348 */ /* 0x000fea0003c00000 */
[----:B------:R0:W1:Y:S02]  /*15600*/  SHFL.IDX P6, R14, R13, R12, R11 ;  /* 0x0000000c0d0e7389 */ /* 0x00006400000c000b */
[----:B01----:R-:W-:Y:S01]  /*15610*/  ENDCOLLECTIVE ;  /* 0x000000000000791b */ /* 0x003fe20003800000 */
.L_x_1130:
[----:B------:R-:W-:Y:S02]  /*15620*/  IMAD.MOV.U32 R9, RZ, RZ, R8 ;  /* 0x000000ffff097224 */ /* 0x000fe400078e0008 */
[----:B------:R-:W-:Y:S02]  /*15630*/  IMAD.MOV.U32 R13, RZ, RZ, R6 ;  /* 0x000000ffff0d7224 */ /* 0x000fe400078e0006 */
[----:B------:R-:W-:Y:S02]  /*15640*/  IMAD.MOV.U32 R12, RZ, RZ, 0x2 ;  /* 0x00000002ff0c7424 */ /* 0x000fe400078e00ff */
[----:B------:R-:W-:-:S07]  /*15650*/  IMAD.MOV.U32 R8, RZ, RZ, R14 ;  /* 0x000000ffff087224 */ /* 0x000fce00078e000e */
[----:B------:R-:W-:Y:S05]  /*15660*/  WARPSYNC.COLLECTIVE R15, `(.L_x_1131) ;  /* 0x000000000f087348 */ /* 0x000fea0003c00000 */
[----:B------:R0:W1:Y:S02]  /*15670*/  SHFL.IDX P6, R14, R13, R12, R11 ;  /* 0x0000000c0d0e7389 */ /* 0x00006400000c000b */
[----:B01----:R-:W-:Y:S01]  /*15680*/  ENDCOLLECTIVE ;  /* 0x000000000000791b */ /* 0x003fe20003800000 */
.L_x_1131:
[----:B------:R-:W-:-:S05]  /*15690*/  @!P2 IMAD.WIDE.U32 R8, R10, 0x2, R8 ;  /* 0x000000020a08a825 */ /* 0x000fca00078e0008 */
[----:B------:R-:W-:Y:S01]  /*156a0*/  @!PT LDS RZ, [RZ] ;  /* 0x00000000fffff984 */ /* 0x000fe20000000800 */
[----:B------:R-:W-:Y:S01]  /*156b0*/  @!PT LDS RZ, [RZ] ;  /* 0x00000000fffff984 */ /* 0x000fe20000000800 */
[----:B------:R-:W-:Y:S01]  /*156c0*/  @!PT LDS RZ, [RZ] ;  /* 0x00000000fffff984 */ /* 0x000fe20000000800 */
[----:B------:R-:W-:Y:S04]  /*156d0*/  @!P2 LDGSTS.E.BYPASS.LTC128B.128 [R21+0x10c00], desc[UR44][R8.64], !P1 ;  /* 0x10c000000815afae */ /* 0x000fe8000c901d6c */
[----:B------:R0:W-:Y:S01]  /*156e0*/  @!P2 LDGSTS.E.BYPASS.LTC128B.128 [R21+0x14c00], desc[UR44][R8.64+0x80], !P0 ;  /* 0x14c000800815afae */ /* 0x0001e2000c101d6c */
[----:B------:R-:W-:Y:S01]  /*156f0*/  ISETP.GE.AND P2, PT, R2, R5, PT ;  /* 0x000000050200720c */ /* 0x000fe20003f46270 */
[----:B------:R-:W-:Y:S02]  /*15700*/  IMAD.MOV.U32 R13, RZ, RZ, R0 ;  /* 0x000000ffff0d7224 */ /* 0x000fe400078e0000 */
[----:B0-----:R-:W-:Y:S02]  /*15710*/  VIADD R8, R4, 0x30 ;  /* 0x0000003004087836 */ /* 0x001fe40000000000 */
[----:B------:R-:W-:-:S08]  /*15720*/  IMAD.MOV.U32 R2, RZ, RZ, R14 ;  /* 0x000000ffff027224 */ /* 0x000fd000078e000e */
[----:B------:R-:W-:-:S07]  /*15730*/  @!P2 LEA R20, R7, UR38, 0x1 ;  /* 0x000000260714ac11 */ /* 0x000fce000f8e08ff */
[----:B------:R-:W-:Y:S05]  /*15740*/  WARPSYNC.COLLECTIVE R15, `(.L_x_1132) ;  /* 0x000000000f087348 */ /* 0x000fea0003c00000 */
[----:B------:R0:W1:Y:S02]  /*15750*/  SHFL.IDX P6, R14, R13, R12, R11 ;  /* 0x0000000c0d0e7389 */ /* 0x00006400000c000b */
[----:B01----:R-:W-:Y:S01]  /*15760*/  ENDCOLLECTIVE ;  /* 0x000000000000791b */ /* 0x003fe20003800000 */
.L_x_1132:
[----:B------:R-:W-:Y:S02]  /*15770*/  IMAD.MOV.U32 R3, RZ, RZ, R2 ;  /* 0x000000ffff037224 */ /* 0x000fe400078e0002 */
[----:B------:R-:W-:Y:S02]  /*15780*/  IMAD.MOV.U32 R13, RZ, RZ, R6 ;  /* 0x000000ffff0d7224 */ /* 0x000fe400078e0006 */
[----:B------:R-:W-:Y:S02]  /*15790*/  IMAD.MOV.U32 R12, RZ, RZ, 0x3 ;  /* 0x00000003ff0c7424 */ /* 0x000fe400078e00ff */
[----:B------:R-:W-:-:S07]  /*157a0*/  IMAD.MOV.U32 R2, RZ, RZ, R14 ;  /* 0x000000ffff027224 */ /* 0x000fce00078e000e */
[----:B------:R-:W-:Y:S05]  /*157b0*/  WARPSYNC.COLLECTIVE R15, `(.L_x_1133) ;  /* 0x000000000f087348 */ /* 0x000fea0003c00000 */
[----:B------:R0:W1:Y:S02]  /*157c0*/  SHFL.IDX P6, R14, R13, R12, R11 ;  /* 0x0000000c0d0e7389 */ /* 0x00006400000c000b */
[----:B01----:R-:W-:Y:S01]  /*157d0*/  ENDCOLLECTIVE ;  /* 0x000000000000791b */ /* 0x003fe20003800000 */
.L_x_1133:
        /* <DEDUP_REMOVED lines=14> */
.L_x_1134:
[----:B------:R-:W-:Y:S02]  /*158c0*/  IMAD.MOV.U32 R9, RZ, RZ, R8 ;  /* 0x000000ffff097224 */ /* 0x000fe400078e0008 */
[----:B------:R-:W-:Y:S02]  /*158d0*/  IMAD.MOV.U32 R13, RZ, RZ, R6 ;  /* 0x000000ffff0d7224 */ /* 0x000fe400078e0006 */
[----:B------:R-:W-:Y:S02]  /*158e0*/  IMAD.MOV.U32 R12, RZ, RZ, 0x4 ;  /* 0x00000004ff0c7424 */ /* 0x000fe400078e00ff */
[----:B------:R-:W-:-:S07]  /*158f0*/  IMAD.MOV.U32 R8, RZ, RZ, R14 ;  /* 0x000000ffff087224 */ /* 0x000fce00078e000e */
[----:B------:R-:W-:Y:S05]  /*15900*/  WARPSYNC.COLLECTIVE R15, `(.L_x_1135) ;  /* 0x000000000f087348 */ /* 0x000fea0003c00000 */
[----:B------:R0:W1:Y:S02]  /*15910*/  SHFL.IDX P6, R14, R13, R12, R11 ;  /* 0x0000000c0d0e7389 */ /* 0x00006400000c000b */
[----:B01----:R-:W-:Y:S01]  /*15920*/  ENDCOLLECTIVE ;  /* 0x000000000000791b */ /* 0x003fe20003800000 */
.L_x_1135:
        /* <DEDUP_REMOVED lines=14> */
.L_x_1136:
[----:B------:R-:W-:Y:S02]  /*15a10*/  IMAD.MOV.U32 R3, RZ, RZ, R2 ;  /* 0x000000ffff037224 */ /* 0x000fe400078e0002 */
[----:B------:R-:W-:Y:S02]  /*15a20*/  IMAD.MOV.U32 R13, RZ, RZ, R6 ;  /* 0x000000ffff0d7224 */ /* 0x000fe400078e0006 */
[----:B------:R-:W-:Y:S02]  /*15a30*/  IMAD.MOV.U32 R12, RZ, RZ, 0x5 ;  /* 0x00000005ff0c7424 */ /* 0x000fe400078e00ff */
[----:B------:R-:W-:-:S07]  /*15a40*/  IMAD.MOV.U32 R2, RZ, RZ, R14 ;  /* 0x000000ffff027224 */ /* 0x000fce00078e000e */
[----:B------:R-:W-:Y:S05]  /*15a50*/  WARPSYNC.COLLECTIVE R15, `(.L_x_1137) ;  /* 0x000000000f087348 */ /* 0x000fea0003c00000 */
[----:B------:R0:W1:Y:S02]  /*15a60*/  SHFL.IDX P6, R14, R13, R12, R11 ;  /* 0x0000000c0d0e7389 */ /* 0x00006400000c000b */
[----:B01----:R-:W-:Y:S01]  /*15a70*/  ENDCOLLECTIVE ;  /* 0x000000000000791b */ /* 0x003fe20003800000 */
.L_x_1137:
        /* <DEDUP_REMOVED lines=14> */
.L_x_1138:
[----:B------:R-:W-:Y:S02]  /*15b60*/  IMAD.MOV.U32 R9, RZ, RZ, R8 ;  /* 0x000000ffff097224 */ /* 0x000fe400078e0008 */
[----:B------:R-:W-:Y:S02]  /*15b70*/  IMAD.MOV.U32 R13, RZ, RZ, R6 ;  /* 0x000000ffff0d7224 */ /* 0x000fe400078e0006 */
[----:B------:R-:W-:Y:S02]  /*15b80*/  IMAD.MOV.U32 R12, RZ, RZ, 0x6 ;  /* 0x00000006ff0c7424 */ /* 0x000fe400078e00ff */
[----:B------:R-:W-:-:S07]  /*15b90*/  IMAD.MOV.U32 R8, RZ, RZ, R14 ;  /* 0x000000ffff087224 */ /* 0x000fce00078e000e */
[----:B------:R-:W-:Y:S05]  /*15ba0*/  WARPSYNC.COLLECTIVE R15, `(.L_x_1139) ;  /* 0x000000000f087348 */ /* 0x000fea0003c00000 */
[----:B------:R0:W1:Y:S02]  /*15bb0*/  SHFL.IDX P6, R14, R13, R12, R11 ;  /* 0x0000000c0d0e7389 */ /* 0x00006400000c000b */
[----:B01----:R-:W-:Y:S01]  /*15bc0*/  ENDCOLLECTIVE ;  /* 0x000000000000791b */ /* 0x003fe20003800000 */
.L_x_1139:
        /* <DEDUP_REMOVED lines=8> */
[----:B------:R-:W-:-:S10]  /*15c50*/  IMAD.MOV.U32 R2, RZ, RZ, R14 ;  /* 0x000000ffff027224 */ /* 0x000fd400078e000e */
[----:B0-----:R-:W-:-:S07]  /*15c60*/  @!P2 LEA R8, R7, UR38, 0x1 ;  /* 0x000000260708ac11 */ /* 0x001fce000f8e08ff */
[----:B------:R-:W-:Y:S05]  /*15c70*/  WARPSYNC.COLLECTIVE R15, `(.L_x_1140) ;  /* 0x000000000f087348 */ /* 0x000fea0003c00000 */
[----:B------:R0:W1:Y:S02]  /*15c80*/  SHFL.IDX P6, R14, R13, R12, R11 ;  /* 0x0000000c0d0e7389 */ /* 0x00006400000c000b */
[----:B01----:R-:W-:Y:S01]  /*15c90*/  ENDCOLLECTIVE ;  /* 0x000000000000791b */ /* 0x003fe20003800000 */
.L_x_1140:
[----:B------:R-:W-:Y:S02]  /*15ca0*/  IMAD.MOV.U32 R3, RZ, RZ, R2 ;  /* 0x000000ffff037224 */ /* 0x000fe400078e0002 */
[----:B------:R-:W-:Y:S02]  /*15cb0*/  IMAD.MOV.U32 R13, RZ, RZ, R6 ;  /* 0x000000ffff0d7224 */ /* 0x000fe400078e0006 */
[----:B------:R-:W-:Y:S02]  /*15cc0*/  IMAD.MOV.U32 R12, RZ, RZ, 0x7 ;  /* 0x00000007ff0c7424 */ /* 0x000fe400078e00ff */
[----:B------:R-:W-:-:S07]  /*15cd0*/  IMAD.MOV.U32 R2, RZ, RZ, R14 ;  /* 0x000000ffff027224 */ /* 0x000fce00078e000e */
[----:B------:R-:W-:Y:S05]  /*15ce0*/  WARPSYNC.COLLECTIVE R15, `(.L_x_1141) ;  /* 0x000000000f087348 */ /* 0x000fea0003c00000 */
[----:B------:R0:W1:Y:S02]  /*15cf0*/  SHFL.IDX P6, R14, R13, R12, R11 ;  /* 0x0000000c0d0e7389 */ /* 0x00006400000c000b */
[----:B01----:R-:W-:Y:S01]  /*15d00*/  ENDCOLLECTIVE ;  /* 0x000000000000791b */ /* 0x003fe20003800000 */
.L_x_1141:
[----:B------:R-:W-:-:S05]  /*15d10*/  @!P2 IMAD.WIDE.U32 R2, R10, 0x2, R2 ;  /* 0x000000020a02a825 */ /* 0x000fca00078e0002 */
[----:B------:R-:W-:Y:S01]  /*15d20*/  @!PT LDS RZ, [RZ] ;  /* 0x00000000fffff984 */ /* 0x000fe20000000800 */
[----:B------:R-:W-:Y:S01]  /*15d30*/  @!PT LDS RZ, [RZ] ;  /* 0x00000000fffff984 */ /* 0x000fe20000000800 */
[----:B------:R-:W-:Y:S01]  /*15d40*/  @!PT LDS RZ, [RZ] ;  /* 0x00000000fffff984 */ /* 0x000fe20000000800 */
[----:B------:R-:W-:Y:S04]  /*15d50*/  @!P2 LDGSTS.E.BYPASS.LTC128B.128 [R8+0x13400], desc[UR44][R2.64], !P1 ;  /* 0x134000000208afae */ /* 0x000fe8000c901d6c */
[----:B------:R0:W-:Y:S01]  /*15d60*/  @!P2 LDGSTS.E.BYPASS.LTC128B.128 [R8+0x17400], desc[UR44][R2.64+0x80], !P0 ;  /* 0x174000800208afae */ /* 0x0001e2000c101d6c */
[----:B------:R-:W-:Y:S02]  /*15d70*/  IMAD.MOV.U32 R13, RZ, RZ, R0 ;  /* 0x000000ffff0d7224 */ /* 0x000fe400078e0000 */
[----:B0-----:R-:W-:-:S07]  /*15d80*/  IMAD.MOV.U32 R2, RZ, RZ, R14 ;  /* 0x000000ffff027224 */ /* 0x001fce00078e000e */
[----:B------:R-:W-:Y:S05]  /*15d90*/  WARPSYNC.COLLECTIVE R15, `(.L_x_1142) ;  /* 0x000000000f087348 */ /* 0x000fea0003c00000 */
[----:B------:R0:W1:Y:S02]  /*15da0*/  SHFL.IDX P6, R14, R13, R12, R11 ;  /* 0x0000000c0d0e7389 */ /* 0x00006400000c000b */
[----:B01----:R-:W-:Y:S01]  /*15db0*/  ENDCOLLECTIVE ;  /* 0x000000000000791b */ /* 0x003fe20003800000 */
.L_x_1142:
[----:B------:R-:W-:Y:S05]  /*15dc0*/  BRA `(.L_x_1143) ;  /* 0xffffffcc00bc7947 */ /* 0x000fea000383ffff */
.L_x_1055:
[----:B0-----:R-:W-:-:S04]  /*15dd0*/  IMAD.U32 R3, RZ, RZ, UR38 ;  /* 0x00000026ff037e24 */ /* 0x001fc8000f8e00ff */
[----:B------:R0:W1:Y:S03]  /*15de0*/  SYNCS.PHASECHK.TRANS64.TRYWAIT P0, [R3+URZ+0x28820], R0 ;  /* 0x02882000030075a7 */ /* 0x000066000800017f */
[----:B-1----:R-:W-:Y:S05]  /*15df0*/  @!P0 NANOSLEEP.SYNCS 0x989680 ;  /* 0x009896800000895d */ /* 0x002fea0003900000 */
[----:B------:R-:W1:Y:S02]  /*15e00*/  @!P0 SYNCS.PHASECHK.TRANS64 P0, [R3+URZ+0x28820], R0 ;  /* 0x02882000030085a7 */ /* 0x000e64000800007f */
[----:B-1----:R-:W-:Y:S05]  /*15e10*/  @!P0 BRA `(.L_x_1055) ;  /* 0xfffffffc00ec8947 */ /* 0x002fea000383ffff */
[----:B------:R-:W-:Y:S05]  /*15e20*/  BRA `(.L_x_1144) ;  /* 0xffffffd000107947 */ /* 0x000fea000383ffff */
.L_x_1062:
[----:B-1----:R-:W-:-:S04]  /*15e30*/  IMAD.U32 R3, RZ, RZ, UR38 ;  /* 0x00000026ff037e24 */ /* 0x002fc8000f8e00ff */
[----:B------:R1:W2:Y:S03]  /*15e40*/  SYNCS.PHASECHK.TRANS64.TRYWAIT P0, [R3+URZ+0x28848], R2 ;  /* 0x02884802030075a7 */ /* 0x0002a6000800017f */
[----:B--2---:R-:W-:Y:S05]  /*15e50*/  @!P0 NANOSLEEP.SYNCS 0x989680 ;  /* 0x009896800000895d */ /* 0x004fea0003900000 */
[----:B------:R-:W2:Y:S02]  /*15e60*/  @!P0 SYNCS.PHASECHK.TRANS64 P0, [R3+URZ+0x28848], R2 ;  /* 0x02884802030085a7 */ /* 0x000ea4000800007f */
[----:B--2---:R-:W-:Y:S05]  /*15e70*/  @!P0 BRA `(.L_x_1062) ;  /* 0xfffffffc00ec8947 */ /* 0x004fea000383ffff */
[----:B------:R-:W-:Y:S05]  /*15e80*/  BRA `(.L_x_1145) ;  /* 0xffffffd000f47947 */ /* 0x000fea000383ffff */
.L_x_1068:
[----:B0-----:R-:W-:-:S04]  /*15e90*/  IMAD.U32 R3, RZ, RZ, UR38 ;  /* 0x00000026ff037e24 */ /* 0x001fc8000f8e00ff */
[----:B------:R0:W1:Y:S03]  /*15ea0*/  SYNCS.PHASECHK.TRANS64.TRYWAIT P0, [R3+URZ+0x28860], R2 ;  /* 0x02886002030075a7 */ /* 0x000066000800017f */
[----:B-1----:R-:W-:Y:S05]  /*15eb0*/  @!P0 NANOSLEEP.SYNCS 0x989680 ;  /* 0x009896800000895d */ /* 0x002fea0003900000 */
[----:B------:R-:W1:Y:S02]  /*15ec0*/  @!P0 SYNCS.PHASECHK.TRANS64 P0, [R3+URZ+0x28860], R2 ;  /* 0x02886002030085a7 */ /* 0x000e64000800007f */
[----:B-1----:R-:W-:Y:S05]  /*15ed0*/  @!P0 BRA `(.L_x_1068) ;  /* 0xfffffffc00ec8947 */ /* 0x002fea000383ffff */
[----:B------:R-:W-:Y:S05]  /*15ee0*/  BRA `(.L_x_1146) ;  /* 0xffffffd400907947 */ /* 0x000fea000383ffff */
.L_x_1077:
[----:B-1----:R-:W-:-:S04]  /*15ef0*/  IMAD.U32 R3, RZ, RZ, UR38 ;  /* 0x00000026ff037e24 */ /* 0x002fc8000f8e00ff */
[----:B------:R1:W2:Y:S03]  /*15f00*/  SYNCS.PHASECHK.TRANS64.TRYWAIT P0, [R3+URZ+0x28840], R2 ;  /* 0x02884002030075a7 */ /* 0x0002a6000800017f */
[----:B--2---:R-:W-:Y:S05]  /*15f10*/  @!P0 NANOSLEEP.SYNCS 0x989680 ;  /* 0x009896800000895d */ /* 0x004fea0003900000 */
[----:B------:R-:W2:Y:S02]  /*15f20*/  @!P0 SYNCS.PHASECHK.TRANS64 P0, [R3+URZ+0x28840], R2 ;  /* 0x02884002030085a7 */ /* 0x000ea4000800007f */
[----:B--2---:R-:W-:Y:S05]  /*15f30*/  @!P0 BRA `(.L_x_1077) ;  /* 0xfffffffc00ec8947 */ /* 0x004fea000383ffff */
[----:B------:R-:W-:Y:S05]  /*15f40*/  BRA `(.L_x_1147) ;  /* 0xffffffd800b07947 */ /* 0x000fea000383ffff */
.L_x_1083:
[----:B0-----:R-:W-:-:S04]  /*15f50*/  IMAD.U32 R3, RZ, RZ, UR38 ;  /* 0x00000026ff037e24 */ /* 0x001fc8000f8e00ff */
[----:B------:R0:W1:Y:S03]  /*15f60*/  SYNCS.PHASECHK.TRANS64.TRYWAIT P0, [R3+URZ+0x28868], R2 ;  /* 0x02886802030075a7 */ /* 0x000066000800017f */
[----:B-1----:R-:W-:Y:S05]  /*15f70*/  @!P0 NANOSLEEP.SYNCS 0x989680 ;  /* 0x009896800000895d */ /* 0x002fea0003900000 */
[----:B------:R-:W1:Y:S02]  /*15f80*/  @!P0 SYNCS.PHASECHK.TRANS64 P0, [R3+URZ+0x28868], R2 ;  /* 0x02886802030085a7 */ /* 0x000e64000800007f */
[----:B-1----:R-:W-:Y:S05]  /*15f90*/  @!P0 BRA `(.L_x_1083) ;  /* 0xfffffffc00ec8947 */ /* 0x002fea000383ffff */
[----:B------:R-:W-:Y:S05]  /*15fa0*/  BRA `(.L_x_1148) ;  /* 0xffffffdc00507947 */ /* 0x000fea000383ffff */
.L_x_1092:
[----:B-1----:R-:W-:-:S04]  /*15fb0*/  IMAD.U32 R3, RZ, RZ, UR38 ;  /* 0x00000026ff037e24 */ /* 0x002fc8000f8e00ff */
[----:B------:R1:W2:Y:S03]  /*15fc0*/  SYNCS.PHASECHK.TRANS64.TRYWAIT P0, [R3+URZ+0x28848], R2 ;  /* 0x02884802030075a7 */ /* 0x0002a6000800017f */
[----:B--2---:R-:W-:Y:S05]  /*15fd0*/  @!P0 NANOSLEEP.SYNCS 0x989680 ;  /* 0x009896800000895d */ /* 0x004fea0003900000 */
[----:B------:R-:W2:Y:S02]  /*15fe0*/  @!P0 SYNCS.PHASECHK.TRANS64 P0, [R3+URZ+0x28848], R2 ;  /* 0x02884802030085a7 */ /* 0x000ea4000800007f */
[----:B--2---:R-:W-:Y:S05]  /*15ff0*/  @!P0 BRA `(.L_x_1092) ;  /* 0xfffffffc00ec8947 */ /* 0x004fea000383ffff */
[----:B------:R-:W-:Y:S05]  /*16000*/  BRA `(.L_x_1149) ;  /* 0xffffffe000887947 */ /* 0x000fea000383ffff */
.L_x_1098:
[----:B0-----:R-:W-:-:S04]  /*16010*/  IMAD.U32 R3, RZ, RZ, UR38 ;  /* 0x00000026ff037e24 */ /* 0x001fc8000f8e00ff */
[----:B------:R0:W1:Y:S03]  /*16020*/  SYNCS.PHASECHK.TRANS64.TRYWAIT P0, [R3+URZ+0x28860], R2 ;  /* 0x02886002030075a7 */ /* 0x000066000800017f */
[----:B-1----:R-:W-:Y:S05]  /*16030*/  @!P0 NANOSLEEP.SYNCS 0x989680 ;  /* 0x009896800000895d */ /* 0x002fea0003900000 */
[----:B------:R-:W1:Y:S02]  /*16040*/  @!P0 SYNCS.PHASECHK.TRANS64 P0, [R3+URZ+0x28860], R2 ;  /* 0x02886002030085a7 */ /* 0x000e64000800007f */
[----:B-1----:R-:W-:Y:S05]  /*16050*/  @!P0 BRA `(.L_x_1098) ;  /* 0xfffffffc00ec8947 */ /* 0x002fea000383ffff */
[----:B------:R-:W-:Y:S05]  /*16060*/  BRA `(.L_x_1150) ;  /* 0xffffffe400247947 */ /* 0x000fea000383ffff */
.L_x_1106:
[----:B0-----:R0:W1:Y:S02]  /*16070*/  SYNCS.PHASECHK.TRANS64.TRYWAIT P0, [R3+URZ+0x28860], R2 ;  /* 0x02886002030075a7 */ /* 0x001064000800017f */
[----:B-1----:R-:W-:Y:S05]  /*16080*/  @!P0 NANOSLEEP.SYNCS 0x989680 ;  /* 0x009896800000895d */ /* 0x002fea0003900000 */
[----:B------:R-:W1:Y:S02]  /*16090*/  @!P0 SYNCS.PHASECHK.TRANS64 P0, [R3+URZ+0x28860], R2 ;  /* 0x02886002030085a7 */ /* 0x000e64000800007f */
[----:B-1----:R-:W-:Y:S05]  /*160a0*/  @!P0 BRA `(.L_x_1106) ;  /* 0xfffffffc00f08947 */ /* 0x002fea000383ffff */
[----:B------:R-:W-:Y:S05]  /*160b0*/  BRA `(.L_x_1151) ;  /* 0xffffffe400f07947 */ /* 0x000fea000383ffff */
.L_x_1111:
[----:B0-----:R0:W1:Y:S02]  /*160c0*/  SYNCS.PHASECHK.TRANS64.TRYWAIT P0, [R2+URZ+0x28820], R3 ;  /* 0x02882003020075a7 */ /* 0x001064000800017f */
[----:B-1----:R-:W-:Y:S05]  /*160d0*/  @!P0 NANOSLEEP.SYNCS 0x989680 ;  /* 0x009896800000895d */ /* 0x002fea0003900000 */
[----:B------:R-:W1:Y:S02]  /*160e0*/  @!P0 SYNCS.PHASECHK.TRANS64 P0, [R2+URZ+0x28820], R3 ;  /* 0x02882003020085a7 */ /* 0x000e64000800007f */
[----:B-1----:R-:W-:Y:S05]  /*160f0*/  @!P0 BRA `(.L_x_1111) ;  /* 0xfffffffc00f08947 */ /* 0x002fea000383ffff */
[----:B------:R-:W-:Y:S05]  /*16100*/  BRA `(.L_x_1152) ;  /* 0xffffffe800c07947 */ /* 0x000fea000383ffff */
.L_x_1112:
        /* <DEDUP_REMOVED lines=11> */
.L_x_1154:
[----:B------:R-:W-:Y:S05]  /*161c0*/  BSYNC B0 ;  /* 0x0000000000007941 */ /* 0x000fea0003800000 */
.L_x_1153:
[----:B------:R-:W-:Y:S05]  /*161d0*/  BRA `(.L_x_1155) ;  /* 0xffffffe800a47947 */ /* 0x000fea000383ffff */
.L_x_1113:
[----:B------:R-:W-:Y:S01]  /*161e0*/  BSSY B0, `(.L_x_1156) ;  /* 0x0000006000007945 */ /* 0x000fe20003800000 */
[----:B------:R-:W-:-:S07]  /*161f0*/  IMAD.MOV.U32 R15, RZ, RZ, -0x1 ;  /* 0xffffffffff0f7424 */ /* 0x000fce00078e00ff */
[----:B0-----:R-:W-:Y:S05]  /*16200*/  WARPSYNC.COLLECTIVE R15, `(.L_x_1157) ;  /* 0x000000000f0c7348 */ /* 0x001fea0003c00000 */
[----:B------:R-:W-:Y:S02]  /*16210*/  ELECT P6, UR62, PT ;  /* 0x00000000003e782f */ /* 0x000fe400038c0000 */
[----:B------:R-:W-:Y:S01]  /*16220*/  MOV R14, UR62 ;  /* 0x0000003e000e7c02 */ /* 0x000fe20008000f00 */
[----:B0-----:R-:W-:Y:S10]  /*16230*/  ENDCOLLECTIVE ;  /* 0x000000000000791b */ /* 0x001ff40003800000 */
.L_x_1157:
[----:B------:R-:W-:Y:S05]  /*16240*/  BSYNC B0 ;  /* 0x0000000000007941 */ /* 0x000fea0003800000 */
.L_x_1156:
[----:B------:R-:W-:Y:S05]  /*16250*/  BRA `(.L_x_1158) ;  /* 0xffffffe800987947 */ /* 0x000fea000383ffff */
.L_x_1115:
[----:B0-----:R0:W1:Y:S02]  /*16260*/  SYNCS.PHASECHK.TRANS64.TRYWAIT P0, [R6+URZ], R5 ;  /* 0x00000005060075a7 */ /* 0x001064000800017f */
[----:B-1----:R-:W-:Y:S05]  /*16270*/  @!P0 NANOSLEEP.SYNCS 0x989680 ;  /* 0x009896800000895d */ /* 0x002fea0003900000 */
[----:B------:R-:W1:Y:S02]  /*16280*/  @!P0 SYNCS.PHASECHK.TRANS64 P0, [R6+URZ], R5 ;  /* 0x00000005060085a7 */ /* 0x000e64000800007f */
[----:B-1----:R-:W-:Y:S05]  /*16290*/  @!P0 BRA `(.L_x_1115) ;  /* 0xfffffffc00f08947 */ /* 0x002fea000383ffff */
[----:B------:R-:W-:Y:S05]  /*162a0*/  BRA `(.L_x_1159) ;  /* 0xffffffe800cc7947 */ /* 0x000fea000383ffff */
.L_x_1116:
[----:B-1----:R1:W2:Y:S02]  /*162b0*/  SYNCS.PHASECHK.TRANS64.TRYWAIT P0, [R3+URZ], R4 ;  /* 0x00000004030075a7 */ /* 0x0022a4000800017f */
[----:B--2---:R-:W-:Y:S05]  /*162c0*/  @!P0 NANOSLEEP.SYNCS 0x989680 ;  /* 0x009896800000895d */ /* 0x004fea0003900000 */
[----:B------:R-:W2:Y:S02]  /*162d0*/  @!P0 SYNCS.PHASECHK.TRANS64 P0, [R3+URZ], R4 ;  /* 0x00000004030085a7 */ /* 0x000ea4000800007f */
[----:B--2---:R-:W-:Y:S05]  /*162e0*/  @!P0 BRA `(.L_x_1116) ;  /* 0xfffffffc00f08947 */ /* 0x004fea000383ffff */
[----:B------:R-:W-:Y:S05]  /*162f0*/  BRA `(.L_x_1160) ;  /* 0xffffffe800c07947 */ /* 0x000fea000383ffff */
.L_x_1118:
[----:B-1----:R1:W2:Y:S02]  /*16300*/  SYNCS.PHASECHK.TRANS64.TRYWAIT P0, [R0+URZ], R5 ;  /* 0x00000005000075a7 */ /* 0x0022a4000800017f */
[----:B--2---:R-:W-:Y:S05]  /*16310*/  @!P0 NANOSLEEP.SYNCS 0x989680 ;  /* 0x009896800000895d */ /* 0x004fea0003900000 */
[----:B------:R-:W2:Y:S02]  /*16320*/  @!P0 SYNCS.PHASECHK.TRANS64 P0, [R0+URZ], R5 ;  /* 0x00000005000085a7 */ /* 0x000ea4000800007f */
[----:B--2---:R-:W-:Y:S05]  /*16330*/  @!P0 BRA `(.L_x_1118) ;  /* 0xfffffffc00f08947 */ /* 0x004fea000383ffff */
[----:B------:R-:W-:Y:S05]  /*16340*/  BRA `(.L_x_1161) ;  /* 0xffffffe800c47947 */ /* 0x000fea000383ffff */
.L_x_1162:
        /* <DEDUP_REMOVED lines=11> */
.L_x_3094:


//--------------------- .text._ZN7cutlass13device_kernelIN5flash11enable_sm90INS1_16FlashAttnFwdSm90INS1_25CollectiveMainloopFwdSm90ILi2EN4cute5tupleIJNS5_1CILi1EEES8_S8_EEENS6_IJNS7_ILi128EEESA_SA_EEELi128ENS_10bfloat16_tEfNS_4arch4Sm90ELb0ELb1ELb1ELb1ELb0ELb0ELb0ELb1ELb1ELb1ELb1ELb0EEENS1_21CollectiveEpilogueFwdISB_S9_SC_SE_Li256ELb1ELb1ELb1ELb0EEENS1_36VarlenDynamicPersistentTileSchedulerILi128ELi128ELi256ELi128ELb1ELb1ELb1ELb1ELb0ELb1EEEEEEEEEvNT_6ParamsE --------------------------
	.section	.text._ZN7cutlass13device_kernelIN5flash11enable_sm90INS1_16FlashAttnFwdSm90INS1_25CollectiveMainloopFwdSm90ILi2EN4cute5tupleIJNS5_1CILi1EEES8_S8_EEENS6_IJNS7_ILi128EEESA_SA_EEELi128ENS_10bfloat16_tEfNS_4arch4Sm90ELb0ELb1ELb1ELb1ELb0ELb0ELb0ELb1ELb1ELb1ELb1ELb0EEENS1_21CollectiveEpilogueFwdISB_S9_SC_SE_Li256ELb1ELb1ELb1ELb0EEENS1_36VarlenDynamicPersistentTileSchedulerILi128ELi128ELi256ELi128ELb1ELb1ELb1ELb1ELb0ELb1EEEEEEEEEvNT_6ParamsE,"ax",@progbits
	.align	128
.text._ZN7cutlass13device_kernelIN5flash11enable_sm90INS1_16FlashAttnFwdSm90INS1_25CollectiveMainloopFwdSm90ILi2EN4cute5tupleIJNS5_1CILi1EEES8_S8_EEENS6_IJNS7_ILi128EEESA_SA_EEELi128ENS_10bfloat16_tEfNS_4arch4Sm90ELb0ELb1ELb1ELb1ELb0ELb0ELb0ELb1ELb1ELb1ELb1ELb0EEENS1_21CollectiveEpilogueFwdISB_S9_SC_SE_Li256ELb1ELb1ELb1ELb0EEENS1_36VarlenDynamicPersistentTileSchedulerILi128ELi128ELi256ELi128ELb1ELb1ELb1ELb1ELb0ELb1EEEEEEEEEvNT_6ParamsE:
        .type           _ZN7cutlass13device_kernelIN5flash11enable_sm90INS1_16FlashAttnFwdSm90INS1_25CollectiveMainloopFwdSm90ILi2EN4cute5tupleIJNS5_1CILi1EEES8_S8_EEENS6_IJNS7_ILi128EEESA_SA_EEELi128ENS_10bfloat16_tEfNS_4arch4Sm90ELb0ELb1ELb1ELb1ELb0ELb0ELb0ELb1ELb1ELb1ELb1ELb0EEENS1_21CollectiveEpilogueFwdISB_S9_SC_SE_Li256ELb1ELb1ELb1ELb0EEENS1_36VarlenDynamicPersistentTileSchedulerILi128ELi128ELi256ELi128ELb1ELb1ELb1ELb1ELb0ELb1EEEEEEEEEvNT_6ParamsE,@function
        .size           _ZN7cutlass13device_kernelIN5flash11enable_sm90INS1_16FlashAttnFwdSm90INS1_25CollectiveMainloopFwdSm90ILi2EN4cute5tupleIJNS5_1CILi1EEES8_S8_EEENS6_IJNS7_ILi128EEESA_SA_EEELi128ENS_10bfloat16_tEfNS_4arch4Sm90ELb0ELb1ELb1ELb1ELb0ELb0ELb0ELb1ELb1ELb1ELb1ELb0EEENS1_21CollectiveEpilogueFwdISB_S9_SC_SE_Li256ELb1ELb1ELb1ELb0EEENS1_36VarlenDynamicPersistentTileSchedulerILi128ELi128ELi256ELi128ELb1ELb1ELb1ELb1ELb0ELb1EEEEEEEEEvNT_6ParamsE,(.L_x_3095 - _ZN7cutlass13device_kernelIN5flash11enable_sm90INS1_16FlashAttnFwdSm90INS1_25CollectiveMainloopFwdSm90ILi2EN4cute5tupleIJNS5_1CILi1EEES8_S8_EEENS6_IJNS7_ILi128EEESA_SA_EEELi128ENS_10bfloat16_tEfNS_4arch4Sm90ELb0ELb1ELb1ELb1ELb0ELb0ELb0ELb1ELb1ELb1ELb1ELb0EEENS1_21CollectiveEpilogueFwdISB_S9_SC_SE_Li256ELb1ELb1ELb1ELb0EEENS1_36VarlenDynamicPersistentTileSchedulerILi128ELi128ELi256ELi128ELb1ELb1ELb1ELb1ELb0ELb1EEEEEEEEEvNT_6ParamsE)
        .other          _ZN7cutlass13device_kernelIN5flash11enable_sm90INS1_16FlashAttnFwdSm90INS1_25CollectiveMainloopFwdSm90ILi2EN4cute5tupleIJNS5_1CILi1EEES8_S8_EEENS6_IJNS7_ILi128EEESA_SA_EEELi128ENS_10bfloat16_tEfNS_4arch4Sm90ELb0ELb1ELb1ELb1ELb0ELb0ELb0ELb1ELb1ELb1ELb1ELb0EEENS1_21CollectiveEpilogueFwdISB_S9_SC_SE_Li256ELb1ELb1ELb1ELb0EEENS1_36VarlenDynamicPersistentTileSchedulerILi128ELi128ELi256ELi128ELb1ELb1ELb1ELb1ELb0ELb1EEEEEEEEEvNT_6ParamsE,@"STO_CUDA_ENTRY STV_DEFAULT"
_ZN7cutlass13device_kernelIN5flash11enable_sm90INS1_16FlashAttnFwdSm90INS1_25CollectiveMainloopFwdSm90ILi2EN4cute5tupleIJNS5_1CILi1EEES8_S8_EEENS6_IJNS7_ILi128EEESA_SA_EEELi128ENS_10bfloat16_tEfNS_4arch4Sm90ELb0ELb1ELb1ELb1ELb0ELb0ELb0ELb1ELb1ELb1ELb1ELb0EEENS1_21CollectiveEpilogueFwdISB_S9_SC_SE_Li256ELb1ELb1ELb1ELb0EEENS1_36VarlenDynamicPersistentTileSchedulerILi128ELi128ELi256ELi128ELb1ELb1ELb1ELb1ELb0ELb1EEEEEEEEEvNT_6ParamsE:
        /* <DEDUP_REMOVED lines=18> */
.L_x_1164:
[----:B------:R-:W-:Y:S05]  /*0120*/  BSYNC B0 ;  /* 0x0000000000007941 */ /* 0x000fea0003800000 */
.L_x_1163:
        /* <DEDUP_REMOVED lines=41> */
.L_x_1165:
        /* <DEDUP_REMOVED lines=22> */
.L_x_1166:
        /* <DEDUP_REMOVED lines=18> */
.L_x_1167:
        /* <DEDUP_REMOVED lines=22> */
.L_x_1168:
        /* <DEDUP_REMOVED lines=22> */
.L_x_1169:
[----:B------:R-:W-:Y:S01]  /*0900*/  PLOP3.LUT P0, PT, PT, PT, UP0, 0x80, 0x0 ;  /* 0x000000000000781c */ /* 0x000fe20003f0f008 */
[----:B------:R-:W-:Y:S01]  /*0910*/  UMOV UR36, 0x1 ;  /* 0x0000000100247882 */ /* 0x000fe20000000000 */
[----:B------:R-:W-:Y:S01]  /*0920*/  NOP ;  /* 0x0000000000007918 */ /* 0x000fe20000000000 */
[----:B------:R-:W-:Y:S01]  /*0930*/  USEL UR36, UR36, 0x2, !UP0 ;  /* 0x0000000224247887 */ /* 0x000fe2000c000000 */
[----:B------:R-:W-:Y:S01]  /*0940*/  ULDC.64 UR52, c[0x0][0x208] ;  /* 0x0000820000347ab9 */ /* 0x000fe20000000a00 */
[----:B012-4-:R-:W-:Y:S08]  /*0950*/  BAR.SYNC.DEFER_BLOCKING 0x0 ;  /* 0x0000000000007b1d */ /* 0x017ff00000010000 */
[----:B------:R-:W-:Y:S05]  /*0960*/  @!P0 BRA `(.L_x_1170) ;  /* 0x0000012400f08947 */ /* 0x000fea0003800000 */
.L_x_1171:
[----:B------:R-:W-:-:S08]  /*0970*/  NOP ;  /* 0x0000000000007918 */ /* 0x000fd00000000000 */
[----:B------:R-:W0:Y:S02]  /*0980*/  USETMAXREG.TRY_ALLOC.CTAPOOL UP0, 0xf0 ;  /* 0x000000f0000079c8 */ /* 0x000e240008000600 */
[----:B0-----:R-:W-:-:S13]  /*0990*/  PLOP3.LUT P0, PT, PT, PT, UP0, 0x80, 0x0 ;  /* 0x000000000000781c */ /* 0x001fda0003f0f008 */
[----:B------:R-:W-:Y:S05]  /*09a0*/  @!P0 BRA `(.L_x_1171) ;  /* 0xfffffffc00f08947 */ /* 0x000fea000383ffff */
[----:B------:R-:W-:Y:S01]  /*09b0*/  LOP3.LUT R0, R6, 0xffffff80, RZ, 0xc0, !PT ;  /* 0xffffff8006007812 */ /* 0x000fe200078ec0ff */
[----:B------:R-:W0:Y:S08]  /*09c0*/  S2UR UR5, SR_CgaCtaId ;  /* 0x00000000000579c3 */ /* 0x000e300000008800 */
[----:B------:R-:W-:Y:S06]  /*09d0*/  BAR.ARV 0x8, 0x180 ;  /* 0x0206000000007b1d */ /* 0x000fec0000002000 */
[----:B------:R-:W-:Y:S01]  /*09e0*/  ISETP.NE.AND P0, PT, R0, 0x80, PT ;  /* 0x000000800000780c */ /* 0x000fe20003f05270 */
[----:B------:R-:W-:-:S12]  /*09f0*/  UMOV UR4, 0x400 ;  /* 0x0000040000047882 */ /* 0x000fd80000000000 */
[----:B------:R-:W-:Y:S06]  /*0a00*/  @!P0 BAR.ARV 0x9, 0x100 ;  /* 0x0244000000008b1d */ /* 0x000fec0000002000 */
[----:B0-----:R-:W-:Y:S02]  /*0a10*/  ULEA UR4, UR5, UR4, 0x18 ;  /* 0x0000000405047291 */ /* 0x001fe4000f8ec03f */
[----:B------:R-:W-:Y:S07]  /*0a20*/  BAR.SYNC.DEFER_BLOCKING 0x5, 0x180 ;  /* 0x0146000000007b1d */ /* 0x000fee0000010000 */
[----:B------:R-:W0:Y:S01]  /*0a30*/  LDS.128 R12, [UR4+0x288d0] ;  /* 0x0288d004ff0c7984 */ /* 0x000e220008000c00 */
[----:B------:R-:W-:Y:S01]  /*0a40*/  ULDC UR4, c[0x0][0xc3c] ;  /* 0x00030f0000047ab9 */ /* 0x000fe20000000800 */
[----:B------:R-:W-:Y:S06]  /*0a50*/  BAR.ARV 0x4, 0x180 ;  /* 0x0106000000007b1d */ /* 0x000fec0000002000 */
[----:B0-----:R-:W-:-:S13]  /*0a60*/  ISETP.GE.AND P0, PT, R15, UR4, PT ;  /* 0x000000040f007c0c */ /* 0x001fda000bf06270 */
[----:B------:R-:W-:Y:S05]  /*0a70*/  @P0 EXIT ;  /* 0x000000000000094d */ /* 0x000fea0003800000 */
[----:B------:R-:W-:Y:S01]  /*0a80*/  VIADD R221, R6, 0xffffff80 ;  /* 0xffffff8006dd7836 */ /* 0x000fe20000000000 */
[----:B------:R-:W-:Y:S01]  /*0a90*/  R2UR UR5, R13 ;  /* 0x000000000d0572ca */ /* 0x000fe200000e0000 */
[----:B------:R-:W-:Y:S01]  /*0aa0*/  ULOP3.LUT UR49, UR36, 0x1, URZ, 0xfc, !UPT ;  /* 0x0000000124317892 */ /* 0x000fe2000f8efc3f */
[----:B------:R-:W-:Y:S01]  /*0ab0*/  R2UR UR7, R14 ;  /* 0x000000000e0772ca */ /* 0x000fe200000e0000 */
[----:B------:R-:W-:Y:S01]  /*0ac0*/  UMOV UR48, URZ ;  /* 0x0000003f00307c82 */ /* 0x000fe20008000000 */
[----:B------:R-:W-:Y:S01]  /*0ad0*/  SHF.R.S32.HI R0, RZ, 0x1f, R221 ;  /* 0x0000001fff007819 */ /* 0x000fe200000114dd */
[----:B------:R-:W-:Y:S01]  /*0ae0*/  UMOV UR50, URZ ;  /* 0x0000003f00327c82 */ /* 0x000fe20008000000 */
[----:B------:R-:W-:Y:S01]  /*0af0*/  R2UR UR6, R15 ;  /* 0x000000000f0672ca */ /* 0x000fe200000e0000 */
[----:B------:R-:W-:Y:S01]  /*0b00*/  UMOV UR47, URZ ;  /* 0x0000003f002f7c82 */ /* 0x000fe20008000000 */
[CC--:B------:R-:W-:Y:S02]  /*0b10*/  LEA.HI R3, R0.reuse, R221.reuse, RZ, 0x7 ;  /* 0x000000dd00037211 */ /* 0x0c0fe400078f38ff */
[----:B------:R-:W-:-:S02]  /*0b20*/  LEA.HI R4, R0, R221, RZ, 0x5 ;  /* 0x000000dd00047211 */ /* 0x000fc400078f28ff */
[----:B------:R-:W-:Y:S02]  /*0b30*/  LOP3.LUT R2, R3, 0xffffff80, RZ, 0xc0, !PT ;  /* 0xffffff8003027812 */ /* 0x000fe400078ec0ff */
[----:B------:R-:W-:Y:S01]  /*0b40*/  SHF.R.S32.HI R216, RZ, 0x7, R3 ;  /* 0x00000007ffd87819 */ /* 0x000fe20000011403 */
[----:B------:R-:W-:Y:S02]  /*0b50*/  IMAD.SHL.U32 R6, R4, 0x20, RZ ;  /* 0x0000002004067824 */ /* 0x000fe400078e00ff */
[----:B------:R-:W-:Y:S01]  /*0b60*/  IMAD.IADD R199, R221, 0x1, -R2 ;  /* 0x00000001ddc77824 */ /* 0x000fe200078e0a02 */
[----:B------:R-:W-:Y:S02]  /*0b70*/  LEA.HI R2, R0, R221, RZ, 0x4 ;  /* 0x000000dd00027211 */ /* 0x000fe400078f20ff */
[----:B------:R-:W-:Y:S02]  /*0b80*/  LOP3.LUT R7, R6, 0xfffffc00, RZ, 0xc0, !PT ;  /* 0xfffffc0006077812 */ /* 0x000fe400078ec0ff */
[----:B------:R-:W-:-:S02]  /*0b90*/  LOP3.LUT R4, R2, 0x3fffff0, RZ, 0xc0, !PT ;  /* 0x03fffff002047812 */ /* 0x000fc400078ec0ff */
[----:B------:R-:W-:Y:S02]  /*0ba0*/  SHF.R.S32.HI R5, RZ, 0x4, R2 ;  /* 0x00000004ff057819 */ /* 0x000fe40000011402 */
[----:B------:R-:W-:Y:S01]  /*0bb0*/  SHF.R.S32.HI R8, RZ, 0x1f, R199 ;  /* 0x0000001fff087819 */ /* 0x000fe200000114c7 */
[----:B------:R-:W-:Y:S01]  /*0bc0*/  IMAD.IADD R4, R221, 0x1, -R4 ;  /* 0x00000001dd047824 */ /* 0x000fe200078e0a04 */
[----:B------:R-:W-:Y:S02]  /*0bd0*/  LEA.HI R2, R2, R5, RZ, 0x1 ;  /* 0x0000000502027211 */ /* 0x000fe400078f08ff */
[----:B------:R-:W-:Y:S01]  /*0be0*/  LEA.HI R9, R8, R199, RZ, 0x2 ;  /* 0x000000c708097211 */ /* 0x000fe200078f10ff */
[----:B------:R-:W-:Y:S01]  /*0bf0*/  IMAD R7, R4, 0x40, R7 ;  /* 0x0000004004077824 */ /* 0x000fe200078e0207 */
[----:B------:R-:W-:Y:S02]  /*0c00*/  LEA.HI R4, R0, R221, RZ, 0x2 ;  /* 0x000000dd00047211 */ /* 0x000fe400078f10ff */
[----:B------:R-:W-:-:S02]  /*0c10*/  LOP3.LUT R2, R2, 0x1ffffffe, RZ, 0xc0, !PT ;  /* 0x1ffffffe02027812 */ /* 0x000fc400078ec0ff */
[----:B------:R-:W-:Y:S02]  /*0c20*/  LOP3.LUT R4, R4, 0xfffffffc, RZ, 0xc0, !PT ;  /* 0xfffffffc04047812 */ /* 0x000fe400078ec0ff */
[--C-:B------:R-:W-:Y:S01]  /*0c30*/  SHF.R.S32.HI R6, RZ, 0x2, R9.reuse ;  /* 0x00000002ff067819 */ /* 0x100fe20000011409 */
[----:B------:R-:W-:Y:S01]  /*0c40*/  IMAD.IADD R2, R5, 0x1, -R2 ;  /* 0x0000000105027824 */ /* 0x000fe200078e0a02 */
[----:B------:R-:W-:Y:S01]  /*0c50*/  SHF.R.S32.HI R11, RZ, 0x1f, R9 ;  /* 0x0000001fff0b7819 */ /* 0x000fe20000011409 */
[----:B------:R-:W-:Y:S01]  /*0c60*/  IMAD.IADD R4, R221, 0x1, -R4 ;  /* 0x00000001dd047824 */ /* 0x000fe200078e0a04 */
[----:B------:R-:W-:Y:S01]  /*0c70*/  LEA.HI R0, R0, R221, RZ, 0x3 ;  /* 0x000000dd00007211 */ /* 0x000fe200078f18ff */
[----:B------:R-:W-:Y:S01]  /*0c80*/  IMAD R218, R2, 0x8, R7 ;  /* 0x0000000802da7824 */ /* 0x000fe200078e0207 */
[----:B------:R-:W-:Y:S02]  /*0c90*/  LEA.HI R11, R11, R6, RZ, 0x3 ;  /* 0x000000060b0b7211 */ /* 0x000fe400078f18ff */
[----:B------:R-:W-:-:S02]  /*0ca0*/  LEA.HI R2, R4, R4, RZ, 0x1 ;  /* 0x0000000404027211 */ /* 0x000fc400078f08ff */
[----:B------:R-:W-:Y:S02]  /*0cb0*/  LOP3.LUT R22, R0, 0xfffffff8, RZ, 0xc0, !PT ;  /* 0xfffffff800167812 */ /* 0x000fe400078ec0ff */
[----:B------:R-:W-:Y:S02]  /*0cc0*/  LOP3.LUT R5, R2, 0x1ffffffe, RZ, 0xc0, !PT ;  /* 0x1ffffffe02057812 */ /* 0x000fe400078ec0ff */
[----:B------:R-:W-:Y:S01]  /*0cd0*/  LOP3.LUT R2, R9, 0x7ffffffc, RZ, 0xc0, !PT ;  /* 0x7ffffffc09027812 */ /* 0x000fe200078ec0ff */
[----:B------:R-:W-:Y:S01]  /*0ce0*/  IMAD.IADD R22, R221, 0x1, -R22 ;  /* 0x00000001dd167824 */ /* 0x000fe200078e0a16 */
[----:B------:R-:W-:Y:S01]  /*0cf0*/  LOP3.LUT R11, R11, 0xfffffff8, RZ, 0xc0, !PT ;  /* 0xfffffff80b0b7812 */ /* 0x000fe200078ec0ff */
[----:B------:R-:W-:Y:S01]  /*0d00*/  IMAD.IADD R4, R4, 0x1, -R5 ;  /* 0x0000000104047824 */ /* 0x000fe200078e0a05 */
[----:B------:R-:W-:Y:S01]  /*0d10*/  LEA.HI R8, R8, R199, RZ, 0x5 ;  /* 0x000000c708087211 */ /* 0x000fe200078f28ff */
[----:B------:R-:W-:Y:S01]  /*0d20*/  IMAD.IADD R2, R199, 0x1, -R2 ;  /* 0x00000001c7027824 */ /* 0x000fe200078e0a02 */
[----:B------:R-:W-:Y:S01]  /*0d30*/  LEA.HI R3, R3, R216, RZ, 0x1 ;  /* 0x000000d803037211 */ /* 0x000fe200078f08ff */
[----:B------:R-:W-:Y:S01]  /*0d40*/  IMAD.IADD R11, R6, 0x1, -R11 ;  /* 0x00000001060b7824 */ /* 0x000fe200078e0a0b */
[----:B------:R-:W-:Y:S01]  /*0d50*/  SHF.R.S32.HI R8, RZ, 0x5, R8 ;  /* 0x00000005ff087819 */ /* 0x000fe20000011408 */
[----:B------:R-:W-:Y:S01]  /*0d60*/  IMAD.SHL.U32 R18, R22, 0x8, RZ ;  /* 0x0000000816127824 */ /* 0x000fe200078e00ff */
[----:B------:R-:W-:Y:S01]  /*0d70*/  LOP3.LUT R3, R3, 0x3fffffe, RZ, 0xc0, !PT ;  /* 0x03fffffe03037812 */ /* 0x000fe200078ec0ff */
[----:B------:R-:W-:Y:S01]  /*0d80*/  IMAD.SHL.U32 R16, R2, 0x2, RZ ;  /* 0x0000000202107824 */ /* 0x000fe200078e00ff */
[----:B------:R-:W-:Y:S01]  /*0d90*/  SHF.R.S32.HI R198, RZ, 0x3, R0 ;  /* 0x00000003ffc67819 */ /* 0x000fe20000011400 */
[----:B------:R-:W-:Y:S01]  /*0da0*/  IMAD R8, R8, 0x10, R11 ;  /* 0x0000001008087824 */ /* 0x000fe200078e020b */
[----:B------:R-:W-:Y:S01]  /*0db0*/  SHF.R.S32.HI R220, RZ, 0x1f, R18 ;  /* 0x0000001fffdc7819 */ /* 0x000fe20000011412 */
[----:B------:R-:W-:Y:S01]  /*0dc0*/  IMAD.IADD R3, R216, 0x1, -R3 ;  /* 0x00000001d8037824 */ /* 0x000fe200078e0a03 */
[----:B------:R-:W-:Y:S01]  /*0dd0*/  SHF.R.S32.HI R215, RZ, 0x1f, R16 ;  /* 0x0000001fffd77819 */ /* 0x000fe20000011410 */
[----:B------:R-:W-:-:S02]  /*0de0*/  VIADD R19, R18, 0x40 ;  /* 0x0000004012137836 */ /* 0x000fc40000000000 */
[C---:B------:R-:W-:Y:S02]  /*0df0*/  VIADD R197, R16.reuse, 0x8 ;  /* 0x0000000810c57836 */ /* 0x040fe40000000000 */
        /* <DEDUP_REMOVED lines=26> */
[----:B------:R-:W-:Y:S01]  /*0fa0*/  VIADD R23, R16, 0x78 ;  /* 0x0000007810177836 */ /* 0x000fe20000000000 */
[----:B------:R-:W-:Y:S01]  /*0fb0*/  SHF.R.S32.HI R202, RZ, 0x1f, R185 ;  /* 0x0000001fffca7819 */ /* 0x000fe200000114b9 */
[----:B------:R-:W-:Y:S01]  /*0fc0*/  IMAD R217, R3, 0x40, R8 ;  /* 0x0000004003d97824 */ /* 0x000fe200078e0208 */
[----:B------:R-:W-:-:S02]  /*0fd0*/  SHF.R.S32.HI R201, RZ, 0x1f, R184 ;  /* 0x0000001fffc97819 */ /* 0x000fc400000114b8 */
[----:B------:R-:W-:Y:S01]  /*0fe0*/  SHF.R.S32.HI R200, RZ, 0x1f, R23 ;  /* 0x0000001fffc87819 */ /* 0x000fe20000011417 */
[----:B------:R-:W-:-:S07]  /*0ff0*/  IMAD R17, R4, 0x8, R217 ;  /* 0x0000000804117824 */ /* 0x000fce00078e02d9 */
.L_x_1275:
[----:B------:R-:W-:Y:S02]  /*1000*/  ULDC.64 UR8, c[0x0][0xa28] ;  /* 0x00028a0000087ab9 */ /* 0x000fe40000000a00 */
[----:B------:R-:W-:-:S04]  /*1010*/  UISETP.NE.U32.AND UP0, UPT, UR8, URZ, UPT ;  /* 0x0000003f0800728c */ /* 0x000fc8000bf05070 */
[----:B------:R-:W-:-:S03]  /*1020*/  UISETP.NE.AND.EX UP0, UPT, UR9, URZ, UPT, UP0 ;  /* 0x0000003f0900728c */ /* 0x000fc6000bf05300 */
[----:B------:R-:W-:Y:S02]  /*1030*/  ULDC.64 UR8, c[0x0][0xa18] ;  /* 0x0002860000087ab9 */ /* 0x000fe40000000a00 */
[----:B------:R-:W-:Y:S01]  /*1040*/  UISETP.NE.U32.AND UP1, UPT, UR8, URZ, UPT ;  /* 0x0000003f0800728c */ /* 0x000fe2000bf25070 */
[----:B------:R-:W-:-:S03]  /*1050*/  PLOP3.LUT P0, PT, PT, PT, UP0, 0x80, 0x0 ;  /* 0x000000000000781c */ /* 0x000fc60003f0f008 */
[----:B------:R-:W-:-:S03]  /*1060*/  UISETP.NE.AND.EX UP1, UPT, UR9, URZ, UPT, UP1 ;  /* 0x0000003f0900728c */ /* 0x000fc6000bf25310 */
[----:B------:R-:W-:Y:S02]  /*1070*/  @UP0 ULDC.64 UR8, c[0x0][0xa28] ;  /* 0x00028a0000080ab9 */ /* 0x000fe40000000a00 */
[----:B------:R-:W-:Y:S01]  /*1080*/  @UP0 UIMAD.WIDE UR8, UR6, 0x4, UR8 ;  /* 0x00000004060808a5 */ /* 0x000fe2000f8e0208 */
[----:B------:R-:W-:-:S05]  /*1090*/  PLOP3.LUT P2, PT, PT, PT, UP1, 0x80, 0x0 ;  /* 0x000000000000781c */ /* 0x000fca0003f4f018 */
[----:B------:R-:W-:Y:S01]  /*10a0*/  @UP1 ULDC.64 UR10, c[0x0][0xa18] ;  /* 0x00028600000a1ab9 */ /* 0x000fe20000000a00 */
[----:B0-2---:R-:W-:Y:S02]  /*10b0*/  IMAD.U32 R2, RZ, RZ, UR8 ;  /* 0x00000008ff027e24 */ /* 0x005fe4000f8e00ff */
[----:B------:R-:W-:Y:S01]  /*10c0*/  IMAD.U32 R3, RZ, RZ, UR9 ;  /* 0x00000009ff037e24 */ /* 0x000fe2000f8e00ff */
[----:B------:R-:W-:Y:S02]  /*10d0*/  @UP1 UIMAD.WIDE UR8, UR6, 0x4, UR10 ;  /* 0x00000004060818a5 */ /* 0x000fe4000f8e020a */
[----:B------:R-:W-:Y:S02]  /*10e0*/  ULOP3.LUT UR4, UR7, 0xff000000, URZ, 0xc0, !UPT ;  /* 0xff00000007047892 */ /* 0x000fe4000f8ec03f */
[----:B------:R-:W2:Y:S01]  /*10f0*/  @P0 LDG.E R2, desc[UR52][R2.64] ;  /* 0x0000003402020981 */ /* 0x000ea2000c1e1900 */
[----:B------:R-:W-:Y:S01]  /*1100*/  ULDC.64 UR10, c[0x0][0xa20] ;  /* 0x00028800000a7ab9 */ /* 0x000fe20000000a00 */
[----:B----4-:R-:W-:-:S02]  /*1110*/  IMAD.U32 R4, RZ, RZ, UR8 ;  /* 0x00000008ff047e24 */ /* 0x010fc4000f8e00ff */
[----:B------:R-:W-:Y:S01]  /*1120*/  IMAD.U32 R5, RZ, RZ, UR9 ;  /* 0x00000009ff057e24 */ /* 0x000fe2000f8e00ff */
[----:B------:R-:W-:-:S04]  /*1130*/  ULDC.64 UR8, c[0x0][0x418] ;  /* 0x0001060000087ab9 */ /* 0x000fc80000000a00 */
[----:B---3--:R-:W3:Y:S01]  /*1140*/  @P2 LDG.E R4, desc[UR52][R4.64] ;  /* 0x0000003404042981 */ /* 0x008ee2000c1e1900 */
[----:B------:R-:W-:Y:S01]  /*1150*/  UISETP.NE.U32.AND UP0, UPT, UR8, URZ, UPT ;  /* 0x0000003f0800728c */ /* 0x000fe2000bf05070 */
[----:B------:R-:W-:Y:S01]  /*1160*/  ISETP.NE.U32.AND P1, PT, RZ, UR10, PT ;  /* 0x0000000aff007c0c */ /* 0x000fe2000bf25070 */
[----:B------:R-:W-:Y:S02]  /*1170*/  ULOP3.LUT UR45, UR7, 0xff0000, URZ, 0xc0, !UPT ;  /* 0x00ff0000072d7892 */ /* 0x000fe4000f8ec03f */
[----:B------:R-:W-:Y:S01]  /*1180*/  UISETP.NE.AND.EX UP0, UPT, UR9, URZ, UPT, UP0 ;  /* 0x0000003f0900728c */ /* 0x000fe2000bf05300 */
[----:B------:R-:W-:Y:S01]  /*1190*/  ISETP.NE.AND.EX P1, PT, RZ, UR11, PT, P1 ;  /* 0x0000000bff007c0c */ /* 0x000fe2000bf25310 */
[----:B------:R-:W-:Y:S01]  /*11a0*/  ULDC UR8, c[0x0][0x424] ;  /* 0x0001090000087ab9 */ /* 0x000fe20000000800 */
[----:B------:R-:W-:Y:S02]  /*11b0*/  USHF.R.U32.HI UR4, URZ, 0x8, UR4 ;  /* 0x000000083f047899 */ /* 0x000fe40008011604 */
[----:B------:R-:W-:Y:S01]  /*11c0*/  USEL UR8, UR8, 0x1, UP0 ;  /* 0x0000000108087887 */ /* 0x000fe20008000000 */
[----:B------:R-:W-:Y:S01]  /*11d0*/  ULDC UR9, c[0x0][0x2f0] ;  /* 0x0000bc0000097ab9 */ /* 0x000fe20000000800 */
[----:B------:R-:W-:Y:S01]  /*11e0*/  UMOV UR38, URZ ;  /* 0x0000003f00267c82 */ /* 0x000fe20008000000 */
[----:B------:R-:W-:Y:S01]  /*11f0*/  ULEA.HI UR45, UR45, UR4, URZ, 0x10 ;  /* 0x000000042d2d7291 */ /* 0x000fe2000f8f803f */
[----:B------:R-:W-:Y:S01]  /*1200*/  ULDC UR46, c[0x0][0x288] ;  /* 0x0000a200002e7ab9 */ /* 0x000fe20000000800 */
[----:B------:R-:W-:-:S02]  /*1210*/  UIMAD UR4, UR8, UR9, URZ ;  /* 0x00000009080472a4 */ /* 0x000fc4000f8e023f */
[----:B------:R-:W-:Y:S01]  /*1220*/  ULOP3.LUT UR42, UR7, 0xffff, URZ, 0xc0, !UPT ;  /* 0x0000ffff072a7892 */ /* 0x000fe2000f8ec03f */
[----:B--2---:R-:W-:Y:S02]  /*1230*/  @P0 R2UR UR38, R2 ;  /* 0x00000000022602ca */ /* 0x004fe400000e0000 */
[----:B---3--:R-:W-:Y:S01]  /*1240*/  @P2 R2UR UR46, R4 ;  /* 0x00000000042e22ca */ /* 0x008fe200000e0000 */
[----:B-1---5:R-:W-:-:S14]  /*1250*/  @P2 BRA `(.L_x_1172) ;  /* 0x0000000000342947 */ /* 0x022fdc0003800000 */
[----:B------:R-:W-:Y:S02]  /*1260*/  ULDC.64 UR8, c[0x0][0xa00] ;  /* 0x0002800000087ab9 */ /* 0x000fe40000000a00 */
[----:B------:R-:W-:-:S04]  /*1270*/  ISETP.NE.U32.AND P0, PT, RZ, UR8, PT ;  /* 0x00000008ff007c0c */ /* 0x000fc8000bf05070 */
[----:B------:R-:W-:-:S13]  /*1280*/  ISETP.NE.AND.EX P0, PT, RZ, UR9, PT, P0 ;  /* 0x00000009ff007c0c */ /* 0x000fda000bf05300 */
[----:B------:R-:W-:Y:S05]  /*1290*/  @!P0 BRA `(.L_x_1172) ;  /* 0x0000000000248947 */ /* 0x000fea0003800000 */
[----:B------:R-:W-:Y:S02]  /*12a0*/  ULDC.64 UR8, c[0x0][0xa00] ;  /* 0x0002800000087ab9 */ /* 0x000fe40000000a00 */
        /* <DEDUP_REMOVED lines=8> */
.L_x_1172:
[----:B------:R-:W-:Y:S01]  /*1330*/  UMOV UR43, UR6 ;  /* 0x00000006002b7c82 */ /* 0x000fe20008000000 */
[----:B------:R-:W-:Y:S05]  /*1340*/  @!P1 BRA `(.L_x_1173) ;  /* 0x00000000001c9947 */ /* 0x000fea0003800000 */
[----:B------:R-:W-:Y:S02]  /*1350*/  ULDC.64 UR8, c[0x0][0xa20] ;  /* 0x0002880000087ab9 */ /* 0x000fe40000000a00 */
[----:B------:R-:W-:-:S06]  /*1360*/  UIMAD.WIDE UR6, UR6, 0x4, UR8 ;  /* 0x00000004060678a5 */ /* 0x000fcc000f8e0208 */
[----:B------:R-:W-:Y:S02]  /*1370*/  IMAD.U32 R2, RZ, RZ, UR6 ;  /* 0x00000006ff027e24 */ /* 0x000fe4000f8e00ff */
[----:B------:R-:W-:-:S05]  /*1380*/  IMAD.U32 R3, RZ, RZ, UR7 ;  /* 0x00000007ff037e24 */ /* 0x000fca000f8e00ff */
[----:B------:R-:W2:Y:S02]  /*1390*/  LDG.E R2, desc[UR52][R2.64] ;  /* 0x0000003402027981 */ /* 0x000ea4000c1e1900 */
[----:B--2---:R-:W-:Y:S01]  /*13a0*/  R2UR UR4, R2 ;  /* 0x00000000020472ca */ /* 0x004fe200000e0000 */
[----:B------:R-:W-:-:S14]  /*13b0*/  BRA `(.L_x_1174) ;  /* 0x0000000000347947 */ /* 0x000fdc0003800000 */
.L_x_1173:
        /* <DEDUP_REMOVED lines=13> */
.L_x_1174:
[----:B------:R-:W-:Y:S01]  /*1490*/  ULDC UR6, c[0x0][0x448] ;  /* 0x0001120000067ab9 */ /* 0x000fe20000000800 */
[----:B------:R-:W-:Y:S02]  /*14a0*/  USHF.L.U32 UR37, UR5, 0x7, URZ ;  /* 0x0000000705257899 */ /* 0x000fe4000800063f */
[----:B------:R-:W-:Y:S02]  /*14b0*/  UISETP.NE.AND UP0, UPT, UR6, 0x1, UPT ;  /* 0x000000010600788c */ /* 0x000fe4000bf05270 */
[----:B------:R-:W-:Y:S02]  /*14c0*/  UIADD3 UR38, -UR38, UR4, URZ ;  /* 0x0000000426267290 */ /* 0x000fe4000fffe13f */
[----:B------:R-:W-:Y:S01]  /*14d0*/  UIADD3 UR8, UR37, 0x7f, URZ ;  /* 0x0000007f25087890 */ /* 0x000fe2000fffe03f */
[----:B------:R-:W-:Y:S01]  /*14e0*/  ULDC.64 UR4, c[0x0][0x9e0] ;  /* 0x0002780000047ab9 */ /* 0x000fe20000000a00 */
[----:B------:R-:W-:Y:S02]  /*14f0*/  UIADD3 UR9, UR38, 0x1, -UR46 ;  /* 0x0000000126097890 */ /* 0x000fe4000fffe82e */
[----:B------:R-:W-:-:S03]  /*1500*/  UISETP.GE.AND UP1, UPT, UR5, 0x1, UPT ;  /* 0x000000010500788c */ /* 0x000fc6000bf26270 */
[----:B------:R-:W-:Y:S01]  /*1510*/  @UP0 ULDC UR6, c[0x0][0x44c] ;  /* 0x0001130000060ab9 */ /* 0x000fe20000000800 */
[----:B------:R-:W-:Y:S01]  /*1520*/  @UP0 ULDC UR10, c[0x0][0x450] ;  /* 0x00011400000a0ab9 */ /* 0x000fe20000000800 */
[----:B------:R-:W-:Y:S01]  /*1530*/  UIMAD.WIDE.U32 UR6, UR8, UR6, URZ ;  /* 0x00000006080672a5 */ /* 0x000fe2000f8e003f */
[----:B------:R-:W-:-:S03]  /*1540*/  PLOP3.LUT P1, PT, PT, PT, UP1, 0x80, 0x0 ;  /* 0x000000000000781c */ /* 0x000fc60003f2f018 */
[----:B------:R-:W-:-:S04]  /*1550*/  @UP0 USHF.R.U32.HI UR8, URZ, UR10, UR7 ;  /* 0x0000000a3f080299 */ /* 0x000fc80008011607 */
[----:B------:R-:W-:-:S04]  /*1560*/  UIADD3 UR9, UR9, UR8, URZ ;  /* 0x0000000809097290 */ /* 0x000fc8000fffe03f */
[----:B------:R-:W-:Y:S02]  /*1570*/  UIADD3 UR4, UR9, UR4, URZ ;  /* 0x0000000409047290 */ /* 0x000fe4000fffe03f */
[----:B------:R-:W-:Y:S10]  /*1580*/  @!P1 BRA `(.L_x_1175) ;  /* 0x0000000000449947 */ /* 0x000ff40003800000 */
        /* <DEDUP_REMOVED lines=10> */
.L_x_1176:
[----:B------:R-:W-:-:S11]  /*1630*/  UISETP.NE.AND UP1, UPT, UR5, 0x1, UPT ;  /* 0x000000010500788c */ /* 0x000fd6000bf25270 */
[----:B------:R-:W-:Y:S02]  /*1640*/  @UP1 ULDC.64 UR10, c[0x0][0x9e8] ;  /* 0x00027a00000a1ab9 */ /* 0x000fe40000000a00 */
[----:B------:R-:W-:-:S04]  /*1650*/  UIMAD.WIDE.U32 UR6, UR8, UR10, URZ ;  /* 0x0000000a080672a5 */ /* 0x000fc8000f8e003f */
[----:B------:R-:W-:-:S12]  /*1660*/  @UP1 USHF.R.U32.HI UR8, URZ, UR11, UR7 ;  /* 0x0000000b3f081299 */ /* 0x000fd80008011607 */
.L_x_1177:
[----:B------:R-:W-:-:S04]  /*1670*/  UIMAD UR8, UR8, UR5, UR5 ;  /* 0x00000005080872a4 */ /* 0x000fc8000f8e0205 */
[----:B------:R-:W-:-:S04]  /*1680*/  UISETP.LT.AND UP1, UPT, UR4, UR8, UPT ;  /* 0x000000080400728c */ /* 0x000fc8000bf21270 */
[----:B------:R-:W-:-:S12]  /*1690*/  USEL UR4, UR4, UR8, UP1 ;  /* 0x0000000804047287 */ /* 0x000fd80008800000 */
.L_x_1175:
[----:B------:R-:W-:Y:S02]  /*16a0*/  UIADD3 UR8, UR38, 0x7f, URZ ;  /* 0x0000007f26087890 */ /* 0x000fe4000fffe03f */
[----:B------:R-:W-:Y:S02]  /*16b0*/  UIADD3 UR9, UR4, 0x7f, URZ ;  /* 0x0000007f04097890 */ /* 0x000fe4000fffe03f */
[----:B------:R-:W-:Y:S02]  /*16c0*/  USHF.R.S32.HI UR4, URZ, 0x1f, UR8 ;  /* 0x0000001f3f047899 */ /* 0x000fe40008011408 */
[----:B------:R-:W-:Y:S01]  /*16d0*/  USHF.R.S32.HI UR10, URZ, 0x1f, UR9 ;  /* 0x0000001f3f0a7899 */ /* 0x000fe20008011409 */
[----:B------:R-:W-:Y:S01]  /*16e0*/  @UP0 ULDC UR6, c[0x0][0x44c] ;  /* 0x0001130000060ab9 */ /* 0x000fe20000000800 */
[----:B------:R-:W-:Y:S02]  /*16f0*/  ULEA.HI UR4, UR4, UR8, URZ, 0x7 ;  /* 0x0000000804047291 */ /* 0x000fe4000f8f383f */
[----:B------:R-:W-:-:S02]  /*1700*/  ULEA.HI UR10, UR10, UR9, URZ, 0x7 ;  /* 0x000000090a0a7291 */ /* 0x000fc4000f8f383f */
[----:B------:R-:W-:Y:S01]  /*1710*/  UIMAD.WIDE.U32 UR6, UR37, UR6, URZ ;  /* 0x00000006250672a5 */ /* 0x000fe2000f8e003f */
[----:B------:R-:W-:Y:S01]  /*1720*/  @UP0 ULDC UR12, c[0x0][0x450] ;  /* 0x00011400000c0ab9 */ /* 0x000fe20000000800 */
[----:B------:R-:W-:Y:S01]  /*1730*/  UMOV UR11, UR37 ;  /* 0x00000025000b7c82 */ /* 0x000fe20008000000 */
[----:B------:R-:W-:Y:S02]  /*1740*/  USHF.R.S32.HI UR4, URZ, 0x7, UR4 ;  /* 0x000000073f047899 */ /* 0x000fe40008011404 */
[----:B------:R-:W-:Y:S02]  /*1750*/  USHF.R.S32.HI UR10, URZ, 0x7, UR10 ;  /* 0x000000073f0a7899 */ /* 0x000fe4000801140a */
[----:B------:R-:W-:Y:S02]  /*1760*/  UIADD3 UR55, UR38, -UR46, URZ ;  /* 0x8000002e26377290 */ /* 0x000fe4000fffe03f */
[----:B------:R-:W-:Y:S02]  /*1770*/  @UP0 USHF.R.U32.HI UR11, URZ, UR12, UR7 ;  /* 0x0000000c3f0b0299 */ /* 0x000fe40008011607 */
[----:B------:R-:W-:-:S02]  /*1780*/  UISETP.LT.AND UP0, UPT, UR4, UR10, UPT ;  /* 0x0000000a0400728c */ /* 0x000fc4000bf01270 */
        /* <DEDUP_REMOVED lines=15> */
.L_x_1179:
[----:B------:R-:W-:-:S11]  /*1880*/  UISETP.NE.AND UP0, UPT, UR5, 0x1, UPT ;  /* 0x000000010500788c */ /* 0x000fd6000bf05270 */
[----:B------:R-:W-:Y:S02]  /*1890*/  @UP0 ULDC.64 UR10, c[0x0][0x9e8] ;  /* 0x00027a00000a0ab9 */ /* 0x000fe40000000a00 */
[----:B------:R-:W-:-:S04]  /*18a0*/  UIMAD.WIDE.U32 UR8, UR7, UR10, URZ ;  /* 0x0000000a070872a5 */ /* 0x000fc8000f8e003f */
[----:B------:R-:W-:-:S12]  /*18b0*/  @UP0 USHF.R.U32.HI UR7, URZ, UR11, UR9 ;  /* 0x0000000b3f070299 */ /* 0x000fd80008011609 */
.L_x_1180:
[----:B------:R-:W-:-:S04]  /*18c0*/  UIMAD UR5, UR7, UR5, URZ ;  /* 0x00000005070572a4 */ /* 0x000fc8000f8e023f */
[----:B------:R-:W-:-:S04]  /*18d0*/  UISETP.LT.AND UP0, UPT, UR4, UR5, UPT ;  /* 0x000000050400728c */ /* 0x000fc8000bf01270 */
[----:B------:R-:W-:-:S12]  /*18e0*/  USEL UR4, UR4, UR5, !UP0 ;  /* 0x0000000504047287 */ /* 0x000fd8000c000000 */
.L_x_1178:
[----:B------:R-:W-:Y:S02]  /*18f0*/  USHF.R.S32.HI UR5, URZ, 0x1f, UR4 ;  /* 0x0000001f3f057899 */ /* 0x000fe40008011404 */
[----:B------:R-:W-:Y:S02]  /*1900*/  ULOP3.LUT UR39, UR45, 0xff, URZ, 0xc0, !UPT ;  /* 0x000000ff2d277892 */ /* 0x000fe4000f8ec03f */
[----:B------:R-:W-:Y:S02]  /*1910*/  ULEA.HI UR5, UR5, UR4, URZ, 0x7 ;  /* 0x0000000405057291 */ /* 0x000fe4000f8f383f */
[----:B------:R-:W-:Y:S02]  /*1920*/  USHF.R.U32.HI UR45, URZ, 0x10, UR45 ;  /* 0x000000103f2d7899 */ /* 0x000fe4000801162d */
[----:B------:R-:W-:Y:S01]  /*1930*/  USHF.R.S32.HI UR5, URZ, 0x7, UR5 ;  /* 0x000000073f057899 */ /* 0x000fe20008011405 */
[----:B------:R-:W-:-:S03]  /*1940*/  UMOV UR4, URZ ;  /* 0x0000003f00047c82 */ /* 0x000fc60008000000 */
[----:B------:R-:W-:-:S04]  /*1950*/  UISETP.LT.AND UP0, UPT, URZ, UR5, UPT ;  /* 0x000000053f00728c */ /* 0x000fc8000bf01270 */
[----:B------:R-:W-:-:S04]  /*1960*/  USEL UR40, URZ, UR5, !UP0 ;  /* 0x000000053f287287 */ /* 0x000fc8000c000000 */
[----:B------:R-:W-:-:S06]  /*1970*/  UISETP.GT.AND UP0, UPT, UR6, UR40, UPT ;  /* 0x000000280600728c */ /* 0x000fcc000bf04270 */
[----:B------:R-:W-:-:S13]  /*1980*/  PLOP3.LUT P0, PT, PT, PT, UP0, 0x80, 0x0 ;  /* 0x000000000000781c */ /* 0x000fda0003f0f008 */
[----:B------:R-:W-:Y:S05]  /*1990*/  @!P0 BRA `(.L_x_1181) ;  /* 0x0000000000948947 */ /* 0x000fea0003800000 */
[----:B------:R-:W-:Y:S01]  /*19a0*/  UISETP.NE.AND UP0, UPT, UR45, URZ, UPT ;  /* 0x0000003f2d00728c */ /* 0x000fe2000bf05270 */
[----:B------:R-:W-:-:S03]  /*19b0*/  ULDC UR4, c[0x0][0x9f0] ;  /* 0x00027c0000047ab9 */ /* 0x000fc60000000800 */
[----:B------:R-:W-:-:S04]  /*19c0*/  USEL UR10, UR45, UR4, UP0 ;  /* 0x000000042d0a7287 */ /* 0x000fc80008000000 */
[----:B------:R-:W-:Y:S02]  /*19d0*/  UIADD3 UR4, UR10, -0x1, UR6 ;  /* 0xffffffff0a047890 */ /* 0x000fe4000fffe006 */
[----:B------:R-:W-:Y:S02]  /*19e0*/  IMAD.U32 R3, RZ, RZ, UR10 ;  /* 0x0000000aff037e24 */ /* 0x000fe4000f8e00ff */
[----:B------:R-:W-:-:S03]  /*19f0*/  UIADD3 UR7, -UR40, UR4, URZ ;  /* 0x0000000428077290 */ /* 0x000fc6000fffe13f */
[-C--:B------:R-:W-:Y:S01]  /*1a00*/  IABS R0, R3.reuse ;  /* 0x0000000300007213 */ /* 0x080fe20000000000 */
[----:B------:R-:W-:Y:S01]  /*1a10*/  UMOV UR4, URZ ;  /* 0x0000003f00047c82 */ /* 0x000fe20008000000 */
[----:B------:R-:W-:Y:S01]  /*1a20*/  IABS R5, R3 ;  /* 0x0000000300057213 */ /* 0x000fe20000000000 */
[----:B------:R-:W-:Y:S01]  /*1a30*/  IMAD.U32 R4, RZ, RZ, UR7 ;  /* 0x00000007ff047e24 */ /* 0x000fe2000f8e00ff */
[----:B------:R-:W-:Y:S01]  /*1a40*/  R2UR UR11, R0 ;  /* 0x00000000000b72ca */ /* 0x000fe200000e0000 */
[----:B------:R-:W-:-:S03]  /*1a50*/  ULOP3.LUT UR7, UR7, UR10, URZ, 0x3c, !UPT ;  /* 0x0000000a07077292 */ /* 0x000fc6000f8e3c3f */
[----:B------:R-:W-:-:S05]  /*1a60*/  IABS R4, R4 ;  /* 0x0000000400047213 */ /* 0x000fca0000000000 */
[----:B------:R-:W-:-:S04]  /*1a70*/  IMAD.MOV.U32 R3, RZ, RZ, R4 ;  /* 0x000000ffff037224 */ /* 0x000fc800078e0004 */
[----:B------:R-:W0:Y:S01]  /*1a80*/  I2F.RP R0, UR11 ;  /* 0x0000000b00007d06 */ /* 0x000e220008209400 */
[----:B------:R-:W-:-:S07]  /*1a90*/  R2UR UR9, R3 ;  /* 0x00000000030972ca */ /* 0x000fce00000e0000 */
[----:B0-----:R-:W0:Y:S02]  /*1aa0*/  MUFU.RCP R0, R0 ;  /* 0x0000000000007308 */ /* 0x001e240000001000 */
[----:B0-----:R-:W-:Y:S02]  /*1ab0*/  VIADD R2, R0, 0xffffffe ;  /* 0x0ffffffe00027836 */ /* 0x001fe40000000000 */
        /* <DEDUP_REMOVED lines=19> */
.L_x_1181:
[----:B------:R-:W-:Y:S01]  /*1bf0*/  UIMAD UR40, UR39, UR4, UR40 ;  /* 0x00000004272872a4 */ /* 0x000fe2000f8e0228 */
[----:B------:R-:W-:Y:S01]  /*1c00*/  IMAD.U32 R90, RZ, RZ, UR6 ;  /* 0x00000006ff5a7e24 */ /* 0x000fe2000f8e00ff */
[----:B------:R-:W-:Y:S01]  /*1c10*/  PLOP3.LUT P0, PT, PT, PT, PT, 0x80, 0x0 ;  /* 0x000000000000781c */ /* 0x000fe20003f0f070 */
[----:B------:R-:W-:Y:S01]  /*1c20*/  IMAD.U32 R3, RZ, RZ, UR4 ;  /* 0x00000004ff037e24 */ /* 0x000fe2000f8e00ff */
[----:B------:R-:W-:Y:S01]  /*1c30*/  CS2R R150, SRZ ;  /* 0x0000000000967805 */ /* 0x000fe2000001ff00 */
[----:B------:R-:W-:Y:S01]  /*1c40*/  IMAD.MOV.U32 R0, RZ, RZ, RZ ;  /* 0x000000ffff007224 */ /* 0x000fe200078e00ff */
[----:B------:R-:W-:Y:S01]  /*1c50*/  CS2R R148, SRZ ;  /* 0x0000000000947805 */ /* 0x000fe2000001ff00 */
[----:B------:R-:W-:Y:S01]  /*1c60*/  IMAD.MOV.U32 R20, RZ, RZ, RZ ;  /* 0x000000ffff147224 */ /* 0x000fe200078e00ff */
[----:B------:R-:W-:Y:S02]  /*1c70*/  VIADDMNMX R90, R3, UR40, R90, PT ;  /* 0x00000028035a7c46 */ /* 0x000fe4000b80015a */
[----:B------:R-:W-:-:S02]  /*1c80*/  CS2R R146, SRZ ;  /* 0x0000000000927805 */ /* 0x000fc4000001ff00 */
[----:B------:R-:W-:Y:S02]  /*1c90*/  CS2R R144, SRZ ;  /* 0x0000000000907805 */ /* 0x000fe4000001ff00 */
[----:B------:R-:W-:Y:S02]  /*1ca0*/  CS2R R142, SRZ ;  /* 0x00000000008e7805 */ /* 0x000fe4000001ff00 */
[----:B------:R-:W-:Y:S02]  /*1cb0*/  ISETP.GT.AND P1, PT, R90, UR40, PT ;  /* 0x000000285a007c0c */ /* 0x000fe4000bf24270 */
        /* <DEDUP_REMOVED lines=27> */
[----:B------:R-:W-:Y:S06]  /*1e70*/  @!P1 BRA `(.L_x_1182) ;  /* 0x000000e000ec9947 */ /* 0x000fec0003800000 */
[----:B------:R-:W0:Y:S01]  /*1e80*/  SHFL.IDX PT, R0, R216, RZ, 0x1f ;  /* 0x00001fffd8007589 */ /* 0x000e2200000e0000 */
[----:B------:R-:W1:Y:S01]  /*1e90*/  S2UR UR5, SR_CgaCtaId ;  /* 0x00000000000579c3 */ /* 0x000e620000008800 */
[----:B------:R-:W-:Y:S01]  /*1ea0*/  UMOV UR41, 0x400 ;  /* 0x0000040000297882 */ /* 0x000fe20000000000 */
[----:B0-----:R-:W-:Y:S01]  /*1eb0*/  R2UR UR44, R0 ;  /* 0x00000000002c72ca */ /* 0x001fe200000e0000 */
[----:B-1----:R-:W-:-:S04]  /*1ec0*/  ULEA UR41, UR5, UR41, 0x18 ;  /* 0x0000002905297291 */ /* 0x002fc8000f8ec03f */
[----:B------:R-:W-:-:S04]  /*1ed0*/  UIADD3 UR5, UR41, 0x10400, URZ ;  /* 0x0001040029057890 */ /* 0x000fc8000fffe03f */
[----:B------:R-:W-:-:S04]  /*1ee0*/  ULOP3.LUT UP0, URZ, UR5, 0x3ff, URZ, 0xc0, !UPT ;  /* 0x000003ff053f7892 */ /* 0x000fc8000f80c03f */
[----:B------:R-:W-:Y:S02]  /*1ef0*/  ULEA.HI UR4, UR44, UR44, URZ, 0x1 ;  /* 0x0000002c2c047291 */ /* 0x000fe4000f8f083f */
[----:B------:R-:W-:Y:S02]  /*1f00*/  PLOP3.LUT P0, PT, PT, PT, UP0, 0x80, 0x0 ;  /* 0x000000000000781c */ /* 0x000fe40003f0f008 */
        /* <DEDUP_REMOVED lines=22> */
.L_x_1183:
[----:B------:R-:W-:Y:S01]  /*2070*/  ULEA.HI UR4, UR48, UR48, URZ, 0x1 ;  /* 0x0000003030047291 */ /* 0x000fe2000f8f083f */
[----:B------:R-:W-:-:S03]  /*2080*/  IMAD.U32 R2, RZ, RZ, UR49 ;  /* 0x00000031ff027e24 */ /* 0x000fc6000f8e00ff */
[----:B------:R-:W-:Y:S02]  /*2090*/  ULOP3.LUT UR4, UR4, 0xfffffffe, URZ, 0xc0, !UPT ;  /* 0xfffffffe04047892 */ /* 0x000fe4000f8ec03f */
[----:B------:R-:W-:Y:S02]  /*20a0*/  ISETP.NE.AND P0, PT, R2, 0x3, PT ;  /* 0x000000030200780c */ /* 0x000fe40003f05270 */
[----:B------:R-:W-:-:S06]  /*20b0*/  UIADD3 UR4, UR48, -UR4, URZ ;  /* 0x8000000430047290 */ /* 0x000fcc000fffe03f */
[----:B------:R-:W-:-:S05]  /*20c0*/  IMAD.U32 R0, RZ, RZ, UR4 ;  /* 0x00000004ff007e24 */ /* 0x000fca000f8e00ff */
[----:B------:R-:W-:-:S04]  /*20d0*/  SHF.L.U32 R0, R0, 0x1f, RZ ;  /* 0x0000001f00007819 */ /* 0x000fc800000006ff */
[----:B------:R-:W0:Y:S02]  /*20e0*/  SYNCS.PHASECHK.TRANS64.TRYWAIT P1, [UR41+0x28800], R0 ;  /* 0x02880000ff0075a7 */ /* 0x000e240008020169 */
[----:B0-----:R-:W-:Y:S05]  /*20f0*/  @!P1 BRA `(.L_x_1184) ;  /* 0x0000018000189947 */ /* 0x001fea0003800000 */
.L_x_1407:
[----:B------:R-:W-:Y:S05]  /*2100*/  @!P0 BRA `(.L_x_1185) ;  /* 0x0000000000048947 */ /* 0x000fea0003800000 */
[----:B------:R-:W-:Y:S01]  /*2110*/  BPT.TRAP 0x1 ;  /* 0x000000040000795c */ /* 0x000fe20000300000 */
.L_x_1185:
[----:B------:R-:W-:Y:S02]  /*2120*/  IMAD.U32 R15, RZ, RZ, UR47 ;  /* 0x0000002fff0f7e24 */ /* 0x000fe4000f8e00ff */
[----:B0-----:R-:W-:-:S03]  /*2130*/  IMAD.U32 R0, RZ, RZ, UR50 ;  /* 0x00000032ff007e24 */ /* 0x001fc6000f8e00ff */
[----:B------:R-:W-:Y:S02]  /*2140*/  LEA R15, R15, UR41, 0x3 ;  /* 0x000000290f0f7c11 */ /* 0x000fe4000f8e18ff */
[----:B------:R-:W-:-:S04]  /*2150*/  SHF.L.U32 R0, R0, 0x1f, RZ ;  /* 0x0000001f00007819 */ /* 0x000fc800000006ff */
[----:B------:R0:W1:Y:S01]  /*2160*/  SYNCS.PHASECHK.TRANS64.TRYWAIT P2, [R15+URZ+0x28830], R0 ;  /* 0x028830000f0075a7 */ /* 0x000062000804017f */
[----:B------:R-:W-:Y:S05]  /*2170*/  @!P0 BRA `(.L_x_1186) ;  /* 0x0000000000048947 */ /* 0x000fea0003800000 */
[----:B------:R-:W-:Y:S01]  /*2180*/  BPT.TRAP 0x1 ;  /* 0x000000040000795c */ /* 0x000fe20000300000 */
.L_x_1186:
[----:B------:R-:W2:Y:S02]  /*2190*/  S2R R2, SR_TID.X ;  /* 0x0000000000027919 */ /* 0x000ea40000002100 */
[----:B--2---:R-:W-:-:S04]  /*21a0*/  LOP3.LUT R2, R2, 0x7f, RZ, 0xc0, !PT ;  /* 0x0000007f02027812 */ /* 0x004fc800078ec0ff */
[----:B------:R-:W-:Y:S01]  /*21b0*/  ISETP.NE.AND P1, PT, R2, RZ, PT ;  /* 0x000000ff0200720c */ /* 0x000fe20003f25270 */
[----:B-1----:R-:W-:-:S12]  /*21c0*/  @P2 BRA `(.L_x_1187) ;  /* 0x0000000000082947 */ /* 0x002fd80003800000 */
[----:B------:R-:W1:Y:S02]  /*21d0*/  SYNCS.PHASECHK.TRANS64.TRYWAIT P2, [R15+URZ+0x28830], R0 ;  /* 0x028830000f0075a7 */ /* 0x000e64000804017f */
[----:B-1----:R-:W-:Y:S05]  /*21e0*/  @!P2 BRA `(.L_x_1188) ;  /* 0x0000017c00f4a947 */ /* 0x002fea0003800000 */
.L_x_1187:
[----:B------:R-:W-:Y:S05]  /*21f0*/  WARPSYNC.ALL ;  /* 0x0000000000007948 */ /* 0x000fea0003800000 */
[----:B------:R-:W-:Y:S01]  /*2200*/  UIADD3 UR4, UR41, 0x18400, URZ ;  /* 0x0001840029047890 */ /* 0x000fe2000fffe03f */
[----:B------:R-:W-:Y:S01]  /*2210*/  WARPGROUP.ARRIVE ;  /* 0x00000000000079c5 */ /* 0x000fe20000000000 */
[----:B------:R-:W-:Y:S01]  /*2220*/  ULOP3.LUT UR32, UR54, 0x10000, URZ, 0xfc, !UPT ;  /* 0x0001000036207892 */ /* 0x000fe2000f8efc3f */
[----:B------:R-:W-:Y:S01]  /*2230*/  VIADD R20, R17, UR37 ;  /* 0x0000002511147c36 */ /* 0x000fe20008000000 */
[----:B------:R-:W-:Y:S01]  /*2240*/  USHF.R.U32.HI UR4, URZ, 0x4, UR4 ;  /* 0x000000043f047899 */ /* 0x000fe20008011604 */
[----:B01----:R-:W-:Y:S01]  /*2250*/  @!P1 VIADD R15, R15, 0x28840 ;  /* 0x000288400f0f9836 */ /* 0x003fe20000000000 */
[----:B------:R-:W-:Y:S01]  /*2260*/  UMOV UR33, 0x40000040 ;  /* 0x4000004000217882 */ /* 0x000fe20000000000 */
[----:B------:R-:W-:Y:S01]  /*2270*/  UMOV UR35, 0x40000040 ;  /* 0x4000004000237882 */ /* 0x000fe20000000000 */
[----:B------:R-:W-:Y:S01]  /*2280*/  ULOP3.LUT UR4, UR4, 0x3fff, URZ, 0xc0, !UPT ;  /* 0x00003fff04047892 */ /* 0x000fe2000f8ec03f */
[----:B------:R-:W-:Y:S01]  /*2290*/  UMOV UR5, 0x40000040 ;  /* 0x4000004000057882 */ /* 0x000fe20000000000 */
[----:B------:R-:W-:-:S02]  /*22a0*/  UMOV UR7, 0x40000040 ;  /* 0x4000004000077882 */ /* 0x000fc40000000000 */
[----:B------:R-:W-:Y:S01]  /*22b0*/  ULOP3.LUT UR51, UR4, 0x10000, URZ, 0xfc, !UPT ;  /* 0x0001000004337892 */ /* 0x000fe2000f8efc3f */
[----:B------:R-:W-:Y:S01]  /*22c0*/  @!P1 PRMT R15, RZ, 0x654, R15 ;  /* 0x00000654ff0f9816 */ /* 0x000fe2000000000f */
[----:B------:R-:W-:Y:S02]  /*22d0*/  UIADD3 UR4, UR32, 0x2, URZ ;  /* 0x0000000220047890 */ /* 0x000fe4000fffe03f */
[----:B------:R-:W-:Y:S02]  /*22e0*/  ULEA UR34, UR47, UR51, 0xb ;  /* 0x000000332f227291 */ /* 0x000fe4000f8e583f */
[----:B------:R-:W-:Y:S02]  /*22f0*/  UIADD3 UR8, UR32, 0x4, URZ ;  /* 0x0000000420087890 */ /* 0x000fe4000fffe03f */
[----:B------:R-:W-:Y:S02]  /*2300*/  UIADD3 UR6, UR34, 0x2, URZ ;  /* 0x0000000222067890 */ /* 0x000fe4000fffe03f */
[----:B------:R-:W-:Y:S01]  /*2310*/  UIADD3 UR10, UR34, 0x4, URZ ;  /* 0x00000004220a7890 */ /* 0x000fe2000fffe03f */
[----:B------:R-:W-:-:S02]  /*2320*/  UMOV UR9, 0x40000040 ;  /* 0x4000004000097882 */ /* 0x000fc40000000000 */
[----:B------:R-:W-:Y:S01]  /*2330*/  HGMMA.64x128x16.F32.BF16 R24, gdesc[UR32], RZ, !UPT, gsb0 ;  /* 0x01e00000201879f0 */ /* 0x000fe2000c0018ff */
[----:B------:R-:W-:Y:S01]  /*2340*/  UMOV UR11, 0x40000040 ;  /* 0x40000040000b7882 */ /* 0x000fe20000000000 */
[----:B------:R-:W-:Y:S02]  /*2350*/  UIADD3 UR12, UR32, 0x6, URZ ;  /* 0x00000006200c7890 */ /* 0x000fe4000fffe03f */
[----:B------:R-:W-:Y:S01]  /*2360*/  UIADD3 UR14, UR34, 0x6, URZ ;  /* 0x00000006220e7890 */ /* 0x000fe2000fffe03f */
[----:B------:R-:W-:Y:S01]  /*2370*/  UMOV UR13, 0x40000040 ;  /* 0x40000040000d7882 */ /* 0x000fe20000000000 */
[----:B------:R-:W-:Y:S01]  /*2380*/  UMOV UR15, 0x40000040 ;  /* 0x40000040000f7882 */ /* 0x000fe20000000000 */
[----:B------:R-:W-:Y:S02]  /*2390*/  UIADD3 UR16, UR32, 0x400, URZ ;  /* 0x0000040020107890 */ /* 0x000fe4000fffe03f */
[----:B------:R-:W-:Y:S01]  /*23a0*/  UIADD3 UR18, UR34, 0x400, URZ ;  /* 0x0000040022127890 */ /* 0x000fe2000fffe03f */
[----:B------:R-:W-:Y:S01]  /*23b0*/  UMOV UR17, 0x40000040 ;  /* 0x4000004000117882 */ /* 0x000fe20000000000 */
[----:B------:R-:W-:Y:S01]  /*23c0*/  UMOV UR19, 0x40000040 ;  /* 0x4000004000137882 */ /* 0x000fe20000000000 */
[----:B------:R-:W-:-:S02]  /*23d0*/  UIADD3 UR20, UR32, 0x402, URZ ;  /* 0x0000040220147890 */ /* 0x000fc4000fffe03f */
[----:B------:R-:W-:Y:S01]  /*23e0*/  UIADD3 UR22, UR34, 0x402, URZ ;  /* 0x0000040222167890 */ /* 0x000fe2000fffe03f */
[----:B------:R-:W-:Y:S01]  /*23f0*/  UMOV UR21, 0x40000040 ;  /* 0x4000004000157882 */ /* 0x000fe20000000000 */
        /* <DEDUP_REMOVED lines=9> */
[----:B------:R-:W-:-:S02]  /*2490*/  ULDC UR54, c[0x0][0x9dc] ;  /* 0x0002770000367ab9 */ /* 0x000fc40000000800 */
[----:B------:R-:W-:Y:S01]  /*24a0*/  ULOP3.LUT UR54, URZ, UR54, URZ, 0x33, !UPT ;  /* 0x000000363f367292 */ /* 0x000fe2000f8e333f */
[----:B------:R-:W-:Y:S02]  /*24b0*/  WARPGROUP.DEPBAR.LE gsb0, 0x0 ;  /* 0x00008000000079c5 */ /* 0x000fe40000010000 */
[----:B------:R-:W-:-:S06]  /*24c0*/  WARPGROUP.ARRIVE ;  /* 0x00000000000079c5 */ /* 0x000fcc0000000000 */
[----:B------:R-:W-:Y:S01]  /*24d0*/  HGMMA.64x128x16.F32.BF16 R24, gdesc[UR4], R24, gsb0 ;  /* 0x01e00000041879f0 */ /* 0x000fe20008001818 */
[----:B------:R-:W-:Y:S01]  /*24e0*/  ULDC UR7, c[0x0][0x448] ;  /* 0x0001120000077ab9 */ /* 0x000fe20000000800 */
[----:B------:R-:W-:Y:S01]  /*24f0*/  ULDC UR6, c[0x0][0x9d8] ;  /* 0x0002760000067ab9 */ /* 0x000fe20000000800 */
[----:B------:R-:W-:-:S06]  /*2500*/  UISETP.NE.AND UP0, UPT, UR7, 0x1, UPT ;  /* 0x000000010700788c */ /* 0x000fcc000bf05270 */
[----:B------:R-:W-:Y:S02]  /*2510*/  PLOP3.LUT P2, PT, PT, PT, UP0, 0x80, 0x0 ;  /* 0x000000000000781c */ /* 0x000fe40003f4f008 */
[----:B------:R-:W-:-:S03]  /*2520*/  PLOP3.LUT P3, PT, PT, PT, UP0, 0x80, 0x0 ;  /* 0x000000000000781c */ /* 0x000fc60003f6f008 */
[----:B------:R-:W-:Y:S01]  /*2530*/  @UP0 ULDC UR7, c[0x0][0x44c] ;  /* 0x0001130000070ab9 */ /* 0x000fe20000000800 */
        /* <DEDUP_REMOVED lines=21> */
[----:B------:R-:W-:-:S04]  /*2690*/  @P2 IMAD.HI.U32 R34, R20, UR7, RZ ;  /* 0x0000000714222c27 */ /* 0x000fc8000f8e00ff */
[----:B------:R-:W-:Y:S01]  /*26a0*/  FMUL.FTZ R31, R41, UR6 ;  /* 0x00000006291f7c20 */ /* 0x000fe20008410000 */
[----:B------:R-:W-:Y:S01]  /*26b0*/  FMUL.FTZ R41, R54, UR6 ;  /* 0x0000000636297c20 */ /* 0x000fe20008410000 */
[----:B------:R-:W-:Y:S01]  /*26c0*/  FMUL.FTZ R54, R74, UR6 ;  /* 0x000000064a367c20 */ /* 0x000fe20008410000 */
[----:B------:R-:W-:Y:S01]  /*26d0*/  @UP0 ULDC UR7, c[0x0][0x450] ;  /* 0x0001140000070ab9 */ /* 0x000fe20000000800 */
[----:B------:R-:W-:Y:S01]  /*26e0*/  FMUL.FTZ R57, R57, UR6 ;  /* 0x0000000639397c20 */ /* 0x000fe20008410000 */
[----:B------:R-:W-:Y:S02]  /*26f0*/  IMAD.MOV.U32 R74, RZ, RZ, R20 ;  /* 0x000000ffff4a7224 */ /* 0x000fe400078e0014 */
[----:B------:R-:W-:Y:S01]  /*2700*/  FMUL.FTZ R48, R48, UR6 ;  /* 0x0000000630307c20 */ /* 0x000fe20008410000 */
[----:B------:R-:W-:Y:S01]  /*2710*/  FMUL.FTZ R52, R52, UR6 ;  /* 0x0000000634347c20 */ /* 0x000fe20008410000 */
[----:B------:R-:W-:Y:S01]  /*2720*/  FMUL.FTZ R56, R56, UR6 ;  /* 0x0000000638387c20 */ /* 0x000fe20008410000 */
[----:B------:R-:W-:Y:S01]  /*2730*/  @P3 SHF.R.U32.HI R74, RZ, UR7, R34 ;  /* 0x00000007ff4a3c19 */ /* 0x000fe20008011622 */
        /* <DEDUP_REMOVED lines=20> */
[----:B------:R0:W1:Y:S01]  /*2880*/  MUFU.TANH R39, R48 ;  /* 0x0000003000277308 */ /* 0x0000620000002400 */
[----:B------:R-:W-:Y:S01]  /*2890*/  FMUL.FTZ R38, R50, UR6 ;  /* 0x0000000632267c20 */ /* 0x000fe20008410000 */
[----:B------:R-:W-:Y:S01]  /*28a0*/  FMUL.FTZ R40, R51, UR6 ;  /* 0x0000000633287c20 */ /* 0x000fe20008410000 */
[----:B------:R-:W-:Y:S01]  /*28b0*/  FMUL.FTZ R42, R55, UR6 ;  /* 0x00000006372a7c20 */ /* 0x000fe20008410000 */
[----:B------:R2:W-:Y:S01]  /*28c0*/  @!P1 SYNCS.ARRIVE.TRANS64.RED.A1T0 RZ, [R15+URZ], RZ ;  /* 0x000000ff0fff99a7 */ /* 0x0005e2000810043f */
[----:B------:R-:W-:Y:S01]  /*28d0*/  FMUL.FTZ R7, R35, UR6 ;  /* 0x0000000623077c20 */ /* 0x000fe20008410000 */
[----:B------:R-:W-:Y:S01]  /*28e0*/  FMUL.FTZ R49, R49, UR6 ;  /* 0x0000000631317c20 */ /* 0x000fe20008410000 */
[----:B------:R-:W-:Y:S01]  /*28f0*/  FMUL.FTZ R53, R53, UR6 ;  /* 0x0000000635357c20 */ /* 0x000fe20008410000 */
[----:B------:R3:W4:Y:S01]  /*2900*/  MUFU.TANH R43, R52 ;  /* 0x00000034002b7308 */ /* 0x0007220000002400 */
        /* <DEDUP_REMOVED lines=9> */
[----:B0-----:R-:W-:Y:S01]  /*29a0*/  FMUL.FTZ R48, R66, UR6 ;  /* 0x0000000642307c20 */ /* 0x001fe20008410000 */
[----:B------:R-:W-:Y:S01]  /*29b0*/  FMUL.FTZ R50, R67, UR6 ;  /* 0x0000000643327c20 */ /* 0x000fe20008410000 */
[----:B------:R-:W-:Y:S01]  /*29c0*/  FMUL.FTZ R68, R68, UR6 ;  /* 0x0000000644447c20 */ /* 0x000fe20008410000 */
[----:B------:R-:W-:Y:S01]  /*29d0*/  FMUL.FTZ R69, R69, UR6 ;  /* 0x0000000645457c20 */ /* 0x000fe20008410000 */
[----:B------:R-:W-:Y:S01]  /*29e0*/  FMUL.FTZ R51, R70, UR6 ;  /* 0x0000000646337c20 */ /* 0x000fe20008410000 */
[----:B---3--:R-:W-:Y:S01]  /*29f0*/  FMUL.FTZ R52, R71, UR6 ;  /* 0x0000000647347c20 */ /* 0x008fe20008410000 */
[----:B------:R0:W3:Y:S01]  /*2a00*/  MUFU.TANH R91, R57 ;  /* 0x00000039005b7308 */ /* 0x0000e20000002400 */
[----:B------:R-:W-:Y:S01]  /*2a10*/  FMUL.FTZ R72, R72, UR6 ;  /* 0x0000000648487c20 */ /* 0x000fe20008410000 */
[----:B------:R-:W-:Y:S01]  /*2a20*/  FMUL.FTZ R73, R73, UR6 ;  /* 0x0000000649497c20 */ /* 0x000fe20008410000 */
[----:B------:R-:W-:Y:S01]  /*2a30*/  FMUL.FTZ R55, R75, UR6 ;  /* 0x000000064b377c20 */ /* 0x000fe20008410000 */
[----:B------:R-:W-:Y:S01]  /*2a40*/  FMUL.FTZ R76, R76, UR6 ;  /* 0x000000064c4c7c20 */ /* 0x000fe20008410000 */
[----:B------:R-:W-:Y:S01]  /*2a50*/  FMUL.FTZ R77, R77, UR6 ;  /* 0x000000064d4d7c20 */ /* 0x000fe20008410000 */
        /* <DEDUP_REMOVED lines=8> */
[----:B0-----:R-:W0:Y:S01]  /*2ae0*/  SHFL.IDX PT, R57, R74, RZ, 0x1c1f ;  /* 0x001c1fff4a397589 */ /* 0x001e2200000e0000 */
[----:B------:R-:W-:Y:S01]  /*2af0*/  FMUL.FTZ R20, R86, UR6 ;  /* 0x0000000656147c20 */ /* 0x000fe20008410000 */
[----:B--2---:R-:W-:Y:S01]  /*2b00*/  FMUL.FTZ R15, R87, UR6 ;  /* 0x00000006570f7c20 */ /* 0x004fe20008410000 */
[----:B------:R-:W-:Y:S01]  /*2b10*/  IMAD.MOV.U32 R35, RZ, RZ, -0x80 ;  /* 0xffffff80ff237424 */ /* 0x000fe200078e00ff */
[----:B------:R-:W-:Y:S01]  /*2b20*/  ULDC.64 UR6, c[0x0][0x9e0] ;  /* 0x0002780000067ab9 */ /* 0x000fe20000000a00 */
[----:B------:R-:W2:Y:S01]  /*2b30*/  MUFU.TANH R2, R2 ;  /* 0x0000000200027308 */ /* 0x000ea20000002400 */
[----:B------:R-:W-:Y:S01]  /*2b40*/  UISETP.GE.AND UP1, UPT, UR7, 0x1, UPT ;  /* 0x000000010700788c */ /* 0x000fe2000bf26270 */
[C---:B------:R-:W-:Y:S01]  /*2b50*/  IMAD R79, R90.reuse, R35, 0x80 ;  /* 0x000000805a4f7424 */ /* 0x040fe200078e0223 */
[----:B------:R-:W-:Y:S01]  /*2b60*/  LEA R75, R90, 0xffffff80, 0x7 ;  /* 0xffffff805a4b7811 */ /* 0x000fe200078e38ff */
[----:B------:R-:W-:-:S03]  /*2b70*/  IMAD.U32 R35, RZ, RZ, UR46 ;  /* 0x0000002eff237e24 */ /* 0x000fc6000f8e00ff */
[----:B------:R-:W-:Y:S01]  /*2b80*/  PLOP3.LUT P2, PT, PT, PT, UP1, 0x40, 0x0 ;  /* 0x000000000000781c */ /* 0x000fe20003f4e818 */
[----:B------:R-:W0:Y:S01]  /*2b90*/  MUFU.TANH R21, R21 ;  /* 0x0000001500157308 */ /* 0x000e220000002400 */
[C-C-:B------:R-:W-:Y:S02]  /*2ba0*/  IADD3 R34, -R16.reuse, 0x1, R79.reuse ;  /* 0x0000000110227810 */ /* 0x140fe40007ffe14f */
[----:B------:R-:W-:Y:S02]  /*2bb0*/  IADD3 R78, -R16, UR38, R79 ;  /* 0x00000026104e7c10 */ /* 0x000fe4000fffe14f */
[----:B------:R-:W-:-:S03]  /*2bc0*/  IADD3 R34, -R35, UR38, R34 ;  /* 0x0000002623227c10 */ /* 0x000fc6000fffe122 */
[----:B------:R-:W1:Y:S02]  /*2bd0*/  MUFU.TANH R0, R0 ;  /* 0x0000000000007308 */ /* 0x000e640000002400 */
[C---:B------:R-:W-:Y:S02]  /*2be0*/  VIADD R83, R34.reuse, UR6 ;  /* 0x0000000622537c36 */ /* 0x040fe40008000000 */
[----:B------:R-:W-:-:S04]  /*2bf0*/  VIADD R82, R34, UR54 ;  /* 0x0000003622527c36 */ /* 0x000fc80008000000 */
[----:B------:R-:W1:Y:S01]  /*2c00*/  MUFU.TANH R3, R3 ;  /* 0x0000000300037308 */ /* 0x000e620000002400 */
[----:B0-----:R-:W-:-:S07]  /*2c10*/  IMAD.IADD R70, R82, 0x1, R57 ;  /* 0x0000000152467824 */ /* 0x001fce00078e0239 */
        /* <DEDUP_REMOVED lines=55> */
[----:B------:R5:W0:Y:S02]  /*2f90*/  MUFU.TANH R88, R53 ;  /* 0x0000003500587308 */ /* 0x000a240000002400 */
[----:B-----5:R-:W-:Y:S01]  /*2fa0*/  VIADDMNMX R53, R57, R83, R78, PT ;  /* 0x0000005339357246 */ /* 0x020fe2000380014e */
[----:B-1234-:R-:W-:Y:S06]  /*2fb0*/  @P2 BRA `(.L_x_1189) ;  /* 0x00000000005c2947 */ /* 0x01efec0003800000 */
[----:B------:R-:W-:Y:S01]  /*2fc0*/  IMAD.U32 R34, RZ, RZ, UR46 ;  /* 0x0000002eff227e24 */ /* 0x000fe2000f8e00ff */
[----:B------:R-:W-:Y:S04]  /*2fd0*/  BSSY B0, `(.L_x_1190) ;  /* 0x0000011000007945 */ /* 0x000fe80003800000 */
[----:B------:R-:W-:-:S04]  /*2fe0*/  IADD3 R34, -R34, UR38, R57 ;  /* 0x0000002622227c10 */ /* 0x000fc8000fffe139 */
[----:B------:R-:W-:-:S13]  /*2ff0*/  ISETP.GT.AND P2, PT, R34, -0x1, PT ;  /* 0xffffffff2200780c */ /* 0x000fda0003f44270 */
[----:B------:R-:W-:Y:S05]  /*3000*/  @P2 BRA `(.L_x_1191) ;  /* 0x0000000000202947 */ /* 0x000fea0003800000 */
[----:B------:R-:W-:Y:S01]  /*3010*/  UISETP.NE.AND UP2, UPT, UR7, 0x1, UPT ;  /* 0x000000010700788c */ /* 0x000fe2000bf45270 */
[----:B------:R-:W-:-:S05]  /*3020*/  LOP3.LUT R34, RZ, R34, RZ, 0x33, !PT ;  /* 0x00000022ff227212 */ /* 0x000fca00078e33ff */
[----:B------:R-:W-:-:S05]  /*3030*/  PLOP3.LUT P2, PT, PT, PT, UP2, 0x80, 0x0 ;  /* 0x000000000000781c */ /* 0x000fca0003f4f028 */
[----:B------:R-:W-:-:S08]  /*3040*/  @UP2 ULDC.64 UR10, c[0x0][0x9e8] ;  /* 0x00027a00000a2ab9 */ /* 0x000fd00000000a00 */
[----:B------:R-:W-:-:S05]  /*3050*/  @P2 IMAD.HI.U32 R35, R34, UR10, RZ ;  /* 0x0000000a22232c27 */ /* 0x000fca000f8e00ff */
[----:B------:R-:W-:-:S04]  /*3060*/  @P2 SHF.R.U32.HI R34, RZ, UR11, R35 ;  /* 0x0000000bff222c19 */ /* 0x000fc80008011623 */
[----:B------:R-:W-:Y:S01]  /*3070*/  LOP3.LUT R34, RZ, R34, RZ, 0x33, !PT ;  /* 0x00000022ff227212 */ /* 0x000fe200078e33ff */
[----:B------:R-:W-:Y:S06]  /*3080*/  BRA `(.L_x_1192) ;  /* 0x0000000000147947 */ /* 0x000fec0003800000 */
.L_x_1191:
[----:B------:R-:W-:-:S06]  /*3090*/  UISETP.NE.AND UP2, UPT, UR7, 0x1, UPT ;  /* 0x000000010700788c */ /* 0x000fcc000bf45270 */
[----:B------:R-:W-:-:S05]  /*30a0*/  PLOP3.LUT P2, PT, PT, PT, UP2, 0x80, 0x0 ;  /* 0x000000000000781c */ /* 0x000fca0003f4f028 */
[----:B------:R-:W-:-:S08]  /*30b0*/  @UP2 ULDC.64 UR10, c[0x0][0x9e8] ;  /* 0x00027a00000a2ab9 */ /* 0x000fd00000000a00 */
[----:B------:R-:W-:-:S05]  /*30c0*/  @P2 IMAD.HI.U32 R35, R34, UR10, RZ ;  /* 0x0000000a22232c27 */ /* 0x000fca000f8e00ff */
[----:B------:R-:W-:-:S07]  /*30d0*/  @P2 SHF.R.U32.HI R34, RZ, UR11, R35 ;  /* 0x0000000bff222c19 */ /* 0x000fce0008011623 */
.L_x_1192:
[----:B------:R-:W-:Y:S05]  /*30e0*/  BSYNC B0 ;  /* 0x0000000000007941 */ /* 0x000fea0003800000 */
.L_x_1190:
[----:B------:R-:W-:-:S04]  /*30f0*/  IMAD R35, R34, UR7, -R75 ;  /* 0x0000000722237c24 */ /* 0x000fc8000f8e0a4b */
[----:B------:R-:W-:-:S05]  /*3100*/  IMAD.IADD R35, R35, 0x1, -R16 ;  /* 0x0000000123237824 */ /* 0x000fca00078e0a10 */
[----:B------:R-:W-:Y:S02]  /*3110*/  VIMNMX R70, R70, R35, !PT ;  /* 0x0000002346467248 */ /* 0x000fe40007fe0100 */
[----:B------:R-:W-:-:S07]  /*3120*/  VIADDMNMX R53, R35, UR7, R53, PT ;  /* 0x0000000723357c46 */ /* 0x000fce000b800135 */
.L_x_1189:
[C---:B------:R-:W-:Y:S02]  /*3130*/  ISETP.GE.AND P2, PT, R79.reuse, 0x2, PT ;  /* 0x000000024f00780c */ /* 0x040fe40003f46270 */
[C---:B------:R-:W-:Y:S02]  /*3140*/  ISETP.GE.AND P5, PT, R79.reuse, 0xa, PT ;  /* 0x0000000a4f00780c */ /* 0x040fe40003fa6270 */
[----:B------:R-:W-:Y:S02]  /*3150*/  ISETP.GT.AND P3, PT, R70, 0x1, !P2 ;  /* 0x000000014600780c */ /* 0x000fe40005764270 */
[----:B------:R-:W-:Y:S02]  /*3160*/  ISETP.GE.AND P4, PT, R79, 0x9, PT ;  /* 0x000000094f00780c */ /* 0x000fe40003f86270 */
[----:B------:R-:W-:Y:S02]  /*3170*/  ISETP.LT.OR P3, PT, R53, 0x2, P3 ;  /* 0x000000023500780c */ /* 0x000fe40001f61670 */
[----:B------:R-:W-:-:S02]  /*3180*/  P2R R86, PR, RZ, 0x10 ;  /* 0x00000010ff567803 */ /* 0x000fc40000000000 */
[----:B------:R-:W-:Y:S02]  /*3190*/  FSEL R59, R21, -INF , !P3 ;  /* 0xff800000153b7808 */ /* 0x000fe40005800000 */
[C---:B------:R-:W-:Y:S02]  /*31a0*/  ISETP.GT.AND P3, PT, R70.reuse, 0x9, !P5 ;  /* 0x000000094600780c */ /* 0x040fe40006f64270 */
[----:B------:R-:W-:Y:S02]  /*31b0*/  P2R R87, PR, RZ, 0x20 ;  /* 0x00000020ff577803 */ /* 0x000fe40000000000 */
[----:B------:R-:W-:Y:S02]  /*31c0*/  ISETP.LT.OR P3, PT, R53, 0xa, P3 ;  /* 0x0000000a3500780c */ /* 0x000fe40001f61670 */
[----:B------:R-:W-:Y:S02]  /*31d0*/  ISETP.GT.AND P4, PT, R70, 0x8, !P4 ;  /* 0x000000084600780c */ /* 0x000fe40006784270 */
[----:B------:R-:W-:-:S02]  /*31e0*/  ISETP.GE.AND P5, PT, R79, 0x11, PT ;  /* 0x000000114f00780c */ /* 0x000fc40003fa6270 */
[----:B0-----:R-:W-:Y:S02]  /*31f0*/  FSEL R61, R25, -INF , !P3 ;  /* 0xff800000193d7808 */ /* 0x001fe40005800000 */
[C---:B------:R-:W-:Y:S02]  /*3200*/  ISETP.LT.OR P4, PT, R53.reuse, 0x9, P4 ;  /* 0x000000093500780c */ /* 0x040fe40002781670 */
[----:B------:R-:W-:Y:S02]  /*3210*/  ISETP.GT.AND P3, PT, R70, 0x10, !P5 ;  /* 0x000000104600780c */ /* 0x000fe40006f64270 */
[----:B------:R-:W-:Y:S02]  /*3220*/  FSEL R73, R24, -INF , !P4 ;  /* 0xff80000018497808 */ /* 0x000fe40006000000 */
[----:B------:R-:W-:Y:S02]  /*3230*/  ISETP.LT.OR P3, PT, R53, 0x11, P3 ;  /* 0x000000113500780c */ /* 0x000fe40001f61670 */
[----:B------:R-:W-:-:S02]  /*3240*/  ISETP.GE.AND P4, PT, R79, 0x12, PT ;  /* 0x000000124f00780c */ /* 0x000fc40003f86270 */
        /* <DEDUP_REMOVED lines=13> */
[----:B------:R-:W-:Y:S02]  /*3320*/  ISETP.LT.OR P3, PT, R53, 0x1a, P3 ;  /* 0x0000001a3500780c */ /* 0x000fe40001f61670 */
[----:B------:R-:W-:Y:S02]  /*3330*/  ISETP.GE.AND P4, PT, R79, 0x21, PT ;  /* 0x000000214f00780c */ /* 0x000fe40003f86270 */
[----:B------:R-:W-:Y:S02]  /*3340*/  FSEL R65, R29, -INF , !P3 ;  /* 0xff8000001d417808 */ /* 0x000fe40005800000 */
[----:B------:R-:W-:Y:S02]  /*3350*/  ISETP.GT.AND P3, PT, R70, 0x20, !P4 ;  /* 0x000000204600780c */ /* 0x000fe40006764270 */
[----:B------:R-:W-:-:S02]  /*3360*/  P2R R104, PR, RZ, 0x10 ;  /* 0x00000010ff687803 */ /* 0x000fc40000000000 */
[----:B------:R-:W-:Y:S02]  /*3370*/  ISETP.LT.OR P3, PT, R53, 0x21, P3 ;  /* 0x000000213500780c */ /* 0x000fe40001f61670 */
[----:B------:R-:W-:Y:S02]  /*3380*/  ISETP.GE.AND P4, PT, R79, 0x22, PT ;  /* 0x000000224f00780c */ /* 0x000fe40003f86270 */
[----:B------:R-:W-:Y:S02]  /*3390*/  FSEL R69, R30, -INF , !P3 ;  /* 0xff8000001e457808 */ /* 0x000fe40005800000 */
[----:B------:R-:W-:Y:S02]  /*33a0*/  ISETP.GT.AND P3, PT, R70, 0x21, !P4 ;  /* 0x000000214600780c */ /* 0x000fe40006764270 */
[----:B------:R-:W-:Y:S02]  /*33b0*/  P2R R105, PR, RZ, 0x10 ;  /* 0x00000010ff697803 */ /* 0x000fe40000000000 */
[----:B------:R-:W-:-:S02]  /*33c0*/  ISETP.LT.OR P3, PT, R53, 0x22, P3 ;  /* 0x000000223500780c */ /* 0x000fc40001f61670 */
[----:B------:R-:W-:Y:S02]  /*33d0*/  ISETP.GE.AND P4, PT, R79, 0x29, PT ;  /* 0x000000294f00780c */ /* 0x000fe40003f86270 */
[----:B------:R-:W-:Y:S02]  /*33e0*/  FSEL R67, R31, -INF , !P3 ;  /* 0xff8000001f437808 */ /* 0x000fe40005800000 */
[----:B------:R-:W-:Y:S01]  /*33f0*/  ISETP.GT.AND P3, PT, R70, 0x28, !P4 ;  /* 0x000000284600780c */ /* 0x000fe20006764270 */
[----:B------:R-:W0:Y:S01]  /*3400*/  SHFL.IDX PT, R31, R74, 0x1, 0x1c1f ;  /* 0x003c1f004a1f7f89 */ /* 0x000e2200000e0000 */
[----:B------:R-:W-:Y:S02]  /*3410*/  P2R R106, PR, RZ, 0x10 ;  /* 0x00000010ff6a7803 */ /* 0x000fe40000000000 */
        /* <DEDUP_REMOVED lines=8> */
[C---:B------:R-:W-:Y:S02]  /*34a0*/  ISETP.GT.AND P3, PT, R70.reuse, 0x30, !P4 ;  /* 0x000000304600780c */ /* 0x040fe40006764270 */
        /* <DEDUP_REMOVED lines=19> */
[----:B------:R-:W-:Y:S02]  /*35e0*/  ISETP.GT.AND P3, PT, R70, 0x40, !P4 ;  /* 0x000000404600780c */ /* 0x000fe40006764270 */
        /* <DEDUP_REMOVED lines=57> */
[----:B------:R-:W-:Y:S02]  /*3980*/  P2R R100, PR, RZ, 0x20 ;  /* 0x00000020ff647803 */ /* 0x000fe40000000000 */
[----:B------:R-:W-:Y:S02]  /*3990*/  FSEL R26, R77, -INF , !P3 ;  /* 0xff8000004d1a7808 */ /* 0x000fe40005800000 */
[----:B------:R-:W-:-:S04]  /*39a0*/  ISETP.GE.AND P3, PT, R79, 0x71, PT ;  /* 0x000000714f00780c */ /* 0x000fc80003f66270 */
[----:B------:R-:W-:-:S04]  /*39b0*/  ISETP.GT.AND P4, PT, R70, 0x70, !P3 ;  /* 0x000000704600780c */ /* 0x000fc80005f84270 */
[----:B------:R-:W-:-:S04]  /*39c0*/  ISETP.LT.OR P4, PT, R53, 0x71, P4 ;  /* 0x000000713500780c */ /* 0x000fc80002781670 */
        /* <DEDUP_REMOVED lines=16> */
[----:B------:R-:W-:Y:S01]  /*3ad0*/  ISETP.GT.AND P6, PT, R70, 0x79, !P6 ;  /* 0x000000794600780c */ /* 0x000fe200077c4270 */
[----:B0-----:R-:W-:-:S03]  /*3ae0*/  IMAD.IADD R70, R82, 0x1, R31 ;  /* 0x0000000152467824 */ /* 0x001fc600078e021f */
[----:B------:R-:W-:Y:S02]  /*3af0*/  ISETP.LT.OR P6, PT, R53, 0x7a, P6 ;  /* 0x0000007a3500780c */ /* 0x000fe400037c1670 */
[----:B------:R-:W-:Y:S02]  /*3b00*/  VIADDMNMX R53, R31, R83, R78, PT ;  /* 0x000000531f357246 */ /* 0x000fe4000380014e */
[----:B------:R-:W-:Y:S02]  /*3b10*/  FSEL R2, R85, -INF , !P6 ;  /* 0xff80000055027808 */ /* 0x000fe40007000000 */
[----:B------:R-:W-:-:S13]  /*3b20*/  PLOP3.LUT P6, PT, PT, PT, UP1, 0x40, 0x0 ;  /* 0x000000000000781c */ /* 0x000fda0003fce818 */
[----:B------:R-:W-:Y:S05]  /*3b30*/  @P6 BRA `(.L_x_1193) ;  /* 0x0000000000646947 */ /* 0x000fea0003800000 */
        /* <DEDUP_REMOVED lines=9> */
[----:B------:R-:W-:Y:S01]  /*3bd0*/  @P6 IMAD.HI.U32 R31, R28, UR10, RZ ;  /* 0x0000000a1c1f6c27 */ /* 0x000fe2000f8e00ff */
[----:B------:R-:W-:-:S13]  /*3be0*/  PLOP3.LUT P6, PT, PT, PT, UP2, 0x80, 0x0 ;  /* 0x000000000000781c */ /* 0x000fda0003fcf028 */
[----:B------:R-:W-:-:S04]  /*3bf0*/  @P6 SHF.R.U32.HI R28, RZ, UR11, R31 ;  /* 0x0000000bff1c6c19 */ /* 0x000fc8000801161f */
[----:B------:R-:W-:Y:S01]  /*3c00*/  LOP3.LUT R28, RZ, R28, RZ, 0x33, !PT ;  /* 0x0000001cff1c7212 */ /* 0x000fe200078e33ff */
[----:B------:R-:W-:Y:S06]  /*3c10*/  BRA `(.L_x_1196) ;  /* 0x0000000000187947 */ /* 0x000fec0003800000 */
.L_x_1195:
[----:B------:R-:W-:-:S06]  /*3c20*/  UISETP.NE.AND UP2, UPT, UR7, 0x1, UPT ;  /* 0x000000010700788c */ /* 0x000fcc000bf45270 */
[----:B------:R-:W-:-:S05]  /*3c30*/  PLOP3.LUT P6, PT, PT, PT, UP2, 0x80, 0x0 ;  /* 0x000000000000781c */ /* 0x000fca0003fcf028 */
[----:B------:R-:W-:-:S08]  /*3c40*/  @UP2 ULDC.64 UR10, c[0x0][0x9e8] ;  /* 0x00027a00000a2ab9 */ /* 0x000fd00000000a00 */
[----:B------:R-:W-:Y:S01]  /*3c50*/  @P6 IMAD.HI.U32 R31, R28, UR10, RZ ;  /* 0x0000000a1c1f6c27 */ /* 0x000fe2000f8e00ff */
[----:B------:R-:W-:-:S13]  /*3c60*/  PLOP3.LUT P6, PT, PT, PT, UP2, 0x80, 0x0 ;  /* 0x000000000000781c */ /* 0x000fda0003fcf028 */
[----:B------:R-:W-:-:S07]  /*3c70*/  @P6 SHF.R.U32.HI R28, RZ, UR11, R31 ;  /* 0x0000000bff1c6c19 */ /* 0x000fce000801161f */
.L_x_1196:
[----:B------:R-:W-:Y:S05]  /*3c80*/  BSYNC B0 ;  /* 0x0000000000007941 */ /* 0x000fea0003800000 */
.L_x_1194:
[----:B------:R-:W-:-:S04]  /*3c90*/  IMAD R31, R28, UR7, -R75 ;  /* 0x000000071c1f7c24 */ /* 0x000fc8000f8e0a4b */
[----:B------:R-:W-:-:S05]  /*3ca0*/  IMAD.IADD R31, R31, 0x1, -R16 ;  /* 0x000000011f1f7824 */ /* 0x000fca00078e0a10 */
[----:B------:R-:W-:Y:S02]  /*3cb0*/  VIMNMX R70, R70, R31, !PT ;  /* 0x0000001f46467248 */ /* 0x000fe40007fe0100 */
[----:B------:R-:W-:-:S07]  /*3cc0*/  VIADDMNMX R53, R31, UR7, R53, PT ;  /* 0x000000071f357c46 */ /* 0x000fce000b800135 */
.L_x_1193:
[----:B------:R-:W-:Y:S01]  /*3cd0*/  ISETP.GT.AND P2, PT, R70, 0x1, !P2 ;  /* 0x000000014600780c */ /* 0x000fe20005744270 */
[----:B------:R-:W-:Y:S01]  /*3ce0*/  ULDC UR10, c[0x0][0x988] ;  /* 0x00026200000a7ab9 */ /* 0x000fe20000000800 */
[----:B------:R-:W-:Y:S01]  /*3cf0*/  ISETP.NE.AND P6, PT, R100, RZ, PT ;  /* 0x000000ff6400720c */ /* 0x000fe20003fc5270 */
[----:B------:R-:W-:Y:S01]  /*3d00*/  @UP0 ULDC UR14, c[0x0][0x44c] ;  /* 0x00011300000e0ab9 */ /* 0x000fe20000000800 */
[----:B------:R-:W-:Y:S01]  /*3d10*/  ISETP.LT.OR P2, PT, R53, 0x2, P2 ;  /* 0x000000023500780c */ /* 0x000fe20001741670 */
[----:B------:R-:W-:Y:S01]  /*3d20*/  UIMAD.WIDE.U32 UR14, UR37, UR14, URZ ;  /* 0x0000000e250e72a5 */ /* 0x000fe2000f8e003f */
[----:B------:R-:W-:Y:S01]  /*3d30*/  ISETP.GT.AND P3, PT, R70, 0x70, !P3 ;  /* 0x000000704600780c */ /* 0x000fe20005f64270 */
[----:B------:R-:W-:Y:S01]  /*3d40*/  @UP0 ULDC UR18, c[0x0][0x450] ;  /* 0x0001140000120ab9 */ /* 0x000fe20000000800 */
[----:B------:R-:W-:Y:S01]  /*3d50*/  FSEL R28, R3, -INF , !P2 ;  /* 0xff800000031c7808 */ /* 0x000fe20005000000 */
[----:B------:R-:W-:Y:S01]  /*3d60*/  UMOV UR11, UR37 ;  /* 0x00000025000b7c82 */ /* 0x000fe20008000000 */
[----:B------:R-:W-:Y:S01]  /*3d70*/  ISETP.NE.AND P2, PT, R86, RZ, PT ;  /* 0x000000ff5600720c */ /* 0x000fe20003f45270 */
[----:B------:R-:W-:Y:S01]  /*3d80*/  @UP0 USHF.R.U32.HI UR11, URZ, UR18, UR15 ;  /* 0x000000123f0b0299 */ /* 0x000fe2000801160f */
[----:B------:R-:W-:-:S02]  /*3d90*/  ISETP.GT.AND P4, PT, R70, 0x71, !P4 ;  /* 0x000000714600780c */ /* 0x000fc40006784270 */
[C---:B------:R-:W-:Y:S01]  /*3da0*/  ISETP.GT.AND P2, PT, R70.reuse, 0x8, !P2 ;  /* 0x000000084600780c */ /* 0x040fe20005744270 */
[----:B------:R-:W-:Y:S01]  /*3db0*/  UIADD3 UR55, UR55, UR11, URZ ;  /* 0x0000000b37377290 */ /* 0x000fe2000fffe03f */
[C---:B------:R-:W-:Y:S02]  /*3dc0*/  ISETP.LT.OR P3, PT, R53.reuse, 0x71, P3 ;  /* 0x000000713500780c */ /* 0x040fe40001f61670 */
[----:B------:R-:W-:Y:S01]  /*3dd0*/  ISETP.LT.OR P2, PT, R53, 0x9, P2 ;  /* 0x000000093500780c */ /* 0x000fe20001741670 */
[----:B------:R-:W-:Y:S01]  /*3de0*/  UIADD3 UR6, UR55, UR6, URZ ;  /* 0x0000000637067290 */ /* 0x000fe2000fffe03f */
        /* <DEDUP_REMOVED lines=22> */
[----:B------:R-:W-:Y:S02]  /*3f50*/  ISETP.NE.AND P6, PT, R111, RZ, PT ;  /* 0x000000ff6f00720c */ /* 0x000fe40003fc5270 */
        /* <DEDUP_REMOVED lines=59> */
[C---:B------:R-:W-:Y:S02]  /*4310*/  ISETP.LT.OR P2, PT, R53.reuse, 0x39, P2 ;  /* 0x000000393500780c */ /* 0x040fe40001741670 */
[----:B------:R-:W-:Y:S02]  /*4320*/  ISETP.LT.OR P5, PT, R53, 0x79, P5 ;  /* 0x000000793500780c */ /* 0x000fe40002fa1670 */
[----:B------:R-:W-:Y:S02]  /*4330*/  FSEL R41, R41, -INF , !P2 ;  /* 0xff80000029297808 */ /* 0x000fe40005000000 */
[----:B------:R-:W-:Y:S02]  /*4340*/  ISETP.GT.AND P2, PT, R70, 0x39, !P6 ;  /* 0x000000394600780c */ /* 0x000fe40007744270 */
[----:B------:R-:W-:Y:S02]  /*4350*/  ISETP.NE.AND P6, PT, R99, RZ, PT ;  /* 0x000000ff6300720c */ /* 0x000fe40003fc5270 */
[----:B------:R-:W-:-:S02]  /*4360*/  ISETP.LT.OR P2, PT, R53, 0x3a, P2 ;  /* 0x0000003a3500780c */ /* 0x000fc40001741670 */
[----:B------:R-:W-:Y:S02]  /*4370*/  FSEL R20, R20, -INF , !P5 ;  /* 0xff80000014147808 */ /* 0x000fe40006800000 */
[----:B------:R-:W-:Y:S02]  /*4380*/  FSEL R42, R42, -INF , !P2 ;  /* 0xff8000002a2a7808 */ /* 0x000fe40005000000 */
[----:B------:R-:W-:Y:S02]  /*4390*/  ISETP.NE.AND P2, PT, R88, RZ, PT ;  /* 0x000000ff5800720c */ /* 0x000fe40003f45270 */
[----:B0-----:R-:W-:Y:S02]  /*43a0*/  FMNMX.FTZ R74, R6, R75, !PT ;  /* 0x0000004b064a7209 */ /* 0x001fe40007810000 */
[----:B------:R-:W-:-:S03]  /*43b0*/  ISETP.GT.AND P2, PT, R70, 0x40, !P2 ;  /* 0x000000404600780c */ /* 0x000fc60005744270 */
[----:B------:R-:W0:Y:S01]  /*43c0*/  SHFL.BFLY PT, R75, R74, 0x1, 0x1f ;  /* 0x0c201f004a4b7f89 */ /* 0x000e2200000e0000 */
[----:B------:R-:W-:-:S04]  /*43d0*/  ISETP.LT.OR P2, PT, R53, 0x41, P2 ;  /* 0x000000413500780c */ /* 0x000fc80001741670 */
[----:B------:R-:W-:Y:S02]  /*43e0*/  FSEL R44, R44, -INF , !P2 ;  /* 0xff8000002c2c7808 */ /* 0x000fe40005000000 */
[----:B------:R-:W-:-:S04]  /*43f0*/  ISETP.NE.AND P2, PT, R89, RZ, PT ;  /* 0x000000ff5900720c */ /* 0x000fc80003f45270 */
[----:B------:R-:W-:-:S04]  /*4400*/  ISETP.GT.AND P2, PT, R70, 0x41, !P2 ;  /* 0x000000414600780c */ /* 0x000fc80005744270 */
[----:B------:R-:W-:-:S04]  /*4410*/  ISETP.LT.OR P2, PT, R53, 0x42, P2 ;  /* 0x000000423500780c */ /* 0x000fc80001741670 */
[----:B------:R-:W-:Y:S02]  /*4420*/  FSEL R45, R45, -INF , !P2 ;  /* 0xff8000002d2d7808 */ /* 0x000fe40005000000 */
[----:B------:R-:W-:Y:S02]  /*4430*/  ISETP.NE.AND P2, PT, R91, RZ, PT ;  /* 0x000000ff5b00720c */ /* 0x000fe40003f45270 */
[----:B0-----:R-:W-:Y:S02]  /*4440*/  FMNMX.FTZ R4, R74, R75, !PT ;  /* 0x0000004b4a047209 */ /* 0x001fe40007810000 */
[----:B------:R-:W-:-:S03]  /*4450*/  ISETP.GT.AND P2, PT, R70, 0x48, !P2 ;  /* 0x000000484600780c */ /* 0x000fc60005744270 */
[----:B------:R-:W-:Y:S01]  /*4460*/  FMUL.FTZ R75, R4, UR10 ;  /* 0x0000000a044b7c20 */ /* 0x000fe20008410000 */
        /* <DEDUP_REMOVED lines=38> */
[--C-:B------:R-:W-:Y:S01]  /*46d0*/  FFMA.FTZ R182, R73, UR10, -R76.reuse ;  /* 0x0000000a49b67c23 */ /* 0x100fe2000801084c */
[----:B------:R-:W-:Y:S01]  /*46e0*/  ISETP.LT.OR P2, PT, R53, 0x1, P2 ;  /* 0x000000013500780c */ /* 0x000fe20001741670 */
[--C-:B------:R-:W-:Y:S01]  /*46f0*/  FFMA.FTZ R178, R71, UR10, -R76.reuse ;  /* 0x0000000a47b27c23 */ /* 0x100fe2000801084c */
[--C-:B------:R-:W-:Y:S01]  /*4700*/  FFMA.FTZ R172, R69, UR10, -R76.reuse ;  /* 0x0000000a45ac7c23 */ /* 0x100fe2000801084c */
[--C-:B------:R-:W-:Y:S01]  /*4710*/  FFMA.FTZ R180, R77, UR10, -R76.reuse ;  /* 0x0000000a4db47c23 */ /* 0x100fe2000801084c */
[----:B------:R-:W-:Y:S01]  /*4720*/  FSEL R75, R0, -INF , !P2 ;  /* 0xff800000004b7808 */ /* 0x000fe20005000000 */
[--C-:B------:R-:W-:Y:S01]  /*4730*/  FFMA.FTZ R164, R57, UR10, -R76.reuse ;  /* 0x0000000a39a47c23 */ /* 0x100fe2000801084c */
[----:B------:R-:W-:Y:S01]  /*4740*/  ISETP.NE.AND P2, PT, R112, RZ, PT ;  /* 0x000000ff7000720c */ /* 0x000fe20003f45270 */
[--C-:B------:R-:W-:Y:S01]  /*4750*/  FFMA.FTZ R59, R59, UR10, -R76.reuse ;  /* 0x0000000a3b3b7c23 */ /* 0x100fe2000801084c */
[----:B------:R-:W-:Y:S01]  /*4760*/  FMNMX.FTZ R0, R75, R28, !PT ;  /* 0x0000001c4b007209 */ /* 0x000fe20007810000 */
[----:B------:R-:W-:Y:S01]  /*4770*/  MUFU.EX2 R180, R180 ;  /* 0x000000b400b47308 */ /* 0x000fe20000000800 */
[----:B------:R-:W-:Y:S01]  /*4780*/  ISETP.GT.AND P2, PT, R70, 0x69, !P2 ;  /* 0x000000694600780c */ /* 0x000fe20005744270 */
[--C-:B------:R-:W-:Y:S01]  /*4790*/  FFMA.FTZ R61, R61, UR10, -R76.reuse ;  /* 0x0000000a3d3d7c23 */ /* 0x100fe2000801084c */
[----:B------:R-:W-:Y:S01]  /*47a0*/  FMNMX.FTZ R0, R3, R0, !PT ;  /* 0x0000000003007209 */ /* 0x000fe20007810000 */
[--C-:B------:R-:W-:Y:S01]  /*47b0*/  FFMA.FTZ R176, R72, UR10, -R76.reuse ;  /* 0x0000000a48b07c23 */ /* 0x100fe2000801084c */
[----:B------:R-:W-:Y:S01]  /*47c0*/  ISETP.LT.OR P2, PT, R53, 0x6a, P2 ;  /* 0x0000006a3500780c */ /* 0x000fe20001741670 */
[--C-:B------:R-:W-:Y:S01]  /*47d0*/  FFMA.FTZ R63, R63, UR10, -R76.reuse ;  /* 0x0000000a3f3f7c23 */ /* 0x100fe2000801084c */
[----:B------:R-:W-:Y:S01]  /*47e0*/  FMNMX.FTZ R0, R5, R0, !PT ;  /* 0x0000000005007209 */ /* 0x000fe20007810000 */
[----:B------:R-:W0:Y:S01]  /*47f0*/  MUFU.EX2 R59, R59 ;  /* 0x0000003b003b7308 */ /* 0x000e220000000800 */
[----:B------:R-:W-:Y:S01]  /*4800*/  FSEL R12, R12, -INF , !P2 ;  /* 0xff8000000c0c7808 */ /* 0x000fe20005000000 */
[--C-:B------:R-:W-:Y:S01]  /*4810*/  FFMA.FTZ R65, R65, UR10, -R76.reuse ;  /* 0x0000000a41417c23 */ /* 0x100fe2000801084c */
[----:B------:R-:W-:Y:S01]  /*4820*/  FMNMX.FTZ R0, R31, R0, !PT ;  /* 0x000000001f007209 */ /* 0x000fe20007810000 */
[--C-:B------:R-:W-:Y:S01]  /*4830*/  FFMA.FTZ R154, R21, UR10, -R76.reuse ;  /* 0x0000000a159a7c23 */ /* 0x100fe2000801084c */
[----:B------:R-:W-:Y:S01]  /*4840*/  ISETP.GT.AND P6, PT, R70, 0x79, !P6 ;  /* 0x000000794600780c */ /* 0x000fe200077c4270 */
[--C-:B------:R-:W-:Y:S01]  /*4850*/  FFMA.FTZ R21, R2, UR10, -R76.reuse ;  /* 0x0000000a02157c23 */ /* 0x100fe2000801084c */
[----:B------:R-:W-:Y:S01]  /*4860*/  FMNMX.FTZ R73, R7, R0, !PT ;  /* 0x0000000007497209 */ /* 0x000fe20007810000 */
[----:B------:R-:W1:Y:S01]  /*4870*/  MUFU.EX2 R182, R182 ;  /* 0x000000b600b67308 */ /* 0x000e620000000800 */
[----:B------:R-:W-:Y:S01]  /*4880*/  FSEL R57, R13, -INF , !P4 ;  /* 0xff8000000d397808 */ /* 0x000fe20006000000 */
[--C-:B------:R-:W-:Y:S01]  /*4890*/  FFMA.FTZ R13, R49, UR10, -R76.reuse ;  /* 0x0000000a310d7c23 */ /* 0x100fe2000801084c */
[----:B------:R-:W-:Y:S01]  /*48a0*/  FMNMX.FTZ R0, R8, R73, !PT ;  /* 0x0000004908007209 */ /* 0x000fe20007810000 */
[--C-:B------:R-:W-:Y:S01]  /*48b0*/  FFMA.FTZ R67, R67, UR10, -R76.reuse ;  /* 0x0000000a43437c23 */ /* 0x100fe2000801084c */
[----:B------:R-:W-:Y:S01]  /*48c0*/  ISETP.LT.OR P6, PT, R53, 0x7a, P6 ;  /* 0x0000007a3500780c */ /* 0x000fe200037c1670 */
[--C-:B------:R-:W-:Y:S01]  /*48d0*/  FFMA.FTZ R174, R68, UR10, -R76.reuse ;  /* 0x0000000a44ae7c23 */ /* 0x100fe2000801084c */
[----:B------:R-:W-:Y:S01]  /*48e0*/  FMNMX.FTZ R71, R9, R0, !PT ;  /* 0x0000000009477209 */ /* 0x000fe20007810000 */
[----:B------:R-:W2:Y:S01]  /*48f0*/  MUFU.EX2 R61, R61 ;  /* 0x0000003d003d7308 */ /* 0x000ea20000000800 */
[----:B------:R-:W-:Y:S01]  /*4900*/  FSEL R49, R15, -INF , !P6 ;  /* 0xff8000000f317808 */ /* 0x000fe20007000000 */
[--C-:B------:R-:W-:Y:S01]  /*4910*/  FFMA.FTZ R15, R39, UR10, -R76.reuse ;  /* 0x0000000a270f7c23 */ /* 0x100fe2000801084c */
[----:B------:R-:W-:Y:S01]  /*4920*/  FMNMX.FTZ R0, R10, R71, !PT ;  /* 0x000000470a007209 */ /* 0x000fe20007810000 */
[--C-:B------:R-:W-:Y:S01]  /*4930*/  FFMA.FTZ R66, R66, UR10, -R76.reuse ;  /* 0x0000000a42427c23 */ /* 0x100fe2000801084c */
[--C-:B------:R-:W-:Y:S01]  /*4940*/  FFMA.FTZ R168, R64, UR10, -R76.reuse ;  /* 0x0000000a40a87c23 */ /* 0x100fe2000801084c */
[--C-:B------:R-:W-:Y:S01]  /*4950*/  FFMA.FTZ R152, R25, UR10, -R76.reuse ;  /* 0x0000000a19987c23 */ /* 0x100fe2000801084c */
[----:B------:R-:W-:Y:S01]  /*4960*/  FMNMX.FTZ R71, R11, R0, !PT ;  /* 0x000000000b477209 */ /* 0x000fe20007810000 */
[----:B------:R-:W3:Y:S01]  /*4970*/  MUFU.EX2 R176, R176 ;  /* 0x000000b000b07308 */ /* 0x000ee20000000800 */
[--C-:B------:R-:W-:Y:S01]  /*4980*/  FFMA.FTZ R62, R62, UR10, -R76.reuse ;  /* 0x0000000a3e3e7c23 */ /* 0x100fe2000801084c */
[--C-:B------:R-:W-:Y:S01]  /*4990*/  FFMA.FTZ R25, R24, UR10, -R76.reuse ;  /* 0x0000000a18197c23 */ /* 0x100fe2000801084c */
[----:B------:R-:W-:Y:S01]  /*49a0*/  FMNMX.FTZ R0, R36, R71, !PT ;  /* 0x0000004724007209 */ /* 0x000fe20007810000 */
[--C-:B------:R-:W-:Y:S01]  /*49b0*/  FFMA.FTZ R170, R60, UR10, -R76.reuse ;  /* 0x0000000a3caa7c23 */ /* 0x100fe2000801084c */
[--C-:B------:R-:W-:Y:S01]  /*49c0*/  FFMA.FTZ R158, R27, UR10, -R76.reuse ;  /* 0x0000000a1b9e7c23 */ /* 0x100fe2000801084c */
[--C-:B------:R-:W-:Y:S01]  /*49d0*/  FFMA.FTZ R58, R58, UR10, -R76.reuse ;  /* 0x0000000a3a3a7c23 */ /* 0x100fe2000801084c */
[----:B------:R-:W-:Y:S01]  /*49e0*/  FMNMX.FTZ R69, R37, R0, !PT ;  /* 0x0000000025457209 */ /* 0x000fe20007810000 */
[----:B------:R-:W4:Y:S01]  /*49f0*/  MUFU.EX2 R63, R63 ;  /* 0x0000003f003f7308 */ /* 0x000f220000000800 */
[--C-:B------:R-:W-:Y:S01]  /*4a00*/  FFMA.FTZ R27, R26, UR10, -R76.reuse ;  /* 0x0000000a1a1b7c23 */ /* 0x100fe2000801084c */
[--C-:B------:R-:W-:Y:S01]  /*4a10*/  FFMA.FTZ R166, R43, UR10, -R76.reuse ;  /* 0x0000000a2ba67c23 */ /* 0x100fe2000801084c */
[----:B------:R-:W-:Y:S01]  /*4a20*/  FMNMX.FTZ R69, R38, R69, !PT ;  /* 0x0000004526457209 */ /* 0x000fe20007810000 */
[--C-:B------:R-:W-:Y:S01]  /*4a30*/  FFMA.FTZ R160, R35, UR10, -R76.reuse ;  /* 0x0000000a23a07c23 */ /* 0x100fe2000801084c */
[--C-:B------:R-:W-:Y:S01]  /*4a40*/  FFMA.FTZ R35, R34, UR10, -R76.reuse ;  /* 0x0000000a22237c23 */ /* 0x100fe2000801084c */
[--C-:B------:R-:W-:Y:S01]  /*4a50*/  FFMA.FTZ R162, R33, UR10, -R76.reuse ;  /* 0x0000000a21a27c23 */ /* 0x100fe2000801084c */
[----:B------:R-:W-:Y:S01]  /*4a60*/  FMNMX.FTZ R0, R40, R69, !PT ;  /* 0x0000004528007209 */ /* 0x000fe20007810000 */
[----:B------:R-:W5:Y:S01]  /*4a70*/  MUFU.EX2 R178, R178 ;  /* 0x000000b200b27308 */ /* 0x000f620000000800 */
[--C-:B------:R-:W-:Y:S01]  /*4a80*/  FFMA.FTZ R33, R32, UR10, -R76.reuse ;  /* 0x0000000a20217c23 */ /* 0x100fe2000801084c */
[--C-:B------:R-:W-:Y:S01]  /*4a90*/  FFMA.FTZ R156, R30, UR10, -R76.reuse ;  /* 0x0000000a1e9c7c23 */ /* 0x100fe2000801084c */
[----:B------:R-:W-:Y:S01]  /*4aa0*/  FMNMX.FTZ R69, R41, R0, !PT ;  /* 0x0000000029457209 */ /* 0x000fe20007810000 */
[----:B------:R-:W-:-:S03]  /*4ab0*/  FFMA.FTZ R29, R29, UR10, -R76 ;  /* 0x0000000a1d1d7c23 */ /* 0x000fc6000801084c */
[----:B------:R-:W-:Y:S01]  /*4ac0*/  FMNMX.FTZ R69, R42, R69, !PT ;  /* 0x000000452a457209 */ /* 0x000fe20007810000 */
[----:B------:R-:W5:Y:S03]  /*4ad0*/  MUFU.EX2 R65, R65 ;  /* 0x0000004100417308 */ /* 0x000f660000000800 */
[----:B------:R-:W-:-:S04]  /*4ae0*/  FMNMX.FTZ R0, R44, R69, !PT ;  /* 0x000000452c007209 */ /* 0x000fc80007810000 */
        /* <DEDUP_REMOVED lines=22> */
[----:B------:R-:W-:Y:S04]  /*4c50*/  MUFU.EX2 R73, R58 ;  /* 0x0000003a00497308 */ /* 0x000fe80000000800 */
        /* <DEDUP_REMOVED lines=16> */
[----:B------:R-:W-:Y:S01]  /*4d60*/  FFMA.FTZ R183, R3, UR10, -R39 ;  /* 0x0000000a03b77c23 */ /* 0x000fe20008010827 */
[----:B------:R-:W-:Y:S01]  /*4d70*/  FADD.FTZ R3, R180, R59 ;  /* 0x0000003bb4037221 */ /* 0x000fe20000010000 */
[--C-:B------:R-:W-:Y:S01]  /*4d80*/  FFMA.FTZ R181, R75, UR10, -R39.reuse ;  /* 0x0000000a4bb57c23 */ /* 0x100fe20008010827 */
[--C-:B------:R-:W-:Y:S01]  /*4d90*/  FFMA.FTZ R0, R28, UR10, -R39.reuse ;  /* 0x0000000a1c007c23 */ /* 0x100fe20008010827 */
[----:B------:R-:W-:Y:S01]  /*4da0*/  FFMA.FTZ R5, R5, UR10, -R39 ;  /* 0x0000000a05057c23 */ /* 0x000fe20008010827 */
[----:B-1----:R-:W-:Y:S01]  /*4db0*/  FADD.FTZ R2, R182, R3 ;  /* 0x00000003b6027221 */ /* 0x002fe20000010000 */
[----:B------:R-:W-:Y:S01]  /*4dc0*/  MUFU.EX2 R183, R183 ;  /* 0x000000b700b77308 */ /* 0x000fe20000000800 */
[--C-:B------:R-:W-:Y:S01]  /*4dd0*/  FFMA.FTZ R177, R31, UR10, -R39.reuse ;  /* 0x0000000a1fb17c23 */ /* 0x100fe20008010827 */
[--C-:B------:R-:W-:Y:S01]  /*4de0*/  FFMA.FTZ R7, R7, UR10, -R39.reuse ;  /* 0x0000000a07077c23 */ /* 0x100fe20008010827 */
[----:B--2---:R-:W-:Y:S01]  /*4df0*/  FADD.FTZ R3, R61, R2 ;  /* 0x000000023d037221 */ /* 0x004fe20000010000 */
[--C-:B------:R-:W-:Y:S01]  /*4e00*/  FFMA.FTZ R8, R8, UR10, -R39.reuse ;  /* 0x0000000a08087c23 */ /* 0x100fe20008010827 */
[--C-:B------:R-:W-:Y:S01]  /*4e10*/  FFMA.FTZ R9, R9, UR10, -R39.reuse ;  /* 0x0000000a09097c23 */ /* 0x100fe20008010827 */
[----:B------:R-:W-:Y:S01]  /*4e20*/  FFMA.FTZ R10, R10, UR10, -R39 ;  /* 0x0000000a0a0a7c23 */ /* 0x000fe20008010827 */
[----:B---3--:R-:W-:Y:S01]  /*4e30*/  FADD.FTZ R2, R176, R3 ;  /* 0x00000003b0027221 */ /* 0x008fe20000010000 */
[----:B------:R-:W-:Y:S01]  /*4e40*/  MUFU.EX2 R181, R181 ;  /* 0x000000b500b57308 */ /* 0x000fe20000000800 */
[--C-:B------:R-:W-:Y:S01]  /*4e50*/  FFMA.FTZ R11, R11, UR10, -R39.reuse ;  /* 0x0000000a0b0b7c23 */ /* 0x100fe20008010827 */
[--C-:B------:R-:W-:Y:S01]  /*4e60*/  FFMA.FTZ R36, R36, UR10, -R39.reuse ;  /* 0x0000000a24247c23 */ /* 0x100fe20008010827 */
[----:B----4-:R-:W-:Y:S01]  /*4e70*/  FADD.FTZ R3, R63, R2 ;  /* 0x000000023f037221 */ /* 0x010fe20000010000 */
[--C-:B------:R-:W-:Y:S01]  /*4e80*/  FFMA.FTZ R37, R37, UR10, -R39.reuse ;  /* 0x0000000a25257c23 */ /* 0x100fe20008010827 */
[--C-:B------:R-:W-:Y:S01]  /*4e90*/  FFMA.FTZ R38, R38, UR10, -R39.reuse ;  /* 0x0000000a26267c23 */ /* 0x100fe20008010827 */
[----:B------:R-:W-:Y:S01]  /*4ea0*/  FFMA.FTZ R40, R40, UR10, -R39 ;  /* 0x0000000a28287c23 */ /* 0x000fe20008010827 */
[----:B-----5:R-:W-:Y:S01]  /*4eb0*/  FADD.FTZ R2, R178, R3 ;  /* 0x00000003b2027221 */ /* 0x020fe20000010000 */
[----:B------:R-:W0:Y:S01]  /*4ec0*/  MUFU.EX2 R0, R0 ;  /* 0x0000000000007308 */ /* 0x000e220000000800 */
[--C-:B------:R-:W-:Y:S01]  /*4ed0*/  FFMA.FTZ R41, R41, UR10, -R39.reuse ;  /* 0x0000000a29297c23 */ /* 0x100fe20008010827 */
[--C-:B------:R-:W-:Y:S01]  /*4ee0*/  FFMA.FTZ R42, R42, UR10, -R39.reuse ;  /* 0x0000000a2a2a7c23 */ /* 0x100fe20008010827 */
[----:B------:R-:W-:Y:S01]  /*4ef0*/  FADD.FTZ R3, R65, R2 ;  /* 0x0000000241037221 */ /* 0x000fe20000010000 */
[--C-:B------:R-:W-:Y:S01]  /*4f00*/  FFMA.FTZ R44, R44, UR10, -R39.reuse ;  /* 0x0000000a2c2c7c23 */ /* 0x100fe20008010827 */
[--C-:B------:R-:W-:Y:S01]  /*4f10*/  FFMA.FTZ R45, R45, UR10, -R39.reuse ;  /* 0x0000000a2d2d7c23 */ /* 0x100fe20008010827 */
[----:B------:R-:W-:Y:S01]  /*4f20*/  FFMA.FTZ R46, R46, UR10, -R39 ;  /* 0x0000000a2e2e7c23 */ /* 0x000fe20008010827 */
[----:B------:R-:W-:Y:S01]  /*4f30*/  FADD.FTZ R2, R172, R3 ;  /* 0x00000003ac027221 */ /* 0x000fe20000010000 */
[----:B------:R1:W2:Y:S01]  /*4f40*/  MUFU.EX2 R24, R5 ;  /* 0x0000000500187308 */ /* 0x0002a20000000800 */
[--C-:B------:R-:W-:Y:S01]  /*4f50*/  FFMA.FTZ R47, R47, UR10, -R39.reuse ;  /* 0x0000000a2f2f7c23 */ /* 0x100fe20008010827 */
[--C-:B------:R-:W-:Y:S01]  /*4f60*/  FFMA.FTZ R48, R48, UR10, -R39.reuse ;  /* 0x0000000a30307c23 */ /* 0x100fe20008010827 */
[----:B------:R-:W-:Y:S01]  /*4f70*/  FADD.FTZ R3, R67, R2 ;  /* 0x0000000243037221 */ /* 0x000fe20000010000 */
[--C-:B------:R-:W-:Y:S01]  /*4f80*/  FFMA.FTZ R50, R50, UR10, -R39.reuse ;  /* 0x0000000a32327c23 */ /* 0x100fe20008010827 */
[--C-:B------:R-:W-:Y:S01]  /*4f90*/  FFMA.FTZ R51, R51, UR10, -R39.reuse ;  /* 0x0000000a33337c23 */ /* 0x100fe20008010827 */
[----:B------:R-:W-:Y:S01]  /*4fa0*/  FFMA.FTZ R52, R52, UR10, -R39 ;  /* 0x0000000a34347c23 */ /* 0x000fe20008010827 */
[----:B------:R-:W-:Y:S01]  /*4fb0*/  FADD.FTZ R28, R174, R3 ;  /* 0x00000003ae1c7221 */ /* 0x000fe20000010000 */
[----:B------:R-:W3:Y:S01]  /*4fc0*/  MUFU.EX2 R177, R177 ;  /* 0x000000b100b17308 */ /* 0x000ee20000000800 */
[----:B0-----:R-:W-:Y:S01]  /*4fd0*/  FADD.FTZ R2, R181, R0 ;  /* 0x00000000b5027221 */ /* 0x001fe20000010000 */
[--C-:B------:R-:W-:Y:S01]  /*4fe0*/  FFMA.FTZ R54, R54, UR10, -R39.reuse ;  /* 0x0000000a36367c23 */ /* 0x100fe20008010827 */
[----:B-1----:R-:W-:Y:S01]  /*4ff0*/  FADD.FTZ R5, R69, R28 ;  /* 0x0000001c45057221 */ /* 0x002fe20000010000 */
[--C-:B------:R-:W-:Y:S01]  /*5000*/  FFMA.FTZ R55, R55, UR10, -R39.reuse ;  /* 0x0000000a37377c23 */ /* 0x100fe20008010827 */
[----:B------:R-:W-:Y:S01]  /*5010*/  FADD.FTZ R3, R183, R2 ;  /* 0x00000002b7037221 */ /* 0x000fe20000010000 */
[----:B------:R-:W-:Y:S01]  /*5020*/  FFMA.FTZ R56, R56, UR10, -R39 ;  /* 0x0000000a38387c23 */ /* 0x000fe20008010827 */
[----:B------:R-:W-:Y:S01]  /*5030*/  FADD.FTZ R28, R168, R5 ;  /* 0x00000005a81c7221 */ /* 0x000fe20000010000 */
[----:B------:R-:W0:Y:S01]  /*5040*/  MUFU.EX2 R26, R7 ;  /* 0x00000007001a7308 */ /* 0x000e220000000800 */
[----:B--2---:R-:W-:Y:S01]  /*5050*/  FADD.FTZ R2, R24, R3 ;  /* 0x0000000318027221 */ /* 0x004fe20000010000 */
[--C-:B------:R-:W-:Y:S01]  /*5060*/  FFMA.FTZ R12, R12, UR10, -R39.reuse ;  /* 0x0000000a0c0c7c23 */ /* 0x100fe20008010827 */
[----:B------:R-:W-:Y:S01]  /*5070*/  FADD.FTZ R5, R71, R28 ;  /* 0x0000001c47057221 */ /* 0x000fe20000010000 */
[--C-:B------:R-:W-:Y:S01]  /*5080*/  FFMA.FTZ R14, R14, UR10, -R39.reuse ;  /* 0x0000000a0e0e7c23 */ /* 0x100fe20008010827 */
[--C-:B------:R-:W-:Y:S01]  /*5090*/  FFMA.FTZ R57, R57, UR10, -R39.reuse ;  /* 0x0000000a39397c23 */ /* 0x100fe20008010827 */
[----:B------:R-:W-:Y:S01]  /*50a0*/  F2FP.BF16.F32.PACK_AB R181, R0, R181 ;  /* 0x000000b500b5723e */ /* 0x000fe200000010ff */
[----:B------:R-:W-:Y:S01]  /*50b0*/  FFMA.FTZ R20, R20, UR10, -R39 ;  /* 0x0000000a14147c23 */ /* 0x000fe20008010827 */
[----:B------:R-:W1:Y:S01]  /*50c0*/  MUFU.EX2 R8, R8 ;  /* 0x0000000800087308 */ /* 0x000e620000000800 */
[----:B---3--:R-:W-:Y:S01]  /*50d0*/  FADD.FTZ R3, R177, R2 ;  /* 0x00000002b1037221 */ /* 0x008fe20000010000 */
[----:B------:R-:W-:Y:S01]  /*50e0*/  FADD.FTZ R2, R170, R5 ;  /* 0x00000005aa027221 */ /* 0x000fe20000010000 */
[----:B------:R-:W-:Y:S01]  /*50f0*/  FFMA.FTZ R39, R49, UR10, -R39 ;  /* 0x0000000a31277c23 */ /* 0x000fe20008010827 */
[----:B------:R-:W-:-:S02]  /*5100*/  F2FP.BF16.F32.PACK_AB R180, R59, R180 ;  /* 0x000000b43bb4723e */ /* 0x000fc400000010ff */
[----:B------:R-:W-:Y:S01]  /*5110*/  FADD.FTZ R5, R73, R2 ;  /* 0x0000000249057221 */ /* 0x000fe20000010000 */
[----:B------:R-:W-:Y:S01]  /*5120*/  F2FP.BF16.F32.PACK_AB R182, R61, R182 ;  /* 0x000000b63db6723e */ /* 0x000fe200000010ff */
[----:B------:R-:W2:Y:S01]  /*5130*/  MUFU.EX2 R9, R9 ;  /* 0x0000000900097308 */ /* 0x000ea20000000800 */
[----:B0-----:R-:W-:Y:S01]  /*5140*/  FADD.FTZ R3, R26, R3 ;  /* 0x000000031a037221 */ /* 0x001fe20000010000 */
[----:B------:R-:W-:Y:S01]  /*5150*/  FADD.FTZ R28, R164, R5 ;  /* 0x00000005a41c7221 */ /* 0x000fe20000010000 */
[----:B------:R-:W-:Y:S02]  /*5160*/  F2FP.BF16.F32.PACK_AB R176, R63, R176 ;  /* 0x000000b03fb0723e */ /* 0x000fe400000010ff */
[----:B------:R-:W-:Y:S01]  /*5170*/  F2FP.BF16.F32.PACK_AB R178, R65, R178 ;  /* 0x000000b241b2723e */ /* 0x000fe200000010ff */
[----:B------:R-:W-:Y:S01]  /*5180*/  FADD.FTZ R5, R13, R28 ;  /* 0x0000001c0d057221 */ /* 0x000fe20000010000 */
[----:B------:R-:W-:Y:S01]  /*5190*/  F2FP.BF16.F32.PACK_AB R172, R67, R172 ;  /* 0x000000ac43ac723e */ /* 0x000fe200000010ff */
[----:B------:R-:W0:Y:S01]  /*51a0*/  MUFU.EX2 R10, R10 ;  /* 0x0000000a000a7308 */ /* 0x000e220000000800 */
[----:B-1----:R-:W-:Y:S01]  /*51b0*/  FADD.FTZ R2, R8, R3 ;  /* 0x0000000308027221 */ /* 0x002fe20000010000 */
[----:B------:R-:W-:Y:S01]  /*51c0*/  FADD.FTZ R28, R166, R5 ;  /* 0x00000005a61c7221 */ /* 0x000fe20000010000 */
[----:B------:R-:W-:-:S02]  /*51d0*/  F2FP.BF16.F32.PACK_AB R174, R69, R174 ;  /* 0x000000ae45ae723e */ /* 0x000fc400000010ff */
[----:B------:R-:W-:Y:S01]  /*51e0*/  F2FP.BF16.F32.PACK_AB R168, R71, R168 ;  /* 0x000000a847a8723e */ /* 0x000fe200000010ff */
[----:B------:R-:W-:Y:S01]  /*51f0*/  FADD.FTZ R5, R15, R28 ;  /* 0x0000001c0f057221 */ /* 0x000fe20000010000 */
[----:B------:R-:W-:Y:S01]  /*5200*/  F2FP.BF16.F32.PACK_AB R170, R73, R170 ;  /* 0x000000aa49aa723e */ /* 0x000fe200000010ff */
[----:B------:R-:W1:Y:S01]  /*5210*/  MUFU.EX2 R11, R11 ;  /* 0x0000000b000b7308 */ /* 0x000e620000000800 */
[----:B--2---:R-:W-:Y:S01]  /*5220*/  FADD.FTZ R3, R9, R2 ;  /* 0x0000000209037221 */ /* 0x004fe20000010000 */
[----:B------:R-:W-:Y:S01]  /*5230*/  FADD.FTZ R28, R160, R5 ;  /* 0x00000005a01c7221 */ /* 0x000fe20000010000 */
[----:B------:R-:W-:Y:S02]  /*5240*/  F2FP.BF16.F32.PACK_AB R164, R13, R164 ;  /* 0x000000a40da4723e */ /* 0x000fe400000010ff */
[----:B------:R-:W-:Y:S01]  /*5250*/  F2FP.BF16.F32.PACK_AB R166, R15, R166 ;  /* 0x000000a60fa6723e */ /* 0x000fe200000010ff */
[C---:B------:R-:W-:Y:S01]  /*5260*/  FADD.FTZ R5, R35.reuse, R28 ;  /* 0x0000001c23057221 */ /* 0x040fe20000010000 */
[----:B------:R-:W-:Y:S01]  /*5270*/  F2FP.BF16.F32.PACK_AB R160, R35, R160 ;  /* 0x000000a023a0723e */ /* 0x000fe200000010ff */
[----:B------:R-:W2:Y:S01]  /*5280*/  MUFU.EX2 R36, R36 ;  /* 0x0000002400247308 */ /* 0x000ea20000000800 */
[----:B0-----:R-:W-:Y:S01]  /*5290*/  FADD.FTZ R2, R10, R3 ;  /* 0x000000030a027221 */ /* 0x001fe20000010000 */
[----:B------:R-:W-:Y:S01]  /*52a0*/  FADD.FTZ R28, R162, R5 ;  /* 0x00000005a21c7221 */ /* 0x000fe20000010000 */
[----:B------:R-:W-:-:S02]  /*52b0*/  F2FP.BF16.F32.PACK_AB R162, R33, R162 ;  /* 0x000000a221a2723e */ /* 0x000fc400000010ff */
[----:B------:R-:W-:Y:S01]  /*52c0*/  F2FP.BF16.F32.PACK_AB R183, R24, R183 ;  /* 0x000000b718b7723e */ /* 0x000fe200000010ff */
[----:B------:R-:W-:Y:S01]  /*52d0*/  FADD.FTZ R5, R33, R28 ;  /* 0x0000001c21057221 */ /* 0x000fe20000010000 */
[----:B------:R-:W-:Y:S01]  /*52e0*/  F2FP.BF16.F32.PACK_AB R177, R26, R177 ;  /* 0x000000b11ab1723e */ /* 0x000fe200000010ff */
[----:B------:R-:W0:Y:S01]  /*52f0*/  MUFU.EX2 R37, R37 ;  /* 0x0000002500257308 */ /* 0x000e220000000800 */
[----:B-1----:R-:W-:Y:S01]  /*5300*/  FADD.FTZ R3, R11, R2 ;  /* 0x000000020b037221 */ /* 0x002fe20000010000 */
[----:B------:R-:W-:Y:S02]  /*5310*/  F2FP.BF16.F32.PACK_AB R179, R9, R8 ;  /* 0x0000000809b3723e */ /* 0x000fe400000010ff */
[----:B------:R-:W-:-:S04]  /*5320*/  F2FP.BF16.F32.PACK_AB R173, R11, R10 ;  /* 0x0000000a0bad723e */ /* 0x000fc800000010ff */
        /* <DEDUP_REMOVED lines=9> */
[----:B------:R-:W-:-:S06]  /*53c0*/  F2FP.BF16.F32.PACK_AB R169, R169, R38 ;  /* 0x00000026a9a9723e */ /* 0x000fcc00000010ff */
        /* <DEDUP_REMOVED lines=34> */
[----:B------:R-:W-:-:S06]  /*55f0*/  F2FP.BF16.F32.PACK_AB R161, R161, R48 ;  /* 0x00000030a1a1723e */ /* 0x000fcc00000010ff */
        /* <DEDUP_REMOVED lines=23> */
[----:B--2---:R-:W-:Y:S01]  /*5770*/  FADD.FTZ R0, R20, R3 ;  /* 0x0000000314007221 */ /* 0x004fe20000010000 */
[----:B------:R-:W-:Y:S02]  /*5780*/  VIADD R3, R90, 0xfffffffe ;  /* 0xfffffffe5a037836 */ /* 0x000fe40000000000 */
[C---:B0-----:R-:W-:Y:S01]  /*5790*/  FADD.FTZ R2, R21.reuse, R30 ;  /* 0x0000001e15027221 */ /* 0x041fe20000010000 */
[----:B------:R-:W-:Y:S01]  /*57a0*/  F2FP.BF16.F32.PACK_AB R154, R21, R154 ;  /* 0x0000009a159a723e */ /* 0x000fe200000010ff */
[C---:B-1----:R-:W-:Y:S01]  /*57b0*/  FADD.FTZ R0, R39.reuse, R0 ;  /* 0x0000000027007221 */ /* 0x042fe20000010000 */
[----:B------:R-:W-:Y:S01]  /*57c0*/  F2FP.BF16.F32.PACK_AB R155, R39, R20 ;  /* 0x00000014279b723e */ /* 0x000fe200000010ff */
[----:B------:R-:W-:Y:S06]  /*57d0*/  @P2 BRA `(.L_x_1197) ;  /* 0x0000000000442947 */ /* 0x000fec0003800000 */
        /* <DEDUP_REMOVED lines=10> */
.L_x_1198:
[----:B------:R-:W-:-:S11]  /*5880*/  UISETP.NE.AND UP2, UPT, UR7, 0x1, UPT ;  /* 0x000000010700788c */ /* 0x000fd6000bf45270 */
[----:B------:R-:W-:Y:S02]  /*5890*/  @UP2 ULDC.64 UR14, c[0x0][0x9e8] ;  /* 0x00027a00000e2ab9 */ /* 0x000fe40000000a00 */
[----:B------:R-:W-:-:S04]  /*58a0*/  UIMAD.WIDE.U32 UR18, UR11, UR14, URZ ;  /* 0x0000000e0b1272a5 */ /* 0x000fc8000f8e003f */
[----:B------:R-:W-:-:S12]  /*58b0*/  @UP2 USHF.R.U32.HI UR11, URZ, UR15, UR19 ;  /* 0x0000000f3f0b2299 */ /* 0x000fd80008011613 */
.L_x_1199:
[----:B------:R-:W-:-:S04]  /*58c0*/  UIMAD UR7, UR11, UR7, UR7 ;  /* 0x000000070b0772a4 */ /* 0x000fc8000f8e0207 */
[----:B------:R-:W-:-:S04]  /*58d0*/  UISETP.LT.AND UP2, UPT, UR6, UR7, UPT ;  /* 0x000000070600728c */ /* 0x000fc8000bf41270 */
[----:B------:R-:W-:-:S12]  /*58e0*/  USEL UR6, UR6, UR7, UP2 ;  /* 0x0000000706067287 */ /* 0x000fd80009000000 */
.L_x_1197:
[----:B------:R-:W-:Y:S01]  /*58f0*/  USHF.R.S32.HI UR7, URZ, 0x1f, UR6 ;  /* 0x0000001f3f077899 */ /* 0x000fe20008011406 */
[----:B------:R-:W-:Y:S02]  /*5900*/  CS2R R150, SRZ ;  /* 0x0000000000967805 */ /* 0x000fe4000001ff00 */
[----:B------:R-:W-:Y:S02]  /*5910*/  CS2R R148, SRZ ;  /* 0x0000000000947805 */ /* 0x000fe4000001ff00 */
[----:B------:R-:W-:Y:S01]  /*5920*/  CS2R R146, SRZ ;  /* 0x0000000000927805 */ /* 0x000fe2000001ff00 */
[----:B------:R-:W-:Y:S01]  /*5930*/  ULEA.HI UR7, UR7, UR6, URZ, 0x7 ;  /* 0x0000000607077291 */ /* 0x000fe2000f8f383f */
[----:B------:R-:W-:Y:S02]  /*5940*/  CS2R R144, SRZ ;  /* 0x0000000000907805 */ /* 0x000fe4000001ff00 */
[----:B------:R-:W-:Y:S02]  /*5950*/  CS2R R142, SRZ ;  /* 0x00000000008e7805 */ /* 0x000fe4000001ff00 */
[----:B------:R-:W-:Y:S01]  /*5960*/  CS2R R140, SRZ ;  /* 0x00000000008c7805 */ /* 0x000fe2000001ff00 */
[----:B------:R-:W-:Y:S01]  /*5970*/  USHF.R.S32.HI UR7, URZ, 0x7, UR7 ;  /* 0x000000073f077899 */ /* 0x000fe20008011407 */
[----:B------:R-:W-:-:S02]  /*5980*/  CS2R R138, SRZ ;  /* 0x00000000008a7805 */ /* 0x000fc4000001ff00 */
[----:B------:R-:W-:Y:S02]  /*5990*/  CS2R R136, SRZ ;  /* 0x0000000000887805 */ /* 0x000fe4000001ff00 */
[----:B------:R-:W-:Y:S01]  /*59a0*/  CS2R R134, SRZ ;  /* 0x0000000000867805 */ /* 0x000fe2000001ff00 */
[----:B------:R-:W-:Y:S01]  /*59b0*/  UISETP.LT.AND UP2, UPT, UR40, UR7, UPT ;  /* 0x000000072800728c */ /* 0x000fe2000bf41270 */
[----:B------:R-:W-:Y:S02]  /*59c0*/  CS2R R132, SRZ ;  /* 0x0000000000847805 */ /* 0x000fe4000001ff00 */
[----:B------:R-:W-:Y:S02]  /*59d0*/  CS2R R130, SRZ ;  /* 0x0000000000827805 */ /* 0x000fe4000001ff00 */
[----:B------:R-:W-:Y:S01]  /*59e0*/  CS2R R128, SRZ ;  /* 0x0000000000807805 */ /* 0x000fe2000001ff00 */
[----:B------:R-:W-:Y:S01]  /*59f0*/  USEL UR61, UR40, UR7, !UP2 ;  /* 0x00000007283d7287 */ /* 0x000fe2000d000000 */
[----:B------:R-:W-:-:S02]  /*5a00*/  CS2R R126, SRZ ;  /* 0x00000000007e7805 */ /* 0x000fc4000001ff00 */
[----:B------:R-:W-:Y:S02]  /*5a10*/  CS2R R124, SRZ ;  /* 0x00000000007c7805 */ /* 0x000fe4000001ff00 */
[----:B------:R-:W-:Y:S02]  /*5a20*/  CS2R R122, SRZ ;  /* 0x00000000007a7805 */ /* 0x000fe4000001ff00 */
[----:B------:R-:W-:Y:S02]  /*5a30*/  CS2R R120, SRZ ;  /* 0x0000000000787805 */ /* 0x000fe4000001ff00 */
[----:B------:R-:W-:Y:S02]  /*5a40*/  CS2R R118, SRZ ;  /* 0x0000000000767805 */ /* 0x000fe4000001ff00 */
[----:B------:R-:W-:Y:S02]  /*5a50*/  ISETP.GE.AND P2, PT, R3, UR61, PT ;  /* 0x0000003d03007c0c */ /* 0x000fe4000bf46270 */
        /* <DEDUP_REMOVED lines=14> */
[----:B------:R-:W-:Y:S01]  /*5b40*/  CS2R R88, SRZ ;  /* 0x0000000000587805 */ /* 0x000fe2000001ff00 */
[----:B------:R-:W-:Y:S06]  /*5b50*/  @!P2 BRA `(.L_x_1200) ;  /* 0x000000380048a947 */ /* 0x000fec0003800000 */
[----:B------:R-:W-:Y:S01]  /*5b60*/  IMAD.MOV.U32 R151, RZ, RZ, RZ ;  /* 0x000000ffff977224 */ /* 0x000fe200078e00ff */
[----:B------:R-:W-:Y:S01]  /*5b70*/  ULDC UR56, c[0x0][0x9e4] ;  /* 0x0002790000387ab9 */ /* 0x000fe20000000800 */
[----:B------:R-:W-:Y:S01]  /*5b80*/  ULDC UR58, c[0x0][0x9d8] ;  /* 0x00027600003a7ab9 */ /* 0x000fe20000000800 */
[----:B------:R-:W-:Y:S01]  /*5b90*/  ULDC UR55, c[0x0][0x988] ;  /* 0x0002620000377ab9 */ /* 0x000fe20000000800 */
[----:B------:R-:W-:-:S05]  /*5ba0*/  ULDC UR57, c[0x0][0x9e0] ;  /* 0x0002780000397ab9 */ /* 0x000fca0000000800 */
.L_x_1217:
[----:B------:R-:W-:Y:S01]  /*5bb0*/  UIADD3 UR60, UR47, 0x1, URZ ;  /* 0x000000012f3c7890 */ /* 0x000fe2000fffe03f */
[----:B------:R-:W-:-:S03]  /*5bc0*/  ISETP.NE.AND P3, PT, RZ, UR44, PT ;  /* 0x0000002cff007c0c */ /* 0x000fc6000bf65270 */
[----:B------:R-:W-:-:S04]  /*5bd0*/  UISETP.NE.AND UP2, UPT, UR60, 0x2, UPT ;  /* 0x000000023c00788c */ /* 0x000fc8000bf45270 */
[----:B------:R-:W-:Y:S02]  /*5be0*/  USEL UR59, URZ, 0x1, UP2 ;  /* 0x000000013f3b7887 */ /* 0x000fe40009000000 */
[----:B------:R-:W-:Y:S02]  /*5bf0*/  USEL UR60, UR60, URZ, UP2 ;  /* 0x0000003f3c3c7287 */ /* 0x000fe40009000000 */
[----:B------:R-:W-:Y:S02]  /*5c00*/  ULOP3.LUT UR59, UR50, UR59, URZ, 0x3c, !UPT ;  /* 0x0000003b323b7292 */ /* 0x000fe4000f8e3c3f */
[----:B------:R-:W-:Y:S10]  /*5c10*/  @P3 BRA `(.L_x_1201) ;  /* 0x00000000002c3947 */ /* 0x000ff40003800000 */
[----:B------:R-:W-:Y:S05]  /*5c20*/  @!P0 BRA `(.L_x_1202) ;  /* 0x0000000000048947 */ /* 0x000fea0003800000 */
[----:B------:R-:W-:Y:S01]  /*5c30*/  BPT.TRAP 0x1 ;  /* 0x000000040000795c */ /* 0x000fe20000300000 */
.L_x_1202:
[----:B------:R-:W-:Y:S01]  /*5c40*/  ULEA UR6, UR60, UR41, 0x3 ;  /* 0x000000293c067291 */ /* 0x000fe2000f8e183f */
[----:B------:R-:W-:-:S05]  /*5c50*/  IMAD.U32 R5, RZ, RZ, UR59 ;  /* 0x0000003bff057e24 */ /* 0x000fca000f8e00ff */
[----:B------:R-:W-:-:S04]  /*5c60*/  SHF.L.U32 R5, R5, 0x1f, RZ ;  /* 0x0000001f05057819 */ /* 0x000fc800000006ff */
[----:B------:R0:W1:Y:S01]  /*5c70*/  SYNCS.PHASECHK.TRANS64.TRYWAIT P2, [UR6+0x28830], R5 ;  /* 0x02883005ff0075a7 */ /* 0x0000620008040146 */
[----:B------:R-:W-:Y:S05]  /*5c80*/  @!P0 BRA `(.L_x_1203) ;  /* 0x0000000000048947 */ /* 0x000fea0003800000 */
[----:B------:R-:W-:Y:S01]  /*5c90*/  BPT.TRAP 0x1 ;  /* 0x000000040000795c */ /* 0x000fe20000300000 */
.L_x_1203:
[----:B-1----:R-:W-:Y:S05]  /*5ca0*/  @P2 BRA `(.L_x_1201) ;  /* 0x0000000000082947 */ /* 0x002fea0003800000 */
[----:B------:R-:W1:Y:S02]  /*5cb0*/  SYNCS.PHASECHK.TRANS64.TRYWAIT P2, [UR6+0x28830], R5 ;  /* 0x02883005ff0075a7 */ /* 0x000e640008040146 */
[----:B-1----:R-:W-:Y:S05]  /*5cc0*/  @!P2 BRA `(.L_x_1204) ;  /* 0x000001440050a947 */ /* 0x002fea0003800000 */
.L_x_1201:
[----:B------:R-:W2:Y:S01]  /*5cd0*/  S2R R7, SR_TID.X ;  /* 0x0000000000077919 */ /* 0x000ea20000002100 */
[----:B------:R-:W-:Y:S01]  /*5ce0*/  ULEA UR34, UR60, UR51, 0xb ;  /* 0x000000333c227291 */ /* 0x000fe2000f8e583f */
[----:B------:R-:W-:Y:S01]  /*5cf0*/  UMOV UR35, 0x40000040 ;  /* 0x4000004000237882 */ /* 0x000fe20000000000 */
[----:B------:R-:W-:Y:S02]  /*5d00*/  UMOV UR7, 0x40000040 ;  /* 0x4000004000077882 */ /* 0x000fe40000000000 */
[----:B------:R-:W-:Y:S02]  /*5d10*/  UIADD3 UR6, UR34, 0x2, URZ ;  /* 0x0000000222067890 */ /* 0x000fe4000fffe03f */
        /* <DEDUP_REMOVED lines=12> */
[----:B--2---:R-:W-:-:S05]  /*5de0*/  SHF.R.U32.HI R7, RZ, 0x7, R7 ;  /* 0x00000007ff077819 */ /* 0x004fca0000011607 */
[----:B01----:R-:W-:-:S05]  /*5df0*/  VIADD R5, R7, 0x8 ;  /* 0x0000000807057836 */ /* 0x003fca0000000000 */
[----:B------:R0:W-:Y:S06]  /*5e00*/  BAR.SYNC.DEFER_BLOCKING R5, 0x100 ;  /* 0x000400050000751d */ /* 0x0001ec0000010000 */
        /* <DEDUP_REMOVED lines=27> */
.L_x_1206:
[----:B------:R-:W-:Y:S01]  /*5fc0*/  ULEA UR6, UR47, UR41, 0x3 ;  /* 0x000000292f067291 */ /* 0x000fe2000f8e183f */
[----:B------:R-:W-:-:S05]  /*5fd0*/  IMAD.U32 R5, RZ, RZ, UR50 ;  /* 0x00000032ff057e24 */ /* 0x000fca000f8e00ff */
[----:B------:R-:W-:-:S04]  /*5fe0*/  SHF.L.U32 R5, R5, 0x1f, RZ ;  /* 0x0000001f05057819 */ /* 0x000fc800000006ff */
[----:B------:R0:W1:Y:S01]  /*5ff0*/  SYNCS.PHASECHK.TRANS64.TRYWAIT P2, [UR6+0x28850], R5 ;  /* 0x02885005ff0075a7 */ /* 0x0000620008040146 */
[----:B------:R-:W-:Y:S05]  /*6000*/  @!P0 BRA `(.L_x_1207) ;  /* 0x0000000000048947 */ /* 0x000fea0003800000 */
[----:B------:R-:W-:Y:S01]  /*6010*/  BPT.TRAP 0x1 ;  /* 0x000000040000795c */ /* 0x000fe20000300000 */
.L_x_1207:
[----:B-1----:R-:W-:Y:S05]  /*6020*/  @P2 BRA `(.L_x_1205) ;  /* 0x0000000000082947 */ /* 0x002fea0003800000 */
[----:B------:R-:W1:Y:S02]  /*6030*/  SYNCS.PHASECHK.TRANS64.TRYWAIT P2, [UR6+0x28850], R5 ;  /* 0x02885005ff0075a7 */ /* 0x000e640008040146 */
[----:B-1----:R-:W-:Y:S05]  /*6040*/  @!P2 BRA `(.L_x_1208) ;  /* 0x000001400088a947 */ /* 0x002fea0003800000 */
.L_x_1205:
[----:B------:R-:W-:Y:S01]  /*6050*/  UIADD3 UR6, UR41, 0x400, URZ ;  /* 0x0000040029067890 */ /* 0x000fe2000fffe03f */
[----:B------:R-:W-:Y:S01]  /*6060*/  WARPGROUP.ARRIVE ;  /* 0x00000000000079c5 */ /* 0x000fe20000000000 */
[----:B------:R-:W-:-:S05]  /*6070*/  UMOV UR7, 0x40000040 ;  /* 0x4000004000077882 */ /* 0x000fca0000000000 */
[----:B------:R-:W2:Y:S01]  /*6080*/  S2R R222, SR_TID.X ;  /* 0x0000000000de7919 */ /* 0x000ea20000002100 */
[----:B------:R-:W-:Y:S01]  /*6090*/  USHF.R.U32.HI UR6, URZ, 0x4, UR6 ;  /* 0x000000043f067899 */ /* 0x000fe20008011606 */
[----:B------:R-:W-:Y:S01]  /*60a0*/  PLOP3.LUT P2, PT, PT, PT, UP0, 0x80, 0x0 ;  /* 0x000000000000781c */ /* 0x000fe20003f4f008 */
[----:B------:R-:W-:Y:S01]  /*60b0*/  IMAD.U32 R9, RZ, RZ, UR60 ;  /* 0x0000003cff097e24 */ /* 0x000fe2000f8e00ff */
[----:B------:R-:W-:Y:S01]  /*60c0*/  PLOP3.LUT P3, PT, PT, PT, UP0, 0x80, 0x0 ;  /* 0x000000000000781c */ /* 0x000fe20003f6f008 */
[----:B------:R-:W-:Y:S01]  /*60d0*/  ULOP3.LUT UR6, UR6, 0x3fff, URZ, 0xc0, !UPT ;  /* 0x00003fff06067892 */ /* 0x000fe2000f8ec03f */
[----:B------:R-:W-:Y:S01]  /*60e0*/  FMUL.FTZ R11, R30, UR58 ;  /* 0x0000003a1e0b7c20 */ /* 0x000fe20008410000 */
[----:B------:R-:W-:Y:S01]  /*60f0*/  FMUL.FTZ R30, R51, UR58 ;  /* 0x0000003a331e7c20 */ /* 0x000fe20008410000 */
[----:B------:R-:W-:Y:S01]  /*6100*/  @!P1 LEA R9, R9, UR41, 0x3 ;  /* 0x0000002909099c11 */ /* 0x000fe2000f8e18ff */
[----:B------:R-:W-:Y:S01]  /*6110*/  ULOP3.LUT UR6, UR6, 0x4000000, URZ, 0xfc, !UPT ;  /* 0x0400000006067892 */ /* 0x000fe2000f8efc3f */
[----:B------:R-:W-:Y:S01]  /*6120*/  FMUL.FTZ R13, R31, UR58 ;  /* 0x0000003a1f0d7c20 */ /* 0x000fe20008410000 */
[----:B------:R-:W-:Y:S01]  /*6130*/  FMUL.FTZ R15, R34, UR58 ;  /* 0x0000003a220f7c20 */ /* 0x000fe20008410000 */
[----:B------:R-:W-:Y:S01]  /*6140*/  FMUL.FTZ R51, R52, UR58 ;  /* 0x0000003a34337c20 */ /* 0x000fe20008410000 */
[----:B------:R-:W-:Y:S01]  /*6150*/  ULEA UR10, UR47, UR6, 0xb ;  /* 0x000000062f0a7291 */ /* 0x000fe2000f8e583f */
[----:B------:R-:W-:-:S02]  /*6160*/  @!P1 VIADD R9, R9, 0x28840 ;  /* 0x0002884009099836 */ /* 0x000fc40000000000 */
[----:B------:R-:W-:Y:S01]  /*6170*/  FMUL.FTZ R10, R24, UR58 ;  /* 0x0000003a180a7c20 */ /* 0x000fe20008410000 */
[----:B------:R-:W-:Y:S01]  /*6180*/  FMUL.FTZ R12, R25, UR58 ;  /* 0x0000003a190c7c20 */ /* 0x000fe20008410000 */
[----:B01----:R-:W-:Y:S01]  /*6190*/  FMUL.FTZ R5, R26, UR58 ;  /* 0x0000003a1a057c20 */ /* 0x003fe20008410000 */
[----:B------:R-:W-:Y:S01]  /*61a0*/  FMUL.FTZ R7, R27, UR58 ;  /* 0x0000003a1b077c20 */ /* 0x000fe20008410000 */
[----:B------:R-:W-:Y:S01]  /*61b0*/  FMUL.FTZ R14, R28, UR58 ;  /* 0x0000003a1c0e7c20 */ /* 0x000fe20008410000 */
[----:B------:R-:W-:Y:S01]  /*61c0*/  UMOV UR6, UR10 ;  /* 0x0000000a00067c82 */ /* 0x000fe20008000000 */
[----:B------:R-:W-:Y:S01]  /*61d0*/  FMUL.FTZ R20, R35, UR58 ;  /* 0x0000003a23147c20 */ /* 0x000fe20008410000 */
[----:B------:R-:W-:Y:S01]  /*61e0*/  HGMMA.64x128x16.F32.BF16 R88, R180, gdesc[UR4].tnspB, R88, gsb0 ;  /* 0x41e00004b4587df0 */ /* 0x000fe20008001858 */
[----:B------:R-:W-:Y:S01]  /*61f0*/  UIADD3 UR6, UR10, 0x80, URZ ;  /* 0x000000800a067890 */ /* 0x000fe2000fffe03f */
[----:B------:R-:W-:Y:S01]  /*6200*/  FMUL.FTZ R21, R38, UR58 ;  /* 0x0000003a26157c20 */ /* 0x000fe20008410000 */
[----:B------:R-:W-:Y:S01]  /*6210*/  UMOV UR7, 0x40000040 ;  /* 0x4000004000077882 */ /* 0x000fe20000000000 */
[----:B------:R-:W-:Y:S01]  /*6220*/  FMUL.FTZ R31, R54, UR58 ;  /* 0x0000003a361f7c20 */ /* 0x000fe20008410000 */
[----:B------:R-:W-:Y:S01]  /*6230*/  FMUL.FTZ R52, R56, UR58 ;  /* 0x0000003a38347c20 */ /* 0x000fe20008410000 */
[----:B------:R-:W-:Y:S01]  /*6240*/  FMUL.FTZ R34, R59, UR58 ;  /* 0x0000003a3b227c20 */ /* 0x000fe20008410000 */
[----:B------:R-:W-:Y:S01]  /*6250*/  FMUL.FTZ R24, R39, UR58 ;  /* 0x0000003a27187c20 */ /* 0x000fe20008410000 */
[----:B------:R-:W-:Y:S01]  /*6260*/  FMUL.FTZ R25, R42, UR58 ;  /* 0x0000003a2a197c20 */ /* 0x000fe20008410000 */
[----:B------:R-:W-:Y:S01]  /*6270*/  FMUL.FTZ R26, R43, UR58 ;  /* 0x0000003a2b1a7c20 */ /* 0x000fe20008410000 */
[----:B--2---:R-:W-:Y:S01]  /*6280*/  SHF.R.U32.HI R222, RZ, 0x7, R222 ;  /* 0x00000007ffde7819 */ /* 0x004fe200000116de */
        /* <DEDUP_REMOVED lines=17> */
[----:B------:R-:W-:Y:S01]  /*63a0*/  @!P1 PRMT R9, RZ, 0x654, R9 ;  /* 0x00000654ff099816 */ /* 0x000fe20000000009 */
[----:B------:R-:W-:Y:S01]  /*63b0*/  IMAD.SHL.U32 R67, R3, 0x80, RZ ;  /* 0x0000008003437824 */ /* 0x000fe200078e00ff */
[----:B------:R-:W0:Y:S01]  /*63c0*/  MUFU.TANH R10, R10 ;  /* 0x0000000a000a7308 */ /* 0x000e220000002400 */
[----:B------:R-:W-:-:S07]  /*63d0*/  IMAD.U32 R70, RZ, RZ, UR46 ;  /* 0x0000002eff467e24 */ /* 0x000fce000f8e00ff */
        /* <DEDUP_REMOVED lines=43> */
[----:B------:R-:W0:Y:S01]  /*6690*/  MUFU.TANH R47, R47 ;  /* 0x0000002f002f7308 */ /* 0x000e220000002400 */
[----:B------:R-:W-:Y:S02]  /*66a0*/  WARPGROUP.DEPBAR.LE gsb0, 0x0 ;  /* 0x00008000000079c5 */ /* 0x000fe40000010000 */
[----:B------:R-:W-:-:S06]  /*66b0*/  WARPGROUP.ARRIVE ;  /* 0x00000000000079c5 */ /* 0x000fcc0000000000 */
        /* <DEDUP_REMOVED lines=8> */
[----:B------:R-:W-:-:S03]  /*6740*/  FMUL.FTZ R48, R87, UR58 ;  /* 0x0000003a57307c20 */ /* 0x000fc60008410000 */
[----:B------:R-:W-:Y:S01]  /*6750*/  HGMMA.64x128x16.F32.BF16 R88, R164, gdesc[UR4].tnspB, R88, gsb0 ;  /* 0x41e00004a4587df0 */ /* 0x000fe20008001858 */
[----:B------:R-:W-:Y:S01]  /*6760*/  UIADD3 UR6, UR10, 0x280, URZ ;  /* 0x000002800a067890 */ /* 0x000fe2000fffe03f */
[----:B------:R-:W0:Y:S01]  /*6770*/  MUFU.TANH R168, R168 ;  /* 0x000000a800a87308 */ /* 0x000e220000002400 */
[----:B------:R-:W-:-:S07]  /*6780*/  UMOV UR7, 0x40000040 ;  /* 0x4000004000077882 */ /* 0x000fce0000000000 */
        /* <DEDUP_REMOVED lines=8> */
[----:B------:R-:W-:Y:S01]  /*6810*/  FMUL.FTZ R164, R29, UR58 ;  /* 0x0000003a1da47c20 */ /* 0x000fe20008410000 */
        /* <DEDUP_REMOVED lines=36> */
[----:B------:R-:W-:Y:S02]  /*6a60*/  VIADD R66, R17, UR37 ;  /* 0x0000002511427c36 */ /* 0x000fe40008000000 */
        /* <DEDUP_REMOVED lines=21> */
[----:B------:R-:W-:Y:S01]  /*6bc0*/  @UP0 ULDC UR6, c[0x0][0x44c] ;  /* 0x0001130000060ab9 */ /* 0x000fe20000000800 */
[----:B------:R-:W-:Y:S01]  /*6bd0*/  @UP0 ULDC UR7, c[0x0][0x450] ;  /* 0x0001140000070ab9 */ /* 0x000fe20000000800 */
[----:B------:R-:W-:Y:S01]  /*6be0*/  @P2 IMAD.HI.U32 R8, R66, UR6, RZ ;  /* 0x0000000642082c27 */ /* 0x000fe2000f8e00ff */
[----:B------:R-:W-:-:S04]  /*6bf0*/  PLOP3.LUT P2, PT, PT, PT, UP1, 0x40, 0x0 ;  /* 0x000000000000781c */ /* 0x000fc80003f4e818 */
[----:B------:R-:W-:Y:S02]  /*6c00*/  @P3 SHF.R.U32.HI R66, RZ, UR7, R8 ;  /* 0x00000007ff423c19 */ /* 0x000fe40008011608 */
[----:B------:R-:W-:-:S03]  /*6c10*/  IADD3 R8, -R222, 0xb, RZ ;  /* 0x0000000bde087810 */ /* 0x000fc60007ffe1ff */
[----:B------:R-:W5:Y:S01]  /*6c20*/  SHFL.IDX PT, R68, R66, RZ, 0x1c1f ;  /* 0x001c1fff42447589 */ /* 0x000f6200000e0000 */
[----:B------:R-:W-:Y:S02]  /*6c30*/  WARPGROUP.DEPBAR.LE gsb0, 0x0 ;  /* 0x00008000000079c5 */ /* 0x000fe40000010000 */
[----:B------:R0:W-:Y:S06]  /*6c40*/  BAR.ARV R8, 0x100 ;  /* 0x000400080000751d */ /* 0x0001ec0000002000 */
[----:B------:R1:W-:Y:S02]  /*6c50*/  @!P1 SYNCS.ARRIVE.TRANS64.RED.A1T0 RZ, [R9+URZ], RZ ;  /* 0x000000ff09ff99a7 */ /* 0x0003e4000810043f */
[----:B-1----:R-:W-:-:S04]  /*6c60*/  IADD3 R9, -R16, 0x1, -R67 ;  /* 0x0000000110097810 */ /* 0x002fc80007ffe943 */
[----:B------:R-:W-:-:S05]  /*6c70*/  IADD3 R9, -R70, UR38, R9 ;  /* 0x0000002646097c10 */ /* 0x000fca000fffe109 */
[C---:B------:R-:W-:Y:S02]  /*6c80*/  VIADD R79, R9.reuse, UR57 ;  /* 0x00000039094f7c36 */ /* 0x040fe40008000000 */
[----:B------:R-:W-:Y:S02]  /*6c90*/  VIADD R81, R9, UR54 ;  /* 0x0000003609517c36 */ /* 0x000fe40008000000 */
[--C-:B-----5:R-:W-:Y:S02]  /*6ca0*/  IMAD.IADD R71, R79, 0x1, R68.reuse ;  /* 0x000000014f477824 */ /* 0x120fe400078e0244 */
[----:B------:R-:W-:Y:S01]  /*6cb0*/  IMAD.IADD R75, R81, 0x1, R68 ;  /* 0x00000001514b7824 */ /* 0x000fe200078e0244 */
[----:B0-234-:R-:W-:Y:S06]  /*6cc0*/  @P2 BRA `(.L_x_1209) ;  /* 0x00000000005c2947 */ /* 0x01dfec0003800000 */
[----:B------:R-:W-:Y:S01]  /*6cd0*/  IMAD.U32 R9, RZ, RZ, UR46 ;  /* 0x0000002eff097e24 */ /* 0x000fe2000f8e00ff */
[----:B------:R-:W-:Y:S04]  /*6ce0*/  BSSY B0, `(.L_x_1210) ;  /* 0x0000011000007945 */ /* 0x000fe80003800000 */
[----:B------:R-:W-:-:S04]  /*6cf0*/  IADD3 R68, -R9, UR38, R68 ;  /* 0x0000002609447c10 */ /* 0x000fc8000fffe144 */
        /* <DEDUP_REMOVED lines=10> */
.L_x_1211:
[----:B------:R-:W-:-:S05]  /*6da0*/  IMAD.U32 R70, RZ, RZ, UR56 ;  /* 0x00000038ff467e24 */ /* 0x000fca000f8e00ff */
[----:B------:R-:W-:-:S13]  /*6db0*/  ISETP.NE.AND P2, PT, R70, 0x1, PT ;  /* 0x000000014600780c */ /* 0x000fda0003f45270 */
[----:B------:R-:W0:Y:S02]  /*6dc0*/  @P2 LDC.64 R8, c[0x0][0x9e8] ;  /* 0x00027a00ff082b82 */ /* 0x000e240000000a00 */
[----:B0-----:R-:W-:-:S05]  /*6dd0*/  @P2 IMAD.HI.U32 R8, R68, R8, RZ ;  /* 0x0000000844082227 */ /* 0x001fca00078e00ff */
[----:B------:R-:W-:-:S07]  /*6de0*/  @P2 SHF.R.U32.HI R68, RZ, R9, R8 ;  /* 0x00000009ff442219 */ /* 0x000fce0000011608 */
.L_x_1212:
[----:B------:R-:W-:Y:S05]  /*6df0*/  BSYNC B0 ;  /* 0x0000000000007941 */ /* 0x000fea0003800000 */
.L_x_1210:
[----:B------:R-:W-:-:S04]  /*6e00*/  IMAD R9, R68, R70, -R67 ;  /* 0x0000004644097224 */ /* 0x000fc800078e0a43 */
[----:B------:R-:W-:-:S05]  /*6e10*/  IMAD.IADD R8, R9, 0x1, -R16 ;  /* 0x0000000109087824 */ /* 0x000fca00078e0a10 */
[----:B------:R-:W-:Y:S02]  /*6e20*/  VIADDMNMX R71, R8, R70, R71, PT ;  /* 0x0000004608477246 */ /* 0x000fe40003800147 */
[----:B------:R-:W-:-:S07]  /*6e30*/  VIMNMX R75, R75, R8, !PT ;  /* 0x000000084b4b7248 */ /* 0x000fce0007fe0100 */
.L_x_1209:
[----:B------:R-:W-:Y:S01]  /*6e40*/  ISETP.GT.AND P2, PT, R3, -0x1, PT ;  /* 0xffffffff0300780c */ /* 0x000fe20003f44270 */
[----:B------:R-:W0:Y:S03]  /*6e50*/  SHFL.IDX PT, R8, R66, 0x1, 0x1c1f ;  /* 0x003c1f0042087f89 */ /* 0x000e2600000e0000 */
[C---:B------:R-:W-:Y:S02]  /*6e60*/  ISETP.GT.AND P5, PT, R75.reuse, RZ, P2 ;  /* 0x000000ff4b00720c */ /* 0x040fe400017a4270 */
[----:B------:R-:W-:Y:S02]  /*6e70*/  ISETP.GT.AND P4, PT, R75, 0x1, P2 ;  /* 0x000000014b00780c */ /* 0x000fe40001784270 */
[C---:B------:R-:W-:Y:S02]  /*6e80*/  ISETP.LT.OR P5, PT, R71.reuse, 0x1, P5 ;  /* 0x000000014700780c */ /* 0x040fe40002fa1670 */
[----:B------:R-:W-:-:S02]  /*6e90*/  ISETP.LT.OR P4, PT, R71, 0x2, P4 ;  /* 0x000000024700780c */ /* 0x000fc40002781670 */
[----:B------:R-:W-:Y:S02]  /*6ea0*/  FSEL R80, R10, -INF , !P5 ;  /* 0xff8000000a507808 */ /* 0x000fe40006800000 */
[C---:B------:R-:W-:Y:S02]  /*6eb0*/  ISETP.GT.AND P5, PT, R75.reuse, 0x10, P2 ;  /* 0x000000104b00780c */ /* 0x040fe400017a4270 */
[----:B------:R-:W-:Y:S02]  /*6ec0*/  ISETP.GT.AND P6, PT, R75, 0x8, P2 ;  /* 0x000000084b00780c */ /* 0x000fe400017c4270 */
[----:B------:R-:W-:Y:S02]  /*6ed0*/  ISETP.LT.OR P5, PT, R71, 0x11, P5 ;  /* 0x000000114700780c */ /* 0x000fe40002fa1670 */
[----:B------:R-:W-:Y:S02]  /*6ee0*/  ISETP.GT.AND P3, PT, R75, 0x9, P2 ;  /* 0x000000094b00780c */ /* 0x000fe40001764270 */
[----:B------:R-:W-:-:S02]  /*6ef0*/  FSEL R78, R12, -INF , !P4 ;  /* 0xff8000000c4e7808 */ /* 0x000fc40006000000 */
[----:B------:R-:W-:Y:S01]  /*6f00*/  ISETP.GT.AND P4, PT, R75, 0x11, P2 ;  /* 0x000000114b00780c */ /* 0x000fe20001784270 */
[----:B0-----:R-:W-:Y:S01]  /*6f10*/  IMAD.IADD R66, R79, 0x1, R8 ;  /* 0x000000014f427824 */ /* 0x001fe200078e0208 */
[----:B------:R-:W-:Y:S02]  /*6f20*/  FSEL R74, R165, -INF , !P5 ;  /* 0xff800000a54a7808 */ /* 0x000fe40006800000 */
[----:B------:R-:W-:Y:S02]  /*6f30*/  ISETP.GT.AND P5, PT, R75, 0x20, P2 ;  /* 0x000000204b00780c */ /* 0x000fe400017a4270 */
[C---:B------:R-:W-:Y:S02]  /*6f40*/  ISETP.LT.OR P6, PT, R71.reuse, 0x9, P6 ;  /* 0x000000094700780c */ /* 0x040fe400037c1670 */
[C---:B------:R-:W-:Y:S02]  /*6f50*/  ISETP.LT.OR P3, PT, R71.reuse, 0xa, P3 ;  /* 0x0000000a4700780c */ /* 0x040fe40001f61670 */
[----:B------:R-:W-:-:S02]  /*6f60*/  ISETP.LT.OR P4, PT, R71, 0x12, P4 ;  /* 0x000000124700780c */ /* 0x000fc40002781670 */
[----:B------:R-:W-:Y:S02]  /*6f70*/  ISETP.LT.OR P5, PT, R71, 0x21, P5 ;  /* 0x000000214700780c */ /* 0x000fe40002fa1670 */
[----:B------:R-:W-:Y:S02]  /*6f80*/  FSEL R76, R14, -INF , !P6 ;  /* 0xff8000000e4c7808 */ /* 0x000fe40007000000 */
[----:B------:R-:W-:Y:S02]  /*6f90*/  FSEL R164, R164, -INF , !P3 ;  /* 0xff800000a4a47808 */ /* 0x000fe40005800000 */
[C---:B------:R-:W-:Y:S02]  /*6fa0*/  ISETP.GT.AND P6, PT, R75.reuse, 0x18, P2 ;  /* 0x000000184b00780c */ /* 0x040fe400017c4270 */
[----:B------:R-:W-:Y:S02]  /*6fb0*/  ISETP.GT.AND P3, PT, R75, 0x19, P2 ;  /* 0x000000194b00780c */ /* 0x000fe40001764270 */
[----:B------:R-:W-:-:S02]  /*6fc0*/  FSEL R166, R166, -INF , !P4 ;  /* 0xff800000a6a67808 */ /* 0x000fc40006000000 */
[C---:B------:R-:W-:Y:S02]  /*6fd0*/  ISETP.GT.AND P4, PT, R75.reuse, 0x21, P2 ;  /* 0x000000214b00780c */ /* 0x040fe40001784270 */
        /* <DEDUP_REMOVED lines=11> */
[----:B------:R-:W-:Y:S02]  /*7090*/  ISETP.GT.AND P4, PT, R75, 0x31, P2 ;  /* 0x000000314b00780c */ /* 0x000fe40001784270 */
        /* <DEDUP_REMOVED lines=47> */
[----:B------:R-:W-:Y:S02]  /*7390*/  FSEL R61, R65, -INF , !P5 ;  /* 0xff800000413d7808 */ /* 0x000fe40006800000 */
[----:B------:R-:W-:Y:S02]  /*73a0*/  PLOP3.LUT P5, PT, PT, PT, UP1, 0x40, 0x0 ;  /* 0x000000000000781c */ /* 0x000fe40003fae818 */
[C---:B------:R-:W-:Y:S02]  /*73b0*/  ISETP.LT.OR P6, PT, R71.reuse, 0x69, P6 ;  /* 0x000000694700780c */ /* 0x040fe400037c1670 */
[----:B------:R-:W-:Y:S02]  /*73c0*/  ISETP.LT.OR P3, PT, R71, 0x6a, P3 ;  /* 0x0000006a4700780c */ /* 0x000fe40001f61670 */
[----:B------:R-:W-:Y:S02]  /*73d0*/  FSEL R59, R62, -INF , !P6 ;  /* 0xff8000003e3b7808 */ /* 0x000fe40007000000 */
[----:B------:R-:W-:-:S02]  /*73e0*/  FSEL R60, R63, -INF , !P3 ;  /* 0xff8000003f3c7808 */ /* 0x000fc40005800000 */
[C---:B------:R-:W-:Y:S02]  /*73f0*/  ISETP.GT.AND P4, PT, R75.reuse, 0x71, P2 ;  /* 0x000000714b00780c */ /* 0x040fe40001784270 */
[C---:B------:R-:W-:Y:S02]  /*7400*/  ISETP.GT.AND P6, PT, R75.reuse, 0x78, P2 ;  /* 0x000000784b00780c */ /* 0x040fe400017c4270 */
[----:B------:R-:W-:Y:S02]  /*7410*/  ISETP.GT.AND P3, PT, R75, 0x79, P2 ;  /* 0x000000794b00780c */ /* 0x000fe40001764270 */
[C---:B------:R-:W-:Y:S02]  /*7420*/  ISETP.LT.OR P4, PT, R71.reuse, 0x72, P4 ;  /* 0x000000724700780c */ /* 0x040fe40002781670 */
[C---:B------:R-:W-:Y:S02]  /*7430*/  ISETP.LT.OR P6, PT, R71.reuse, 0x79, P6 ;  /* 0x000000794700780c */ /* 0x040fe400037c1670 */
[----:B------:R-:W-:Y:S01]  /*7440*/  ISETP.LT.OR P3, PT, R71, 0x7a, P3 ;  /* 0x0000007a4700780c */ /* 0x000fe20001f61670 */
[----:B------:R-:W-:Y:S01]  /*7450*/  IMAD.IADD R71, R81, 0x1, R8 ;  /* 0x0000000151477824 */ /* 0x000fe200078e0208 */
[----:B------:R-:W-:-:S02]  /*7460*/  FSEL R64, R64, -INF , !P4 ;  /* 0xff80000040407808 */ /* 0x000fc40006000000 */
[----:B------:R-:W-:Y:S02]  /*7470*/  FSEL R62, R69, -INF , !P6 ;  /* 0xff800000453e7808 */ /* 0x000fe40007000000 */
[----:B------:R-:W-:Y:S01]  /*7480*/  FSEL R63, R73, -INF , !P3 ;  /* 0xff800000493f7808 */ /* 0x000fe20005800000 */
[----:B------:R-:W-:Y:S06]  /*7490*/  @P5 BRA `(.L_x_1213) ;  /* 0x00000000005c5947 */ /* 0x000fec0003800000 */
        /* <DEDUP_REMOVED lines=13> */
.L_x_1215:
[----:B------:R-:W-:-:S05]  /*7570*/  IMAD.U32 R82, RZ, RZ, UR56 ;  /* 0x00000038ff527e24 */ /* 0x000fca000f8e00ff */
[----:B------:R-:W-:-:S13]  /*7580*/  ISETP.NE.AND P3, PT, R82, 0x1, PT ;  /* 0x000000015200780c */ /* 0x000fda0003f65270 */
[----:B------:R-:W0:Y:S02]  /*7590*/  @P3 LDC.64 R8, c[0x0][0x9e8] ;  /* 0x00027a00ff083b82 */ /* 0x000e240000000a00 */
[----:B0-----:R-:W-:-:S05]  /*75a0*/  @P3 IMAD.HI.U32 R8, R65, R8, RZ ;  /* 0x0000000841083227 */ /* 0x001fca00078e00ff */
[----:B------:R-:W-:-:S07]  /*75b0*/  @P3 SHF.R.U32.HI R65, RZ, R9, R8 ;  /* 0x00000009ff413219 */ /* 0x000fce0000011608 */
.L_x_1216:
[----:B------:R-:W-:Y:S05]  /*75c0*/  BSYNC B0 ;  /* 0x0000000000007941 */ /* 0x000fea0003800000 */
.L_x_1214:
[----:B------:R-:W-:-:S04]  /*75d0*/  IMAD R65, R65, R82, -R67 ;  /* 0x0000005241417224 */ /* 0x000fc800078e0a43 */
[----:B------:R-:W-:-:S05]  /*75e0*/  IMAD.IADD R65, R65, 0x1, -R16 ;  /* 0x0000000141417824 */ /* 0x000fca00078e0a10 */
[----:B------:R-:W-:Y:S02]  /*75f0*/  VIADDMNMX R66, R65, R82, R66, PT ;  /* 0x0000005241427246 */ /* 0x000fe40003800142 */
[----:B------:R-:W-:-:S07]  /*7600*/  VIMNMX R71, R71, R65, !PT ;  /* 0x0000004147477248 */ /* 0x000fce0007fe0100 */
.L_x_1213:
[----:B------:R-:W-:Y:S01]  /*7610*/  FMNMX.FTZ R9, R80, R4, !PT ;  /* 0x0000000450097209 */ /* 0x000fe20007810000 */
[----:B------:R-:W-:Y:S01]  /*7620*/  UMOV UR10, UR55 ;  /* 0x00000037000a7c82 */ /* 0x000fe20008000000 */
[----:B------:R-:W-:Y:S01]  /*7630*/  ISETP.GT.AND P5, PT, R71, 0x8, P2 ;  /* 0x000000084700780c */ /* 0x000fe200017a4270 */
[----:B------:R-:W-:Y:S01]  /*7640*/  UMOV UR50, UR59 ;  /* 0x0000003b00327c82 */ /* 0x000fe20008000000 */
[----:B------:R-:W-:Y:S02]  /*7650*/  FMNMX.FTZ R9, R78, R9, !PT ;  /* 0x000000094e097209 */ /* 0x000fe40007810000 */
[----:B------:R-:W-:Y:S02]  /*7660*/  ISETP.LT.OR P5, PT, R66, 0x9, P5 ;  /* 0x000000094200780c */ /* 0x000fe40002fa1670 */
[----:B------:R-:W-:Y:S02]  /*7670*/  FMNMX.FTZ R9, R76, R9, !PT ;  /* 0x000000094c097209 */ /* 0x000fe40007810000 */
[----:B------:R-:W-:-:S02]  /*7680*/  FSEL R11, R11, -INF , !P5 ;  /* 0xff8000000b0b7808 */ /* 0x000fc40006800000 */
[----:B------:R-:W-:Y:S02]  /*7690*/  FMNMX.FTZ R9, R164, R9, !PT ;  /* 0x00000009a4097209 */ /* 0x000fe40007810000 */
[----:B------:R-:W-:Y:S02]  /*76a0*/  ISETP.GT.AND P5, PT, R71, 0x11, P2 ;  /* 0x000000114700780c */ /* 0x000fe400017a4270 */
[----:B------:R-:W-:Y:S02]  /*76b0*/  FMNMX.FTZ R9, R74, R9, !PT ;  /* 0x000000094a097209 */ /* 0x000fe40007810000 */
[----:B------:R-:W-:Y:S02]  /*76c0*/  ISETP.LT.OR P5, PT, R66, 0x12, P5 ;  /* 0x000000124200780c */ /* 0x000fe40002fa1670 */
[----:B------:R-:W-:Y:S02]  /*76d0*/  FMNMX.FTZ R9, R166, R9, !PT ;  /* 0x00000009a6097209 */ /* 0x000fe40007810000 */
[----:B------:R-:W-:-:S02]  /*76e0*/  FSEL R20, R20, -INF , !P5 ;  /* 0xff80000014147808 */ /* 0x000fc40006800000 */
[----:B------:R-:W-:Y:S02]  /*76f0*/  FMNMX.FTZ R9, R68, R9, !PT ;  /* 0x0000000944097209 */ /* 0x000fe40007810000 */
[C---:B------:R-:W-:Y:S02]  /*7700*/  ISETP.GT.AND P5, PT, R71.reuse, 0x20, P2 ;  /* 0x000000204700780c */ /* 0x040fe400017a4270 */
[----:B------:R-:W-:Y:S02]  /*7710*/  FMNMX.FTZ R9, R160, R9, !PT ;  /* 0x00000009a0097209 */ /* 0x000fe40007810000 */
[----:B------:R-:W-:Y:S02]  /*7720*/  ISETP.LT.OR P5, PT, R66, 0x21, P5 ;  /* 0x000000214200780c */ /* 0x000fe40002fa1670 */
[----:B------:R-:W-:Y:S02]  /*7730*/  FMNMX.FTZ R9, R162, R9, !PT ;  /* 0x00000009a2097209 */ /* 0x000fe40007810000 */
[----:B------:R-:W-:-:S02]  /*7740*/  ISETP.GT.AND P4, PT, R71, 0x1, P2 ;  /* 0x000000014700780c */ /* 0x000fc40001784270 */
[----:B------:R-:W-:Y:S02]  /*7750*/  FMNMX.FTZ R9, R72, R9, !PT ;  /* 0x0000000948097209 */ /* 0x000fe40007810000 */
[----:B------:R-:W-:Y:S02]  /*7760*/  ISETP.GT.AND P3, PT, R71, 0x9, P2 ;  /* 0x000000094700780c */ /* 0x000fe40001764270 */
[----:B------:R-:W-:Y:S02]  /*7770*/  FMNMX.FTZ R9, R168, R9, !PT ;  /* 0x00000009a8097209 */ /* 0x000fe40007810000 */
[----:B------:R-:W-:Y:S02]  /*7780*/  FSEL R25, R25, -INF , !P5 ;  /* 0xff80000019197808 */ /* 0x000fe40006800000 */
[----:B------:R-:W-:Y:S02]  /*7790*/  FMNMX.FTZ R8, R70, R9, !PT ;  /* 0x0000000946087209 */ /* 0x000fe40007810000 */
[----:B------:R-:W-:-:S02]  /*77a0*/  ISETP.GT.AND P5, PT, R71, RZ, P2 ;  /* 0x000000ff4700720c */ /* 0x000fc400017a4270 */
[----:B------:R-:W-:Y:S02]  /*77b0*/  FMNMX.FTZ R8, R169, R8, !PT ;  /* 0x00000008a9087209 */ /* 0x000fe40007810000 */
[C---:B------:R-:W-:Y:S02]  /*77c0*/  ISETP.LT.OR P4, PT, R66.reuse, 0x2, P4 ;  /* 0x000000024200780c */ /* 0x040fe40002781670 */
[----:B------:R-:W-:Y:S02]  /*77d0*/  FMNMX.FTZ R8, R49, R8, !PT ;  /* 0x0000000831087209 */ /* 0x000fe40007810000 */
[C---:B------:R-:W-:Y:S02]  /*77e0*/  ISETP.LT.OR P3, PT, R66.reuse, 0xa, P3 ;  /* 0x0000000a4200780c */ /* 0x040fe40001f61670 */
[----:B------:R-:W-:Y:S02]  /*77f0*/  FMNMX.FTZ R9, R51, R8, !PT ;  /* 0x0000000833097209 */ /* 0x000fe40007810000 */
[----:B------:R-:W-:-:S02]  /*7800*/  ISETP.LT.OR P5, PT, R66, 0x1, P5 ;  /* 0x000000014200780c */ /* 0x000fc40002fa1670 */
[----:B------:R-:W-:Y:S02]  /*7810*/  FMNMX.FTZ R9, R50, R9, !PT ;  /* 0x0000000932097209 */ /* 0x000fe40007810000 */
[----:B------:R-:W-:Y:S02]  /*7820*/  FSEL R7, R7, -INF , !P4 ;  /* 0xff80000007077808 */ /* 0x000fe40006000000 */
[----:B------:R-:W-:Y:S02]  /*7830*/  FMNMX.FTZ R9, R10, R9, !PT ;  /* 0x000000090a097209 */ /* 0x000fe40007810000 */
[----:B------:R-:W-:Y:S02]  /*7840*/  FSEL R13, R13, -INF , !P3 ;  /* 0xff8000000d0d7808 */ /* 0x000fe40005800000 */
[----:B------:R-:W-:Y:S02]  /*7850*/  FMNMX.FTZ R9, R52, R9, !PT ;  /* 0x0000000934097209 */ /* 0x000fe40007810000 */
[----:B------:R-:W-:-:S02]  /*7860*/  ISETP.GT.AND P4, PT, R71, 0x10, P2 ;  /* 0x000000104700780c */ /* 0x000fc40001784270 */
[----:B------:R-:W-:Y:S02]  /*7870*/  FMNMX.FTZ R9, R14, R9, !PT ;  /* 0x000000090e097209 */ /* 0x000fe40007810000 */
[----:B------:R-:W-:Y:S02]  /*7880*/  ISETP.GT.AND P3, PT, R71, 0x18, P2 ;  /* 0x000000184700780c */ /* 0x000fe40001764270 */
[----:B------:R-:W-:Y:S02]  /*7890*/  FMNMX.FTZ R8, R12, R9, !PT ;  /* 0x000000090c087209 */ /* 0x000fe40007810000 */
[----:B------:R-:W-:Y:S02]  /*78a0*/  FSEL R73, R5, -INF , !P5 ;  /* 0xff80000005497808 */ /* 0x000fe40006800000 */
[----:B------:R-:W-:Y:S02]  /*78b0*/  FMNMX.FTZ R9, R53, R8, !PT ;  /* 0x0000000835097209 */ /* 0x000fe40007810000 */
[----:B------:R-:W-:-:S02]  /*78c0*/  ISETP.LT.OR P4, PT, R66, 0x11, P4 ;  /* 0x000000114200780c */ /* 0x000fc40002781670 */
[----:B------:R-:W-:Y:S02]  /*78d0*/  FMNMX.FTZ R8, R54, R9, !PT ;  /* 0x0000000936087209 */ /* 0x000fe40007810000 */
[----:B------:R-:W-:Y:S02]  /*78e0*/  ISETP.LT.OR P3, PT, R66, 0x19, P3 ;  /* 0x000000194200780c */ /* 0x000fe40001f61670 */
[----:B------:R-:W-:Y:S02]  /*78f0*/  FMNMX.FTZ R9, R55, R8, !PT ;  /* 0x0000000837097209 */ /* 0x000fe40007810000 */
[----:B------:R-:W-:Y:S02]  /*7900*/  FSEL R15, R15, -INF , !P4 ;  /* 0xff8000000f0f7808 */ /* 0x000fe40006000000 */
[----:B------:R-:W-:Y:S02]  /*7910*/  FMNMX.FTZ R8, R56, R9, !PT ;  /* 0x0000000938087209 */ /* 0x000fe40007810000 */
[----:B------:R-:W-:-:S02]  /*7920*/  FSEL R21, R21, -INF , !P3 ;  /* 0xff80000015157808 */ /* 0x000fc40005800000 */
        /* <DEDUP_REMOVED lines=13> */
[----:B------:R-:W-:Y:S02]  /*7a00*/  ISETP.GT.AND P4, PT, R71, 0x28, P2 ;  /* 0x000000284700780c */ /* 0x000fe40001784270 */
[----:B------:R-:W-:Y:S02]  /*7a10*/  FMNMX.FTZ R9, R63, R8, !PT ;  /* 0x000000083f097209 */ /* 0x000fe40007810000 */
[----:B------:R-:W-:Y:S02]  /*7a20*/  ISETP.GT.AND P3, PT, R71, 0x29, P2 ;  /* 0x000000294700780c */ /* 0x000fe40001764270 */
[C---:B------:R-:W-:Y:S01]  /*7a30*/  ISETP.LT.OR P4, PT, R66.reuse, 0x29, P4 ;  /* 0x000000294200780c */ /* 0x040fe20002781670 */
[----:B------:R-:W0:Y:S01]  /*7a40*/  SHFL.BFLY PT, R8, R9, 0x2, 0x1f ;  /* 0x0c401f0009087f89 */ /* 0x000e2200000e0000 */
[----:B------:R-:W-:-:S02]  /*7a50*/  ISETP.LT.OR P5, PT, R66, 0x2a, P3 ;  /* 0x0000002a4200780c */ /* 0x000fc40001fa1670 */
[----:B------:R-:W-:Y:S02]  /*7a60*/  ISETP.GT.AND P3, PT, R71, 0x31, P2 ;  /* 0x000000314700780c */ /* 0x000fe40001764270 */
[----:B------:R-:W-:Y:S02]  /*7a70*/  FSEL R27, R27, -INF , !P4 ;  /* 0xff8000001b1b7808 */ /* 0x000fe40006000000 */
[----:B------:R-:W-:Y:S02]  /*7a80*/  ISETP.GT.AND P4, PT, R71, 0x30, P2 ;  /* 0x000000304700780c */ /* 0x000fe40001784270 */
[C---:B------:R-:W-:Y:S02]  /*7a90*/  ISETP.LT.OR P3, PT, R66.reuse, 0x32, P3 ;  /* 0x000000324200780c */ /* 0x040fe40001f61670 */
[----:B------:R-:W-:Y:S02]  /*7aa0*/  ISETP.LT.OR P4, PT, R66, 0x31, P4 ;  /* 0x000000314200780c */ /* 0x000fe40002781670 */
[----:B------:R-:W-:-:S02]  /*7ab0*/  FSEL R30, R30, -INF , !P3 ;  /* 0xff8000001e1e7808 */ /* 0x000fc40005800000 */
[----:B------:R-:W-:Y:S02]  /*7ac0*/  ISETP.GT.AND P3, PT, R71, 0x40, P2 ;  /* 0x000000404700780c */ /* 0x000fe40001764270 */
[----:B------:R-:W-:Y:S02]  /*7ad0*/  FSEL R29, R29, -INF , !P4 ;  /* 0xff8000001d1d7808 */ /* 0x000fe40006000000 */
[----:B------:R-:W-:Y:S02]  /*7ae0*/  ISETP.GT.AND P4, PT, R71, 0x39, P2 ;  /* 0x000000394700780c */ /* 0x000fe40001784270 */
[C---:B------:R-:W-:Y:S02]  /*7af0*/  ISETP.LT.OR P3, PT, R66.reuse, 0x41, P3 ;  /* 0x000000414200780c */ /* 0x040fe40001f61670 */
[----:B------:R-:W-:Y:S02]  /*7b00*/  ISETP.LT.OR P4, PT, R66, 0x3a, P4 ;  /* 0x0000003a4200780c */ /* 0x000fe40002781670 */
[----:B0-----:R-:W-:-:S02]  /*7b10*/  FMNMX.FTZ R65, R9, R8, !PT ;  /* 0x0000000809417209 */ /* 0x001fc40007810000 */
[----:B------:R-:W-:Y:S02]  /*7b20*/  FSEL R28, R28, -INF , !P5 ;  /* 0xff8000001c1c7808 */ /* 0x000fe40006800000 */
[C---:B------:R-:W-:Y:S01]  /*7b30*/  ISETP.GT.AND P5, PT, R71.reuse, 0x38, P2 ;  /* 0x000000384700780c */ /* 0x040fe200017a4270 */
[----:B------:R-:W0:Y:S01]  /*7b40*/  SHFL.BFLY PT, R8, R65, 0x1, 0x1f ;  /* 0x0c201f0041087f89 */ /* 0x000e2200000e0000 */
[----:B------:R-:W-:Y:S02]  /*7b50*/  FSEL R32, R32, -INF , !P4 ;  /* 0xff80000020207808 */ /* 0x000fe40006000000 */
[----:B------:R-:W-:Y:S02]  /*7b60*/  ISETP.GT.AND P4, PT, R71, 0x48, P2 ;  /* 0x000000484700780c */ /* 0x000fe40001784270 */
[C---:B------:R-:W-:Y:S02]  /*7b70*/  ISETP.LT.OR P5, PT, R66.reuse, 0x39, P5 ;  /* 0x000000394200780c */ /* 0x040fe40002fa1670 */
[----:B------:R-:W-:-:S02]  /*7b80*/  ISETP.LT.OR P4, PT, R66, 0x49, P4 ;  /* 0x000000494200780c */ /* 0x000fc40002781670 */
[----:B0-----:R-:W-:-:S04]  /*7b90*/  FMNMX.FTZ R8, R65, R8, !PT ;  /* 0x0000000841087209 */ /* 0x001fc80007810000 */
[C---:B------:R-:W-:Y:S01]  /*7ba0*/  FSETP.NEU.FTZ.AND P6, PT, R8.reuse, -INF , PT ;  /* 0xff8000000800780b */ /* 0x040fe20003fdd000 */
[----:B------:R-:W-:-:S05]  /*7bb0*/  FMUL.FTZ R67, R8, UR10 ;  /* 0x0000000a08437c20 */ /* 0x000fca0008410000 */
[----:B------:R-:W-:-:S05]  /*7bc0*/  FSEL R9, R67, RZ, P6 ;  /* 0x000000ff43097208 */ /* 0x000fca0003000000 */
[--C-:B------:R-:W-:Y:S01]  /*7bd0*/  FFMA.FTZ R176, R74, UR10, -R9.reuse ;  /* 0x0000000a4ab07c23 */ /* 0x100fe20008010809 */
[----:B------:R-:W-:Y:S01]  /*7be0*/  FMNMX.FTZ R74, R73, R6, !PT ;  /* 0x00000006494a7209 */ /* 0x000fe20007810000 */
[--C-:B------:R-:W-:Y:S01]  /*7bf0*/  FFMA.FTZ R178, R68, UR10, -R9.reuse ;  /* 0x0000000a44b27c23 */ /* 0x100fe20008010809 */
[----:B------:R-:W-:Y:S01]  /*7c00*/  FSEL R68, R31, -INF , !P5 ;  /* 0xff8000001f447808 */ /* 0x000fe20006800000 */
[--C-:B------:R-:W-:Y:S01]  /*7c10*/  FFMA.FTZ R182, R76, UR10, -R9.reuse ;  /* 0x0000000a4cb67c23 */ /* 0x100fe20008010809 */
[----:B------:R-:W-:Y:S01]  /*7c20*/  FMNMX.FTZ R74, R7, R74, !PT ;  /* 0x0000004a074a7209 */ /* 0x000fe20007810000 */
[--C-:B------:R-:W-:Y:S01]  /*7c30*/  FFMA.FTZ R76, R70, UR10, -R9.reuse ;  /* 0x0000000a464c7c23 */ /* 0x100fe20008010809 */
[----:B------:R-:W-:Y:S01]  /*7c40*/  ISETP.GT.AND P5, PT, R71, 0x41, P2 ;  /* 0x000000414700780c */ /* 0x000fe200017a4270 */
[--C-:B------:R-:W-:Y:S01]  /*7c50*/  FFMA.FTZ R170, R51, UR10, -R9.reuse ;  /* 0x0000000a33aa7c23 */ /* 0x100fe20008010809 */
[----:B------:R-:W-:Y:S01]  /*7c60*/  FMNMX.FTZ R74, R11, R74, !PT ;  /* 0x0000004a0b4a7209 */ /* 0x000fe20007810000 */
[--C-:B------:R-:W-:Y:S01]  /*7c70*/  FFMA.FTZ R67, R164, UR10, -R9.reuse ;  /* 0x0000000aa4437c23 */ /* 0x100fe20008010809 */
[----:B------:R-:W-:Y:S01]  /*7c80*/  ISETP.LT.OR P5, PT, R66, 0x42, P5 ;  /* 0x000000424200780c */ /* 0x000fe20002fa1670 */
        /* <DEDUP_REMOVED lines=14> */
[----:B------:R0:W-:Y:S01]  /*7d70*/  MUFU.EX2 R31, R160 ;  /* 0x000000a0001f7308 */ /* 0x0001e20000000800 */
[----:B------:R-:W-:Y:S01]  /*7d80*/  FSEL R70, R37, -INF , !P5 ;  /* 0xff80000025467808 */ /* 0x000fe20006800000 */
        /* <DEDUP_REMOVED lines=8> */
[--C-:B0-----:R-:W-:Y:S01]  /*7e10*/  FFMA.FTZ R160, R53, UR10, -R9.reuse ;  /* 0x0000000a35a07c23 */ /* 0x101fe20008010809 */
[----:B------:R-:W-:Y:S01]  /*7e20*/  FMNMX.FTZ R72, R26, R75, !PT ;  /* 0x0000004b1a487209 */ /* 0x000fe20007810000 */
[--C-:B------:R-:W-:Y:S01]  /*7e30*/  FFMA.FTZ R156, R57, UR10, -R9.reuse ;  /* 0x0000000a399c7c23 */ /* 0x100fe20008010809 */
[----:B------:R-:W-:Y:S01]  /*7e40*/  ISETP.LT.OR P3, PT, R66, 0x4a, P3 ;  /* 0x0000004a4200780c */ /* 0x000fe20001f61670 */
[----:B------:R-:W-:Y:S01]  /*7e50*/  MUFU.EX2 R65, R65 ;  /* 0x0000004100417308 */ /* 0x000fe20000000800 */
        /* <DEDUP_REMOVED lines=17> */
[----:B------:R-:W-:Y:S01]  /*7f70*/  FFMA.FTZ R63, R63, UR10, -R9 ;  /* 0x0000000a3f3f7c23 */ /* 0x000fe20008010809 */
[----:B------:R-:W-:Y:S01]  /*7f80*/  ISETP.LT.OR P4, PT, R66, 0x52, P4 ;  /* 0x000000524200780c */ /* 0x000fe20002781670 */
[----:B------:R-:W-:Y:S01]  /*7f90*/  MUFU.EX2 R180, R180 ;  /* 0x000000b400b47308 */ /* 0x000fe20000000800 */
[----:B------:R-:W-:-:S02]  /*7fa0*/  FMNMX.FTZ R74, R32, R75, !PT ;  /* 0x0000004b204a7209 */ /* 0x000fc40007810000 */
[----:B------:R-:W-:Y:S02]  /*7fb0*/  FSEL R38, R38, -INF , !P4 ;  /* 0xff80000026267808 */ /* 0x000fe40006000000 */
[----:B------:R-:W-:Y:S01]  /*7fc0*/  FMNMX.FTZ R37, R69, R74, !PT ;  /* 0x0000004a45257209 */ /* 0x000fe20007810000 */
[----:B------:R-:W-:Y:S01]  /*7fd0*/  FFMA.FTZ R74, R49, UR10, -R9 ;  /* 0x0000000a314a7c23 */ /* 0x000fe20008010809 */
[----:B------:R-:W-:Y:S01]  /*7fe0*/  ISETP.LT.OR P3, PT, R66, 0x59, P3 ;  /* 0x000000594200780c */ /* 0x000fe20001f61670 */
[----:B------:R-:W-:Y:S01]  /*7ff0*/  MUFU.EX2 R182, R182 ;  /* 0x000000b600b67308 */ /* 0x000fe20000000800 */
[----:B------:R-:W-:Y:S02]  /*8000*/  FMNMX.FTZ R75, R34, R37, !PT ;  /* 0x00000025224b7209 */ /* 0x000fe40007810000 */
[----:B------:R-:W-:Y:S02]  /*8010*/  ISETP.GT.AND P4, PT, R71, 0x60, P2 ;  /* 0x000000604700780c */ /* 0x000fe40001784270 */
[----:B------:R-:W-:-:S02]  /*8020*/  FMNMX.FTZ R75, R72, R75, !PT ;  /* 0x0000004b484b7209 */ /* 0x000fc40007810000 */
[----:B------:R-:W-:Y:S01]  /*8030*/  ISETP.GT.AND P5, PT, R71, 0x59, P2 ;  /* 0x000000594700780c */ /* 0x000fe200017a4270 */
[----:B------:R-:W-:Y:S01]  /*8040*/  MUFU.EX2 R67, R67 ;  /* 0x0000004300437308 */ /* 0x000fe20000000800 */
[----:B------:R-:W-:Y:S02]  /*8050*/  FMNMX.FTZ R75, R36, R75, !PT ;  /* 0x0000004b244b7209 */ /* 0x000fe40007810000 */
[----:B------:R-:W-:Y:S01]  /*8060*/  FSEL R49, R39, -INF , !P3 ;  /* 0xff80000027317808 */ /* 0x000fe20005800000 */
[----:B------:R-:W-:Y:S01]  /*8070*/  FFMA.FTZ R39, R50, UR10, -R9 ;  /* 0x0000000a32277c23 */ /* 0x000fe20008010809 */
[----:B------:R-:W-:Y:S02]  /*8080*/  FMNMX.FTZ R75, R70, R75, !PT ;  /* 0x0000004b464b7209 */ /* 0x000fe40007810000 */
[C---:B------:R-:W-:Y:S01]  /*8090*/  ISETP.LT.OR P4, PT, R66.reuse, 0x61, P4 ;  /* 0x000000614200780c */ /* 0x040fe20002781670 */
[----:B------:R-:W-:Y:S01]  /*80a0*/  MUFU.EX2 R176, R176 ;  /* 0x000000b000b07308 */ /* 0x000fe20000000800 */
[----:B------:R-:W-:-:S02]  /*80b0*/  ISETP.LT.OR P5, PT, R66, 0x5a, P5 ;  /* 0x0000005a4200780c */ /* 0x000fc40002fa1670 */
[----:B------:R-:W-:Y:S02]  /*80c0*/  FMNMX.FTZ R50, R38, R75, !PT ;  /* 0x0000004b26327209 */ /* 0x000fe40007810000 */
[----:B------:R-:W-:Y:S02]  /*80d0*/  FSEL R51, R41, -INF , !P4 ;  /* 0xff80000029337808 */ /* 0x000fe40006000000 */
[----:B------:R-:W-:Y:S01]  /*80e0*/  ISETP.GT.AND P3, PT, R71, 0x61, P2 ;  /* 0x000000614700780c */ /* 0x000fe20001764270 */
[----:B------:R-:W-:Y:S01]  /*80f0*/  MUFU.EX2 R5, R5 ;  /* 0x0000000500057308 */ /* 0x000fe20000000800 */
[----:B------:R-:W-:Y:S02]  /*8100*/  FSEL R40, R40, -INF , !P5 ;  /* 0xff80000028287808 */ /* 0x000fe40006800000 */
[----:B------:R-:W-:Y:S02]  /*8110*/  FMNMX.FTZ R41, R49, R50, !PT ;  /* 0x0000003231297209 */ /* 0x000fe40007810000 */
[----:B------:R-:W-:-:S02]  /*8120*/  ISETP.GT.AND P5, PT, R71, 0x68, P2 ;  /* 0x000000684700780c */ /* 0x000fc400017a4270 */
[----:B------:R-:W-:Y:S01]  /*8130*/  ISETP.LT.OR P3, PT, R66, 0x62, P3 ;  /* 0x000000624200780c */ /* 0x000fe20001f61670 */
[----:B------:R-:W-:Y:S01]  /*8140*/  MUFU.EX2 R178, R178 ;  /* 0x000000b200b27308 */ /* 0x000fe20000000800 */
[----:B------:R-:W-:Y:S02]  /*8150*/  FMNMX.FTZ R50, R40, R41, !PT ;  /* 0x0000002928327209 */ /* 0x000fe40007810000 */
[----:B------:R-:W-:Y:S02]  /*8160*/  ISETP.LT.OR P5, PT, R66, 0x69, P5 ;  /* 0x000000694200780c */ /* 0x000fe40002fa1670 */
[----:B------:R-:W-:Y:S02]  /*8170*/  ISETP.GT.AND P4, PT, R71, 0x69, P2 ;  /* 0x000000694700780c */ /* 0x000fe40001784270 */
[----:B------:R-:W-:Y:S01]  /*8180*/  FSEL R42, R42, -INF , !P3 ;  /* 0xff8000002a2a7808 */ /* 0x000fe20005800000 */
[----:B------:R-:W-:Y:S01]  /*8190*/  MUFU.EX2 R172, R172 ;  /* 0x000000ac00ac7308 */ /* 0x000fe20000000800 */
[----:B------:R-:W-:-:S02]  /*81a0*/  FMNMX.FTZ R41, R51, R50, !PT ;  /* 0x0000003233297209 */ /* 0x000fc40007810000 */
[----:B------:R-:W-:Y:S02]  /*81b0*/  FSEL R10, R43, -INF , !P5 ;  /* 0xff8000002b0a7808 */ /* 0x000fe40006800000 */
[C---:B------:R-:W-:Y:S02]  /*81c0*/  ISETP.GT.AND P3, PT, R71.reuse, 0x70, P2 ;  /* 0x000000704700780c */ /* 0x040fe40001764270 */
[----:B------:R-:W-:Y:S01]  /*81d0*/  ISETP.LT.OR P4, PT, R66, 0x6a, P4 ;  /* 0x0000006a4200780c */ /* 0x000fe20002781670 */
[----:B------:R-:W-:Y:S01]  /*81e0*/  MUFU.EX2 R33, R33 ;  /* 0x0000002100217308 */ /* 0x000fe20000000800 */
[----:B------:R-:W-:Y:S02]  /*81f0*/  FMNMX.FTZ R43, R42, R41, !PT ;  /* 0x000000292a2b7209 */ /* 0x000fe40007810000 */
[----:B------:R-:W-:Y:S02]  /*8200*/  ISETP.GT.AND P5, PT, R71, 0x71, P2 ;  /* 0x000000714700780c */ /* 0x000fe400017a4270 */
[----:B------:R-:W-:-:S02]  /*8210*/  FSEL R44, R44, -INF , !P4 ;  /* 0xff8000002c2c7808 */ /* 0x000fc40006000000 */
[----:B------:R-:W-:Y:S01]  /*8220*/  ISETP.LT.OR P3, PT, R66, 0x71, P3 ;  /* 0x000000714200780c */ /* 0x000fe20001f61670 */
[----:B------:R-:W-:Y:S01]  /*8230*/  MUFU.EX2 R174, R174 ;  /* 0x000000ae00ae7308 */ /* 0x000fe20000000800 */
[----:B------:R-:W-:Y:S02]  /*8240*/  FMNMX.FTZ R43, R10, R43, !PT ;  /* 0x0000002b0a2b7209 */ /* 0x000fe40007810000 */
[----:B------:R-:W-:Y:S02]  /*8250*/  ISETP.GT.AND P4, PT, R71, 0x78, P2 ;  /* 0x000000784700780c */ /* 0x000fe40001784270 */
[----:B------:R-:W-:Y:S02]  /*8260*/  ISETP.LT.OR P5, PT, R66, 0x72, P5 ;  /* 0x000000724200780c */ /* 0x000fe40002fa1670 */
[----:B------:R-:W-:Y:S01]  /*8270*/  FSEL R50, R45, -INF , !P3 ;  /* 0xff8000002d327808 */ /* 0x000fe20005800000 */
[----:B------:R-:W-:Y:S01]  /*8280*/  MUFU.EX2 R35, R76 ;  /* 0x0000004c00237308 */ /* 0x000fe20000000800 */
[----:B------:R-:W-:-:S02]  /*8290*/  FMNMX.FTZ R43, R44, R43, !PT ;  /* 0x0000002b2c2b7209 */ /* 0x000fc40007810000 */
[----:B------:R-:W-:Y:S02]  /*82a0*/  ISETP.GT.AND P2, PT, R71, 0x79, P2 ;  /* 0x000000794700780c */ /* 0x000fe40001744270 */
[----:B------:R-:W-:Y:S02]  /*82b0*/  ISETP.LT.OR P4, PT, R66, 0x79, P4 ;  /* 0x000000794200780c */ /* 0x000fe40002781670 */
[----:B------:R-:W-:Y:S01]  /*82c0*/  FSEL R46, R46, -INF , !P5 ;  /* 0xff8000002e2e7808 */ /* 0x000fe20006800000 */
[----:B------:R-:W-:Y:S01]  /*82d0*/  MUFU.EX2 R168, R168 ;  /* 0x000000a800a87308 */ /* 0x000fe20000000800 */
[----:B------:R-:W-:Y:S02]  /*82e0*/  FMNMX.FTZ R43, R50, R43, !PT ;  /* 0x0000002b322b7209 */ /* 0x000fe40007810000 */
[----:B------:R-:W-:Y:S02]  /*82f0*/  ISETP.LT.OR P2, PT, R66, 0x7a, P2 ;  /* 0x0000007a4200780c */ /* 0x000fe40001741670 */
[----:B------:R-:W-:Y:S01]  /*8300*/  FSEL R14, R47, -INF , !P4 ;  /* 0xff8000002f0e7808 */ /* 0x000fe20006000000 */
[----:B------:R-:W-:Y:S01]  /*8310*/  FFMA.FTZ R47, R12, UR10, -R9 ;  /* 0x0000000a0c2f7c23 */ /* 0x000fe20008010809 */
[----:B------:R-:W-:Y:S01]  /*8320*/  FMNMX.FTZ R45, R46, R43, !PT ;  /* 0x0000002b2e2d7209 */ /* 0x000fe20007810000 */
[----:B------:R-:W-:Y:S01]  /*8330*/  MUFU.EX2 R37, R74 ;  /* 0x0000004a00257308 */ /* 0x000fe20000000800 */
[----:B------:R-:W-:-:S02]  /*8340*/  FSEL R48, R48, -INF , !P2 ;  /* 0xff80000030307808 */ /* 0x000fc40005000000 */
[----:B------:R-:W-:Y:S02]  /*8350*/  FMNMX.FTZ R45, R14, R45, !PT ;  /* 0x0000002d0e2d7209 */ /* 0x000fe40007810000 */
[----:B------:R-:W-:Y:S02]  /*8360*/  FSEL R59, R8, RZ, P6 ;  /* 0x000000ff083b7208 */ /* 0x000fe40003000000 */
[----:B------:R-:W-:Y:S01]  /*8370*/  FMNMX.FTZ R12, R48, R45, !PT ;  /* 0x0000002d300c7209 */ /* 0x000fe20007810000 */
[----:B------:R-:W-:Y:S01]  /*8380*/  FFMA.FTZ R45, R54, UR10, -R9 ;  /* 0x0000000a362d7c23 */ /* 0x000fe20008010809 */
[----:B------:R-:W-:Y:S01]  /*8390*/  MUFU.EX2 R170, R170 ;  /* 0x000000aa00aa7308 */ /* 0x000fe20000000800 */
[----:B------:R-:W-:Y:S02]  /*83a0*/  FADD.FTZ R4, -R59, R4 ;  /* 0x000000043b047221 */ /* 0x000fe40000010100 */
[----:B------:R-:W0:Y:S02]  /*83b0*/  SHFL.BFLY PT, R71, R12, 0x2, 0x1f ;  /* 0x0c401f000c477f89 */ /* 0x000e2400000e0000 */
[----:B------:R-:W-:-:S03]  /*83c0*/  FMUL.FTZ R4, R4, UR10 ;  /* 0x0000000a04047c20 */ /* 0x000fc60008410000 */
[----:B------:R-:W-:Y:S08]  /*83d0*/  MUFU.EX2 R39, R39 ;  /* 0x0000002700277308 */ /* 0x000ff00000000800 */
[----:B------:R-:W1:Y:S08]  /*83e0*/  MUFU.EX2 R4, R4 ;  /* 0x0000000400047308 */ /* 0x000e700000000800 */
[----:B------:R-:W2:Y:S01]  /*83f0*/  MUFU.EX2 R164, R164 ;  /* 0x000000a400a47308 */ /* 0x000ea20000000800 */
[----:B0-----:R-:W-:-:S05]  /*8400*/  FMNMX.FTZ R71, R12, R71, !PT ;  /* 0x000000470c477209 */ /* 0x001fca0007810000 */
[----:B------:R-:W0:Y:S02]  /*8410*/  SHFL.BFLY PT, R12, R71, 0x1, 0x1f ;  /* 0x0c201f00470c7f89 */ /* 0x000e2400000e0000 */
[----:B------:R3:W4:Y:S01]  /*8420*/  MUFU.EX2 R41, R52 ;  /* 0x0000003400297308 */ /* 0x0007220000000800 */
[-C--:B-1----:R-:W-:Y:S01]  /*8430*/  FMUL.FTZ R88, R88, R4.reuse ;  /* 0x0000000458587220 */ /* 0x082fe20000410000 */
[-C--:B------:R-:W-:Y:S01]  /*8440*/  FMUL.FTZ R89, R89, R4.reuse ;  /* 0x0000000459597220 */ /* 0x080fe20000410000 */
[-C--:B------:R-:W-:Y:S01]  /*8450*/  FMUL.FTZ R92, R92, R4.reuse ;  /* 0x000000045c5c7220 */ /* 0x080fe20000410000 */
[-C--:B------:R-:W-:Y:S01]  /*8460*/  FMUL.FTZ R93, R93, R4.reuse ;  /* 0x000000045d5d7220 */ /* 0x080fe20000410000 */
[-C--:B------:R-:W-:Y:S01]  /*8470*/  FMUL.FTZ R96, R96, R4.reuse ;  /* 0x0000000460607220 */ /* 0x080fe20000410000 */
[-C--:B------:R-:W-:Y:S01]  /*8480*/  FMUL.FTZ R97, R97, R4.reuse ;  /* 0x0000000461617220 */ /* 0x080fe20000410000 */
[-C--:B------:R-:W-:Y:S01]  /*8490*/  FMUL.FTZ R100, R100, R4.reuse ;  /* 0x0000000464647220 */ /* 0x080fe20000410000 */
[----:B------:R-:W1:Y:S01]  /*84a0*/  MUFU.EX2 R166, R166 ;  /* 0x000000a600a67308 */ /* 0x000e620000000800 */
[-C--:B------:R-:W-:Y:S01]  /*84b0*/  FMUL.FTZ R101, R101, R4.reuse ;  /* 0x0000000465657220 */ /* 0x080fe20000410000 */
[-C--:B------:R-:W-:Y:S01]  /*84c0*/  FMUL.FTZ R104, R104, R4.reuse ;  /* 0x0000000468687220 */ /* 0x080fe20000410000 */
[-C--:B------:R-:W-:Y:S01]  /*84d0*/  FMUL.FTZ R105, R105, R4.reuse ;  /* 0x0000000469697220 */ /* 0x080fe20000410000 */
[-C--:B------:R-:W-:Y:S01]  /*84e0*/  FMUL.FTZ R108, R108, R4.reuse ;  /* 0x000000046c6c7220 */ /* 0x080fe20000410000 */
[-C--:B------:R-:W-:Y:S01]  /*84f0*/  FMUL.FTZ R109, R109, R4.reuse ;  /* 0x000000046d6d7220 */ /* 0x080fe20000410000 */
[-C--:B------:R-:W-:Y:S01]  /*8500*/  FMUL.FTZ R112, R112, R4.reuse ;  /* 0x0000000470707220 */ /* 0x080fe20000410000 */
[-C--:B------:R-:W-:Y:S01]  /*8510*/  FMUL.FTZ R113, R113, R4.reuse ;  /* 0x0000000471717220 */ /* 0x080fe20000410000 */
[----:B------:R-:W5:Y:S01]  /*8520*/  MUFU.EX2 R43, R47 ;  /* 0x0000002f002b7308 */ /* 0x000f620000000800 */
[-C--:B------:R-:W-:Y:S01]  /*8530*/  FMUL.FTZ R116, R116, R4.reuse ;  /* 0x0000000474747220 */ /* 0x080fe20000410000 */
[-C--:B------:R-:W-:Y:S01]  /*8540*/  FMUL.FTZ R117, R117, R4.reuse ;  /* 0x0000000475757220 */ /* 0x080fe20000410000 */
[-C--:B------:R-:W-:Y:S01]  /*8550*/  FMUL.FTZ R120, R120, R4.reuse ;  /* 0x0000000478787220 */ /* 0x080fe20000410000 */
[-C--:B------:R-:W-:Y:S01]  /*8560*/  FMUL.FTZ R121, R121, R4.reuse ;  /* 0x0000000479797220 */ /* 0x080fe20000410000 */
[-C--:B------:R-:W-:Y:S01]  /*8570*/  FMUL.FTZ R124, R124, R4.reuse ;  /* 0x000000047c7c7220 */ /* 0x080fe20000410000 */
[----:B------:R-:W-:Y:S01]  /*8580*/  FMUL.FTZ R125, R125, R4 ;  /* 0x000000047d7d7220 */ /* 0x000fe20000410000 */
[----:B0-----:R-:W-:Y:S01]  /*8590*/  FMNMX.FTZ R9, R71, R12, !PT ;  /* 0x0000000c47097209 */ /* 0x001fe20007810000 */
[----:B------:R-:W-:Y:S01]  /*85a0*/  MUFU.EX2 R160, R160 ;  /* 0x000000a000a07308 */ /* 0x000fe20000000800 */
[-C--:B------:R-:W-:Y:S01]  /*85b0*/  FMUL.FTZ R128, R128, R4.reuse ;  /* 0x0000000480807220 */ /* 0x080fe20000410000 */
[-C--:B------:R-:W-:Y:S01]  /*85c0*/  FMUL.FTZ R129, R129, R4.reuse ;  /* 0x0000000481817220 */ /* 0x080fe20000410000 */
[C---:B------:R-:W-:Y:S01]  /*85d0*/  FSETP.NEU.FTZ.AND P2, PT, R9.reuse, -INF , PT ;  /* 0xff8000000900780b */ /* 0x040fe20003f5d000 */
[----:B------:R-:W-:Y:S01]  /*85e0*/  FMUL.FTZ R61, R9, UR10 ;  /* 0x0000000a093d7c20 */ /* 0x000fe20008410000 */
[-C--:B------:R-:W-:Y:S01]  /*85f0*/  FMUL.FTZ R132, R132, R4.reuse ;  /* 0x0000000484847220 */ /* 0x080fe20000410000 */
[-C--:B------:R-:W-:Y:S01]  /*8600*/  FMUL.FTZ R133, R133, R4.reuse ;  /* 0x0000000485857220 */ /* 0x080fe20000410000 */
[-C--:B------:R-:W-:Y:S01]  /*8610*/  FMUL.FTZ R136, R136, R4.reuse ;  /* 0x0000000488887220 */ /* 0x080fe20000410000 */
[----:B------:R-:W-:Y:S01]  /*8620*/  MUFU.EX2 R45, R45 ;  /* 0x0000002d002d7308 */ /* 0x000fe20000000800 */
[----:B------:R-:W-:Y:S01]  /*8630*/  FSEL R61, R61, RZ, P2 ;  /* 0x000000ff3d3d7208 */ /* 0x000fe20001000000 */
[-C--:B------:R-:W-:Y:S01]  /*8640*/  FMUL.FTZ R137, R137, R4.reuse ;  /* 0x0000000489897220 */ /* 0x080fe20000410000 */
[-C--:B------:R-:W-:Y:S01]  /*8650*/  FMUL.FTZ R140, R140, R4.reuse ;  /* 0x000000048c8c7220 */ /* 0x080fe20000410000 */
[-C--:B------:R-:W-:Y:S01]  /*8660*/  FMUL.FTZ R141, R141, R4.reuse ;  /* 0x000000048d8d7220 */ /* 0x080fe20000410000 */
[----:B------:R-:W-:Y:S01]  /*8670*/  FMUL.FTZ R144, R144, R4 ;  /* 0x0000000490907220 */ /* 0x000fe20000410000 */
[----:B------:R-:W-:Y:S01]  /*8680*/  FFMA.FTZ R12, R7, UR10, -R61 ;  /* 0x0000000a070c7c23 */ /* 0x000fe2000801083d */
[----:B------:R-:W-:Y:S01]  /*8690*/  FFMA.FTZ R7, R4, R2, R65 ;  /* 0x0000000204077223 */ /* 0x000fe20000010041 */
[--C-:B------:R-:W-:Y:S01]  /*86a0*/  FFMA.FTZ R183, R11, UR10, -R61.reuse ;  /* 0x0000000a0bb77c23 */ /* 0x100fe2000801083d */
[--C-:B------:R-:W-:Y:S01]  /*86b0*/  FFMA.FTZ R181, R73, UR10, -R61.reuse ;  /* 0x0000000a49b57c23 */ /* 0x100fe2000801083d */
[----:B---3--:R-:W-:Y:S01]  /*86c0*/  FFMA.FTZ R52, R13, UR10, -R61 ;  /* 0x0000000a0d347c23 */ /* 0x008fe2000801083d */
[----:B------:R-:W-:Y:S01]  /*86d0*/  FADD.FTZ R7, R180, R7 ;  /* 0x00000007b4077221 */ /* 0x000fe20000010000 */
[----:B------:R-:W-:Y:S01]  /*86e0*/  MUFU.EX2 R12, R12 ;  /* 0x0000000c000c7308 */ /* 0x000fe20000000800 */
[--C-:B------:R-:W-:Y:S01]  /*86f0*/  FFMA.FTZ R177, R15, UR10, -R61.reuse ;  /* 0x0000000a0fb17c23 */ /* 0x100fe2000801083d */
[----:B------:R-:W-:Y:S01]  /*8700*/  FFMA.FTZ R20, R20, UR10, -R61 ;  /* 0x0000000a14147c23 */ /* 0x000fe2000801083d */
[----:B------:R-:W-:Y:S01]  /*8710*/  FADD.FTZ R2, R182, R7 ;  /* 0x00000007b6027221 */ /* 0x000fe20000010000 */
[--C-:B------:R-:W-:Y:S01]  /*8720*/  FFMA.FTZ R179, R21, UR10, -R61.reuse ;  /* 0x0000000a15b37c23 */ /* 0x100fe2000801083d */
[--C-:B------:R-:W-:Y:S01]  /*8730*/  FFMA.FTZ R24, R24, UR10, -R61.reuse ;  /* 0x0000000a18187c23 */ /* 0x100fe2000801083d */
[--C-:B------:R-:W-:Y:S01]  /*8740*/  FFMA.FTZ R173, R25, UR10, -R61.reuse ;  /* 0x0000000a19ad7c23 */ /* 0x100fe2000801083d */
[----:B------:R-:W-:Y:S01]  /*8750*/  FADD.FTZ R7, R67, R2 ;  /* 0x0000000243077221 */ /* 0x000fe20000010000 */
[----:B------:R-:W-:Y:S01]  /*8760*/  MUFU.EX2 R181, R181 ;  /* 0x000000b500b57308 */ /* 0x000fe20000000800 */
[--C-:B------:R-:W-:Y:S01]  /*8770*/  FFMA.FTZ R26, R26, UR10, -R61.reuse ;  /* 0x0000000a1a1a7c23 */ /* 0x100fe2000801083d */
[----:B------:R-:W-:Y:S01]  /*8780*/  FFMA.FTZ R175, R27, UR10, -R61 ;  /* 0x0000000a1baf7c23 */ /* 0x000fe2000801083d */
[----:B------:R-:W-:Y:S01]  /*8790*/  FADD.FTZ R2, R176, R7 ;  /* 0x00000007b0027221 */ /* 0x000fe20000010000 */
[----:B------:R-:W-:Y:S01]  /*87a0*/  F2FP.BF16.F32.PACK_AB R176, R5, R176 ;  /* 0x000000b005b0723e */ /* 0x000fe200000010ff */
[--C-:B------:R-:W-:Y:S01]  /*87b0*/  FFMA.FTZ R28, R28, UR10, -R61.reuse ;  /* 0x0000000a1c1c7c23 */ /* 0x100fe2000801083d */
[--C-:B------:R-:W-:Y:S01]  /*87c0*/  FFMA.FTZ R169, R29, UR10, -R61.reuse ;  /* 0x0000000a1da97c23 */ /* 0x100fe2000801083d */
        /* <DEDUP_REMOVED lines=21> */
[----:B------:R-:W-:Y:S01]  /*8920*/  FSEL R7, R9, RZ, P2 ;  /* 0x000000ff09077208 */ /* 0x000fe20001000000 */
[--C-:B------:R-:W-:Y:S01]  /*8930*/  FFMA.FTZ R42, R42, UR10, -R61.reuse ;  /* 0x0000000a2a2a7c23 */ /* 0x100fe2000801083d */
[--C-:B------:R-:W-:Y:S01]  /*8940*/  FFMA.FTZ R10, R10, UR10, -R61.reuse ;  /* 0x0000000a0a0a7c23 */ /* 0x100fe2000801083d */
[----:B------:R-:W-:Y:S01]  /*8950*/  FADD.FTZ R11, R35, R2 ;  /* 0x00000002230b7221 */ /* 0x000fe20000010000 */
[----:B------:R-:W-:Y:S01]  /*8960*/  MUFU.EX2 R177, R177 ;  /* 0x000000b100b17308 */ /* 0x000fe20000000800 */
[----:B------:R-:W-:Y:S01]  /*8970*/  FADD.FTZ R7, -R7, R6 ;  /* 0x0000000607077221 */ /* 0x000fe20000010100 */
[----:B------:R-:W-:Y:S01]  /*8980*/  FFMA.FTZ R44, R44, UR10, -R61 ;  /* 0x0000000a2c2c7c23 */ /* 0x000fe2000801083d */
[----:B------:R-:W-:Y:S01]  /*8990*/  FADD.FTZ R2, R168, R11 ;  /* 0x0000000ba8027221 */ /* 0x000fe20000010000 */
[--C-:B------:R-:W-:Y:S01]  /*89a0*/  FFMA.FTZ R50, R50, UR10, -R61.reuse ;  /* 0x0000000a32327c23 */ /* 0x100fe2000801083d */
[----:B------:R-:W-:Y:S01]  /*89b0*/  FMUL.FTZ R6, R7, UR10 ;  /* 0x0000000a07067c20 */ /* 0x000fe20008410000 */
[--C-:B------:R-:W-:Y:S01]  /*89c0*/  FFMA.FTZ R46, R46, UR10, -R61.reuse ;  /* 0x0000000a2e2e7c23 */ /* 0x100fe2000801083d */
[----:B------:R-:W-:Y:S01]  /*89d0*/  FADD.FTZ R7, R37, R2 ;  /* 0x0000000225077221 */ /* 0x000fe20000010000 */
[----:B------:R-:W-:Y:S01]  /*89e0*/  MUFU.EX2 R47, R56 ;  /* 0x00000038002f7308 */ /* 0x000fe20000000800 */
[--C-:B------:R-:W-:Y:S01]  /*89f0*/  FFMA.FTZ R14, R14, UR10, -R61.reuse ;  /* 0x0000000a0e0e7c23 */ /* 0x100fe2000801083d */
[----:B------:R-:W-:Y:S01]  /*8a00*/  FFMA.FTZ R48, R48, UR10, -R61 ;  /* 0x0000000a30307c23 */ /* 0x000fe2000801083d */
[----:B------:R-:W-:Y:S01]  /*8a10*/  FADD.FTZ R2, R170, R7 ;  /* 0x00000007aa027221 */ /* 0x000fe20000010000 */
[----:B------:R-:W-:Y:S01]  /*8a20*/  IMAD.U32 R13, RZ, RZ, UR47 ;  /* 0x0000002fff0d7e24 */ /* 0x000fe2000f8e00ff */
[----:B------:R-:W-:Y:S01]  /*8a30*/  ISETP.GT.AND P2, PT, R3, UR61, PT ;  /* 0x0000003d03007c0c */ /* 0x000fe2000bf44270 */
[----:B------:R-:W-:Y:S01]  /*8a40*/  UMOV UR47, UR60 ;  /* 0x0000003c002f7c82 */ /* 0x000fe20008000000 */
[----:B------:R-:W-:Y:S01]  /*8a50*/  FADD.FTZ R7, R39, R2 ;  /* 0x0000000227077221 */ /* 0x000fe20000010000 */
[----:B------:R-:W0:Y:S01]  /*8a60*/  MUFU.EX2 R6, R6 ;  /* 0x0000000600067308 */ /* 0x000e220000000800 */
[----:B------:R-:W-:Y:S01]  /*8a70*/  @!P1 LEA R13, R13, UR41, 0x3 ;  /* 0x000000290d0d9c11 */ /* 0x000fe2000f8e18ff */
[-C--:B------:R-:W-:Y:S01]  /*8a80*/  FMUL.FTZ R145, R145, R4.reuse ;  /* 0x0000000491917220 */ /* 0x080fe20000410000 */
[----:B--2---:R-:W-:Y:S01]  /*8a90*/  FADD.FTZ R2, R164, R7 ;  /* 0x00000007a4027221 */ /* 0x004fe20000010000 */
[-C--:B------:R-:W-:Y:S01]  /*8aa0*/  FMUL.FTZ R148, R148, R4.reuse ;  /* 0x0000000494947220 */ /* 0x080fe20000410000 */
[----:B------:R-:W-:Y:S01]  /*8ab0*/  FMUL.FTZ R149, R149, R4 ;  /* 0x0000000495957220 */ /* 0x000fe20000410000 */
[----:B------:R-:W-:-:S02]  /*8ac0*/  @!P1 VIADD R13, R13, 0x28860 ;  /* 0x000288600d0d9836 */ /* 0x000fc40000000000 */
[----:B----4-:R-:W-:Y:S01]  /*8ad0*/  FADD.FTZ R7, R41, R2 ;  /* 0x0000000229077221 */ /* 0x010fe20000010000 */
[----:B------:R-:W-:Y:S01]  /*8ae0*/  MUFU.EX2 R20, R20 ;  /* 0x0000001400147308 */ /* 0x000fe20000000800 */
[----:B------:R-:W-:Y:S01]  /*8af0*/  F2FP.BF16.F32.PACK_AB R180, R180, R65 ;  /* 0x00000041b4b4723e */ /* 0x000fe200000010ff */
[----:B------:R-:W-:Y:S02]  /*8b00*/  VIADD R3, R3, 0xffffffff ;  /* 0xffffffff03037836 */ /* 0x000fe40000000000 */
[----:B-1----:R-:W-:Y:S01]  /*8b10*/  FADD.FTZ R2, R166, R7 ;  /* 0x00000007a6027221 */ /* 0x002fe20000010000 */
[----:B------:R-:W-:Y:S01]  /*8b20*/  @!P1 PRMT R13, RZ, 0x654, R13 ;  /* 0x00000654ff0d9816 */ /* 0x000fe2000000000d */
[----:B------:R-:W-:Y:S01]  /*8b30*/  IMAD.MOV.U32 R4, RZ, RZ, R8 ;  /* 0x000000ffff047224 */ /* 0x000fe200078e0008 */
[----:B------:R-:W-:Y:S01]  /*8b40*/  F2FP.BF16.F32.PACK_AB R182, R67, R182 ;  /* 0x000000b643b6723e */ /* 0x000fe200000010ff */
[----:B-----5:R-:W-:Y:S01]  /*8b50*/  FADD.FTZ R11, R43, R2 ;  /* 0x000000022b0b7221 */ /* 0x020fe20000010000 */
[----:B------:R-:W1:Y:S01]  /*8b60*/  MUFU.EX2 R156, R156 ;  /* 0x0000009c009c7308 */ /* 0x000e620000000800 */
[----:B0-----:R-:W-:Y:S01]  /*8b70*/  FFMA.FTZ R7, R6, R0, R181 ;  /* 0x0000000006077223 */ /* 0x001fe200000100b5 */
[----:B------:R0:W-:Y:S01]  /*8b80*/  @!P1 SYNCS.ARRIVE.TRANS64.RED.A1T0 RZ, [R13+URZ], RZ ;  /* 0x000000ff0dff99a7 */ /* 0x0001e2000810043f */
[----:B------:R-:W-:Y:S01]  /*8b90*/  FADD.FTZ R2, R160, R11 ;  /* 0x0000000ba0027221 */ /* 0x000fe20000010000 */
[-C--:B------:R-:W-:Y:S01]  /*8ba0*/  FMUL.FTZ R90, R90, R6.reuse ;  /* 0x000000065a5a7220 */ /* 0x080fe20000410000 */
[----:B------:R-:W-:Y:S01]  /*8bb0*/  FADD.FTZ R0, R12, R7 ;  /* 0x000000070c007221 */ /* 0x000fe20000010000 */
[-C--:B------:R-:W-:Y:S01]  /*8bc0*/  FMUL.FTZ R91, R91, R6.reuse ;  /* 0x000000065b5b7220 */ /* 0x080fe20000410000 */
[----:B------:R-:W-:Y:S01]  /*8bd0*/  FADD.FTZ R11, R45, R2 ;  /* 0x000000022d0b7221 */ /* 0x000fe20000010000 */
[----:B------:R-:W2:Y:S01]  /*8be0*/  MUFU.EX2 R179, R179 ;  /* 0x000000b300b37308 */ /* 0x000ea20000000800 */
[----:B------:R-:W-:Y:S01]  /*8bf0*/  FADD.FTZ R7, R183, R0 ;  /* 0x00000000b7077221 */ /* 0x000fe20000010000 */
[-C--:B------:R-:W-:Y:S01]  /*8c00*/  FMUL.FTZ R94, R94, R6.reuse ;  /* 0x000000065e5e7220 */ /* 0x080fe20000410000 */
[----:B------:R-:W-:Y:S01]  /*8c10*/  FADD.FTZ R54, R162, R11 ;  /* 0x0000000ba2367221 */ /* 0x000fe20000010000 */
[-C--:B------:R-:W-:Y:S01]  /*8c20*/  FMUL.FTZ R95, R95, R6.reuse ;  /* 0x000000065f5f7220 */ /* 0x080fe20000410000 */
[----:B------:R-:W-:Y:S01]  /*8c30*/  FADD.FTZ R2, R52, R7 ;  /* 0x0000000734027221 */ /* 0x000fe20000010000 */
[-C--:B------:R-:W-:Y:S01]  /*8c40*/  FMUL.FTZ R98, R98, R6.reuse ;  /* 0x0000000662627220 */ /* 0x080fe20000410000 */
[----:B------:R-:W-:Y:S01]  /*8c50*/  FADD.FTZ R7, R47, R54 ;  /* 0x000000362f077221 */ /* 0x000fe20000010000 */
[----:B------:R-:W3:Y:S01]  /*8c60*/  MUFU.EX2 R53, R53 ;  /* 0x0000003500357308 */ /* 0x000ee20000000800 */
[----:B------:R-:W-:Y:S01]  /*8c70*/  FADD.FTZ R5, R177, R2 ;  /* 0x00000002b1057221 */ /* 0x000fe20000010000 */
[-C--:B------:R-:W-:Y:S01]  /*8c80*/  FMUL.FTZ R99, R99, R6.reuse ;  /* 0x0000000663637220 */ /* 0x080fe20000410000 */
[----:B-1----:R-:W-:Y:S01]  /*8c90*/  FADD.FTZ R54, R156, R7 ;  /* 0x000000079c367221 */ /* 0x002fe20000010000 */
[-C--:B------:R-:W-:Y:S01]  /*8ca0*/  FMUL.FTZ R102, R102, R6.reuse ;  /* 0x0000000666667220 */ /* 0x080fe20000410000 */
[----:B------:R-:W-:Y:S01]  /*8cb0*/  FADD.FTZ R2, R20, R5 ;  /* 0x0000000514027221 */ /* 0x000fe20000010000 */
[-C--:B------:R-:W-:Y:S01]  /*8cc0*/  FMUL.FTZ R103, R103, R6.reuse ;  /* 0x0000000667677220 */ /* 0x080fe20000410000 */
[-C--:B------:R-:W-:Y:S01]  /*8cd0*/  FMUL.FTZ R106, R106, R6.reuse ;  /* 0x000000066a6a7220 */ /* 0x080fe20000410000 */
[----:B------:R-:W1:Y:S01]  /*8ce0*/  MUFU.EX2 R24, R24 ;  /* 0x0000001800187308 */ /* 0x000e620000000800 */
[----:B--2---:R-:W-:Y:S01]  /*8cf0*/  FADD.FTZ R5, R179, R2 ;  /* 0x00000002b3057221 */ /* 0x004fe20000010000 */
[-C--:B------:R-:W-:Y:S01]  /*8d00*/  FMUL.FTZ R107, R107, R6.reuse ;  /* 0x000000066b6b7220 */ /* 0x080fe20000410000 */
[-C--:B------:R-:W-:Y:S01]  /*8d10*/  FMUL.FTZ R110, R110, R6.reuse ;  /* 0x000000066e6e7220 */ /* 0x080fe20000410000 */
[-C--:B------:R-:W-:Y:S01]  /*8d20*/  FMUL.FTZ R111, R111, R6.reuse ;  /* 0x000000066f6f7220 */ /* 0x080fe20000410000 */
[-C--:B------:R-:W-:Y:S01]  /*8d30*/  FMUL.FTZ R114, R114, R6.reuse ;  /* 0x0000000672727220 */ /* 0x080fe20000410000 */
[-C--:B------:R-:W-:Y:S01]  /*8d40*/  FMUL.FTZ R115, R115, R6.reuse ;  /* 0x0000000673737220 */ /* 0x080fe20000410000 */
[-C--:B------:R-:W-:Y:S01]  /*8d50*/  FMUL.FTZ R118, R118, R6.reuse ;  /* 0x0000000676767220 */ /* 0x080fe20000410000 */
[----:B------:R-:W-:Y:S01]  /*8d60*/  MUFU.EX2 R158, R158 ;  /* 0x0000009e009e7308 */ /* 0x000fe20000000800 */
[----:B---3--:R-:W-:Y:S01]  /*8d70*/  FADD.FTZ R7, R53, R54 ;  /* 0x0000003635077221 */ /* 0x008fe20000010000 */
[-C--:B------:R-:W-:Y:S01]  /*8d80*/  FMUL.FTZ R119, R119, R6.reuse ;  /* 0x0000000677777220 */ /* 0x080fe20000410000 */
        /* <DEDUP_REMOVED lines=13> */
[----:B------:R-:W-:Y:S01]  /*8e60*/  MUFU.EX2 R55, R55 ;  /* 0x0000003700377308 */ /* 0x000fe20000000800 */
[-C--:B------:R-:W-:Y:S01]  /*8e70*/  FMUL.FTZ R143, R143, R6.reuse ;  /* 0x000000068f8f7220 */ /* 0x080fe20000410000 */
[-C--:B------:R-:W-:Y:S01]  /*8e80*/  FMUL.FTZ R146, R146, R6.reuse ;  /* 0x0000000692927220 */ /* 0x080fe20000410000 */
[-C--:B------:R-:W-:Y:S01]  /*8e90*/  FMUL.FTZ R147, R147, R6.reuse ;  /* 0x0000000693937220 */ /* 0x080fe20000410000 */
[-C--:B------:R-:W-:Y:S01]  /*8ea0*/  FMUL.FTZ R150, R150, R6.reuse ;  /* 0x0000000696967220 */ /* 0x080fe20000410000 */
[----:B------:R-:W-:Y:S01]  /*8eb0*/  FMUL.FTZ R151, R151, R6 ;  /* 0x0000000697977220 */ /* 0x000fe20000410000 */
[----:B------:R-:W-:Y:S01]  /*8ec0*/  F2FP.BF16.F32.PACK_AB R178, R31, R178 ;  /* 0x000000b21fb2723e */ /* 0x000fe200000010ff */
[----:B------:R-:W-:Y:S01]  /*8ed0*/  IMAD.MOV.U32 R6, RZ, RZ, R9 ;  /* 0x000000ffff067224 */ /* 0x000fe200078e0009 */
[----:B------:R-:W1:Y:S01]  /*8ee0*/  MUFU.EX2 R26, R26 ;  /* 0x0000001a001a7308 */ /* 0x000e620000000800 */
[----:B--2---:R-:W-:Y:S01]  /*8ef0*/  FADD.FTZ R5, R173, R2 ;  /* 0x00000002ad057221 */ /* 0x004fe20000010000 */
[----:B------:R-:W-:-:S02]  /*8f00*/  F2FP.BF16.F32.PACK_AB R172, R33, R172 ;  /* 0x000000ac21ac723e */ /* 0x000fc400000010ff */
[----:B------:R-:W-:Y:S02]  /*8f10*/  F2FP.BF16.F32.PACK_AB R174, R35, R174 ;  /* 0x000000ae23ae723e */ /* 0x000fe400000010ff */
[----:B------:R-:W-:Y:S02]  /*8f20*/  F2FP.BF16.F32.PACK_AB R168, R37, R168 ;  /* 0x000000a825a8723e */ /* 0x000fe400000010ff */
[----:B------:R-:W-:Y:S01]  /*8f30*/  MUFU.EX2 R152, R152 ;  /* 0x0000009800987308 */ /* 0x000fe20000000800 */
[----:B------:R-:W-:Y:S02]  /*8f40*/  F2FP.BF16.F32.PACK_AB R170, R39, R170 ;  /* 0x000000aa27aa723e */ /* 0x000fe400000010ff */
[----:B------:R-:W-:Y:S02]  /*8f50*/  F2FP.BF16.F32.PACK_AB R164, R41, R164 ;  /* 0x000000a429a4723e */ /* 0x000fe400000010ff */
[----:B------:R-:W-:Y:S02]  /*8f60*/  F2FP.BF16.F32.PACK_AB R166, R43, R166 ;  /* 0x000000a62ba6723e */ /* 0x000fe400000010ff */
[----:B------:R-:W-:Y:S01]  /*8f70*/  F2FP.BF16.F32.PACK_AB R160, R45, R160 ;  /* 0x000000a02da0723e */ /* 0x000fe200000010ff */
[----:B------:R-:W2:Y:S01]  /*8f80*/  MUFU.EX2 R175, R175 ;  /* 0x000000af00af7308 */ /* 0x000ea20000000800 */
[----:B-1----:R-:W-:Y:S01]  /*8f90*/  FADD.FTZ R2, R26, R5 ;  /* 0x000000051a027221 */ /* 0x002fe20000010000 */
        /* <DEDUP_REMOVED lines=8> */
[----:B------:R-:W1:Y:S01]  /*9020*/  MUFU.EX2 R28, R28 ;  /* 0x0000001c001c7308 */ /* 0x000e620000000800 */
[----:B--2---:R-:W-:-:S07]  /*9030*/  FADD.FTZ R5, R175, R2 ;  /* 0x00000002af057221 */ /* 0x004fce0000010000 */
[----:B------:R-:W2:Y:S08]  /*9040*/  MUFU.EX2 R154, R154 ;  /* 0x0000009a009a7308 */ /* 0x000eb00000000800 */
[----:B------:R3:W-:Y:S01]  /*9050*/  MUFU.EX2 R0, R36 ;  /* 0x0000002400007308 */ /* 0x0007e20000000800 */
[C---:B-1----:R-:W-:Y:S01]  /*9060*/  FADD.FTZ R2, R28.reuse, R5 ;  /* 0x000000051c027221 */ /* 0x042fe20000010000 */
[----:B------:R-:W-:-:S06]  /*9070*/  F2FP.BF16.F32.PACK_AB R175, R28, R175 ;  /* 0x000000af1caf723e */ /* 0x000fcc00000010ff */
[----:B------:R-:W1:Y:S01]  /*9080*/  MUFU.EX2 R169, R169 ;  /* 0x000000a900a97308 */ /* 0x000e620000000800 */
[----:B---3--:R-:W-:Y:S01]  /*9090*/  FADD.FTZ R36, R158, R7 ;  /* 0x000000079e247221 */ /* 0x008fe20000010000 */
[----:B------:R-:W-:-:S03]  /*90a0*/  F2FP.BF16.F32.PACK_AB R158, R55, R158 ;  /* 0x0000009e379e723e */ /* 0x000fc600000010ff */
[----:B------:R-:W-:-:S03]  /*90b0*/  FADD.FTZ R7, R55, R36 ;  /* 0x0000002437077221 */ /* 0x000fc60000010000 */
[----:B------:R-:W3:Y:S01]  /*90c0*/  MUFU.EX2 R59, R63 ;  /* 0x0000003f003b7308 */ /* 0x000ee20000000800 */
[----:B------:R-:W-:Y:S01]  /*90d0*/  FADD.FTZ R36, R152, R7 ;  /* 0x0000000798247221 */ /* 0x000fe20000010000 */
[----:B------:R-:W-:-:S03]  /*90e0*/  F2FP.BF16.F32.PACK_AB R152, R57, R152 ;  /* 0x000000983998723e */ /* 0x000fc600000010ff */
[----:B------:R-:W-:-:S03]  /*90f0*/  FADD.FTZ R7, R57, R36 ;  /* 0x0000002439077221 */ /* 0x000fc60000010000 */
[----:B------:R-:W4:Y:S01]  /*9100*/  MUFU.EX2 R30, R30 ;  /* 0x0000001e001e7308 */ /* 0x000f220000000800 */
[----:B--2---:R-:W-:Y:S01]  /*9110*/  FADD.FTZ R36, R154, R7 ;  /* 0x000000079a247221 */ /* 0x004fe20000010000 */
[----:B-1----:R-:W-:-:S06]  /*9120*/  FADD.FTZ R5, R169, R2 ;  /* 0x00000002a9057221 */ /* 0x002fcc0000010000 */
[----:B------:R-:W1:Y:S01]  /*9130*/  MUFU.EX2 R171, R171 ;  /* 0x000000ab00ab7308 */ /* 0x000e620000000800 */
[C---:B---3--:R-:W-:Y:S01]  /*9140*/  FADD.FTZ R2, R59.reuse, R36 ;  /* 0x000000243b027221 */ /* 0x048fe20000010000 */
[----:B------:R-:W-:-:S06]  /*9150*/  F2FP.BF16.F32.PACK_AB R154, R59, R154 ;  /* 0x0000009a3b9a723e */ /* 0x000fcc00000010ff */
[----:B------:R-:W2:Y:S01]  /*9160*/  MUFU.EX2 R32, R32 ;  /* 0x0000002000207308 */ /* 0x000ea20000000800 */
[C---:B----4-:R-:W-:Y:S01]  /*9170*/  FADD.FTZ R36, R30.reuse, R5 ;  /* 0x000000051e247221 */ /* 0x050fe20000010000 */
[----:B------:R-:W-:-:S06]  /*9180*/  F2FP.BF16.F32.PACK_AB R169, R30, R169 ;  /* 0x000000a91ea9723e */ /* 0x000fcc00000010ff */
[----:B------:R-:W3:Y:S01]  /*9190*/  MUFU.EX2 R165, R165 ;  /* 0x000000a500a57308 */ /* 0x000ee20000000800 */
[----:B-1----:R-:W-:-:S07]  /*91a0*/  FADD.FTZ R5, R171, R36 ;  /* 0x00000024ab057221 */ /* 0x002fce0000010000 */
[----:B------:R-:W1:Y:S01]  /*91b0*/  MUFU.EX2 R34, R34 ;  /* 0x0000002200227308 */ /* 0x000e620000000800 */
[C---:B--2---:R-:W-:Y:S01]  /*91c0*/  FADD.FTZ R36, R32.reuse, R5 ;  /* 0x0000000520247221 */ /* 0x044fe20000010000 */
[----:B------:R-:W-:-:S06]  /*91d0*/  F2FP.BF16.F32.PACK_AB R171, R32, R171 ;  /* 0x000000ab20ab723e */ /* 0x000fcc00000010ff */
[----:B------:R-:W2:Y:S01]  /*91e0*/  MUFU.EX2 R167, R167 ;  /* 0x000000a700a77308 */ /* 0x000ea20000000800 */
[----:B---3--:R-:W-:-:S07]  /*91f0*/  FADD.FTZ R5, R165, R36 ;  /* 0x00000024a5057221 */ /* 0x008fce0000010000 */
[----:B------:R-:W3:Y:S01]  /*9200*/  MUFU.EX2 R161, R161 ;  /* 0x000000a100a17308 */ /* 0x000ee20000000800 */
[C---:B-1----:R-:W-:Y:S01]  /*9210*/  FADD.FTZ R36, R34.reuse, R5 ;  /* 0x0000000522247221 */ /* 0x042fe20000010000 */
[----:B------:R-:W-:-:S06]  /*9220*/  F2FP.BF16.F32.PACK_AB R165, R34, R165 ;  /* 0x000000a522a5723e */ /* 0x000fcc00000010ff */
[----:B------:R-:W1:Y:S01]  /*9230*/  MUFU.EX2 R38, R38 ;  /* 0x0000002600267308 */ /* 0x000e620000000800 */
[----:B--2---:R-:W-:Y:S01]  /*9240*/  FADD.FTZ R5, R167, R36 ;  /* 0x00000024a7057221 */ /* 0x004fe20000010000 */
[----:B------:R-:W-:-:S03]  /*9250*/  F2FP.BF16.F32.PACK_AB R167, R0, R167 ;  /* 0x000000a700a7723e */ /* 0x000fc600000010ff */
[----:B------:R-:W-:-:S03]  /*9260*/  FADD.FTZ R36, R0, R5 ;  /* 0x0000000500247221 */ /* 0x000fc60000010000 */
[----:B------:R-:W2:Y:S01]  /*9270*/  MUFU.EX2 R49, R49 ;  /* 0x0000003100317308 */ /* 0x000ea20000000800 */
[----:B---3--:R-:W-:-:S07]  /*9280*/  FADD.FTZ R36, R161, R36 ;  /* 0x00000024a1247221 */ /* 0x008fce0000010000 */
[----:B------:R-:W3:Y:S01]  /*9290*/  MUFU.EX2 R40, R40 ;  /* 0x0000002800287308 */ /* 0x000ee20000000800 */
[C---:B-1----:R-:W-:Y:S01]  /*92a0*/  FADD.FTZ R36, R38.reuse, R36 ;  /* 0x0000002426247221 */ /* 0x042fe20000010000 */
[----:B------:R-:W-:-:S06]  /*92b0*/  F2FP.BF16.F32.PACK_AB R161, R38, R161 ;  /* 0x000000a126a1723e */ /* 0x000fcc00000010ff */
[----:B------:R-:W1:Y:S01]  /*92c0*/  MUFU.EX2 R51, R51 ;  /* 0x0000003300337308 */ /* 0x000e620000000800 */
[----:B--2---:R-:W-:-:S07]  /*92d0*/  FADD.FTZ R36, R49, R36 ;  /* 0x0000002431247221 */ /* 0x004fce0000010000 */
[----:B------:R-:W2:Y:S01]  /*92e0*/  MUFU.EX2 R42, R42 ;  /* 0x0000002a002a7308 */ /* 0x000ea20000000800 */
[C---:B---3--:R-:W-:Y:S01]  /*92f0*/  FADD.FTZ R36, R40.reuse, R36 ;  /* 0x0000002428247221 */ /* 0x048fe20000010000 */
        /* <DEDUP_REMOVED lines=15> */
[----:B------:R-:W-:-:S03]  /*93f0*/  F2FP.BF16.F32.PACK_AB R153, R46, R153 ;  /* 0x000000992e99723e */ /* 0x000fc600000010ff */
[----:B-1----:R-:W-:-:S04]  /*9400*/  FADD.FTZ R36, R155, R36 ;  /* 0x000000249b247221 */ /* 0x002fc80000010000 */
[C---:B--2---:R-:W-:Y:S01]  /*9410*/  FADD.FTZ R0, R48.reuse, R36 ;  /* 0x0000002430007221 */ /* 0x044fe20000010000 */
[----:B------:R-:W-:Y:S01]  /*9420*/  F2FP.BF16.F32.PACK_AB R155, R48, R155 ;  /* 0x0000009b309b723e */ /* 0x000fe200000010ff */
[----:B0-----:R-:W-:Y:S06]  /*9430*/  @P2 BRA `(.L_x_1217) ;  /* 0xffffffc400dc2947 */ /* 0x001fec000383ffff */
[----:B------:R-:W-:Y:S01]  /*9440*/  IMAD.MOV.U32 R6, RZ, RZ, R9 ;  /* 0x000000ffff067224 */ /* 0x000fe200078e0009 */
[----:B------:R-:W-:Y:S01]  /*9450*/  UMOV UR47, UR60 ;  /* 0x0000003c002f7c82 */ /* 0x000fe20008000000 */
[----:B------:R-:W-:Y:S01]  /*9460*/  IMAD.MOV.U32 R4, RZ, RZ, R8 ;  /* 0x000000ffff047224 */ /* 0x000fe200078e0008 */
[----:B------:R-:W-:-:S06]  /*9470*/  UMOV UR50, UR59 ;  /* 0x0000003b00327c82 */ /* 0x000fcc0008000000 */
.L_x_1200:
[----:B------:R-:W-:Y:S01]  /*9480*/  ULDC UR6, c[0x0][0x448] ;  /* 0x0001120000067ab9 */ /* 0x000fe20000000800 */
[----:B------:R-:W-:Y:S01]  /*9490*/  ULDC UR11, c[0x0][0x9e4] ;  /* 0x00027900000b7ab9 */ /* 0x000fe20000000800 */
[----:B------:R-:W-:Y:S02]  /*94a0*/  UISETP.NE.AND UP0, UPT, UR6, 0x1, UPT ;  /* 0x000000010600788c */ /* 0x000fe4000bf05270 */
[----:B------:R-:W-:Y:S02]  /*94b0*/  UISETP.GE.AND UP1, UPT, UR11, 0x1, UPT ;  /* 0x000000010b00788c */ /* 0x000fe4000bf26270 */
[----:B------:R-:W-:Y:S02]  /*94c0*/  UIADD3 UR14, UR37, 0x7f, URZ ;  /* 0x0000007f250e7890 */ /* 0x000fe4000fffe03f */
[----:B------:R-:W-:Y:S02]  /*94d0*/  UIADD3 UR15, UR38, 0x1, -UR46 ;  /* 0x00000001260f7890 */ /* 0x000fe4000fffe82e */
[----:B------:R-:W-:Y:S01]  /*94e0*/  PLOP3.LUT P5, PT, PT, PT, UP1, 0x80, 0x0 ;  /* 0x000000000000781c */ /* 0x000fe20003faf018 */
[----:B------:R-:W-:-:S02]  /*94f0*/  ULDC UR19, c[0x0][0x9dc] ;  /* 0x0002770000137ab9 */ /* 0x000fc40000000800 */
[----:B------:R-:W-:Y:S01]  /*9500*/  @UP0 ULDC UR6, c[0x0][0x44c] ;  /* 0x0001130000060ab9 */ /* 0x000fe20000000800 */
[----:B------:R-:W-:Y:S01]  /*9510*/  @UP0 ULDC UR18, c[0x0][0x450] ;  /* 0x0001140000120ab9 */ /* 0x000fe20000000800 */
[----:B------:R-:W-:-:S04]  /*9520*/  UIMAD.WIDE.U32 UR6, UR14, UR6, URZ ;  /* 0x000000060e0672a5 */ /* 0x000fc8000f8e003f */
[----:B------:R-:W-:-:S04]  /*9530*/  @UP0 USHF.R.U32.HI UR14, URZ, UR18, UR7 ;  /* 0x000000123f0e0299 */ /* 0x000fc80008011607 */
[----:B------:R-:W-:-:S04]  /*9540*/  UIADD3 UR14, UR15, UR14, URZ ;  /* 0x0000000e0f0e7290 */ /* 0x000fc8000fffe03f */
[----:B------:R-:W-:Y:S01]  /*9550*/  UIADD3 UR19, UR14, -UR19, URZ ;  /* 0x800000130e137290 */ /* 0x000fe2000fffe03f */
[----:B------:R-:W-:Y:S11]  /*9560*/  @!P5 BRA `(.L_x_1218) ;  /* 0x000000000048d947 */ /* 0x000ff60003800000 */
[----:B------:R-:W-:Y:S02]  /*9570*/  UMOV UR18, UR14 ;  /* 0x0000000e00127c82 */ /* 0x000fe40008000000 */
        /* <DEDUP_REMOVED lines=10> */
.L_x_1219:
[----:B------:R-:W-:-:S11]  /*9620*/  UISETP.NE.AND UP1, UPT, UR11, 0x1, UPT ;  /* 0x000000010b00788c */ /* 0x000fd6000bf25270 */
[----:B------:R-:W-:Y:S02]  /*9630*/  @UP1 ULDC.64 UR6, c[0x0][0x9e8] ;  /* 0x00027a0000061ab9 */ /* 0x000fe40000000a00 */
[----:B------:R-:W-:-:S04]  /*9640*/  UIMAD.WIDE.U32 UR14, UR18, UR6, URZ ;  /* 0x00000006120e72a5 */ /* 0x000fc8000f8e003f */
[----:B------:R-:W-:-:S12]  /*9650*/  @UP1 USHF.R.U32.HI UR18, URZ, UR7, UR15 ;  /* 0x000000073f121299 */ /* 0x000fd8000801160f */
.L_x_1220:
[----:B------:R-:W-:-:S04]  /*9660*/  UIMAD UR11, UR18, UR11, URZ ;  /* 0x0000000b120b72a4 */ /* 0x000fc8000f8e023f */
[----:B------:R-:W-:-:S04]  /*9670*/  UISETP.LT.AND UP1, UPT, UR19, UR11, UPT ;  /* 0x0000000b1300728c */ /* 0x000fc8000bf21270 */
[----:B------:R-:W-:-:S12]  /*9680*/  USEL UR19, UR19, UR11, !UP1 ;  /* 0x0000000b13137287 */ /* 0x000fd8000c800000 */
.L_x_1218:
[----:B------:R-:W-:-:S04]  /*9690*/  UIADD3 UR19, UR19, 0x7f, URZ ;  /* 0x0000007f13137890 */ /* 0x000fc8000fffe03f */
[----:B------:R-:W-:-:S04]  /*96a0*/  USHF.R.S32.HI UR6, URZ, 0x1f, UR19 ;  /* 0x0000001f3f067899 */ /* 0x000fc80008011413 */
[----:B------:R-:W-:-:S04]  /*96b0*/  ULEA.HI UR6, UR6, UR19, URZ, 0x7 ;  /* 0x0000001306067291 */ /* 0x000fc8000f8f383f */
[----:B------:R-:W-:-:S04]  /*96c0*/  USHF.R.S32.HI UR6, URZ, 0x7, UR6 ;  /* 0x000000073f067899 */ /* 0x000fc80008011406 */
[----:B------:R-:W-:-:S04]  /*96d0*/  UISETP.LT.AND UP1, UPT, UR40, UR6, UPT ;  /* 0x000000062800728c */ /* 0x000fc8000bf21270 */
[----:B------:R-:W-:-:S06]  /*96e0*/  USEL UR57, UR40, UR6, !UP1 ;  /* 0x0000000628397287 */ /* 0x000fcc000c800000 */
[----:B------:R-:W-:-:S13]  /*96f0*/  ISETP.GE.AND P2, PT, R3, UR57, PT ;  /* 0x0000003903007c0c */ /* 0x000fda000bf46270 */
[----:B------:R-:W-:Y:S05]  /*9700*/  @!P2 BRA `(.L_x_1221) ;  /* 0x00000028000ca947 */ /* 0x000fea0003800000 */
[----:B------:R-:W-:Y:S01]  /*9710*/  IMAD.MOV.U32 R5, RZ, RZ, R6 ;  /* 0x000000ffff057224 */ /* 0x000fe200078e0006 */
[----:B------:R-:W-:Y:S01]  /*9720*/  UMOV UR59, UR50 ;  /* 0x00000032003b7c82 */ /* 0x000fe20008000000 */
[----:B------:R-:W-:Y:S01]  /*9730*/  IMAD.MOV.U32 R7, RZ, RZ, R4 ;  /* 0x000000ffff077224 */ /* 0x000fe200078e0004 */
[----:B------:R-:W-:Y:S01]  /*9740*/  UMOV UR58, UR47 ;  /* 0x0000002f003a7c82 */ /* 0x000fe20008000000 */
[----:B------:R-:W-:Y:S01]  /*9750*/  ULDC UR56, c[0x0][0x9d8] ;  /* 0x0002760000387ab9 */ /* 0x000fe20000000800 */
[----:B------:R-:W-:-:S05]  /*9760*/  ULDC UR55, c[0x0][0x988] ;  /* 0x0002620000377ab9 */ /* 0x000fca0000000800 */
.L_x_1230:
        /* <DEDUP_REMOVED lines=9> */
.L_x_1223:
[----:B------:R-:W-:Y:S01]  /*9800*/  ULEA UR6, UR47, UR41, 0x3 ;  /* 0x000000292f067291 */ /* 0x000fe2000f8e183f */
[----:B------:R-:W-:-:S05]  /*9810*/  IMAD.U32 R4, RZ, RZ, UR50 ;  /* 0x00000032ff047e24 */ /* 0x000fca000f8e00ff */
[----:B------:R-:W-:-:S04]  /*9820*/  SHF.L.U32 R4, R4, 0x1f, RZ ;  /* 0x0000001f04047819 */ /* 0x000fc800000006ff */
[----:B------:R0:W1:Y:S01]  /*9830*/  SYNCS.PHASECHK.TRANS64.TRYWAIT P2, [UR6+0x28830], R4 ;  /* 0x02883004ff0075a7 */ /* 0x0000620008040146 */
[----:B------:R-:W-:Y:S05]  /*9840*/  @!P0 BRA `(.L_x_1224) ;  /* 0x0000000000048947 */ /* 0x000fea0003800000 */
[----:B------:R-:W-:Y:S01]  /*9850*/  BPT.TRAP 0x1 ;  /* 0x000000040000795c */ /* 0x000fe20000300000 */
.L_x_1224:
[----:B-1----:R-:W-:Y:S05]  /*9860*/  @P2 BRA `(.L_x_1222) ;  /* 0x0000000000082947 */ /* 0x002fea0003800000 */
[----:B------:R-:W1:Y:S02]  /*9870*/  SYNCS.PHASECHK.TRANS64.TRYWAIT P2, [UR6+0x28830], R4 ;  /* 0x02883004ff0075a7 */ /* 0x000e640008040146 */
[----:B-1----:R-:W-:Y:S05]  /*9880*/  @!P2 BRA `(.L_x_1225) ;  /* 0x000001080090a947 */ /* 0x002fea0003800000 */
.L_x_1222:
        /* <DEDUP_REMOVED lines=47> */
.L_x_1227:
[----:B------:R-:W-:Y:S01]  /*9b80*/  ULEA UR6, UR58, UR41, 0x3 ;  /* 0x000000293a067291 */ /* 0x000fe2000f8e183f */
[----:B------:R-:W-:-:S05]  /*9b90*/  IMAD.U32 R4, RZ, RZ, UR59 ;  /* 0x0000003bff047e24 */ /* 0x000fca000f8e00ff */
[----:B------:R-:W-:-:S04]  /*9ba0*/  SHF.L.U32 R4, R4, 0x1f, RZ ;  /* 0x0000001f04047819 */ /* 0x000fc800000006ff */
[----:B------:R0:W1:Y:S01]  /*9bb0*/  SYNCS.PHASECHK.TRANS64.TRYWAIT P2, [UR6+0x28850], R4 ;  /* 0x02885004ff0075a7 */ /* 0x0000620008040146 */
[----:B------:R-:W-:Y:S05]  /*9bc0*/  @!P0 BRA `(.L_x_1228) ;  /* 0x0000000000048947 */ /* 0x000fea0003800000 */
[----:B------:R-:W-:Y:S01]  /*9bd0*/  BPT.TRAP 0x1 ;  /* 0x000000040000795c */ /* 0x000fe20000300000 */
.L_x_1228:
[----:B-1----:R-:W-:Y:S05]  /*9be0*/  @P2 BRA `(.L_x_1226) ;  /* 0x0000000000082947 */ /* 0x002fea0003800000 */
[----:B------:R-:W1:Y:S02]  /*9bf0*/  SYNCS.PHASECHK.TRANS64.TRYWAIT P2, [UR6+0x28850], R4 ;  /* 0x02885004ff0075a7 */ /* 0x000e640008040146 */
[----:B-1----:R-:W-:Y:S05]  /*9c00*/  @!P2 BRA `(.L_x_1229) ;  /* 0x0000010400c8a947 */ /* 0x002fea0003800000 */
.L_x_1226:
[----:B------:R-:W-:Y:S01]  /*9c10*/  UIADD3 UR6, UR41, 0x400, URZ ;  /* 0x0000040029067890 */ /* 0x000fe2000fffe03f */
[----:B------:R-:W-:Y:S01]  /*9c20*/  WARPGROUP.ARRIVE ;  /* 0x00000000000079c5 */ /* 0x000fe20000000000 */
[----:B------:R-:W-:Y:S01]  /*9c30*/  UMOV UR7, 0x40000040 ;  /* 0x4000004000077882 */ /* 0x000fe20000000000 */
[----:B------:R-:W-:Y:S01]  /*9c40*/  FMUL.FTZ R6, R24, UR56 ;  /* 0x0000003818067c20 */ /* 0x000fe20008410000 */
[----:B------:R-:W-:Y:S01]  /*9c50*/  USHF.R.U32.HI UR6, URZ, 0x4, UR6 ;  /* 0x000000043f067899 */ /* 0x000fe20008011606 */
[----:B------:R-:W-:Y:S01]  /*9c60*/  FMUL.FTZ R8, R25, UR56 ;  /* 0x0000003819087c20 */ /* 0x000fe20008410000 */
[----:B------:R-:W-:Y:S01]  /*9c70*/  FMUL.FTZ R11, R28, UR56 ;  /* 0x000000381c0b7c20 */ /* 0x000fe20008410000 */
[----:B------:R-:W-:Y:S01]  /*9c80*/  FMUL.FTZ R13, R29, UR56 ;  /* 0x000000381d0d7c20 */ /* 0x000fe20008410000 */
[----:B------:R-:W-:Y:S01]  /*9c90*/  ULOP3.LUT UR6, UR6, 0x3fff, URZ, 0xc0, !UPT ;  /* 0x00003fff06067892 */ /* 0x000fe2000f8ec03f */
[----:B------:R-:W2:Y:S01]  /*9ca0*/  MUFU.TANH R6, R6 ;  /* 0x0000000600067308 */ /* 0x000ea20000002400 */
[----:B------:R-:W-:Y:S01]  /*9cb0*/  FMUL.FTZ R15, R32, UR56 ;  /* 0x00000038200f7c20 */ /* 0x000fe20008410000 */
[----:B------:R-:W-:Y:S01]  /*9cc0*/  FMUL.FTZ R14, R31, UR56 ;  /* 0x000000381f0e7c20 */ /* 0x000fe20008410000 */
[----:B------:R-:W-:Y:S01]  /*9cd0*/  ULOP3.LUT UR6, UR6, 0x4000000, URZ, 0xfc, !UPT ;  /* 0x0400000006067892 */ /* 0x000fe2000f8efc3f */
[----:B------:R-:W-:Y:S01]  /*9ce0*/  FMUL.FTZ R21, R33, UR56 ;  /* 0x0000003821157c20 */ /* 0x000fe20008410000 */
[----:B------:R-:W-:Y:S01]  /*9cf0*/  FMUL.FTZ R31, R42, UR56 ;  /* 0x000000382a1f7c20 */ /* 0x000fe20008410000 */
[----:B------:R-:W-:Y:S01]  /*9d00*/  FMUL.FTZ R42, R53, UR56 ;  /* 0x00000038352a7c20 */ /* 0x000fe20008410000 */
[----:B------:R-:W-:Y:S01]  /*9d10*/  ULEA UR11, UR58, UR6, 0xb ;  /* 0x000000063a0b7291 */ /* 0x000fe2000f8e583f */
[----:B------:R-:W0:Y:S01]  /*9d20*/  MUFU.TANH R8, R8 ;  /* 0x0000000800087308 */ /* 0x000e220000002400 */
[----:B------:R-:W-:Y:S01]  /*9d30*/  FMUL.FTZ R25, R36, UR56 ;  /* 0x0000003824197c20 */ /* 0x000fe20008410000 */
[----:B-1----:R-:W-:Y:S01]  /*9d40*/  FMUL.FTZ R9, R27, UR56 ;  /* 0x000000381b097c20 */ /* 0x002fe20008410000 */
[----:B------:R-:W-:Y:S01]  /*9d50*/  FMUL.FTZ R27, R37, UR56 ;  /* 0x00000038251b7c20 */ /* 0x000fe20008410000 */
[----:B------:R-:W-:Y:S01]  /*9d60*/  FMUL.FTZ R29, R40, UR56 ;  /* 0x00000038281d7c20 */ /* 0x000fe20008410000 */
[----:B------:R-:W-:Y:S01]  /*9d70*/  FMUL.FTZ R12, R30, UR56 ;  /* 0x000000381e0c7c20 */ /* 0x000fe20008410000 */
[----:B------:R-:W-:Y:S01]  /*9d80*/  UMOV UR6, UR11 ;  /* 0x0000000b00067c82 */ /* 0x000fe20008000000 */
[----:B------:R-:W-:Y:S01]  /*9d90*/  FMUL.FTZ R30, R41, UR56 ;  /* 0x00000038291e7c20 */ /* 0x000fe20008410000 */
[----:B------:R-:W-:Y:S01]  /*9da0*/  HGMMA.64x128x16.F32.BF16 R88, R180, gdesc[UR4].tnspB, R88, gsb0 ;  /* 0x41e00004b4587df0 */ /* 0x000fe20008001858 */
[----:B------:R-:W-:Y:S01]  /*9db0*/  UIADD3 UR6, UR11, 0x80, URZ ;  /* 0x000000800b067890 */ /* 0x000fe2000fffe03f */
[----:B------:R-:W1:Y:S01]  /*9dc0*/  MUFU.TANH R11, R11 ;  /* 0x0000000b000b7308 */ /* 0x000e620000002400 */
[----:B------:R-:W-:Y:S01]  /*9dd0*/  UMOV UR7, 0x40000040 ;  /* 0x4000004000077882 */ /* 0x000fe20000000000 */
[----:B--2---:R-:W-:Y:S01]  /*9de0*/  FMNMX.FTZ R53, R6, R7, !PT ;  /* 0x0000000706357209 */ /* 0x004fe20007810000 */
[----:B------:R-:W-:Y:S01]  /*9df0*/  FMUL.FTZ R33, R44, UR56 ;  /* 0x000000382c217c20 */ /* 0x000fe20008410000 */
[----:B------:R-:W-:Y:S01]  /*9e00*/  FMUL.FTZ R24, R35, UR56 ;  /* 0x0000003823187c20 */ /* 0x000fe20008410000 */
[----:B------:R-:W-:Y:S01]  /*9e10*/  FMUL.FTZ R35, R45, UR56 ;  /* 0x000000382d237c20 */ /* 0x000fe20008410000 */
[----:B------:R-:W-:Y:S01]  /*9e20*/  FMUL.FTZ R37, R48, UR56 ;  /* 0x0000003830257c20 */ /* 0x000fe20008410000 */
[----:B0-----:R-:W-:Y:S01]  /*9e30*/  FMNMX.FTZ R4, R8, R53, !PT ;  /* 0x0000003508047209 */ /* 0x001fe20007810000 */
        /* <DEDUP_REMOVED lines=8> */
[----:B------:R-:W2:Y:S01]  /*9ec0*/  MUFU.TANH R15, R15 ;  /* 0x0000000f000f7308 */ /* 0x000ea20000002400 */
        /* <DEDUP_REMOVED lines=30> */
[----:B------:R-:W-:Y:S01]  /*a0b0*/  UMOV UR10, UR55 ;  /* 0x00000037000a7c82 */ /* 0x000fe20008000000 */
[----:B------:R-:W1:Y:S01]  /*a0c0*/  MUFU.TANH R29, R29 ;  /* 0x0000001d001d7308 */ /* 0x000e620000002400 */
[----:B0-----:R-:W-:Y:S01]  /*a0d0*/  FMNMX.FTZ R4, R25, R4, !PT ;  /* 0x0000000419047209 */ /* 0x001fe20007810000 */
[----:B------:R-:W-:Y:S01]  /*a0e0*/  FMUL.FTZ R71, R78, UR56 ;  /* 0x000000384e477c20 */ /* 0x000fe20008410000 */
[----:B------:R-:W-:Y:S01]  /*a0f0*/  FMUL.FTZ R72, R79, UR56 ;  /* 0x000000384f487c20 */ /* 0x000fe20008410000 */
[----:B------:R-:W-:Y:S01]  /*a100*/  FMUL.FTZ R63, R63, UR56 ;  /* 0x000000383f3f7c20 */ /* 0x000fe20008410000 */
[----:B------:R-:W-:Y:S01]  /*a110*/  FMUL.FTZ R76, R87, UR56 ;  /* 0x00000038574c7c20 */ /* 0x000fe20008410000 */
[----:B------:R-:W0:Y:S01]  /*a120*/  S2R R222, SR_TID.X ;  /* 0x0000000000de7919 */ /* 0x000e220000002100 */
[----:B------:R-:W-:Y:S01]  /*a130*/  ISETP.GT.AND P2, PT, R3, UR57, PT ;  /* 0x0000003903007c0c */ /* 0x000fe2000bf44270 */
[----:B------:R-:W3:Y:S01]  /*a140*/  MUFU.TANH R30, R30 ;  /* 0x0000001e001e7308 */ /* 0x000ee20000002400 */
[----:B--2---:R-:W-:Y:S01]  /*a150*/  FMNMX.FTZ R4, R27, R4, !PT ;  /* 0x000000041b047209 */ /* 0x004fe20007810000 */
[----:B------:R-:W-:Y:S01]  /*a160*/  UMOV UR59, UR50 ;  /* 0x00000032003b7c82 */ /* 0x000fe20008000000 */
[----:B------:R-:W-:-:S05]  /*a170*/  VIADD R3, R3, 0xffffffff ;  /* 0xffffffff03037836 */ /* 0x000fca0000000000 */
[----:B------:R-:W2:Y:S01]  /*a180*/  MUFU.TANH R33, R33 ;  /* 0x0000002100217308 */ /* 0x000ea20000002400 */
[----:B-1----:R-:W-:-:S07]  /*a190*/  FMNMX.FTZ R57, R29, R4, !PT ;  /* 0x000000041d397209 */ /* 0x002fce0007810000 */
[----:B------:R-:W1:Y:S01]  /*a1a0*/  MUFU.TANH R35, R35 ;  /* 0x0000002300237308 */ /* 0x000e620000002400 */
[----:B---3--:R-:W-:Y:S01]  /*a1b0*/  FMNMX.FTZ R4, R30, R57, !PT ;  /* 0x000000391e047209 */ /* 0x008fe20007810000 */
[----:B------:R-:W-:-:S06]  /*a1c0*/  FMUL.FTZ R57, R73, UR56 ;  /* 0x0000003849397c20 */ /* 0x000fcc0008410000 */
[----:B------:R-:W3:Y:S01]  /*a1d0*/  MUFU.TANH R37, R37 ;  /* 0x0000002500257308 */ /* 0x000ee20000002400 */
[----:B--2---:R-:W-:Y:S02]  /*a1e0*/  FMNMX.FTZ R4, R33, R4, !PT ;  /* 0x0000000421047209 */ /* 0x004fe40007810000 */
[----:B0-----:R-:W-:-:S05]  /*a1f0*/  SHF.R.U32.HI R222, RZ, 0x7, R222 ;  /* 0x00000007ffde7819 */ /* 0x001fca00000116de */
[----:B------:R-:W0:Y:S01]  /*a200*/  MUFU.TANH R39, R39 ;  /* 0x0000002700277308 */ /* 0x000e220000002400 */
[----:B-1----:R-:W-:-:S07]  /*a210*/  FMNMX.FTZ R4, R35, R4, !PT ;  /* 0x0000000423047209 */ /* 0x002fce0007810000 */
[----:B------:R-:W1:Y:S01]  /*a220*/  MUFU.TANH R41, R41 ;  /* 0x0000002900297308 */ /* 0x000e620000002400 */
[----:B---3--:R-:W-:-:S07]  /*a230*/  FMNMX.FTZ R4, R37, R4, !PT ;  /* 0x0000000425047209 */ /* 0x008fce0007810000 */
        /* <DEDUP_REMOVED lines=10> */
[----:B-1----:R-:W-:Y:S01]  /*a2e0*/  FMNMX.FTZ R4, R46, R61, !PT ;  /* 0x0000003d2e047209 */ /* 0x002fe20007810000 */
[----:B------:R-:W-:Y:S02]  /*a2f0*/  WARPGROUP.DEPBAR.LE gsb0, 0x0 ;  /* 0x00008000000079c5 */ /* 0x000fe40000010000 */
[----:B------:R-:W-:-:S04]  /*a300*/  WARPGROUP.ARRIVE ;  /* 0x00000000000079c5 */ /* 0x000fc80000000000 */
[----:B------:R-:W1:Y:S01]  /*a310*/  MUFU.TANH R52, R52 ;  /* 0x0000003400347308 */ /* 0x000e620000002400 */
[----:B--2---:R-:W-:Y:S01]  /*a320*/  FMNMX.FTZ R4, R49, R4, !PT ;  /* 0x0000000431047209 */ /* 0x004fe20007810000 */
[----:B------:R-:W-:Y:S01]  /*a330*/  HGMMA.64x128x16.F32.BF16 R88, R176, gdesc[UR4].tnspB, R88, gsb0 ;  /* 0x41e00004b0587df0 */ /* 0x000fe20008001858 */
[----:B------:R-:W-:Y:S01]  /*a340*/  UIADD3 UR6, UR11, 0x100, URZ ;  /* 0x000001000b067890 */ /* 0x000fe2000fffe03f */
        /* <DEDUP_REMOVED lines=22> */
[----:B------:R-:W-:Y:S01]  /*a4b0*/  FMUL.FTZ R65, R66, UR56 ;  /* 0x0000003842417c20 */ /* 0x000fe20008410000 */
[----:B------:R-:W-:Y:S01]  /*a4c0*/  FMUL.FTZ R66, R67, UR56 ;  /* 0x0000003843427c20 */ /* 0x000fe20008410000 */
[----:B------:R-:W-:Y:S01]  /*a4d0*/  FMUL.FTZ R67, R70, UR56 ;  /* 0x0000003846437c20 */ /* 0x000fe20008410000 */
[----:B------:R-:W-:Y:S01]  /*a4e0*/  FMUL.FTZ R70, R75, UR56 ;  /* 0x000000384b467c20 */ /* 0x000fe20008410000 */
[----:B------:R-:W-:Y:S02]  /*a4f0*/  FMUL.FTZ R75, R86, UR56 ;  /* 0x00000038564b7c20 */ /* 0x000fe40008410000 */
[----:B------:R-:W0:Y:S01]  /*a500*/  MUFU.TANH R62, R62 ;  /* 0x0000003e003e7308 */ /* 0x000e220000002400 */
[----:B-1----:R-:W-:-:S07]  /*a510*/  FMNMX.FTZ R69, R61, R4, !PT ;  /* 0x000000043d457209 */ /* 0x002fce0007810000 */
[----:B------:R-:W1:Y:S01]  /*a520*/  MUFU.TANH R10, R10 ;  /* 0x0000000a000a7308 */ /* 0x000e620000002400 */
[----:B--2---:R-:W-:-:S07]  /*a530*/  FMNMX.FTZ R69, R64, R69, !PT ;  /* 0x0000004540457209 */ /* 0x004fce0007810000 */
[----:B------:R-:W2:Y:S01]  /*a540*/  MUFU.TANH R9, R9 ;  /* 0x0000000900097308 */ /* 0x000ea20000002400 */
[----:B0-----:R-:W-:Y:S01]  /*a550*/  FMNMX.FTZ R4, R62, R69, !PT ;  /* 0x000000453e047209 */ /* 0x001fe20007810000 */
[----:B------:R-:W-:Y:S01]  /*a560*/  FMUL.FTZ R69, R74, UR56 ;  /* 0x000000384a457c20 */ /* 0x000fe20008410000 */
[----:B------:R-:W-:-:S03]  /*a570*/  FMUL.FTZ R74, R83, UR56 ;  /* 0x00000038534a7c20 */ /* 0x000fc60008410000 */
[----:B------:R-:W0:Y:S02]  /*a580*/  SHFL.BFLY PT, R73, R4, 0x2, 0x1f ;  /* 0x0c401f0004497f89 */ /* 0x000e2400000e0000 */
[----:B------:R-:W3:Y:S08]  /*a590*/  MUFU.TANH R12, R12 ;  /* 0x0000000c000c7308 */ /* 0x000ef00000002400 */
[----:B------:R-:W4:Y:S08]  /*a5a0*/  MUFU.TANH R14, R14 ;  /* 0x0000000e000e7308 */ /* 0x000f300000002400 */
[----:B------:R-:W5:Y:S01]  /*a5b0*/  MUFU.TANH R20, R20 ;  /* 0x0000001400147308 */ /* 0x000f620000002400 */
[----:B0-----:R-:W-:Y:S01]  /*a5c0*/  FMNMX.FTZ R77, R4, R73, !PT ;  /* 0x00000049044d7209 */ /* 0x001fe20007810000 */
[----:B------:R-:W-:-:S06]  /*a5d0*/  FMUL.FTZ R73, R82, UR56 ;  /* 0x0000003852497c20 */ /* 0x000fcc0008410000 */
[----:B------:R-:W0:Y:S01]  /*a5e0*/  MUFU.TANH R24, R24 ;  /* 0x0000001800187308 */ /* 0x000e220000002400 */
[----:B------:R-:W1:Y:S07]  /*a5f0*/  SHFL.BFLY PT, R4, R77, 0x1, 0x1f ;  /* 0x0c201f004d047f89 */ /* 0x000e6e00000e0000 */
[----:B------:R-:W0:Y:S01]  /*a600*/  MUFU.TANH R26, R26 ;  /* 0x0000001a001a7308 */ /* 0x000e220000002400 */
[----:B------:R-:W-:Y:S02]  /*a610*/  WARPGROUP.DEPBAR.LE gsb0, 0x0 ;  /* 0x00008000000079c5 */ /* 0x000fe40000010000 */
[----:B------:R-:W-:-:S05]  /*a620*/  WARPGROUP.ARRIVE ;  /* 0x00000000000079c5 */ /* 0x000fca0000000000 */
[----:B------:R-:W0:Y:S01]  /*a630*/  MUFU.TANH R28, R28 ;  /* 0x0000001c001c7308 */ /* 0x000e220000002400 */
[----:B------:R-:W-:Y:S01]  /*a640*/  HGMMA.64x128x16.F32.BF16 R88, R172, gdesc[UR4].tnspB, R88, gsb0 ;  /* 0x41e00004ac587df0 */ /* 0x000fe20008001858 */
[----:B------:R-:W-:Y:S01]  /*a650*/  UIADD3 UR6, UR11, 0x180, URZ ;  /* 0x000001800b067890 */ /* 0x000fe2000fffe03f */
[----:B------:R-:W-:-:S05]  /*a660*/  UMOV UR7, 0x40000040 ;  /* 0x4000004000077882 */ /* 0x000fca0000000000 */
[----:B------:R-:W0:Y:S01]  /*a670*/  MUFU.TANH R31, R31 ;  /* 0x0000001f001f7308 */ /* 0x000e220000002400 */
[----:B-1----:R-:W-:-:S05]  /*a680*/  FMNMX.FTZ R4, R77, R4, !PT ;  /* 0x000000044d047209 */ /* 0x002fca0007810000 */
[C---:B------:R-:W-:Y:S02]  /*a690*/  FMUL.FTZ R78, R4.reuse, UR10 ;  /* 0x0000000a044e7c20 */ /* 0x040fe40008410000 */
[----:B------:R-:W1:Y:S01]  /*a6a0*/  MUFU.TANH R32, R32 ;  /* 0x0000002000207308 */ /* 0x000e620000002400 */
[----:B------:R-:W-:Y:S01]  /*a6b0*/  FADD.FTZ R7, -R4, R7 ;  /* 0x0000000704077221 */ /* 0x000fe20000010100 */
[--C-:B------:R-:W-:Y:S01]  /*a6c0*/  FFMA.FTZ R180, R6, UR10, -R78.reuse ;  /* 0x0000000a06b47c23 */ /* 0x100fe2000801084e */
[----:B------:R-:W-:Y:S01]  /*a6d0*/  FMNMX.FTZ R6, R10, R5, !PT ;  /* 0x000000050a067209 */ /* 0x000fe20007810000 */
[--C-:B------:R-:W-:Y:S01]  /*a6e0*/  FFMA.FTZ R182, R11, UR10, -R78.reuse ;  /* 0x0000000a0bb67c23 */ /* 0x100fe2000801084e */
[--C-:B------:R-:W-:Y:S01]  /*a6f0*/  FFMA.FTZ R79, R13, UR10, -R78.reuse ;  /* 0x0000000a0d4f7c23 */ /* 0x100fe2000801084e */
[--C-:B------:R-:W-:Y:S01]  /*a700*/  FFMA.FTZ R178, R25, UR10, -R78.reuse ;  /* 0x0000000a19b27c23 */ /* 0x100fe2000801084e */
[----:B--2---:R-:W-:Y:S01]  /*a710*/  FMNMX.FTZ R11, R9, R6, !PT ;  /* 0x00000006090b7209 */ /* 0x004fe20007810000 */
[----:B------:R-:W2:Y:S01]  /*a720*/  MUFU.TANH R34, R34 ;  /* 0x0000002200227308 */ /* 0x000ea20000002400 */
[--C-:B------:R-:W-:Y:S01]  /*a730*/  FFMA.FTZ R176, R15, UR10, -R78.reuse ;  /* 0x0000000a0fb07c23 */ /* 0x100fe2000801084e */
[--C-:B------:R-:W-:Y:S01]  /*a740*/  FFMA.FTZ R15, R27, UR10, -R78.reuse ;  /* 0x0000000a1b0f7c23 */ /* 0x100fe2000801084e */
[----:B---3--:R-:W-:Y:S01]  /*a750*/  FMNMX.FTZ R11, R12, R11, !PT ;  /* 0x0000000b0c0b7209 */ /* 0x008fe20007810000 */
[--C-:B------:R-:W-:Y:S01]  /*a760*/  FFMA.FTZ R46, R46, UR10, -R78.reuse ;  /* 0x0000000a2e2e7c23 */ /* 0x100fe2000801084e */
[--C-:B------:R-:W-:Y:S01]  /*a770*/  FFMA.FTZ R51, R51, UR10, -R78.reuse ;  /* 0x0000000a33337c23 */ /* 0x100fe2000801084e */
[----:B------:R-:W-:Y:S01]  /*a780*/  FMUL.FTZ R7, R7, UR10 ;  /* 0x0000000a07077c20 */ /* 0x000fe20008410000 */
[----:B----4-:R-:W-:Y:S01]  /*a790*/  FMNMX.FTZ R13, R14, R11, !PT ;  /* 0x0000000b0e0d7209 */ /* 0x010fe20007810000 */
[----:B------:R-:W3:Y:S01]  /*a7a0*/  MUFU.TANH R36, R36 ;  /* 0x0000002400247308 */ /* 0x000ee20000002400 */
[--C-:B------:R-:W-:Y:S01]  /*a7b0*/  FFMA.FTZ R77, R8, UR10, -R78.reuse ;  /* 0x0000000a084d7c23 */ /* 0x100fe2000801084e */
[--C-:B------:R-:W-:Y:S01]  /*a7c0*/  FFMA.FTZ R21, R21, UR10, -R78.reuse ;  /* 0x0000000a15157c23 */ /* 0x100fe2000801084e */
[----:B-----5:R-:W-:Y:S01]  /*a7d0*/  FMNMX.FTZ R13, R20, R13, !PT ;  /* 0x0000000d140d7209 */ /* 0x020fe20007810000 */
[--C-:B------:R-:W-:Y:S01]  /*a7e0*/  FFMA.FTZ R35, R35, UR10, -R78.reuse ;  /* 0x0000000a23237c23 */ /* 0x100fe2000801084e */
[--C-:B------:R-:W-:Y:S01]  /*a7f0*/  FFMA.FTZ R8, R56, UR10, -R78.reuse ;  /* 0x0000000a38087c23 */ /* 0x100fe2000801084e */
[--C-:B------:R-:W-:Y:S01]  /*a800*/  FFMA.FTZ R64, R64, UR10, -R78.reuse ;  /* 0x0000000a40407c23 */ /* 0x100fe2000801084e */
[----:B0-----:R-:W-:Y:S01]  /*a810*/  FMNMX.FTZ R13, R24, R13, !PT ;  /* 0x0000000d180d7209 */ /* 0x001fe20007810000 */
[----:B------:R-:W0:Y:S01]  /*a820*/  MUFU.TANH R38, R38 ;  /* 0x0000002600267308 */ /* 0x000e220000002400 */
[----:B------:R-:W-:-:S02]  /*a830*/  FFMA.FTZ R62, R62, UR10, -R78 ;  /* 0x0000000a3e3e7c23 */ /* 0x000fc4000801084e */
[----:B------:R-:W-:-:S04]  /*a840*/  FMNMX.FTZ R13, R26, R13, !PT ;  /* 0x0000000d1a0d7209 */ /* 0x000fc80007810000 */
[----:B------:R-:W-:Y:S01]  /*a850*/  FMNMX.FTZ R6, R28, R13, !PT ;  /* 0x0000000d1c067209 */ /* 0x000fe20007810000 */
[----:B------:R-:W4:Y:S03]  /*a860*/  MUFU.TANH R40, R40 ;  /* 0x0000002800287308 */ /* 0x000f260000002400 */
[----:B------:R-:W-:-:S04]  /*a870*/  FMNMX.FTZ R13, R31, R6, !PT ;  /* 0x000000061f0d7209 */ /* 0x000fc80007810000 */
[----:B-1----:R-:W-:Y:S01]  /*a880*/  FMNMX.FTZ R13, R32, R13, !PT ;  /* 0x0000000d200d7209 */ /* 0x002fe20007810000 */
[----:B------:R-:W1:Y:S03]  /*a890*/  MUFU.TANH R43, R43 ;  /* 0x0000002b002b7308 */ /* 0x000e660000002400 */
[----:B--2---:R-:W-:-:S04]  /*a8a0*/  FMNMX.FTZ R13, R34, R13, !PT ;  /* 0x0000000d220d7209 */ /* 0x004fc80007810000 */
[----:B---3--:R-:W-:Y:S01]  /*a8b0*/  FMNMX.FTZ R13, R36, R13, !PT ;  /* 0x0000000d240d7209 */ /* 0x008fe20007810000 */
[----:B------:R-:W2:Y:S03]  /*a8c0*/  MUFU.TANH R44, R44 ;  /* 0x0000002c002c7308 */ /* 0x000ea60000002400 */
[----:B0-----:R-:W-:-:S04]  /*a8d0*/  FMNMX.FTZ R13, R38, R13, !PT ;  /* 0x0000000d260d7209 */ /* 0x001fc80007810000 */
[----:B----4-:R-:W-:Y:S01]  /*a8e0*/  FMNMX.FTZ R6, R40, R13, !PT ;  /* 0x0000000d28067209 */ /* 0x010fe20007810000 */
[----:B------:R-:W0:Y:S03]  /*a8f0*/  MUFU.TANH R47, R47 ;  /* 0x0000002f002f7308 */ /* 0x000e260000002400 */
[----:B-1----:R-:W-:-:S05]  /*a900*/  FMNMX.FTZ R13, R43, R6, !PT ;  /* 0x000000062b0d7209 */ /* 0x002fca0007810000 */
        /* <DEDUP_REMOVED lines=8> */
[--C-:B------:R-:W-:Y:S01]  /*a990*/  FFMA.FTZ R25, R39, UR10, -R78.reuse ;  /* 0x0000000a27197c23 */ /* 0x100fe2000801084e */
[----:B------:R-:W-:-:S05]  /*a9a0*/  FFMA.FTZ R39, R55, UR10, -R78 ;  /* 0x0000000a37277c23 */ /* 0x000fca000801084e */
        /* <DEDUP_REMOVED lines=17> */
[----:B------:R-:W-:Y:S01]  /*aac0*/  FFMA.FTZ R42, R60, UR10, -R78 ;  /* 0x0000000a3c2a7c23 */ /* 0x000fe2000801084e */
[----:B------:R-:W-:Y:S01]  /*aad0*/  UMOV UR7, 0x40000040 ;  /* 0x4000004000077882 */ /* 0x000fe20000000000 */
        /* <DEDUP_REMOVED lines=12> */
[----:B------:R-:W-:Y:S01]  /*aba0*/  MUFU.EX2 R27, R46 ;  /* 0x0000002e001b7308 */ /* 0x000fe20000000800 */
[----:B--2---:R-:W-:-:S07]  /*abb0*/  FMNMX.FTZ R33, R75, R6, !PT ;  /* 0x000000064b217209 */ /* 0x004fce0007810000 */
[----:B------:R-:W-:Y:S01]  /*abc0*/  MUFU.EX2 R7, R7 ;  /* 0x0000000700077308 */ /* 0x000fe20000000800 */
[----:B0-----:R-:W-:-:S07]  /*abd0*/  FMNMX.FTZ R6, R76, R33, !PT ;  /* 0x000000214c067209 */ /* 0x001fce0007810000 */
        /* <DEDUP_REMOVED lines=8> */
[----:B------:R0:W-:Y:S08]  /*ac60*/  MUFU.EX2 R11, R21 ;  /* 0x00000015000b7308 */ /* 0x0001f00000000800 */
[----:B------:R-:W-:Y:S01]  /*ac70*/  MUFU.EX2 R178, R178 ;  /* 0x000000b200b27308 */ /* 0x000fe20000000800 */
[--C-:B0-----:R-:W-:Y:S01]  /*ac80*/  FFMA.FTZ R21, R30, UR10, -R78.reuse ;  /* 0x0000000a1e157c23 */ /* 0x101fe2000801084e */
[----:B------:R-:W-:-:S06]  /*ac90*/  FFMA.FTZ R30, R58, UR10, -R78 ;  /* 0x0000000a3a1e7c23 */ /* 0x000fcc000801084e */
[----:B------:R-:W-:Y:S08]  /*aca0*/  MUFU.EX2 R15, R15 ;  /* 0x0000000f000f7308 */ /* 0x000ff00000000800 */
[----:B------:R-:W-:Y:S01]  /*acb0*/  MUFU.EX2 R172, R172 ;  /* 0x000000ac00ac7308 */ /* 0x000fe20000000800 */
[----:B------:R-:W-:Y:S02]  /*acc0*/  WARPGROUP.DEPBAR.LE gsb0, 0x0 ;  /* 0x00008000000079c5 */ /* 0x000fe40000010000 */
[----:B------:R-:W-:Y:S01]  /*acd0*/  WARPGROUP.ARRIVE ;  /* 0x00000000000079c5 */ /* 0x000fe20000000000 */
[--C-:B------:R-:W-:Y:S01]  /*ace0*/  FFMA.FTZ R168, R37, UR10, -R78.reuse ;  /* 0x0000000a25a87c23 */ /* 0x100fe2000801084e */
[--C-:B------:R-:W-:Y:S01]  /*acf0*/  FFMA.FTZ R170, R41, UR10, -R78.reuse ;  /* 0x0000000a29aa7c23 */ /* 0x100fe2000801084e */
[----:B------:R-:W0:Y:S02]  /*ad00*/  SHFL.BFLY PT, R37, R6, 0x2, 0x1f ;  /* 0x0c401f0006257f89 */ /* 0x000e2400000e0000 */
[----:B------:R-:W-:Y:S01]  /*ad10*/  MUFU.EX2 R21, R21 ;  /* 0x0000001500157308 */ /* 0x000fe20000000800 */
[----:B------:R-:W-:Y:S01]  /*ad20*/  FFMA.FTZ R41, R59, UR10, -R78 ;  /* 0x0000000a3b297c23 */ /* 0x000fe2000801084e */
[----:B------:R-:W-:Y:S01]  /*ad30*/  HGMMA.64x128x16.F32.BF16 R88, R164, gdesc[UR4].tnspB, R88, gsb0 ;  /* 0x41e00004a4587df0 */ /* 0x000fe20008001858 */
[----:B------:R-:W-:Y:S01]  /*ad40*/  UIADD3 UR6, UR11, 0x280, URZ ;  /* 0x000002800b067890 */ /* 0x000fe2000fffe03f */
[----:B------:R-:W-:-:S04]  /*ad50*/  UMOV UR7, 0x40000040 ;  /* 0x4000004000077882 */ /* 0x000fc80000000000 */
[----:B------:R-:W-:Y:S08]  /*ad60*/  MUFU.EX2 R174, R174 ;  /* 0x000000ae00ae7308 */ /* 0x000ff00000000800 */
[----:B------:R1:W-:Y:S01]  /*ad70*/  MUFU.EX2 R13, R35 ;  /* 0x00000023000d7308 */ /* 0x0003e20000000800 */
[----:B0-----:R-:W-:-:S07]  /*ad80*/  FMNMX.FTZ R46, R6, R37, !PT ;  /* 0x00000025062e7209 */ /* 0x001fce0007810000 */
[----:B------:R-:W-:Y:S01]  /*ad90*/  MUFU.EX2 R168, R168 ;  /* 0x000000a800a87308 */ /* 0x000fe20000000800 */
[--C-:B-1----:R-:W-:Y:S01]  /*ada0*/  FFMA.FTZ R35, R53, UR10, -R78.reuse ;  /* 0x0000000a35237c23 */ /* 0x102fe2000801084e */
[----:B------:R-:W-:-:S06]  /*adb0*/  FFMA.FTZ R37, R57, UR10, -R78 ;  /* 0x0000000a39257c23 */ /* 0x000fcc000801084e */
        /* <DEDUP_REMOVED lines=14> */
[----:B------:R-:W0:Y:S01]  /*aea0*/  SHFL.BFLY PT, R49, R46, 0x1, 0x1f ;  /* 0x0c201f002e317f89 */ /* 0x000e2200000e0000 */
[----:B------:R-:W-:Y:S02]  /*aeb0*/  FFMA.FTZ R45, R61, UR10, -R78 ;  /* 0x0000000a3d2d7c23 */ /* 0x000fe4000801084e */
[----:B------:R-:W-:Y:S01]  /*aec0*/  HGMMA.64x128x16.F32.BF16 R88, R160, gdesc[UR4].tnspB, R88, gsb0 ;  /* 0x41e00004a0587df0 */ /* 0x000fe20008001858 */
[----:B------:R-:W-:Y:S01]  /*aed0*/  UIADD3 UR6, UR11, 0x300, URZ ;  /* 0x000003000b067890 */ /* 0x000fe2000fffe03f */
[----:B------:R-:W-:Y:S01]  /*aee0*/  MUFU.EX2 R164, R164 ;  /* 0x000000a400a47308 */ /* 0x000fe20000000800 */
[----:B------:R-:W-:-:S07]  /*aef0*/  UMOV UR7, 0x40000040 ;  /* 0x4000004000077882 */ /* 0x000fce0000000000 */
[----:B------:R-:W-:Y:S08]  /*af00*/  MUFU.EX2 R166, R166 ;  /* 0x000000a600a67308 */ /* 0x000ff00000000800 */
[----:B------:R-:W-:Y:S01]  /*af10*/  MUFU.EX2 R45, R45 ;  /* 0x0000002d002d7308 */ /* 0x000fe20000000800 */
[----:B0-----:R-:W-:-:S05]  /*af20*/  FMNMX.FTZ R6, R46, R49, !PT ;  /* 0x000000312e067209 */ /* 0x001fca0007810000 */
[C---:B------:R-:W-:Y:S01]  /*af30*/  FADD.FTZ R49, -R6.reuse, R5 ;  /* 0x0000000506317221 */ /* 0x040fe20000010100 */
[----:B------:R-:W-:Y:S01]  /*af40*/  FMUL.FTZ R51, R6, UR10 ;  /* 0x0000000a06337c20 */ /* 0x000fe20008410000 */
[----:B------:R-:W-:Y:S02]  /*af50*/  MUFU.EX2 R46, R64 ;  /* 0x00000040002e7308 */ /* 0x000fe40000000800 */
[----:B------:R-:W-:Y:S01]  /*af60*/  FMUL.FTZ R49, R49, UR10 ;  /* 0x0000000a31317c20 */ /* 0x000fe20008410000 */
[--C-:B------:R-:W-:Y:S01]  /*af70*/  FFMA.FTZ R10, R10, UR10, -R51.reuse ;  /* 0x0000000a0a0a7c23 */ /* 0x100fe20008010833 */
[--C-:B------:R-:W-:Y:S01]  /*af80*/  FFMA.FTZ R181, R9, UR10, -R51.reuse ;  /* 0x0000000a09b57c23 */ /* 0x100fe20008010833 */
[----:B------:R-:W-:Y:S02]  /*af90*/  IMAD.U32 R9, RZ, RZ, UR47 ;  /* 0x0000002fff097e24 */ /* 0x000fe4000f8e00ff */
[--C-:B------:R-:W-:Y:S01]  /*afa0*/  FFMA.FTZ R183, R12, UR10, -R51.reuse ;  /* 0x0000000a0cb77c23 */ /* 0x100fe20008010833 */
[--C-:B------:R-:W-:Y:S01]  /*afb0*/  FFMA.FTZ R12, R14, UR10, -R51.reuse ;  /* 0x0000000a0e0c7c23 */ /* 0x100fe20008010833 */
[----:B------:R-:W-:Y:S01]  /*afc0*/  MUFU.EX2 R49, R49 ;  /* 0x0000003100317308 */ /* 0x000fe20000000800 */
[--C-:B------:R-:W-:Y:S01]  /*afd0*/  FFMA.FTZ R177, R20, UR10, -R51.reuse ;  /* 0x0000000a14b17c23 */ /* 0x100fe20008010833 */
[----:B------:R-:W-:Y:S01]  /*afe0*/  @!P1 LEA R9, R9, UR41, 0x3 ;  /* 0x0000002909099c11 */ /* 0x000fe2000f8e18ff */
[--C-:B------:R-:W-:Y:S01]  /*aff0*/  FFMA.FTZ R179, R26, UR10, -R51.reuse ;  /* 0x0000000a1ab37c23 */ /* 0x100fe20008010833 */
[--C-:B------:R-:W-:Y:S01]  /*b000*/  FFMA.FTZ R26, R36, UR10, -R51.reuse ;  /* 0x0000000a241a7c23 */ /* 0x100fe20008010833 */
[----:B------:R-:W-:Y:S01]  /*b010*/  FFMA.FTZ R173, R31, UR10, -R51 ;  /* 0x0000000a1fad7c23 */ /* 0x000fe20008010833 */
[----:B------:R-:W-:Y:S01]  /*b020*/  IMAD.U32 R36, RZ, RZ, UR58 ;  /* 0x0000003aff247e24 */ /* 0x000fe2000f8e00ff */
[----:B------:R-:W-:Y:S01]  /*b030*/  IADD3 R31, -R222, 0xb, RZ ;  /* 0x0000000bde1f7810 */ /* 0x000fe20007ffe1ff */
[----:B------:R-:W0:Y:S01]  /*b040*/  MUFU.EX2 R10, R10 ;  /* 0x0000000a000a7308 */ /* 0x000e220000000800 */
[----:B------:R-:W-:-:S02]  /*b050*/  @!P1 VIADD R9, R9, 0x28840 ;  /* 0x0002884009099836 */ /* 0x000fc40000000000 */
[--C-:B------:R-:W-:Y:S01]  /*b060*/  FFMA.FTZ R14, R24, UR10, -R51.reuse ;  /* 0x0000000a180e7c23 */ /* 0x100fe20008010833 */
[----:B------:R-:W-:Y:S01]  /*b070*/  @!P1 LEA R36, R36, UR41, 0x3 ;  /* 0x0000002924249c11 */ /* 0x000fe2000f8e18ff */
[--C-:B------:R-:W-:Y:S01]  /*b080*/  FFMA.FTZ R20, R28, UR10, -R51.reuse ;  /* 0x0000000a1c147c23 */ /* 0x100fe20008010833 */
[----:B------:R-:W-:Y:S01]  /*b090*/  FFMA.FTZ R169, R38, UR10, -R51 ;  /* 0x0000000a26a97c23 */ /* 0x000fe20008010833 */
[----:B------:R-:W-:Y:S01]  /*b0a0*/  @!P1 PRMT R9, RZ, 0x654, R9 ;  /* 0x00000654ff099816 */ /* 0x000fe20000000009 */
[--C-:B------:R-:W-:Y:S01]  /*b0b0*/  FFMA.FTZ R24, R32, UR10, -R51.reuse ;  /* 0x0000000a20187c23 */ /* 0x100fe20008010833 */
[----:B------:R-:W-:Y:S01]  /*b0c0*/  MUFU.EX2 R181, R181 ;  /* 0x000000b500b57308 */ /* 0x000fe20000000800 */
[--C-:B------:R-:W-:Y:S01]  /*b0d0*/  FFMA.FTZ R175, R34, UR10, -R51.reuse ;  /* 0x0000000a22af7c23 */ /* 0x100fe20008010833 */
[--C-:B------:R-:W-:Y:S01]  /*b0e0*/  FFMA.FTZ R28, R40, UR10, -R51.reuse ;  /* 0x0000000a281c7c23 */ /* 0x100fe20008010833 */
[--C-:B------:R-:W-:Y:S01]  /*b0f0*/  FFMA.FTZ R171, R43, UR10, -R51.reuse ;  /* 0x0000000a2bab7c23 */ /* 0x100fe20008010833 */
[--C-:B------:R-:W-:Y:S01]  /*b100*/  FFMA.FTZ R32, R44, UR10, -R51.reuse ;  /* 0x0000000a2c207c23 */ /* 0x100fe20008010833 */
[--C-:B------:R-:W-:Y:S01]  /*b110*/  FFMA.FTZ R165, R47, UR10, -R51.reuse ;  /* 0x0000000a2fa57c23 */ /* 0x100fe20008010833 */
[--C-:B------:R-:W-:Y:S01]  /*b120*/  FFMA.FTZ R34, R48, UR10, -R51.reuse ;  /* 0x0000000a30227c23 */ /* 0x100fe20008010833 */
[--C-:B------:R-:W-:Y:S01]  /*b130*/  FFMA.FTZ R167, R50, UR10, -R51.reuse ;  /* 0x0000000a32a77c23 */ /* 0x100fe20008010833 */
[----:B------:R-:W-:Y:S01]  /*b140*/  MUFU.EX2 R183, R183 ;  /* 0x000000b700b77308 */ /* 0x000fe20000000800 */
[----:B0-----:R-:W-:Y:S01]  /*b150*/  FFMA.FTZ R0, R49, R0, R10 ;  /* 0x0000000031007223 */ /* 0x001fe2000001000a */
[--C-:B------:R-:W-:Y:S01]  /*b160*/  FFMA.FTZ R70, R70, UR10, -R51.reuse ;  /* 0x0000000a46467c23 */ /* 0x100fe20008010833 */
[--C-:B------:R-:W-:Y:S01]  /*b170*/  FFMA.FTZ R71, R71, UR10, -R51.reuse ;  /* 0x0000000a47477c23 */ /* 0x100fe20008010833 */
[--C-:B------:R-:W-:Y:S01]  /*b180*/  FFMA.FTZ R72, R72, UR10, -R51.reuse ;  /* 0x0000000a48487c23 */ /* 0x100fe20008010833 */
[--C-:B------:R-:W-:Y:S01]  /*b190*/  FFMA.FTZ R73, R73, UR10, -R51.reuse ;  /* 0x0000000a49497c23 */ /* 0x100fe20008010833 */
[--C-:B------:R-:W-:Y:S01]  /*b1a0*/  FFMA.FTZ R74, R74, UR10, -R51.reuse ;  /* 0x0000000a4a4a7c23 */ /* 0x100fe20008010833 */
[----:B------:R-:W-:Y:S01]  /*b1b0*/  FFMA.FTZ R75, R75, UR10, -R51 ;  /* 0x0000000a4b4b7c23 */ /* 0x000fe20008010833 */
[----:B------:R-:W-:Y:S01]  /*b1c0*/  MUFU.EX2 R12, R12 ;  /* 0x0000000c000c7308 */ /* 0x000fe20000000800 */
[----:B------:R-:W-:-:S07]  /*b1d0*/  UMOV UR58, UR47 ;  /* 0x0000002f003a7c82 */ /* 0x000fce0008000000 */
        /* <DEDUP_REMOVED lines=13> */
[----:B------:R-:W-:Y:S02]  /*b2b0*/  FFMA.FTZ R162, R54, UR10, -R78 ;  /* 0x0000000a36a27c23 */ /* 0x000fe4000801084e */
[----:B------:R-:W-:Y:S01]  /*b2c0*/  MUFU.EX2 R28, R28 ;  /* 0x0000001c001c7308 */ /* 0x000fe20000000800 */
[----:B------:R-:W-:Y:S01]  /*b2d0*/  FFMA.FTZ R163, R67, UR10, -R51 ;  /* 0x0000000a43a37c23 */ /* 0x000fe20008010833 */
[----:B------:R-:W-:Y:S01]  /*b2e0*/  HGMMA.64x128x16.F32.BF16 R88, R156, gdesc[UR4].tnspB, R88, gsb0 ;  /* 0x41e000049c587df0 */ /* 0x000fe20008001858 */
[----:B------:R-:W-:Y:S01]  /*b2f0*/  UIADD3 UR6, UR11, 0x380, URZ ;  /* 0x000003800b067890 */ /* 0x000fe2000fffe03f */
[----:B------:R-:W-:-:S04]  /*b300*/  UMOV UR7, 0x40000040 ;  /* 0x4000004000077882 */ /* 0x000fc80000000000 */
        /* <DEDUP_REMOVED lines=13> */
[----:B------:R-:W-:Y:S08]  /*b3e0*/  MUFU.EX2 R74, R74 ;  /* 0x0000004a004a7308 */ /* 0x000ff00000000800 */
[----:B------:R-:W-:Y:S08]  /*b3f0*/  MUFU.EX2 R75, R75 ;  /* 0x0000004b004b7308 */ /* 0x000ff00000000800 */
[----:B------:R-:W1:Y:S01]  /*b400*/  MUFU.EX2 R5, R62 ;  /* 0x0000003e00057308 */ /* 0x000e620000000800 */
[----:B------:R-:W-:-:S02]  /*b410*/  WARPGROUP.DEPBAR.LE gsb0, 0x0 ;  /* 0x00008000000079c5 */ /* 0x000fc40000010000 */
[----:B------:R-:W-:Y:S01]  /*b420*/  WARPGROUP.ARRIVE ;  /* 0x00000000000079c5 */ /* 0x000fe20000000000 */
[----:B------:R-:W-:Y:S01]  /*b430*/  FFMA.FTZ R157, R69, UR10, -R51 ;  /* 0x0000000a459d7c23 */ /* 0x000fe20008010833 */
[----:B------:R-:W-:Y:S02]  /*b440*/  F2FP.BF16.F32.PACK_AB R156, R37, R8 ;  /* 0x00000008259c723e */ /* 0x000fe400000010ff */
[----:B------:R-:W-:Y:S02]  /*b450*/  F2FP.BF16.F32.PACK_AB R158, R41, R30 ;  /* 0x0000001e299e723e */ /* 0x000fe400000010ff */
[----:B------:R-:W-:Y:S01]  /*b460*/  HGMMA.64x128x16.F32.BF16 R88, R152, gdesc[UR4].tnspB, R88, gsb0 ;  /* 0x41e0000498587df0 */ /* 0x000fe20008001858 */
[----:B------:R-:W-:Y:S01]  /*b470*/  MUFU.EX2 R157, R157 ;  /* 0x0000009d009d7308 */ /* 0x000fe20000000800 */
[----:B0-----:R-:W-:Y:S01]  /*b480*/  F2FP.BF16.F32.PACK_AB R159, R72, R71 ;  /* 0x00000047489f723e */ /* 0x001fe200000010ff */
[----:B------:R-:W-:Y:S02]  /*b490*/  WARPGROUP.DEPBAR.LE gsb0, 0x0 ;  /* 0x00008000000079c5 */ /* 0x000fe40000010000 */
[----:B------:R0:W-:Y:S06]  /*b4a0*/  BAR.ARV R31, 0x100 ;  /* 0x0004001f0000751d */ /* 0x0001ec0000002000 */
[----:B------:R2:W-:Y:S01]  /*b4b0*/  @!P1 SYNCS.ARRIVE.TRANS64.RED.A1T0 RZ, [R9+URZ], RZ ;  /* 0x000000ff09ff99a7 */ /* 0x0005e2000810043f */
[----:B-1----:R-:W-:Y:S01]  /*b4c0*/  F2FP.BF16.F32.PACK_AB R154, R5, R46 ;  /* 0x0000002e059a723e */ /* 0x002fe200000010ff */
[----:B0-----:R-:W-:-:S02]  /*b4d0*/  @!P1 VIADD R31, R36, 0x28860 ;  /* 0x00028860241f9836 */ /* 0x001fc40000000000 */
[-C--:B------:R-:W-:Y:S01]  /*b4e0*/  FMUL.FTZ R88, R88, R7.reuse ;  /* 0x0000000758587220 */ /* 0x080fe20000410000 */
[-C--:B------:R-:W-:Y:S01]  /*b4f0*/  FMUL.FTZ R89, R89, R7.reuse ;  /* 0x0000000759597220 */ /* 0x080fe20000410000 */
[-C--:B------:R-:W-:Y:S01]  /*b500*/  FMUL.FTZ R92, R92, R7.reuse ;  /* 0x000000075c5c7220 */ /* 0x080fe20000410000 */
[-C--:B------:R-:W-:Y:S01]  /*b510*/  FMUL.FTZ R93, R93, R7.reuse ;  /* 0x000000075d5d7220 */ /* 0x080fe20000410000 */
[----:B------:R-:W-:Y:S01]  /*b520*/  @!P1 PRMT R38, RZ, 0x654, R31 ;  /* 0x00000654ff269816 */ /* 0x000fe2000000001f */
[----:B--2---:R-:W-:Y:S01]  /*b530*/  FADD.FTZ R9, R77, R2 ;  /* 0x000000024d097221 */ /* 0x004fe20000010000 */
[----:B------:R-:W-:Y:S01]  /*b540*/  FADD.FTZ R2, R181, R0 ;  /* 0x00000000b5027221 */ /* 0x000fe20000010000 */
[----:B------:R-:W-:Y:S01]  /*b550*/  FFMA.FTZ R0, R63, UR10, -R51 ;  /* 0x0000000a3f007c23 */ /* 0x000fe20008010833 */
[----:B------:R0:W-:Y:S01]  /*b560*/  @!P1 SYNCS.ARRIVE.TRANS64.RED.A1T0 RZ, [R38+URZ], RZ ;  /* 0x000000ff26ff99a7 */ /* 0x0001e2000810043f */
[----:B------:R-:W-:Y:S01]  /*b570*/  FADD.FTZ R36, R182, R9 ;  /* 0x00000009b6247221 */ /* 0x000fe20000010000 */
[----:B------:R-:W-:Y:S01]  /*b580*/  FADD.FTZ R9, R183, R2 ;  /* 0x00000002b7097221 */ /* 0x000fe20000010000 */
[----:B------:R-:W-:Y:S01]  /*b590*/  F2FP.BF16.F32.PACK_AB R181, R181, R10 ;  /* 0x0000000ab5b5723e */ /* 0x000fe200000010ff */
[----:B------:R-:W-:Y:S01]  /*b5a0*/  FMUL.FTZ R96, R96, R7 ;  /* 0x0000000760607220 */ /* 0x000fe20000410000 */
[----:B------:R-:W-:Y:S01]  /*b5b0*/  FADD.FTZ R31, R79, R36 ;  /* 0x000000244f1f7221 */ /* 0x000fe20000010000 */
[C---:B------:R-:W-:Y:S01]  /*b5c0*/  FADD.FTZ R2, R12.reuse, R9 ;  /* 0x000000090c027221 */ /* 0x040fe20000010000 */
[----:B------:R-:W1:Y:S01]  /*b5d0*/  MUFU.EX2 R0, R0 ;  /* 0x0000000000007308 */ /* 0x000e620000000800 */
[----:B------:R-:W-:Y:S01]  /*b5e0*/  F2FP.BF16.F32.PACK_AB R183, R12, R183 ;  /* 0x000000b70cb7723e */ /* 0x000fe200000010ff */
[----:B------:R-:W-:Y:S01]  /*b5f0*/  FADD.FTZ R36, R176, R31 ;  /* 0x0000001fb0247221 */ /* 0x000fe20000010000 */
[----:B------:R-:W-:Y:S01]  /*b600*/  FADD.FTZ R9, R177, R2 ;  /* 0x00000002b1097221 */ /* 0x000fe20000010000 */
[C---:B------:R-:W-:Y:S01]  /*b610*/  F2FP.BF16.F32.PACK_AB R176, R11.reuse, R176 ;  /* 0x000000b00bb0723e */ /* 0x040fe200000010ff */
[----:B------:R-:W-:Y:S01]  /*b620*/  FFMA.FTZ R2, R66, UR10, -R51 ;  /* 0x0000000a42027c23 */ /* 0x000fe20008010833 */
[----:B------:R-:W-:Y:S01]  /*b630*/  FADD.FTZ R31, R11, R36 ;  /* 0x000000240b1f7221 */ /* 0x000fe20000010000 */
[----:B0-----:R-:W-:Y:S01]  /*b640*/  FADD.FTZ R38, R14, R9 ;  /* 0x000000090e267221 */ /* 0x001fe20000010000 */
[--C-:B------:R-:W-:Y:S01]  /*b650*/  FFMA.FTZ R36, R68, UR10, -R51.reuse ;  /* 0x0000000a44247c23 */ /* 0x100fe20008010833 */
[----:B------:R-:W-:Y:S01]  /*b660*/  FFMA.FTZ R51, R76, UR10, -R51 ;  /* 0x0000000a4c337c23 */ /* 0x000fe20008010833 */
[----:B------:R-:W-:Y:S01]  /*b670*/  FADD.FTZ R40, R178, R31 ;  /* 0x0000001fb2287221 */ /* 0x000fe20000010000 */
[----:B------:R-:W-:Y:S01]  /*b680*/  FADD.FTZ R9, R179, R38 ;  /* 0x00000026b3097221 */ /* 0x000fe20000010000 */
[----:B------:R-:W0:Y:S01]  /*b690*/  MUFU.EX2 R2, R2 ;  /* 0x0000000200027308 */ /* 0x000e220000000800 */
[-C--:B------:R-:W-:Y:S01]  /*b6a0*/  FMUL.FTZ R97, R97, R7.reuse ;  /* 0x0000000761617220 */ /* 0x080fe20000410000 */
[----:B------:R-:W-:Y:S01]  /*b6b0*/  FADD.FTZ R31, R15, R40 ;  /* 0x000000280f1f7221 */ /* 0x000fe20000010000 */
[----:B------:R-:W-:Y:S01]  /*b6c0*/  FADD.FTZ R38, R20, R9 ;  /* 0x0000000914267221 */ /* 0x000fe20000010000 */
[-C--:B------:R-:W-:Y:S01]  /*b6d0*/  FMUL.FTZ R100, R100, R7.reuse ;  /* 0x0000000764647220 */ /* 0x080fe20000410000 */
[-C--:B------:R-:W-:Y:S01]  /*b6e0*/  FMUL.FTZ R101, R101, R7.reuse ;  /* 0x0000000765657220 */ /* 0x080fe20000410000 */
[----:B------:R-:W-:Y:S01]  /*b6f0*/  FADD.FTZ R40, R172, R31 ;  /* 0x0000001fac287221 */ /* 0x000fe20000010000 */
[----:B------:R-:W-:Y:S01]  /*b700*/  FADD.FTZ R9, R173, R38 ;  /* 0x00000026ad097221 */ /* 0x000fe20000010000 */
[----:B------:R-:W2:Y:S01]  /*b710*/  MUFU.EX2 R36, R36 ;  /* 0x0000002400247308 */ /* 0x000ea20000000800 */
[-C--:B------:R-:W-:Y:S01]  /*b720*/  FMUL.FTZ R104, R104, R7.reuse ;  /* 0x0000000768687220 */ /* 0x080fe20000410000 */
[----:B------:R-:W-:Y:S01]  /*b730*/  FADD.FTZ R31, R21, R40 ;  /* 0x00000028151f7221 */ /* 0x000fe20000010000 */
[----:B------:R-:W-:Y:S01]  /*b740*/  FADD.FTZ R38, R24, R9 ;  /* 0x0000000918267221 */ /* 0x000fe20000010000 */
[-C--:B------:R-:W-:Y:S01]  /*b750*/  FMUL.FTZ R105, R105, R7.reuse ;  /* 0x0000000769697220 */ /* 0x080fe20000410000 */
[-C--:B------:R-:W-:Y:S01]  /*b760*/  FMUL.FTZ R108, R108, R7.reuse ;  /* 0x000000076c6c7220 */ /* 0x080fe20000410000 */
[----:B------:R-:W-:Y:S01]  /*b770*/  FADD.FTZ R40, R174, R31 ;  /* 0x0000001fae287221 */ /* 0x000fe20000010000 */
[----:B------:R-:W-:Y:S01]  /*b780*/  FADD.FTZ R9, R175, R38 ;  /* 0x00000026af097221 */ /* 0x000fe20000010000 */
[----:B------:R-:W3:Y:S01]  /*b790*/  MUFU.EX2 R51, R51 ;  /* 0x0000003300337308 */ /* 0x000ee20000000800 */
[-C--:B------:R-:W-:Y:S01]  /*b7a0*/  FMUL.FTZ R109, R109, R7.reuse ;  /* 0x000000076d6d7220 */ /* 0x080fe20000410000 */
[----:B------:R-:W-:Y:S01]  /*b7b0*/  FADD.FTZ R31, R13, R40 ;  /* 0x000000280d1f7221 */ /* 0x000fe20000010000 */
[----:B------:R-:W-:Y:S01]  /*b7c0*/  FADD.FTZ R38, R26, R9 ;  /* 0x000000091a267221 */ /* 0x000fe20000010000 */
[-C--:B------:R-:W-:Y:S01]  /*b7d0*/  FMUL.FTZ R112, R112, R7.reuse ;  /* 0x0000000770707220 */ /* 0x080fe20000410000 */
        /* <DEDUP_REMOVED lines=27> */
[----:B-1----:R-:W-:Y:S01]  /*b990*/  F2FP.BF16.F32.PACK_AB R167, R0, R167 ;  /* 0x000000a700a7723e */ /* 0x002fe200000010ff */
[-C--:B------:R-:W-:Y:S01]  /*b9a0*/  FMUL.FTZ R140, R140, R7.reuse ;  /* 0x000000078c8c7220 */ /* 0x080fe20000410000 */
[----:B------:R-:W-:Y:S01]  /*b9b0*/  FADD.FTZ R11, R33, R12 ;  /* 0x0000000c210b7221 */ /* 0x000fe20000010000 */
[----:B------:R-:W-:Y:S01]  /*b9c0*/  FADD.FTZ R10, R0, R9 ;  /* 0x00000009000a7221 */ /* 0x000fe20000010000 */
[-C--:B------:R-:W-:Y:S01]  /*b9d0*/  FMUL.FTZ R141, R141, R7.reuse ;  /* 0x000000078d8d7220 */ /* 0x080fe20000410000 */
[----:B------:R-:W-:Y:S01]  /*b9e0*/  FMUL.FTZ R144, R144, R7 ;  /* 0x0000000790907220 */ /* 0x000fe20000410000 */
[----:B------:R-:W-:Y:S01]  /*b9f0*/  FADD.FTZ R12, R160, R11 ;  /* 0x0000000ba00c7221 */ /* 0x000fe20000010000 */
[----:B------:R-:W-:Y:S01]  /*ba00*/  FADD.FTZ R9, R161, R10 ;  /* 0x0000000aa1097221 */ /* 0x000fe20000010000 */
[C---:B0-----:R-:W-:Y:S01]  /*ba10*/  F2FP.BF16.F32.PACK_AB R161, R2.reuse, R161 ;  /* 0x000000a102a1723e */ /* 0x041fe200000010ff */
        /* <DEDUP_REMOVED lines=10> */
[----:B--2---:R-:W-:Y:S01]  /*bac0*/  FADD.FTZ R10, R36, R9 ;  /* 0x00000009240a7221 */ /* 0x004fe20000010000 */
        /* <DEDUP_REMOVED lines=31> */
[----:B------:R-:W-:Y:S01]  /*bcc0*/  F2FP.BF16.F32.PACK_AB R169, R28, R169 ;  /* 0x000000a91ca9723e */ /* 0x000fe200000010ff */
[----:B---3--:R-:W-:Y:S01]  /*bcd0*/  FADD.FTZ R0, R51, R10 ;  /* 0x0000000a33007221 */ /* 0x008fe20000010000 */
        /* <DEDUP_REMOVED lines=9> */
[-C--:B------:R-:W-:Y:S01]  /*bd70*/  FMUL.FTZ R115, R115, R49.reuse ;  /* 0x0000003173737220 */ /* 0x080fe20000410000 */
        /* <DEDUP_REMOVED lines=28> */
.L_x_1221:
[----:B------:R-:W-:-:S13]  /*bf40*/  ISETP.GE.AND P2, PT, R3, UR40, PT ;  /* 0x0000002803007c0c */ /* 0x000fda000bf46270 */
[----:B------:R-:W-:Y:S05]  /*bf50*/  @!P2 BRA `(.L_x_1231) ;  /* 0x000000380038a947 */ /* 0x000fea0003800000 */
[----:B------:R-:W-:Y:S01]  /*bf60*/  IMAD.MOV.U32 R7, RZ, RZ, R6 ;  /* 0x000000ffff077224 */ /* 0x000fe200078e0006 */
[----:B------:R-:W-:Y:S01]  /*bf70*/  UMOV UR60, UR50 ;  /* 0x00000032003c7c82 */ /* 0x000fe20008000000 */
[----:B------:R-:W-:Y:S01]  /*bf80*/  IMAD.MOV.U32 R5, RZ, RZ, R4 ;  /* 0x000000ffff057224 */ /* 0x000fe200078e0004 */
[----:B------:R-:W-:Y:S01]  /*bf90*/  UMOV UR59, UR47 ;  /* 0x0000002f003b7c82 */ /* 0x000fe20008000000 */
[----:B------:R-:W-:Y:S01]  /*bfa0*/  ULDC UR56, c[0x0][0x9e4] ;  /* 0x0002790000387ab9 */ /* 0x000fe20000000800 */
[----:B------:R-:W-:Y:S01]  /*bfb0*/  ULDC UR58, c[0x0][0x9d8] ;  /* 0x00027600003a7ab9 */ /* 0x000fe20000000800 */
[----:B------:R-:W-:Y:S01]  /*bfc0*/  ULDC UR55, c[0x0][0x988] ;  /* 0x0002620000377ab9 */ /* 0x000fe20000000800 */
[----:B------:R-:W-:-:S05]  /*bfd0*/  ULDC UR57, c[0x0][0x9e0] ;  /* 0x0002780000397ab9 */ /* 0x000fca0000000800 */
.L_x_1248:
        /* <DEDUP_REMOVED lines=9> */
.L_x_1233:
[----:B------:R-:W-:Y:S01]  /*c070*/  ULEA UR6, UR47, UR41, 0x3 ;  /* 0x000000292f067291 */ /* 0x000fe2000f8e183f */
[----:B------:R-:W-:-:S05]  /*c080*/  IMAD.U32 R4, RZ, RZ, UR50 ;  /* 0x00000032ff047e24 */ /* 0x000fca000f8e00ff */
[----:B------:R-:W-:-:S04]  /*c090*/  SHF.L.U32 R4, R4, 0x1f, RZ ;  /* 0x0000001f04047819 */ /* 0x000fc800000006ff */
[----:B------:R0:W1:Y:S01]  /*c0a0*/  SYNCS.PHASECHK.TRANS64.TRYWAIT P2, [UR6+0x28830], R4 ;  /* 0x02883004ff0075a7 */ /* 0x0000620008040146 */
[----:B------:R-:W-:Y:S05]  /*c0b0*/  @!P0 BRA `(.L_x_1234) ;  /* 0x0000000000048947 */ /* 0x000fea0003800000 */
[----:B------:R-:W-:Y:S01]  /*c0c0*/  BPT.TRAP 0x1 ;  /* 0x000000040000795c */ /* 0x000fe20000300000 */
.L_x_1234:
[----:B-1----:R-:W-:Y:S05]  /*c0d0*/  @P2 BRA `(.L_x_1232) ;  /* 0x0000000000082947 */ /* 0x002fea0003800000 */
[----:B------:R-:W1:Y:S02]  /*c0e0*/  SYNCS.PHASECHK.TRANS64.TRYWAIT P2, [UR6+0x28830], R4 ;  /* 0x02883004ff0075a7 */ /* 0x000e640008040146 */
[----:B-1----:R-:W-:Y:S05]  /*c0f0*/  @!P2 BRA `(.L_x_1235) ;  /* 0x000000e000a4a947 */ /* 0x002fea0003800000 */
.L_x_1232:
        /* <DEDUP_REMOVED lines=47> */
.L_x_1237:
[----:B------:R-:W-:Y:S01]  /*c3f0*/  ULEA UR6, UR59, UR41, 0x3 ;  /* 0x000000293b067291 */ /* 0x000fe2000f8e183f */
[----:B------:R-:W-:-:S05]  /*c400*/  IMAD.U32 R4, RZ, RZ, UR60 ;  /* 0x0000003cff047e24 */ /* 0x000fca000f8e00ff */
[----:B------:R-:W-:-:S04]  /*c410*/  SHF.L.U32 R4, R4, 0x1f, RZ ;  /* 0x0000001f04047819 */ /* 0x000fc800000006ff */
[----:B------:R0:W1:Y:S01]  /*c420*/  SYNCS.PHASECHK.TRANS64.TRYWAIT P2, [UR6+0x28850], R4 ;  /* 0x02885004ff0075a7 */ /* 0x0000620008040146 */
[----:B------:R-:W-:Y:S05]  /*c430*/  @!P0 BRA `(.L_x_1238) ;  /* 0x0000000000048947 */ /* 0x000fea0003800000 */
[----:B------:R-:W-:Y:S01]  /*c440*/  BPT.TRAP 0x1 ;  /* 0x000000040000795c */ /* 0x000fe20000300000 */
.L_x_1238:
[----:B-1----:R-:W-:Y:S05]  /*c450*/  @P2 BRA `(.L_x_1236) ;  /* 0x0000000000082947 */ /* 0x002fea0003800000 */
[----:B------:R-:W1:Y:S02]  /*c460*/  SYNCS.PHASECHK.TRANS64.TRYWAIT P2, [UR6+0x28850], R4 ;  /* 0x02885004ff0075a7 */ /* 0x000e640008040146 */
[----:B-1----:R-:W-:Y:S05]  /*c470*/  @!P2 BRA `(.L_x_1239) ;  /* 0x000000dc00dca947 */ /* 0x002fea0003800000 */
.L_x_1236:
[----:B------:R-:W-:Y:S01]  /*c480*/  UIADD3 UR6, UR41, 0x400, URZ ;  /* 0x0000040029067890 */ /* 0x000fe2000fffe03f */
[----:B------:R-:W-:Y:S01]  /*c490*/  WARPGROUP.ARRIVE ;  /* 0x00000000000079c5 */ /* 0x000fe20000000000 */
[----:B------:R-:W-:-:S05]  /*c4a0*/  UMOV UR7, 0x40000040 ;  /* 0x4000004000077882 */ /* 0x000fca0000000000 */
[----:B------:R-:W2:Y:S01]  /*c4b0*/  S2R R222, SR_TID.X ;  /* 0x0000000000de7919 */ /* 0x000ea20000002100 */
[----:B------:R-:W-:Y:S01]  /*c4c0*/  USHF.R.U32.HI UR6, URZ, 0x4, UR6 ;  /* 0x000000043f067899 */ /* 0x000fe20008011606 */
[----:B------:R-:W-:Y:S01]  /*c4d0*/  PLOP3.LUT P2, PT, PT, PT, UP0, 0x80, 0x0 ;  /* 0x000000000000781c */ /* 0x000fe20003f4f008 */
[----:B------:R-:W-:Y:S02]  /*c4e0*/  IMAD.U32 R8, RZ, RZ, UR47 ;  /* 0x0000002fff087e24 */ /* 0x000fe4000f8e00ff */
[----:B------:R-:W-:Y:S01]  /*c4f0*/  FMUL.FTZ R11, R30, UR58 ;  /* 0x0000003a1e0b7c20 */ /* 0x000fe20008410000 */
[----:B------:R-:W-:Y:S01]  /*c500*/  ULOP3.LUT UR6, UR6, 0x3fff, URZ, 0xc0, !UPT ;  /* 0x00003fff06067892 */ /* 0x000fe2000f8ec03f */
[----:B------:R-:W-:Y:S01]  /*c510*/  FMUL.FTZ R30, R51, UR58 ;  /* 0x0000003a331e7c20 */ /* 0x000fe20008410000 */
[----:B------:R-:W-:Y:S01]  /*c520*/  FMUL.FTZ R13, R31, UR58 ;  /* 0x0000003a1f0d7c20 */ /* 0x000fe20008410000 */
[----:B------:R-:W-:Y:S01]  /*c530*/  @!P1 LEA R8, R8, UR41, 0x3 ;  /* 0x0000002908089c11 */ /* 0x000fe2000f8e18ff */
[----:B------:R-:W-:Y:S01]  /*c540*/  ULOP3.LUT UR6, UR6, 0x4000000, URZ, 0xfc, !UPT ;  /* 0x0400000006067892 */ /* 0x000fe2000f8efc3f */
[----:B------:R-:W-:Y:S01]  /*c550*/  FMUL.FTZ R15, R34, UR58 ;  /* 0x0000003a220f7c20 */ /* 0x000fe20008410000 */
[----:B------:R-:W-:Y:S01]  /*c560*/  FMUL.FTZ R51, R52, UR58 ;  /* 0x0000003a34337c20 */ /* 0x000fe20008410000 */
[----:B01----:R-:W-:Y:S01]  /*c570*/  FMUL.FTZ R4, R24, UR58 ;  /* 0x0000003a18047c20 */ /* 0x003fe20008410000 */
[----:B------:R-:W-:Y:S01]  /*c580*/  ULEA UR10, UR59, UR6, 0xb ;  /* 0x000000063b0a7291 */ /* 0x000fe2000f8e583f */
[----:B------:R-:W-:-:S02]  /*c590*/  @!P1 VIADD R8, R8, 0x28840 ;  /* 0x0002884008089836 */ /* 0x000fc40000000000 */
[----:B------:R-:W-:Y:S01]  /*c5a0*/  FMUL.FTZ R12, R25, UR58 ;  /* 0x0000003a190c7c20 */ /* 0x000fe20008410000 */
        /* <DEDUP_REMOVED lines=35> */
[----:B------:R-:W0:Y:S08]  /*c7e0*/  MUFU.TANH R4, R4 ;  /* 0x0000000400047308 */ /* 0x000e300000002400 */
        /* <DEDUP_REMOVED lines=83> */
[----:B------:R-:W-:Y:S01]  /*cd20*/  IMAD.U32 R73, RZ, RZ, UR46 ;  /* 0x0000002eff497e24 */ /* 0x000fe2000f8e00ff */
        /* <DEDUP_REMOVED lines=45> */
[----:B------:R-:W-:-:S05]  /*d000*/  @P2 IMAD.HI.U32 R9, R66, UR6, RZ ;  /* 0x0000000642092c27 */ /* 0x000fca000f8e00ff */
        /* <DEDUP_REMOVED lines=12> */
[----:B0-234-:R-:W-:Y:S06]  /*d0d0*/  @!P5 BRA `(.L_x_1240) ;  /* 0x00000000005cd947 */ /* 0x01dfec0003800000 */
        /* <DEDUP_REMOVED lines=13> */
.L_x_1242:
[----:B------:R-:W-:-:S05]  /*d1b0*/  IMAD.U32 R70, RZ, RZ, UR56 ;  /* 0x00000038ff467e24 */ /* 0x000fca000f8e00ff */
[----:B------:R-:W-:-:S13]  /*d1c0*/  ISETP.NE.AND P2, PT, R70, 0x1, PT ;  /* 0x000000014600780c */ /* 0x000fda0003f45270 */
[----:B------:R-:W0:Y:S02]  /*d1d0*/  @P2 LDC.64 R8, c[0x0][0x9e8] ;  /* 0x00027a00ff082b82 */ /* 0x000e240000000a00 */
[----:B0-----:R-:W-:-:S05]  /*d1e0*/  @P2 IMAD.HI.U32 R8, R68, R8, RZ ;  /* 0x0000000844082227 */ /* 0x001fca00078e00ff */
[----:B------:R-:W-:-:S07]  /*d1f0*/  @P2 SHF.R.U32.HI R68, RZ, R9, R8 ;  /* 0x00000009ff442219 */ /* 0x000fce0000011608 */
.L_x_1243:
[----:B------:R-:W-:Y:S05]  /*d200*/  BSYNC B0 ;  /* 0x0000000000007941 */ /* 0x000fea0003800000 */
.L_x_1241:
[----:B------:R-:W-:-:S04]  /*d210*/  IMAD R9, R68, R70, -R67 ;  /* 0x0000004644097224 */ /* 0x000fc800078e0a43 */
[----:B------:R-:W-:-:S05]  /*d220*/  IMAD.IADD R8, R9, 0x1, -R16 ;  /* 0x0000000109087824 */ /* 0x000fca00078e0a10 */
[----:B------:R-:W-:Y:S02]  /*d230*/  VIADDMNMX R73, R8, R70, R73, PT ;  /* 0x0000004608497246 */ /* 0x000fe40003800149 */
[----:B------:R-:W-:-:S07]  /*d240*/  VIMNMX R75, R75, R8, !PT ;  /* 0x000000084b4b7248 */ /* 0x000fce0007fe0100 */
.L_x_1240:
[----:B------:R-:W-:-:S04]  /*d250*/  ISETP.GT.AND P2, PT, R3, -0x1, PT ;  /* 0xffffffff0300780c */ /* 0x000fc80003f44270 */
[C---:B------:R-:W-:Y:S02]  /*d260*/  ISETP.GT.AND P4, PT, R75.reuse, RZ, P2 ;  /* 0x000000ff4b00720c */ /* 0x040fe40001784270 */
[----:B------:R-:W-:Y:S02]  /*d270*/  ISETP.GT.AND P6, PT, R75, 0x1, P2 ;  /* 0x000000014b00780c */ /* 0x000fe400017c4270 */
[C---:B------:R-:W-:Y:S02]  /*d280*/  ISETP.LT.OR P4, PT, R73.reuse, 0x1, P4 ;  /* 0x000000014900780c */ /* 0x040fe40002781670 */
[----:B------:R-:W-:Y:S02]  /*d290*/  ISETP.LT.OR P6, PT, R73, 0x2, P6 ;  /* 0x000000024900780c */ /* 0x000fe400037c1670 */
[----:B------:R-:W-:Y:S02]  /*d2a0*/  ISETP.GT.AND P3, PT, R75, 0x8, P2 ;  /* 0x000000084b00780c */ /* 0x000fe40001764270 */
[----:B------:R-:W-:-:S02]  /*d2b0*/  FSEL R82, R4, -INF , !P4 ;  /* 0xff80000004527808 */ /* 0x000fc40006000000 */
[----:B------:R-:W-:Y:S01]  /*d2c0*/  FSEL R80, R12, -INF , !P6 ;  /* 0xff8000000c507808 */ /* 0x000fe20007000000 */
[----:B------:R-:W0:Y:S01]  /*d2d0*/  SHFL.IDX PT, R4, R66, 0x1, 0x1c1f ;  /* 0x003c1f0042047f89 */ /* 0x000e2200000e0000 */
[C---:B------:R-:W-:Y:S02]  /*d2e0*/  ISETP.GT.AND P4, PT, R75.reuse, 0x9, P2 ;  /* 0x000000094b00780c */ /* 0x040fe40001784270 */
[----:B------:R-:W-:Y:S02]  /*d2f0*/  ISETP.GT.AND P6, PT, R75, 0x10, P2 ;  /* 0x000000104b00780c */ /* 0x000fe400017c4270 */
[C---:B------:R-:W-:Y:S02]  /*d300*/  ISETP.LT.OR P3, PT, R73.reuse, 0x9, P3 ;  /* 0x000000094900780c */ /* 0x040fe40001f61670 */
[C---:B------:R-:W-:Y:S02]  /*d310*/  ISETP.LT.OR P4, PT, R73.reuse, 0xa, P4 ;  /* 0x0000000a4900780c */ /* 0x040fe40002781670 */
[----:B------:R-:W-:-:S02]  /*d320*/  ISETP.LT.OR P6, PT, R73, 0x11, P6 ;  /* 0x000000114900780c */ /* 0x000fc400037c1670 */
[----:B------:R-:W-:Y:S02]  /*d330*/  FSEL R78, R14, -INF , !P3 ;  /* 0xff8000000e4e7808 */ /* 0x000fe40005800000 */
[----:B------:R-:W-:Y:S02]  /*d340*/  ISETP.GT.AND P3, PT, R75, 0x11, P2 ;  /* 0x000000114b00780c */ /* 0x000fe40001764270 */
[----:B------:R-:W-:Y:S02]  /*d350*/  FSEL R164, R164, -INF , !P4 ;  /* 0xff800000a4a47808 */ /* 0x000fe40006000000 */
[----:B------:R-:W-:Y:S02]  /*d360*/  FSEL R68, R165, -INF , !P6 ;  /* 0xff800000a5447808 */ /* 0x000fe40007000000 */
[C---:B------:R-:W-:Y:S02]  /*d370*/  ISETP.GT.AND P4, PT, R75.reuse, 0x18, P2 ;  /* 0x000000184b00780c */ /* 0x040fe40001784270 */
[----:B------:R-:W-:-:S02]  /*d380*/  ISETP.GT.AND P6, PT, R75, 0x19, P2 ;  /* 0x000000194b00780c */ /* 0x000fc400017c4270 */
[----:B------:R-:W-:Y:S01]  /*d390*/  ISETP.LT.OR P3, PT, R73, 0x12, P3 ;  /* 0x000000124900780c */ /* 0x000fe20001f61670 */
[----:B0-----:R-:W-:Y:S01]  /*d3a0*/  IMAD.IADD R66, R79, 0x1, R4 ;  /* 0x000000014f427824 */ /* 0x001fe200078e0204 */
[C---:B------:R-:W-:Y:S02]  /*d3b0*/  ISETP.LT.OR P4, PT, R73.reuse, 0x19, P4 ;  /* 0x000000194900780c */ /* 0x040fe40002781670 */
[----:B------:R-:W-:Y:S02]  /*d3c0*/  ISETP.LT.OR P6, PT, R73, 0x1a, P6 ;  /* 0x0000001a4900780c */ /* 0x000fe400037c1670 */
[----:B------:R-:W-:Y:S02]  /*d3d0*/  FSEL R166, R166, -INF , !P3 ;  /* 0xff800000a6a67808 */ /* 0x000fe40005800000 */
[----:B------:R-:W-:Y:S02]  /*d3e0*/  ISETP.GT.AND P3, PT, R75, 0x20, P2 ;  /* 0x000000204b00780c */ /* 0x000fe40001764270 */
[----:B------:R-:W-:-:S02]  /*d3f0*/  FSEL R70, R167, -INF , !P4 ;  /* 0xff800000a7467808 */ /* 0x000fc40006000000 */
[----:B------:R-:W-:Y:S02]  /*d400*/  FSEL R160, R160, -INF , !P6 ;  /* 0xff800000a0a07808 */ /* 0x000fe40007000000 */
        /* <DEDUP_REMOVED lines=11> */
[C---:B------:R-:W-:Y:S02]  /*d4c0*/  ISETP.LT.OR P3, PT, R73.reuse, 0x2a, P3 ;  /* 0x0000002a4900780c */ /* 0x040fe40001f61670 */
        /* <DEDUP_REMOVED lines=12> */
[C---:B------:R-:W-:Y:S02]  /*d590*/  ISETP.GT.AND P3, PT, R75.reuse, 0x41, P2 ;  /* 0x000000414b00780c */ /* 0x040fe40001764270 */
        /* <DEDUP_REMOVED lines=35> */
[----:B------:R-:W-:Y:S02]  /*d7d0*/  FSEL R61, R63, -INF , !P4 ;  /* 0xff8000003f3d7808 */ /* 0x000fe40006000000 */
[----:B------:R-:W-:Y:S02]  /*d7e0*/  FSEL R62, R64, -INF , !P6 ;  /* 0xff800000403e7808 */ /* 0x000fe40007000000 */
[C---:B------:R-:W-:Y:S02]  /*d7f0*/  ISETP.GT.AND P3, PT, R75.reuse, 0x71, P2 ;  /* 0x000000714b00780c */ /* 0x040fe40001764270 */
[C---:B------:R-:W-:Y:S02]  /*d800*/  ISETP.GT.AND P4, PT, R75.reuse, 0x78, P2 ;  /* 0x000000784b00780c */ /* 0x040fe40001784270 */
[----:B------:R-:W-:-:S02]  /*d810*/  ISETP.GT.AND P6, PT, R75, 0x79, P2 ;  /* 0x000000794b00780c */ /* 0x000fc400017c4270 */
[C---:B------:R-:W-:Y:S02]  /*d820*/  ISETP.LT.OR P3, PT, R73.reuse, 0x72, P3 ;  /* 0x000000724900780c */ /* 0x040fe40001f61670 */
[C---:B------:R-:W-:Y:S02]  /*d830*/  ISETP.LT.OR P4, PT, R73.reuse, 0x79, P4 ;  /* 0x000000794900780c */ /* 0x040fe40002781670 */
[----:B------:R-:W-:Y:S01]  /*d840*/  ISETP.LT.OR P6, PT, R73, 0x7a, P6 ;  /* 0x0000007a4900780c */ /* 0x000fe200037c1670 */
[----:B------:R-:W-:Y:S01]  /*d850*/  IMAD.IADD R73, R81, 0x1, R4 ;  /* 0x0000000151497824 */ /* 0x000fe200078e0204 */
[----:B------:R-:W-:Y:S02]  /*d860*/  FSEL R65, R65, -INF , !P3 ;  /* 0xff80000041417808 */ /* 0x000fe40005800000 */
[----:B------:R-:W-:Y:S02]  /*d870*/  FSEL R63, R69, -INF , !P4 ;  /* 0xff800000453f7808 */ /* 0x000fe40006000000 */
[----:B------:R-:W-:Y:S01]  /*d880*/  FSEL R64, R71, -INF , !P6 ;  /* 0xff80000047407808 */ /* 0x000fe20007000000 */
[----:B------:R-:W-:Y:S06]  /*d890*/  @!P5 BRA `(.L_x_1244) ;  /* 0x00000000005cd947 */ /* 0x000fec0003800000 */
        /* <DEDUP_REMOVED lines=13> */
.L_x_1246:
[----:B------:R-:W-:-:S05]  /*d970*/  IMAD.U32 R71, RZ, RZ, UR56 ;  /* 0x00000038ff477e24 */ /* 0x000fca000f8e00ff */
[----:B------:R-:W-:-:S13]  /*d980*/  ISETP.NE.AND P3, PT, R71, 0x1, PT ;  /* 0x000000014700780c */ /* 0x000fda0003f65270 */
[----:B------:R-:W0:Y:S02]  /*d990*/  @P3 LDC.64 R8, c[0x0][0x9e8] ;  /* 0x00027a00ff083b82 */ /* 0x000e240000000a00 */
[----:B0-----:R-:W-:-:S05]  /*d9a0*/  @P3 IMAD.HI.U32 R8, R4, R8, RZ ;  /* 0x0000000804083227 */ /* 0x001fca00078e00ff */
[----:B------:R-:W-:-:S07]  /*d9b0*/  @P3 SHF.R.U32.HI R4, RZ, R9, R8 ;  /* 0x00000009ff043219 */ /* 0x000fce0000011608 */
.L_x_1247:
[----:B------:R-:W-:Y:S05]  /*d9c0*/  BSYNC B0 ;  /* 0x0000000000007941 */ /* 0x000fea0003800000 */
.L_x_1245:
[----:B------:R-:W-:-:S04]  /*d9d0*/  IMAD R67, R4, R71, -R67 ;  /* 0x0000004704437224 */ /* 0x000fc800078e0a43 */
[----:B------:R-:W-:-:S05]  /*d9e0*/  IMAD.IADD R67, R67, 0x1, -R16 ;  /* 0x0000000143437824 */ /* 0x000fca00078e0a10 */
[----:B------:R-:W-:Y:S02]  /*d9f0*/  VIADDMNMX R66, R67, R71, R66, PT ;  /* 0x0000004743427246 */ /* 0x000fe40003800142 */
[----:B------:R-:W-:-:S07]  /*da00*/  VIMNMX R73, R73, R67, !PT ;  /* 0x0000004349497248 */ /* 0x000fce0007fe0100 */
.L_x_1244:
        /* <DEDUP_REMOVED lines=21> */
[----:B------:R-:W-:Y:S02]  /*db60*/  ISETP.GT.AND P6, PT, R73, 0x8, P2 ;  /* 0x000000084900780c */ /* 0x000fe400017c4270 */
        /* <DEDUP_REMOVED lines=17> */
[----:B------:R-:W-:Y:S02]  /*dc80*/  ISETP.LT.OR P4, PT, R66, 0x11, P4 ;  /* 0x000000114200780c */ /* 0x000fe40002781670 */
[----:B------:R-:W-:Y:S02]  /*dc90*/  FMNMX.FTZ R9, R14, R9, !PT ;  /* 0x000000090e097209 */ /* 0x000fe40007810000 */
[----:B------:R-:W-:Y:S02]  /*dca0*/  FSEL R26, R26, -INF , !P3 ;  /* 0xff8000001a1a7808 */ /* 0x000fe40005800000 */
[----:B------:R-:W-:Y:S02]  /*dcb0*/  FMNMX.FTZ R4, R54, R9, !PT ;  /* 0x0000000936047209 */ /* 0x000fe40007810000 */
[----:B------:R-:W-:-:S02]  /*dcc0*/  ISETP.GT.AND P3, PT, R73, RZ, P2 ;  /* 0x000000ff4900720c */ /* 0x000fc40001764270 */
        /* <DEDUP_REMOVED lines=20> */
[----:B------:R-:W-:-:S05]  /*de10*/  FMNMX.FTZ R9, R64, R9, !PT ;  /* 0x0000000940097209 */ /* 0x000fca0007810000 */
[----:B------:R-:W0:Y:S02]  /*de20*/  SHFL.BFLY PT, R4, R9, 0x2, 0x1f ;  /* 0x0c401f0009047f89 */ /* 0x000e2400000e0000 */
[----:B0-----:R-:W-:-:S05]  /*de30*/  FMNMX.FTZ R8, R9, R4, !PT ;  /* 0x0000000409087209 */ /* 0x001fca0007810000 */
[----:B------:R-:W0:Y:S02]  /*de40*/  SHFL.BFLY PT, R67, R8, 0x1, 0x1f ;  /* 0x0c201f0008437f89 */ /* 0x000e2400000e0000 */
[----:B0-----:R-:W-:Y:S02]  /*de50*/  FMNMX.FTZ R4, R8, R67, !PT ;  /* 0x0000004308047209 */ /* 0x001fe40007810000 */
[----:B------:R-:W-:Y:S02]  /*de60*/  FSEL R8, R27, -INF , !P4 ;  /* 0xff8000001b087808 */ /* 0x000fe40006000000 */
[C---:B------:R-:W-:Y:S01]  /*de70*/  FSETP.NEU.FTZ.AND P6, PT, R4.reuse, -INF , PT ;  /* 0xff8000000400780b */ /* 0x040fe20003fdd000 */
[----:B------:R-:W-:Y:S01]  /*de80*/  FMUL.FTZ R9, R4, UR10 ;  /* 0x0000000a04097c20 */ /* 0x000fe20008410000 */
[----:B------:R-:W-:-:S04]  /*de90*/  ISETP.GT.AND P4, PT, R73, 0x29, P2 ;  /* 0x000000294900780c */ /* 0x000fc80001784270 */
[----:B------:R-:W-:Y:S02]  /*dea0*/  FSEL R9, R9, RZ, P6 ;  /* 0x000000ff09097208 */ /* 0x000fe40003000000 */
[----:B------:R-:W-:-:S03]  /*deb0*/  ISETP.LT.OR P4, PT, R66, 0x2a, P4 ;  /* 0x0000002a4200780c */ /* 0x000fc60002781670 */
[--C-:B------:R-:W-:Y:S01]  /*dec0*/  FFMA.FTZ R182, R78, UR10, -R9.reuse ;  /* 0x0000000a4eb67c23 */ /* 0x100fe20008010809 */
[----:B------:R-:W-:Y:S01]  /*ded0*/  FSEL R78, R6, -INF , !P3 ;  /* 0xff800000064e7808 */ /* 0x000fe20005800000 */
        /* <DEDUP_REMOVED lines=12> */
[----:B------:R0:W-:Y:S01]  /*dfa0*/  MUFU.EX2 R27, R164 ;  /* 0x000000a4001b7308 */ /* 0x0001e20000000800 */
        /* <DEDUP_REMOVED lines=9> */
[--C-:B0-----:R-:W-:Y:S01]  /*e040*/  FFMA.FTZ R164, R12, UR10, -R9.reuse ;  /* 0x0000000a0ca47c23 */ /* 0x101fe20008010809 */
[----:B------:R-:W-:Y:S01]  /*e050*/  FMNMX.FTZ R6, R20, R71, !PT ;  /* 0x0000004714067209 */ /* 0x000fe20007810000 */
[--C-:B------:R-:W-:Y:S01]  /*e060*/  FFMA.FTZ R31, R160, UR10, -R9.reuse ;  /* 0x0000000aa01f7c23 */ /* 0x100fe20008010809 */
[----:B------:R-:W-:Y:S01]  /*e070*/  ISETP.GT.AND P3, PT, R73, 0x40, P2 ;  /* 0x000000404900780c */ /* 0x000fe20001764270 */
[--C-:B------:R-:W-:Y:S01]  /*e080*/  FFMA.FTZ R160, R54, UR10, -R9.reuse ;  /* 0x0000000a36a07c23 */ /* 0x100fe20008010809 */
[----:B------:R-:W-:Y:S01]  /*e090*/  FMNMX.FTZ R71, R21, R6, !PT ;  /* 0x0000000615477209 */ /* 0x000fe20007810000 */
[--C-:B------:R-:W-:Y:S01]  /*e0a0*/  FFMA.FTZ R67, R82, UR10, -R9.reuse ;  /* 0x0000000a52437c23 */ /* 0x100fe20008010809 */
[----:B------:R-:W-:Y:S01]  /*e0b0*/  FSEL R28, R28, -INF , !P4 ;  /* 0xff8000001c1c7808 */ /* 0x000fe20006000000 */
[--C-:B-1----:R-:W-:Y:S01]  /*e0c0*/  FFMA.FTZ R166, R53, UR10, -R9.reuse ;  /* 0x0000000a35a67c23 */ /* 0x102fe20008010809 */
[----:B------:R-:W-:Y:S01]  /*e0d0*/  ISETP.LT.OR P3, PT, R66, 0x41, P3 ;  /* 0x000000414200780c */ /* 0x000fe20001f61670 */
[--C-:B------:R-:W-:Y:S01]  /*e0e0*/  FFMA.FTZ R180, R80, UR10, -R9.reuse ;  /* 0x0000000a50b47c23 */ /* 0x100fe20008010809 */
[----:B------:R-:W-:Y:S01]  /*e0f0*/  ISETP.GT.AND P4, PT, R73, 0x31, P2 ;  /* 0x000000314900780c */ /* 0x000fe20001784270 */
[----:B------:R-:W-:Y:S01]  /*e100*/  MUFU.EX2 R67, R67 ;  /* 0x0000004300437308 */ /* 0x000fe20000000800 */
[----:B------:R-:W-:Y:S01]  /*e110*/  FMNMX.FTZ R6, R24, R71, !PT ;  /* 0x0000004718067209 */ /* 0x000fe20007810000 */
[--C-:B------:R-:W-:Y:S01]  /*e120*/  FFMA.FTZ R172, R162, UR10, -R9.reuse ;  /* 0x0000000aa2ac7c23 */ /* 0x100fe20008010809 */
[----:B------:R-:W-:Y:S01]  /*e130*/  FSEL R70, R33, -INF , !P3 ;  /* 0xff80000021467808 */ /* 0x000fe20005800000 */
[--C-:B------:R-:W-:Y:S01]  /*e140*/  FFMA.FTZ R170, R51, UR10, -R9.reuse ;  /* 0x0000000a33aa7c23 */ /* 0x100fe20008010809 */
[----:B------:R-:W-:Y:S01]  /*e150*/  ISETP.LT.OR P4, PT, R66, 0x32, P4 ;  /* 0x000000324200780c */ /* 0x000fe20002781670 */
[--C-:B------:R-:W-:Y:S01]  /*e160*/  FFMA.FTZ R76, R76, UR10, -R9.reuse ;  /* 0x0000000a4c4c7c23 */ /* 0x100fe20008010809 */
[----:B------:R-:W-:Y:S01]  /*e170*/  FMNMX.FTZ R33, R25, R6, !PT ;  /* 0x0000000619217209 */ /* 0x000fe20007810000 */
[----:B------:R-:W-:Y:S01]  /*e180*/  MUFU.EX2 R180, R180 ;  /* 0x000000b400b47308 */ /* 0x000fe20000000800 */
[----:B------:R-:W-:Y:S01]  /*e190*/  FSEL R30, R30, -INF , !P4 ;  /* 0xff8000001e1e7808 */ /* 0x000fe20006000000 */
[--C-:B------:R-:W-:Y:S01]  /*e1a0*/  FFMA.FTZ R162, R56, UR10, -R9.reuse ;  /* 0x0000000a38a27c23 */ /* 0x100fe20008010809 */
[----:B------:R-:W-:Y:S01]  /*e1b0*/  FMNMX.FTZ R71, R26, R33, !PT ;  /* 0x000000211a477209 */ /* 0x000fe20007810000 */
[--C-:B------:R-:W-:Y:S01]  /*e1c0*/  FFMA.FTZ R156, R58, UR10, -R9.reuse ;  /* 0x0000000a3a9c7c23 */ /* 0x100fe20008010809 */
[----:B------:R-:W-:Y:S01]  /*e1d0*/  ISETP.GT.AND P4, PT, R73, 0x39, P2 ;  /* 0x000000394900780c */ /* 0x000fe20001784270 */
[--C-:B------:R-:W-:Y:S01]  /*e1e0*/  FFMA.FTZ R51, R59, UR10, -R9.reuse ;  /* 0x0000000a3b337c23 */ /* 0x100fe20008010809 */
[----:B------:R-:W-:Y:S01]  /*e1f0*/  ISETP.GT.AND P3, PT, R73, 0x48, P2 ;  /* 0x000000484900780c */ /* 0x000fe20001764270 */
[--C-:B------:R-:W-:Y:S01]  /*e200*/  FFMA.FTZ R158, R60, UR10, -R9.reuse ;  /* 0x0000000a3c9e7c23 */ /* 0x100fe20008010809 */
[----:B------:R-:W-:Y:S01]  /*e210*/  FMNMX.FTZ R75, R8, R71, !PT ;  /* 0x00000047084b7209 */ /* 0x000fe20007810000 */
[--C-:B------:R-:W-:Y:S01]  /*e220*/  FFMA.FTZ R152, R62, UR10, -R9.reuse ;  /* 0x0000000a3e987c23 */ /* 0x100fe20008010809 */
[C---:B------:R-:W-:Y:S01]  /*e230*/  ISETP.LT.OR P4, PT, R66.reuse, 0x3a, P4 ;  /* 0x0000003a4200780c */ /* 0x040fe20002781670 */
[--C-:B------:R-:W-:Y:S01]  /*e240*/  FFMA.FTZ R154, R63, UR10, -R9.reuse ;  /* 0x0000000a3f9a7c23 */ /* 0x100fe20008010809 */
[----:B------:R-:W-:Y:S01]  /*e250*/  ISETP.LT.OR P3, PT, R66, 0x49, P3 ;  /* 0x000000494200780c */ /* 0x000fe20001f61670 */
[----:B------:R-:W-:Y:S01]  /*e260*/  FFMA.FTZ R64, R64, UR10, -R9 ;  /* 0x0000000a40407c23 */ /* 0x000fe20008010809 */
[----:B------:R-:W-:Y:S01]  /*e270*/  FMNMX.FTZ R75, R28, R75, !PT ;  /* 0x0000004b1c4b7209 */ /* 0x000fe20007810000 */
[----:B------:R-:W-:Y:S01]  /*e280*/  MUFU.EX2 R182, R182 ;  /* 0x000000b600b67308 */ /* 0x000fe20000000800 */
[----:B------:R-:W-:-:S02]  /*e290*/  FSEL R32, R32, -INF , !P4 ;  /* 0xff80000020207808 */ /* 0x000fc40006000000 */
[----:B------:R-:W-:Y:S02]  /*e2a0*/  ISETP.GT.AND P4, PT, R73, 0x41, P2 ;  /* 0x000000414900780c */ /* 0x000fe40001784270 */
[----:B------:R-:W-:Y:S01]  /*e2b0*/  FSEL R71, R35, -INF , !P3 ;  /* 0xff80000023477808 */ /* 0x000fe20005800000 */
[----:B------:R-:W-:Y:S01]  /*e2c0*/  FFMA.FTZ R35, R74, UR10, -R9 ;  /* 0x0000000a4a237c23 */ /* 0x000fe20008010809 */
[----:B------:R-:W-:Y:S01]  /*e2d0*/  ISETP.GT.AND P3, PT, R73, 0x50, P2 ;  /* 0x000000504900780c */ /* 0x000fe20001764270 */
[----:B------:R-:W-:Y:S01]  /*e2e0*/  MUFU.EX2 R176, R176 ;  /* 0x000000b000b07308 */ /* 0x000fe20000000800 */
[----:B------:R-:W-:Y:S02]  /*e2f0*/  FMNMX.FTZ R75, R68, R75, !PT ;  /* 0x0000004b444b7209 */ /* 0x000fe40007810000 */
[C---:B------:R-:W-:Y:S02]  /*e300*/  ISETP.LT.OR P4, PT, R66.reuse, 0x42, P4 ;  /* 0x000000424200780c */ /* 0x040fe40002781670 */
[----:B------:R-:W-:-:S02]  /*e310*/  ISETP.LT.OR P3, PT, R66, 0x51, P3 ;  /* 0x000000514200780c */ /* 0x000fc40001f61670 */
[----:B------:R-:W-:Y:S01]  /*e320*/  FMNMX.FTZ R6, R30, R75, !PT ;  /* 0x0000004b1e067209 */ /* 0x000fe20007810000 */
[----:B------:R-:W-:Y:S01]  /*e330*/  FFMA.FTZ R75, R49, UR10, -R9 ;  /* 0x0000000a314b7c23 */ /* 0x000fe20008010809 */
[----:B------:R-:W-:Y:S01]  /*e340*/  FSEL R34, R34, -INF , !P4 ;  /* 0xff80000022227808 */ /* 0x000fe20006000000 */
[----:B------:R-:W-:Y:S01]  /*e350*/  MUFU.EX2 R178, R178 ;  /* 0x000000b200b27308 */ /* 0x000fe20000000800 */
[----:B------:R-:W-:Y:S02]  /*e360*/  ISETP.GT.AND P4, PT, R73, 0x49, P2 ;  /* 0x000000494900780c */ /* 0x000fe40001784270 */
[----:B------:R-:W-:Y:S02]  /*e370*/  FSEL R74, R37, -INF , !P3 ;  /* 0xff800000254a7808 */ /* 0x000fe40005800000 */
[----:B------:R-:W-:Y:S02]  /*e380*/  FMNMX.FTZ R37, R69, R6, !PT ;  /* 0x0000000645257209 */ /* 0x000fe40007810000 */
[----:B------:R-:W-:Y:S01]  /*e390*/  ISETP.LT.OR P4, PT, R66, 0x4a, P4 ;  /* 0x0000004a4200780c */ /* 0x000fe20002781670 */
[----:B------:R-:W-:Y:S01]  /*e3a0*/  MUFU.EX2 R31, R31 ;  /* 0x0000001f001f7308 */ /* 0x000fe20000000800 */
[----:B------:R-:W-:-:S02]  /*e3b0*/  FMNMX.FTZ R37, R32, R37, !PT ;  /* 0x0000002520257209 */ /* 0x000fc40007810000 */
[----:B------:R-:W-:Y:S02]  /*e3c0*/  FSEL R36, R36, -INF , !P4 ;  /* 0xff80000024247808 */ /* 0x000fe40006000000 */
[C---:B------:R-:W-:Y:S02]  /*e3d0*/  ISETP.GT.AND P3, PT, R73.reuse, 0x58, P2 ;  /* 0x000000584900780c */ /* 0x040fe40001764270 */
[----:B------:R-:W-:Y:S01]  /*e3e0*/  ISETP.GT.AND P4, PT, R73, 0x51, P2 ;  /* 0x000000514900780c */ /* 0x000fe20001784270 */
[----:B------:R-:W-:Y:S01]  /*e3f0*/  MUFU.EX2 R172, R172 ;  /* 0x000000ac00ac7308 */ /* 0x000fe20000000800 */
[----:B------:R-:W-:Y:S02]  /*e400*/  FMNMX.FTZ R37, R70, R37, !PT ;  /* 0x0000002546257209 */ /* 0x000fe40007810000 */
[C---:B------:R-:W-:Y:S02]  /*e410*/  ISETP.LT.OR P3, PT, R66.reuse, 0x59, P3 ;  /* 0x000000594200780c */ /* 0x040fe40001f61670 */
[----:B------:R-:W-:-:S02]  /*e420*/  ISETP.LT.OR P4, PT, R66, 0x52, P4 ;  /* 0x000000524200780c */ /* 0x000fc40002781670 */
[----:B------:R-:W-:Y:S01]  /*e430*/  FMNMX.FTZ R6, R34, R37, !PT ;  /* 0x0000002522067209 */ /* 0x000fe20007810000 */
[----:B------:R-:W-:Y:S01]  /*e440*/  MUFU.EX2 R33, R76 ;  /* 0x0000004c00217308 */ /* 0x000fe20000000800 */
[----:B------:R-:W-:Y:S02]  /*e450*/  FSEL R72, R39, -INF , !P3 ;  /* 0xff80000027487808 */ /* 0x000fe40005800000 */
[----:B------:R-:W-:Y:S02]  /*e460*/  FSEL R38, R38, -INF , !P4 ;  /* 0xff80000026267808 */ /* 0x000fe40006000000 */
[----:B------:R-:W-:Y:S02]  /*e470*/  FMNMX.FTZ R39, R71, R6, !PT ;  /* 0x0000000647277209 */ /* 0x000fe40007810000 */
[C---:B------:R-:W-:Y:S01]  /*e480*/  ISETP.GT.AND P4, PT, R73.reuse, 0x59, P2 ;  /* 0x000000594900780c */ /* 0x040fe20001784270 */
[----:B------:R-:W-:Y:S01]  /*e490*/  MUFU.EX2 R174, R174 ;  /* 0x000000ae00ae7308 */ /* 0x000fe20000000800 */
[----:B------:R-:W-:-:S02]  /*e4a0*/  ISETP.GT.AND P3, PT, R73, 0x60, P2 ;  /* 0x000000604900780c */ /* 0x000fc40001764270 */
[----:B------:R-:W-:Y:S02]  /*e4b0*/  FMNMX.FTZ R39, R36, R39, !PT ;  /* 0x0000002724277209 */ /* 0x000fe40007810000 */
[C---:B------:R-:W-:Y:S02]  /*e4c0*/  ISETP.LT.OR P4, PT, R66.reuse, 0x5a, P4 ;  /* 0x0000005a4200780c */ /* 0x040fe40002781670 */
[----:B------:R-:W-:Y:S01]  /*e4d0*/  ISETP.LT.OR P3, PT, R66, 0x61, P3 ;  /* 0x000000614200780c */ /* 0x000fe20001f61670 */
[----:B------:R-:W-:Y:S01]  /*e4e0*/  MUFU.EX2 R35, R35 ;  /* 0x0000002300237308 */ /* 0x000fe20000000800 */
[----:B------:R-:W-:Y:S02]  /*e4f0*/  FMNMX.FTZ R39, R74, R39, !PT ;  /* 0x000000274a277209 */ /* 0x000fe40007810000 */
[----:B------:R-:W-:Y:S02]  /*e500*/  FSEL R40, R40, -INF , !P4 ;  /* 0xff80000028287808 */ /* 0x000fe40006000000 */
[----:B------:R-:W-:-:S02]  /*e510*/  ISETP.GT.AND P4, PT, R73, 0x61, P2 ;  /* 0x000000614900780c */ /* 0x000fc40001784270 */
[----:B------:R-:W-:Y:S01]  /*e520*/  FSEL R49, R41, -INF , !P3 ;  /* 0xff80000029317808 */ /* 0x000fe20005800000 */
[----:B------:R-:W-:Y:S01]  /*e530*/  MUFU.EX2 R168, R168 ;  /* 0x000000a800a87308 */ /* 0x000fe20000000800 */
[----:B------:R-:W-:Y:S02]  /*e540*/  FMNMX.FTZ R41, R38, R39, !PT ;  /* 0x0000002726297209 */ /* 0x000fe40007810000 */
[----:B------:R-:W-:Y:S02]  /*e550*/  ISETP.LT.OR P4, PT, R66, 0x62, P4 ;  /* 0x000000624200780c */ /* 0x000fe40002781670 */
[----:B------:R-:W-:Y:S02]  /*e560*/  FMNMX.FTZ R41, R72, R41, !PT ;  /* 0x0000002948297209 */ /* 0x000fe40007810000 */
[----:B------:R-:W-:Y:S01]  /*e570*/  ISETP.GT.AND P3, PT, R73, 0x68, P2 ;  /* 0x000000684900780c */ /* 0x000fe20001764270 */
[----:B------:R0:W-:Y:S01]  /*e580*/  MUFU.EX2 R39, R50 ;  /* 0x0000003200277308 */ /* 0x0001e20000000800 */
[----:B------:R-:W-:-:S02]  /*e590*/  FSEL R42, R42, -INF , !P4 ;  /* 0xff8000002a2a7808 */ /* 0x000fc40006000000 */
[----:B------:R-:W-:Y:S02]  /*e5a0*/  ISETP.GT.AND P4, PT, R73, 0x69, P2 ;  /* 0x000000694900780c */ /* 0x000fe40001784270 */
[----:B------:R-:W-:Y:S02]  /*e5b0*/  FMNMX.FTZ R6, R40, R41, !PT ;  /* 0x0000002928067209 */ /* 0x000fe40007810000 */
[C---:B------:R-:W-:Y:S01]  /*e5c0*/  ISETP.LT.OR P3, PT, R66.reuse, 0x69, P3 ;  /* 0x000000694200780c */ /* 0x040fe20001f61670 */
[----:B------:R-:W-:Y:S01]  /*e5d0*/  MUFU.EX2 R37, R75 ;  /* 0x0000004b00257308 */ /* 0x000fe20000000800 */
[----:B------:R-:W-:Y:S02]  /*e5e0*/  ISETP.LT.OR P4, PT, R66, 0x6a, P4 ;  /* 0x0000006a4200780c */ /* 0x000fe40002781670 */
[----:B------:R-:W-:Y:S02]  /*e5f0*/  FMNMX.FTZ R41, R49, R6, !PT ;  /* 0x0000000631297209 */ /* 0x000fe40007810000 */
[----:B------:R-:W-:-:S02]  /*e600*/  FSEL R44, R44, -INF , !P3 ;  /* 0xff8000002c2c7808 */ /* 0x000fc40005800000 */
[----:B------:R-:W-:Y:S01]  /*e610*/  ISETP.GT.AND P3, PT, R73, 0x70, P2 ;  /* 0x000000704900780c */ /* 0x000fe20001764270 */
[----:B------:R-:W-:Y:S01]  /*e620*/  MUFU.EX2 R170, R170 ;  /* 0x000000aa00aa7308 */ /* 0x000fe20000000800 */
[----:B------:R-:W-:Y:S02]  /*e630*/  FSEL R12, R43, -INF , !P4 ;  /* 0xff8000002b0c7808 */ /* 0x000fe40006000000 */
[----:B------:R-:W-:Y:S02]  /*e640*/  FMNMX.FTZ R43, R42, R41, !PT ;  /* 0x000000292a2b7209 */ /* 0x000fe40007810000 */
[----:B------:R-:W-:Y:S02]  /*e650*/  ISETP.LT.OR P3, PT, R66, 0x71, P3 ;  /* 0x000000714200780c */ /* 0x000fe40001f61670 */
[----:B------:R-:W-:Y:S01]  /*e660*/  ISETP.GT.AND P4, PT, R73, 0x71, P2 ;  /* 0x000000714900780c */ /* 0x000fe20001784270 */
[----:B------:R1:W-:Y:S01]  /*e670*/  MUFU.EX2 R41, R52 ;  /* 0x0000003400297308 */ /* 0x0003e20000000800 */
[----:B------:R-:W-:-:S02]  /*e680*/  FMNMX.FTZ R43, R44, R43, !PT ;  /* 0x0000002b2c2b7209 */ /* 0x000fc40007810000 */
[----:B0-----:R-:W-:Y:S02]  /*e690*/  FSEL R50, R45, -INF , !P3 ;  /* 0xff8000002d327808 */ /* 0x001fe40005800000 */
[C---:B------:R-:W-:Y:S02]  /*e6a0*/  ISETP.GT.AND P3, PT, R73.reuse, 0x78, P2 ;  /* 0x000000784900780c */ /* 0x040fe40001764270 */
[----:B------:R-:W-:Y:S01]  /*e6b0*/  ISETP.LT.OR P4, PT, R66, 0x72, P4 ;  /* 0x000000724200780c */ /* 0x000fe20002781670 */
[----:B------:R-:W-:Y:S01]  /*e6c0*/  MUFU.EX2 R164, R164 ;  /* 0x000000a400a47308 */ /* 0x000fe20000000800 */
[----:B------:R-:W-:Y:S02]  /*e6d0*/  FMNMX.FTZ R43, R12, R43, !PT ;  /* 0x0000002b0c2b7209 */ /* 0x000fe40007810000 */
[----:B------:R-:W-:Y:S02]  /*e6e0*/  ISETP.GT.AND P2, PT, R73, 0x79, P2 ;  /* 0x000000794900780c */ /* 0x000fe40001744270 */
[----:B------:R-:W-:-:S02]  /*e6f0*/  ISETP.LT.OR P3, PT, R66, 0x79, P3 ;  /* 0x000000794200780c */ /* 0x000fc40001f61670 */
[----:B------:R-:W-:Y:S01]  /*e700*/  FSEL R46, R46, -INF , !P4 ;  /* 0xff8000002e2e7808 */ /* 0x000fe20006000000 */
[----:B------:R-:W-:Y:S01]  /*e710*/  MUFU.EX2 R166, R166 ;  /* 0x000000a600a67308 */ /* 0x000fe20000000800 */
[----:B------:R-:W-:Y:S02]  /*e720*/  FMNMX.FTZ R43, R50, R43, !PT ;  /* 0x0000002b322b7209 */ /* 0x000fe40007810000 */
[----:B------:R-:W-:Y:S02]  /*e730*/  ISETP.LT.OR P2, PT, R66, 0x7a, P2 ;  /* 0x0000007a4200780c */ /* 0x000fe40001741670 */
[----:B-1----:R-:W-:Y:S01]  /*e740*/  FSEL R52, R47, -INF , !P3 ;  /* 0xff8000002f347808 */ /* 0x002fe20005800000 */
[----:B------:R-:W-:Y:S01]  /*e750*/  FFMA.FTZ R47, R57, UR10, -R9 ;  /* 0x0000000a392f7c23 */ /* 0x000fe20008010809 */
[----:B------:R-:W-:Y:S01]  /*e760*/  FMNMX.FTZ R45, R46, R43, !PT ;  /* 0x0000002b2e2d7209 */ /* 0x000fe20007810000 */
[----:B------:R-:W-:Y:S01]  /*e770*/  MUFU.EX2 R160, R160 ;  /* 0x000000a000a07308 */ /* 0x000fe20000000800 */
[----:B------:R-:W-:-:S02]  /*e780*/  FSEL R48, R48, -INF , !P2 ;  /* 0xff80000030307808 */ /* 0x000fc40005000000 */
[----:B------:R-:W-:Y:S02]  /*e790*/  FMNMX.FTZ R45, R52, R45, !PT ;  /* 0x0000002d342d7209 */ /* 0x000fe40007810000 */
[----:B------:R-:W-:Y:S02]  /*e7a0*/  FSEL R54, R4, RZ, P6 ;  /* 0x000000ff04367208 */ /* 0x000fe40003000000 */
[----:B------:R-:W-:Y:S01]  /*e7b0*/  FMNMX.FTZ R6, R48, R45, !PT ;  /* 0x0000002d30067209 */ /* 0x000fe20007810000 */
[----:B------:R0:W-:Y:S01]  /*e7c0*/  MUFU.EX2 R43, R14 ;  /* 0x0000000e002b7308 */ /* 0x0001e20000000800 */
[----:B------:R-:W-:Y:S01]  /*e7d0*/  FFMA.FTZ R45, R55, UR10, -R9 ;  /* 0x0000000a372d7c23 */ /* 0x000fe20008010809 */
[----:B------:R-:W-:Y:S01]  /*e7e0*/  FADD.FTZ R54, -R54, R5 ;  /* 0x0000000536367221 */ /* 0x000fe20000010100 */
[--C-:B------:R-:W-:Y:S01]  /*e7f0*/  FFMA.FTZ R55, R65, UR10, -R9.reuse ;  /* 0x0000000a41377c23 */ /* 0x100fe20008010809 */
[----:B------:R-:W0:Y:S04]  /*e800*/  SHFL.BFLY PT, R53, R6, 0x2, 0x1f ;  /* 0x0c401f0006357f89 */ /* 0x000e2800000e0000 */
[----:B------:R-:W-:Y:S08]  /*e810*/  MUFU.EX2 R45, R45 ;  /* 0x0000002d002d7308 */ /* 0x000ff00000000800 */
[----:B------:R-:W-:Y:S08]  /*e820*/  MUFU.EX2 R162, R162 ;  /* 0x000000a200a27308 */ /* 0x000ff00000000800 */
[----:B------:R-:W-:Y:S01]  /*e830*/  MUFU.EX2 R47, R47 ;  /* 0x0000002f002f7308 */ /* 0x000fe20000000800 */
[----:B0-----:R-:W-:Y:S01]  /*e840*/  FMNMX.FTZ R14, R6, R53, !PT ;  /* 0x00000035060e7209 */ /* 0x001fe20007810000 */
[----:B------:R-:W-:-:S06]  /*e850*/  FFMA.FTZ R53, R61, UR10, -R9 ;  /* 0x0000000a3d357c23 */ /* 0x000fcc0008010809 */
[----:B------:R-:W-:Y:S01]  /*e860*/  MUFU.EX2 R156, R156 ;  /* 0x0000009c009c7308 */ /* 0x000fe20000000800 */
[----:B------:R-:W0:Y:S07]  /*e870*/  SHFL.BFLY PT, R57, R14, 0x1, 0x1f ;  /* 0x0c201f000e397f89 */ /* 0x000e2e00000e0000 */
[----:B------:R-:W-:Y:S08]  /*e880*/  MUFU.EX2 R51, R51 ;  /* 0x0000003300337308 */ /* 0x000ff00000000800 */
[----:B------:R-:W-:Y:S08]  /*e890*/  MUFU.EX2 R158, R158 ;  /* 0x0000009e009e7308 */ /* 0x000ff00000000800 */
[----:B------:R-:W-:Y:S01]  /*e8a0*/  MUFU.EX2 R53, R53 ;  /* 0x0000003500357308 */ /* 0x000fe20000000800 */
[----:B0-----:R-:W-:Y:S01]  /*e8b0*/  FMNMX.FTZ R6, R14, R57, !PT ;  /* 0x000000390e067209 */ /* 0x001fe20007810000 */
[----:B------:R-:W-:-:S03]  /*e8c0*/  FMUL.FTZ R14, R54, UR10 ;  /* 0x0000000a360e7c20 */ /* 0x000fc60008410000 */
[C---:B------:R-:W-:Y:S01]  /*e8d0*/  FSETP.NEU.FTZ.AND P2, PT, R6.reuse, -INF , PT ;  /* 0xff8000000600780b */ /* 0x040fe20003f5d000 */
[----:B------:R-:W-:Y:S02]  /*e8e0*/  FMUL.FTZ R9, R6, UR10 ;  /* 0x0000000a06097c20 */ /* 0x000fe40008410000 */
[----:B------:R-:W0:Y:S03]  /*e8f0*/  MUFU.EX2 R14, R14 ;  /* 0x0000000e000e7308 */ /* 0x000e260000000800 */
[----:B------:R-:W-:-:S05]  /*e900*/  FSEL R9, R9, RZ, P2 ;  /* 0x000000ff09097208 */ /* 0x000fca0001000000 */
[--C-:B------:R-:W-:Y:S01]  /*e910*/  FFMA.FTZ R183, R11, UR10, -R9.reuse ;  /* 0x0000000a0bb77c23 */ /* 0x100fe20008010809 */
[--C-:B------:R-:W-:Y:S01]  /*e920*/  FFMA.FTZ R175, R8, UR10, -R9.reuse ;  /* 0x0000000a08af7c23 */ /* 0x100fe20008010809 */
[--C-:B------:R-:W-:Y:S01]  /*e930*/  FFMA.FTZ R8, R28, UR10, -R9.reuse ;  /* 0x0000000a1c087c23 */ /* 0x100fe20008010809 */
[--C-:B------:R-:W-:Y:S01]  /*e940*/  FFMA.FTZ R181, R78, UR10, -R9.reuse ;  /* 0x0000000a4eb57c23 */ /* 0x100fe20008010809 */
[--C-:B------:R-:W-:Y:S01]  /*e950*/  FFMA.FTZ R10, R10, UR10, -R9.reuse ;  /* 0x0000000a0a0a7c23 */ /* 0x100fe20008010809 */
[--C-:B------:R-:W-:Y:S01]  /*e960*/  FFMA.FTZ R54, R13, UR10, -R9.reuse ;  /* 0x0000000a0d367c23 */ /* 0x100fe20008010809 */
[----:B------:R-:W-:Y:S01]  /*e970*/  MUFU.EX2 R183, R183 ;  /* 0x000000b700b77308 */ /* 0x000fe20000000800 */
[--C-:B------:R-:W-:Y:S01]  /*e980*/  FFMA.FTZ R177, R15, UR10, -R9.reuse ;  /* 0x0000000a0fb17c23 */ /* 0x100fe20008010809 */
[----:B------:R-:W-:Y:S01]  /*e990*/  FFMA.FTZ R20, R20, UR10, -R9 ;  /* 0x0000000a14147c23 */ /* 0x000fe20008010809 */
[----:B0-----:R-:W-:Y:S01]  /*e9a0*/  FFMA.FTZ R11, R14, R2, R67 ;  /* 0x000000020e0b7223 */ /* 0x001fe20000010043 */
[--C-:B------:R-:W-:Y:S01]  /*e9b0*/  FFMA.FTZ R179, R21, UR10, -R9.reuse ;  /* 0x0000000a15b37c23 */ /* 0x100fe20008010809 */
[--C-:B------:R-:W-:Y:S01]  /*e9c0*/  FFMA.FTZ R24, R24, UR10, -R9.reuse ;  /* 0x0000000a18187c23 */ /* 0x100fe20008010809 */
[----:B------:R-:W-:Y:S01]  /*e9d0*/  FFMA.FTZ R173, R25, UR10, -R9 ;  /* 0x0000000a19ad7c23 */ /* 0x000fe20008010809 */
        /* <DEDUP_REMOVED lines=33> */
[----:B------:R-:W-:Y:S01]  /*ebf0*/  FSEL R2, R6, RZ, P2 ;  /* 0x000000ff06027208 */ /* 0x000fe20001000000 */
[----:B------:R-:W-:Y:S01]  /*ec00*/  MUFU.EX2 R20, R20 ;  /* 0x0000001400147308 */ /* 0x000fe20000000800 */
[----:B------:R-:W-:Y:S01]  /*ec10*/  FFMA.FTZ R9, R48, UR10, -R9 ;  /* 0x0000000a30097c23 */ /* 0x000fe20008010809 */
[----:B------:R-:W-:Y:S01]  /*ec20*/  FADD.FTZ R28, R174, R11 ;  /* 0x0000000bae1c7221 */ /* 0x000fe20000010000 */
[----:B------:R-:W-:-:S02]  /*ec30*/  IMAD.U32 R13, RZ, RZ, UR59 ;  /* 0x0000003bff0d7e24 */ /* 0x000fc4000f8e00ff */
[----:B------:R-:W-:Y:S01]  /*ec40*/  FADD.FTZ R2, -R2, R7 ;  /* 0x0000000702027221 */ /* 0x000fe20000010100 */
[----:B------:R-:W-:Y:S01]  /*ec50*/  ISETP.GT.AND P2, PT, R3, UR40, PT ;  /* 0x0000002803007c0c */ /* 0x000fe2000bf44270 */
[----:B------:R-:W-:Y:S01]  /*ec60*/  FADD.FTZ R11, R35, R28 ;  /* 0x0000001c230b7221 */ /* 0x000fe20000010000 */
[----:B------:R-:W-:Y:S01]  /*ec70*/  UMOV UR59, UR47 ;  /* 0x0000002f003b7c82 */ /* 0x000fe20008000000 */
[----:B------:R-:W-:Y:S01]  /*ec80*/  FMUL.FTZ R2, R2, UR10 ;  /* 0x0000000a02027c20 */ /* 0x000fe20008410000 */
[----:B------:R-:W-:Y:S01]  /*ec90*/  MUFU.EX2 R179, R179 ;  /* 0x000000b300b37308 */ /* 0x000fe20000000800 */
[----:B------:R-:W-:Y:S01]  /*eca0*/  FADD.FTZ R28, R168, R11 ;  /* 0x0000000ba81c7221 */ /* 0x000fe20000010000 */
[----:B------:R-:W-:Y:S01]  /*ecb0*/  @!P1 LEA R13, R13, UR41, 0x3 ;  /* 0x000000290d0d9c11 */ /* 0x000fe2000f8e18ff */
[----:B------:R-:W-:Y:S01]  /*ecc0*/  FMUL.FTZ R88, R88, R14 ;  /* 0x0000000e58587220 */ /* 0x000fe20000410000 */
[----:B------:R-:W-:Y:S01]  /*ecd0*/  F2FP.BF16.F32.PACK_AB R180, R180, R67 ;  /* 0x00000043b4b4723e */ /* 0x000fe200000010ff */
[----:B------:R-:W-:Y:S01]  /*ece0*/  FADD.FTZ R7, R37, R28 ;  /* 0x0000001c25077221 */ /* 0x000fe20000010000 */
[----:B------:R-:W-:Y:S01]  /*ecf0*/  F2FP.BF16.F32.PACK_AB R182, R27, R182 ;  /* 0x000000b61bb6723e */ /* 0x000fe200000010ff */
[----:B------:R-:W-:Y:S01]  /*ed00*/  @!P1 VIADD R13, R13, 0x28860 ;  /* 0x000288600d0d9836 */ /* 0x000fe20000000000 */
[----:B------:R0:W1:Y:S01]  /*ed10*/  MUFU.EX2 R28, R2 ;  /* 0x00000002001c7308 */ /* 0x0000620000000800 */
[----:B------:R-:W-:Y:S01]  /*ed20*/  FADD.FTZ R56, R170, R7 ;  /* 0x00000007aa387221 */ /* 0x000fe20000010000 */
[----:B------:R-:W-:Y:S01]  /*ed30*/  F2FP.BF16.F32.PACK_AB R176, R29, R176 ;  /* 0x000000b01db0723e */ /* 0x000fe200000010ff */
[----:B------:R-:W-:Y:S01]  /*ed40*/  FMUL.FTZ R89, R89, R14 ;  /* 0x0000000e59597220 */ /* 0x000fe20000410000 */
[----:B------:R-:W-:Y:S01]  /*ed50*/  @!P1 PRMT R13, RZ, 0x654, R13 ;  /* 0x00000654ff0d9816 */ /* 0x000fe2000000000d */
[----:B------:R-:W-:Y:S01]  /*ed60*/  FADD.FTZ R7, R39, R56 ;  /* 0x0000003827077221 */ /* 0x000fe20000010000 */
[----:B------:R-:W-:Y:S01]  /*ed70*/  F2FP.BF16.F32.PACK_AB R178, R31, R178 ;  /* 0x000000b21fb2723e */ /* 0x000fe200000010ff */
[----:B------:R-:W-:Y:S01]  /*ed80*/  FMUL.FTZ R92, R92, R14 ;  /* 0x0000000e5c5c7220 */ /* 0x000fe20000410000 */
[----:B------:R-:W2:Y:S01]  /*ed90*/  MUFU.EX2 R24, R24 ;  /* 0x0000001800187308 */ /* 0x000ea20000000800 */
[----:B------:R-:W-:Y:S01]  /*eda0*/  FADD.FTZ R56, R164, R7 ;  /* 0x00000007a4387221 */ /* 0x000fe20000010000 */
[----:B------:R3:W-:Y:S01]  /*edb0*/  @!P1 SYNCS.ARRIVE.TRANS64.RED.A1T0 RZ, [R13+URZ], RZ ;  /* 0x000000ff0dff99a7 */ /* 0x0007e2000810043f */
[----:B------:R-:W-:Y:S01]  /*edc0*/  F2FP.BF16.F32.PACK_AB R172, R33, R172 ;  /* 0x000000ac21ac723e */ /* 0x000fe200000010ff */
[----:B------:R-:W-:Y:S01]  /*edd0*/  FMUL.FTZ R93, R93, R14 ;  /* 0x0000000e5d5d7220 */ /* 0x000fe20000410000 */
[----:B------:R-:W-:Y:S01]  /*ede0*/  FADD.FTZ R7, R41, R56 ;  /* 0x0000003829077221 */ /* 0x000fe20000010000 */
[----:B------:R-:W-:Y:S01]  /*edf0*/  F2FP.BF16.F32.PACK_AB R174, R35, R174 ;  /* 0x000000ae23ae723e */ /* 0x000fe200000010ff */
[----:B------:R-:W-:Y:S01]  /*ee00*/  FMUL.FTZ R96, R96, R14 ;  /* 0x0000000e60607220 */ /* 0x000fe20000410000 */
[----:B------:R-:W4:Y:S01]  /*ee10*/  MUFU.EX2 R173, R173 ;  /* 0x000000ad00ad7308 */ /* 0x000f220000000800 */
[----:B0-----:R-:W-:Y:S01]  /*ee20*/  FADD.FTZ R2, R166, R7 ;  /* 0x00000007a6027221 */ /* 0x001fe20000010000 */
[----:B-1----:R-:W-:Y:S01]  /*ee30*/  FFMA.FTZ R7, R28, R0, R181 ;  /* 0x000000001c077223 */ /* 0x002fe200000100b5 */
        /* <DEDUP_REMOVED lines=13> */
[----:B------:R-:W-:Y:S01]  /*ef10*/  MUFU.EX2 R152, R152 ;  /* 0x0000009800987308 */ /* 0x000fe20000000800 */
[----:B------:R-:W-:Y:S01]  /*ef20*/  FADD.FTZ R48, R162, R11 ;  /* 0x0000000ba2307221 */ /* 0x000fe20000010000 */
[----:B------:R-:W-:Y:S01]  /*ef30*/  FADD.FTZ R7, R177, R2 ;  /* 0x00000002b1077221 */ /* 0x000fe20000010000 */
[----:B------:R-:W-:Y:S01]  /*ef40*/  F2FP.BF16.F32.PACK_AB R160, R45, R160 ;  /* 0x000000a02da0723e */ /* 0x000fe200000010ff */
[----:B------:R-:W-:Y:S01]  /*ef50*/  FMUL.FTZ R101, R101, R14 ;  /* 0x0000000e65657220 */ /* 0x000fe20000410000 */
[C---:B------:R-:W-:Y:S01]  /*ef60*/  FADD.FTZ R11, R47.reuse, R48 ;  /* 0x000000302f0b7221 */ /* 0x040fe20000010000 */
[----:B------:R-:W-:Y:S01]  /*ef70*/  FADD.FTZ R2, R20, R7 ;  /* 0x0000000714027221 */ /* 0x000fe20000010000 */
[----:B------:R-:W-:Y:S01]  /*ef80*/  F2FP.BF16.F32.PACK_AB R162, R47, R162 ;  /* 0x000000a22fa2723e */ /* 0x000fe200000010ff */
[----:B------:R-:W1:Y:S01]  /*ef90*/  MUFU.EX2 R175, R175 ;  /* 0x000000af00af7308 */ /* 0x000e620000000800 */
[----:B------:R-:W-:Y:S01]  /*efa0*/  FADD.FTZ R48, R156, R11 ;  /* 0x0000000b9c307221 */ /* 0x000fe20000010000 */
[----:B------:R-:W-:Y:S01]  /*efb0*/  FADD.FTZ R7, R179, R2 ;  /* 0x00000002b3077221 */ /* 0x000fe20000010000 */
[C---:B------:R-:W-:Y:S01]  /*efc0*/  F2FP.BF16.F32.PACK_AB R156, R51.reuse, R156 ;  /* 0x0000009c339c723e */ /* 0x040fe200000010ff */
[-C--:B------:R-:W-:Y:S01]  /*efd0*/  FMUL.FTZ R104, R104, R14.reuse ;  /* 0x0000000e68687220 */ /* 0x080fe20000410000 */
[----:B------:R-:W-:Y:S01]  /*efe0*/  FADD.FTZ R11, R51, R48 ;  /* 0x00000030330b7221 */ /* 0x000fe20000010000 */
[----:B--2---:R-:W-:Y:S01]  /*eff0*/  FADD.FTZ R2, R24, R7 ;  /* 0x0000000718027221 */ /* 0x004fe20000010000 */
[-C--:B------:R-:W-:Y:S01]  /*f000*/  FMUL.FTZ R105, R105, R14.reuse ;  /* 0x0000000e69697220 */ /* 0x080fe20000410000 */
[----:B------:R-:W-:Y:S01]  /*f010*/  MUFU.EX2 R55, R55 ;  /* 0x0000003700377308 */ /* 0x000fe20000000800 */
[-C--:B------:R-:W-:Y:S01]  /*f020*/  FMUL.FTZ R108, R108, R14.reuse ;  /* 0x0000000e6c6c7220 */ /* 0x080fe20000410000 */
[----:B----4-:R-:W-:Y:S01]  /*f030*/  FADD.FTZ R7, R173, R2 ;  /* 0x00000002ad077221 */ /* 0x010fe20000010000 */
[-C--:B------:R-:W-:Y:S01]  /*f040*/  FMUL.FTZ R109, R109, R14.reuse ;  /* 0x0000000e6d6d7220 */ /* 0x080fe20000410000 */
[-C--:B------:R-:W-:Y:S01]  /*f050*/  FMUL.FTZ R112, R112, R14.reuse ;  /* 0x0000000e70707220 */ /* 0x080fe20000410000 */
[-C--:B------:R-:W-:Y:S01]  /*f060*/  FMUL.FTZ R113, R113, R14.reuse ;  /* 0x0000000e71717220 */ /* 0x080fe20000410000 */
[----:B0-----:R-:W-:Y:S01]  /*f070*/  FADD.FTZ R2, R26, R7 ;  /* 0x000000071a027221 */ /* 0x001fe20000010000 */
[-C--:B------:R-:W-:Y:S01]  /*f080*/  FMUL.FTZ R116, R116, R14.reuse ;  /* 0x0000000e74747220 */ /* 0x080fe20000410000 */
[----:B------:R-:W0:Y:S01]  /*f090*/  MUFU.EX2 R8, R8 ;  /* 0x0000000800087308 */ /* 0x000e220000000800 */
[-C--:B------:R-:W-:Y:S01]  /*f0a0*/  FMUL.FTZ R117, R117, R14.reuse ;  /* 0x0000000e75757220 */ /* 0x080fe20000410000 */
[----:B-1----:R-:W-:Y:S01]  /*f0b0*/  FADD.FTZ R7, R175, R2 ;  /* 0x00000002af077221 */ /* 0x002fe20000010000 */
        /* <DEDUP_REMOVED lines=13> */
[----:B------:R2:W-:Y:S01]  /*f190*/  MUFU.EX2 R0, R36 ;  /* 0x0000002400007308 */ /* 0x0005e20000000800 */
[----:B0-----:R-:W-:Y:S01]  /*f1a0*/  FADD.FTZ R2, R8, R7 ;  /* 0x0000000708027221 */ /* 0x001fe20000010000 */
[-C--:B------:R-:W-:Y:S01]  /*f1b0*/  FMUL.FTZ R144, R144, R14.reuse ;  /* 0x0000000e90907220 */ /* 0x080fe20000410000 */
[-C--:B------:R-:W-:Y:S01]  /*f1c0*/  FMUL.FTZ R145, R145, R14.reuse ;  /* 0x0000000e91917220 */ /* 0x080fe20000410000 */
[-C--:B------:R-:W-:Y:S01]  /*f1d0*/  FMUL.FTZ R148, R148, R14.reuse ;  /* 0x0000000e94947220 */ /* 0x080fe20000410000 */
[----:B------:R-:W-:Y:S01]  /*f1e0*/  FMUL.FTZ R149, R149, R14 ;  /* 0x0000000e95957220 */ /* 0x000fe20000410000 */
[----:B------:R-:W-:Y:S01]  /*f1f0*/  F2FP.BF16.F32.PACK_AB R181, R10, R181 ;  /* 0x000000b50ab5723e */ /* 0x000fe200000010ff */
[----:B------:R-:W-:Y:S01]  /*f200*/  VIADD R3, R3, 0xffffffff ;  /* 0xffffffff03037836 */ /* 0x000fe20000000000 */
[----:B------:R-:W0:Y:S01]  /*f210*/  MUFU.EX2 R169, R169 ;  /* 0x000000a900a97308 */ /* 0x000e220000000800 */
[----:B--2---:R-:W-:Y:S01]  /*f220*/  FADD.FTZ R36, R158, R11 ;  /* 0x0000000b9e247221 */ /* 0x004fe20000010000 */
[C---:B------:R-:W-:Y:S01]  /*f230*/  F2FP.BF16.F32.PACK_AB R158, R53.reuse, R158 ;  /* 0x0000009e359e723e */ /* 0x040fe200000010ff */
[-C--:B------:R-:W-:Y:S01]  /*f240*/  FMUL.FTZ R90, R90, R28.reuse ;  /* 0x0000001c5a5a7220 */ /* 0x080fe20000410000 */
[----:B------:R-:W-:Y:S01]  /*f250*/  F2FP.BF16.F32.PACK_AB R183, R54, R183 ;  /* 0x000000b736b7723e */ /* 0x000fe200000010ff */
[----:B------:R-:W-:Y:S01]  /*f260*/  FADD.FTZ R11, R53, R36 ;  /* 0x00000024350b7221 */ /* 0x000fe20000010000 */
[----:B------:R-:W-:Y:S01]  /*f270*/  F2FP.BF16.F32.PACK_AB R177, R20, R177 ;  /* 0x000000b114b1723e */ /* 0x000fe200000010ff */
[----:B------:R-:W-:Y:S01]  /*f280*/  FMUL.FTZ R91, R91, R28 ;  /* 0x0000001c5b5b7220 */ /* 0x000fe20000410000 */
[----:B------:R-:W2:Y:S01]  /*f290*/  MUFU.EX2 R5, R64 ;  /* 0x0000004000057308 */ /* 0x000ea20000000800 */
[----:B------:R-:W-:Y:S01]  /*f2a0*/  FADD.FTZ R36, R152, R11 ;  /* 0x0000000b98247221 */ /* 0x000fe20000010000 */
[C---:B------:R-:W-:Y:S01]  /*f2b0*/  F2FP.BF16.F32.PACK_AB R152, R55.reuse, R152 ;  /* 0x000000983798723e */ /* 0x040fe200000010ff */
[-C--:B------:R-:W-:Y:S01]  /*f2c0*/  FMUL.FTZ R94, R94, R28.reuse ;  /* 0x0000001c5e5e7220 */ /* 0x080fe20000410000 */
[----:B------:R-:W-:Y:S01]  /*f2d0*/  F2FP.BF16.F32.PACK_AB R179, R24, R179 ;  /* 0x000000b318b3723e */ /* 0x000fe200000010ff */
[----:B------:R-:W-:Y:S01]  /*f2e0*/  FADD.FTZ R11, R55, R36 ;  /* 0x00000024370b7221 */ /* 0x000fe20000010000 */
[----:B------:R-:W-:Y:S01]  /*f2f0*/  F2FP.BF16.F32.PACK_AB R173, R26, R173 ;  /* 0x000000ad1aad723e */ /* 0x000fe200000010ff */
[-C--:B------:R-:W-:Y:S01]  /*f300*/  FMUL.FTZ R95, R95, R28.reuse ;  /* 0x0000001c5f5f7220 */ /* 0x080fe20000410000 */
[----:B------:R-:W4:Y:S01]  /*f310*/  MUFU.EX2 R30, R30 ;  /* 0x0000001e001e7308 */ /* 0x000f220000000800 */
[----:B-1----:R-:W-:Y:S01]  /*f320*/  FADD.FTZ R36, R154, R11 ;  /* 0x0000000b9a247221 */ /* 0x002fe20000010000 */
[----:B0-----:R-:W-:Y:S01]  /*f330*/  FADD.FTZ R7, R169, R2 ;  /* 0x00000002a9077221 */ /* 0x001fe20000010000 */
[----:B------:R-:W-:Y:S01]  /*f340*/  F2FP.BF16.F32.PACK_AB R175, R8, R175 ;  /* 0x000000af08af723e */ /* 0x000fe200000010ff */
        /* <DEDUP_REMOVED lines=12> */
[----:B------:R-:W1:Y:S01]  /*f410*/  MUFU.EX2 R32, R32 ;  /* 0x0000002000207308 */ /* 0x000e620000000800 */
[C---:B----4-:R-:W-:Y:S01]  /*f420*/  FADD.FTZ R36, R30.reuse, R7 ;  /* 0x000000071e247221 */ /* 0x050fe20000010000 */
[----:B------:R-:W-:Y:S01]  /*f430*/  F2FP.BF16.F32.PACK_AB R169, R30, R169 ;  /* 0x000000a91ea9723e */ /* 0x000fe200000010ff */
[-C--:B------:R-:W-:Y:S01]  /*f440*/  FMUL.FTZ R115, R115, R28.reuse ;  /* 0x0000001c73737220 */ /* 0x080fe20000410000 */
[-C--:B------:R-:W-:Y:S01]  /*f450*/  FMUL.FTZ R118, R118, R28.reuse ;  /* 0x0000001c76767220 */ /* 0x080fe20000410000 */
[-C--:B------:R-:W-:Y:S01]  /*f460*/  FMUL.FTZ R119, R119, R28.reuse ;  /* 0x0000001c77777220 */ /* 0x080fe20000410000 */
[-C--:B------:R-:W-:Y:S01]  /*f470*/  FMUL.FTZ R122, R122, R28.reuse ;  /* 0x0000001c7a7a7220 */ /* 0x080fe20000410000 */
[-C--:B------:R-:W-:Y:S01]  /*f480*/  FMUL.FTZ R123, R123, R28.reuse ;  /* 0x0000001c7b7b7220 */ /* 0x080fe20000410000 */
[----:B------:R-:W2:Y:S01]  /*f490*/  MUFU.EX2 R165, R165 ;  /* 0x000000a500a57308 */ /* 0x000ea20000000800 */
        /* <DEDUP_REMOVED lines=8> */
[C---:B-1----:R-:W-:Y:S01]  /*f520*/  FADD.FTZ R36, R32.reuse, R5 ;  /* 0x0000000520247221 */ /* 0x042fe20000010000 */
[----:B------:R-:W-:Y:S01]  /*f530*/  F2FP.BF16.F32.PACK_AB R171, R32, R171 ;  /* 0x000000ab20ab723e */ /* 0x000fe200000010ff */
[-C--:B------:R-:W-:Y:S01]  /*f540*/  FMUL.FTZ R138, R138, R28.reuse ;  /* 0x0000001c8a8a7220 */ /* 0x080fe20000410000 */
[-C--:B------:R-:W-:Y:S01]  /*f550*/  FMUL.FTZ R139, R139, R28.reuse ;  /* 0x0000001c8b8b7220 */ /* 0x080fe20000410000 */
[-C--:B------:R-:W-:Y:S01]  /*f560*/  FMUL.FTZ R142, R142, R28.reuse ;  /* 0x0000001c8e8e7220 */ /* 0x080fe20000410000 */
[-C--:B------:R-:W-:Y:S01]  /*f570*/  FMUL.FTZ R143, R143, R28.reuse ;  /* 0x0000001c8f8f7220 */ /* 0x080fe20000410000 */
[-C--:B------:R-:W-:Y:S01]  /*f580*/  FMUL.FTZ R146, R146, R28.reuse ;  /* 0x0000001c92927220 */ /* 0x080fe20000410000 */
[----:B------:R-:W1:Y:S01]  /*f590*/  MUFU.EX2 R167, R167 ;  /* 0x000000a700a77308 */ /* 0x000e620000000800 */
[----:B--2---:R-:W-:Y:S01]  /*f5a0*/  FADD.FTZ R5, R165, R36 ;  /* 0x00000024a5057221 */ /* 0x004fe20000010000 */
[-C--:B------:R-:W-:Y:S01]  /*f5b0*/  FMUL.FTZ R147, R147, R28.reuse ;  /* 0x0000001c93937220 */ /* 0x080fe20000410000 */
[-C--:B------:R-:W-:Y:S01]  /*f5c0*/  FMUL.FTZ R150, R150, R28.reuse ;  /* 0x0000001c96967220 */ /* 0x080fe20000410000 */
[----:B------:R-:W-:Y:S01]  /*f5d0*/  FMUL.FTZ R151, R151, R28 ;  /* 0x0000001c97977220 */ /* 0x000fe20000410000 */
[----:B------:R-:W-:-:S03]  /*f5e0*/  IMAD.MOV.U32 R7, RZ, RZ, R6 ;  /* 0x000000ffff077224 */ /* 0x000fc600078e0006 */
[----:B------:R-:W2:Y:S01]  /*f5f0*/  MUFU.EX2 R161, R161 ;  /* 0x000000a100a17308 */ /* 0x000ea20000000800 */
[C---:B0-----:R-:W-:Y:S01]  /*f600*/  FADD.FTZ R36, R34.reuse, R5 ;  /* 0x0000000522247221 */ /* 0x041fe20000010000 */
[----:B------:R-:W-:-:S06]  /*f610*/  F2FP.BF16.F32.PACK_AB R165, R34, R165 ;  /* 0x000000a522a5723e */ /* 0x000fcc00000010ff */
[----:B------:R-:W0:Y:S01]  /*f620*/  MUFU.EX2 R38, R38 ;  /* 0x0000002600267308 */ /* 0x000e220000000800 */
[----:B-1----:R-:W-:Y:S01]  /*f630*/  FADD.FTZ R5, R167, R36 ;  /* 0x00000024a7057221 */ /* 0x002fe20000010000 */
[----:B------:R-:W-:-:S03]  /*f640*/  F2FP.BF16.F32.PACK_AB R167, R0, R167 ;  /* 0x000000a700a7723e */ /* 0x000fc600000010ff */
[----:B------:R-:W-:Y:S01]  /*f650*/  FADD.FTZ R36, R0, R5 ;  /* 0x0000000500247221 */ /* 0x000fe20000010000 */
[----:B------:R-:W-:Y:S02]  /*f660*/  IMAD.MOV.U32 R5, RZ, RZ, R4 ;  /* 0x000000ffff057224 */ /* 0x000fe400078e0004 */
        /* <DEDUP_REMOVED lines=28> */
[----:B---3--:R-:W-:Y:S06]  /*f830*/  @P2 BRA `(.L_x_1248) ;  /* 0xffffffc400e82947 */ /* 0x008fec000383ffff */
.L_x_1231:
[----:B------:R-:W-:Y:S06]  /*f840*/  BAR.ARV 0x8, 0x180 ;  /* 0x0206000000007b1d */ /* 0x000fec0000002000 */
[----:B------:R-:W-:Y:S05]  /*f850*/  @!P0 BRA `(.L_x_1249) ;  /* 0x0000000000048947 */ /* 0x000fea0003800000 */
[----:B------:R-:W-:Y:S01]  /*f860*/  BPT.TRAP 0x1 ;  /* 0x000000040000795c */ /* 0x000fe20000300000 */
.L_x_1249:
[----:B------:R-:W-:Y:S01]  /*f870*/  ULEA UR5, UR47, UR41, 0x3 ;  /* 0x000000292f057291 */ /* 0x000fe2000f8e183f */
[----:B------:R-:W-:-:S05]  /*f880*/  IMAD.U32 R3, RZ, RZ, UR50 ;  /* 0x00000032ff037e24 */ /* 0x000fca000f8e00ff */
[----:B------:R-:W-:-:S04]  /*f890*/  SHF.L.U32 R3, R3, 0x1f, RZ ;  /* 0x0000001f03037819 */ /* 0x000fc800000006ff */
[----:B------:R0:W1:Y:S01]  /*f8a0*/  SYNCS.PHASECHK.TRANS64.TRYWAIT P2, [UR5+0x28850], R3 ;  /* 0x02885003ff0075a7 */ /* 0x0000620008040145 */
[----:B------:R-:W-:Y:S05]  /*f8b0*/  @!P0 BRA `(.L_x_1250) ;  /* 0x0000000000048947 */ /* 0x000fea0003800000 */
[----:B------:R-:W-:Y:S01]  /*f8c0*/  BPT.TRAP 0x1 ;  /* 0x000000040000795c */ /* 0x000fe20000300000 */
.L_x_1250:
[----:B-1----:R-:W-:Y:S05]  /*f8d0*/  @P2 BRA `(.L_x_1251) ;  /* 0x0000000000082947 */ /* 0x002fea0003800000 */
[----:B------:R-:W1:Y:S02]  /*f8e0*/  SYNCS.PHASECHK.TRANS64.TRYWAIT P0, [UR5+0x28850], R3 ;  /* 0x02885003ff0075a7 */ /* 0x000e640008000145 */
[----:B-1----:R-:W-:Y:S05]  /*f8f0*/  @!P0 BRA `(.L_x_1252) ;  /* 0x000000a800d48947 */ /* 0x002fea0003800000 */
.L_x_1251:
[----:B------:R-:W-:Y:S01]  /*f900*/  UIADD3 UR41, UR41, 0x400, URZ ;  /* 0x0000040029297890 */ /* 0x000fe2000fffe03f */
[----:B------:R-:W-:Y:S01]  /*f910*/  WARPGROUP.ARRIVE ;  /* 0x00000000000079c5 */ /* 0x000fe20000000000 */
[----:B------:R-:W-:Y:S01]  /*f920*/  UMOV UR7, 0x40000040 ;  /* 0x4000004000077882 */ /* 0x000fe20000000000 */
[----:B01----:R-:W0:Y:S01]  /*f930*/  SHFL.BFLY PT, R3, R2, 0x2, 0x1f ;  /* 0x0c401f0002037f89 */ /* 0x003e2200000e0000 */
[----:B------:R-:W-:Y:S01]  /*f940*/  USHF.R.U32.HI UR41, URZ, 0x4, UR41 ;  /* 0x000000043f297899 */ /* 0x000fe20008011629 */
[----:B------:R-:W-:Y:S01]  /*f950*/  IMAD.U32 R11, RZ, RZ, UR5 ;  /* 0x00000005ff0b7e24 */ /* 0x000fe2000f8e00ff */
[----:B------:R-:W-:Y:S01]  /*f960*/  UIADD3 UR48, UR48, 0x1, URZ ;  /* 0x0000000130307890 */ /* 0x000fe2000fffe03f */
[----:B------:R-:W1:Y:S01]  /*f970*/  SHFL.BFLY PT, R5, R0, 0x2, 0x1f ;  /* 0x0c401f0000057f89 */ /* 0x000e6200000e0000 */
[----:B------:R-:W-:Y:S01]  /*f980*/  ULOP3.LUT UR41, UR41, 0x3fff, URZ, 0xc0, !UPT ;  /* 0x00003fff29297892 */ /* 0x000fe2000f8ec03f */
[----:B------:R-:W-:Y:S02]  /*f990*/  @!P1 VIADD R11, R11, 0x28860 ;  /* 0x000288600b0b9836 */ /* 0x000fe40000000000 */
[----:B------:R-:W-:Y:S01]  /*f9a0*/  IMAD.MOV.U32 R9, RZ, RZ, RZ ;  /* 0x000000ffff097224 */ /* 0x000fe200078e00ff */
[----:B------:R-:W-:Y:S01]  /*f9b0*/  ULOP3.LUT UR4, UR41, 0x4000000, URZ, 0xfc, !UPT ;  /* 0x0400000029047892 */ /* 0x000fe2000f8efc3f */
[----:B------:R-:W-:Y:S01]  /*f9c0*/  IMAD.U32 R14, RZ, RZ, UR10 ;  /* 0x0000000aff0e7e24 */ /* 0x000fe2000f8e00ff */
[----:B------:R-:W-:Y:S01]  /*f9d0*/  @!P1 PRMT R11, RZ, 0x654, R11 ;  /* 0x00000654ff0b9816 */ /* 0x000fe2000000000b */
[----:B------:R-:W-:Y:S01]  /*f9e0*/  IMAD.MOV.U32 R20, RZ, RZ, -0x800000 ;  /* 0xff800000ff147424 */ /* 0x000fe200078e00ff */
[----:B------:R-:W-:-:S02]  /*f9f0*/  ULEA UR4, UR47, UR4, 0xb ;  /* 0x000000042f047291 */ /* 0x000fc4000f8e583f */
[----:B------:R-:W-:-:S04]  /*fa00*/  UIADD3 UR47, UR47, 0x1, URZ ;  /* 0x000000012f2f7890 */ /* 0x000fc8000fffe03f */
[----:B------:R-:W-:Y:S01]  /*fa10*/  UISETP.NE.AND UP0, UPT, UR47, 0x2, UPT ;  /* 0x000000022f00788c */ /* 0x000fe2000bf05270 */
[----:B------:R-:W-:Y:S02]  /*fa20*/  UMOV UR6, UR4 ;  /* 0x0000000400067c82 */ /* 0x000fe40008000000 */
[----:B------:R-:W-:Y:S01]  /*fa30*/  HGMMA.64x128x16.F32.BF16 R88, R180, gdesc[UR4].tnspB, R88, gsb0 ;  /* 0x41e00004b4587df0 */ /* 0x000fe20008001858 */
[----:B------:R-:W-:Y:S01]  /*fa40*/  UIADD3 UR6, UR4, 0x80, URZ ;  /* 0x0000008004067890 */ /* 0x000fe2000fffe03f */
[----:B0-----:R-:W-:Y:S01]  /*fa50*/  FADD.FTZ R3, R3, R2 ;  /* 0x0000000203037221 */ /* 0x001fe20000010000 */
[----:B------:R-:W-:Y:S01]  /*fa60*/  UMOV UR7, 0x40000040 ;  /* 0x4000004000077882 */ /* 0x000fe20000000000 */
[----:B------:R-:W-:Y:S02]  /*fa70*/  IMAD.MOV.U32 R2, RZ, RZ, RZ ;  /* 0x000000ffff027224 */ /* 0x000fe400078e00ff */
[----:B-1----:R-:W-:Y:S01]  /*fa80*/  FADD.FTZ R5, R5, R0 ;  /* 0x0000000005057221 */ /* 0x002fe20000010000 */
[----:B------:R-:W-:Y:S01]  /*fa90*/  IMAD.MOV.U32 R0, RZ, RZ, -0x800000 ;  /* 0xff800000ff007424 */ /* 0x000fe200078e00ff */
[----:B------:R-:W0:Y:S01]  /*faa0*/  SHFL.BFLY PT, R8, R3, 0x1, 0x1f ;  /* 0x0c201f0003087f89 */ /* 0x000e2200000e0000 */
[----:B------:R-:W-:-:S03]  /*fab0*/  USEL UR47, UR47, URZ, UP0 ;  /* 0x0000003f2f2f7287 */ /* 0x000fc60008000000 */
[----:B------:R-:W1:Y:S01]  /*fac0*/  SHFL.BFLY PT, R10, R5, 0x1, 0x1f ;  /* 0x0c201f00050a7f89 */ /* 0x000e6200000e0000 */
[----:B0-----:R-:W-:Y:S01]  /*fad0*/  FADD.FTZ R8, R3, R8 ;  /* 0x0000000803087221 */ /* 0x001fe20000010000 */
[----:B------:R-:W-:Y:S02]  /*fae0*/  IMAD.U32 R3, RZ, RZ, UR10 ;  /* 0x0000000aff037e24 */ /* 0x000fe4000f8e00ff */
[----:B-1----:R-:W-:Y:S02]  /*faf0*/  FADD.FTZ R12, R5, R10 ;  /* 0x0000000a050c7221 */ /* 0x002fe40000010000 */
[----:B------:R-:W-:-:S03]  /*fb00*/  FSETP.NE.FTZ.AND P0, PT, R8, RZ, PT ;  /* 0x000000ff0800720b */ /* 0x000fc60003f15000 */
[----:B------:R-:W-:-:S10]  /*fb10*/  FSETP.NE.FTZ.AND P2, PT, R12, RZ, PT ;  /* 0x000000ff0c00720b */ /* 0x000fd40003f55000 */
[----:B------:R-:W0:Y:S01]  /*fb20*/  @P0 MUFU.LG2 R7, R8 ;  /* 0x0000000800070308 */ /* 0x000e220000000c00 */
[----:B------:R-:W-:Y:S02]  /*fb30*/  @P0 FMUL.FTZ R3, R3, 0.69314718246459960938 ;  /* 0x3f31721803030820 */ /* 0x000fe40000410000 */
[----:B------:R-:W-:-:S05]  /*fb40*/  @P2 FMUL.FTZ R14, R14, 0.69314718246459960938 ;  /* 0x3f3172180e0e2820 */ /* 0x000fca0000410000 */
[----:B------:R-:W1:Y:S08]  /*fb50*/  @P2 MUFU.LG2 R10, R12 ;  /* 0x0000000c000a2308 */ /* 0x000e700000000c00 */
[----:B------:R0:W2:Y:S08]  /*fb60*/  @P0 MUFU.RCP R2, R8 ;  /* 0x0000000800020308 */ /* 0x0000b00000001000 */
[----:B------:R-:W3:Y:S01]  /*fb70*/  @P2 MUFU.RCP R9, R12 ;  /* 0x0000000c00092308 */ /* 0x000ee20000001000 */
[----:B0-----:R-:W-:Y:S01]  /*fb80*/  @P0 FMUL.FTZ R8, R7, 0.69314718246459960938 ;  /* 0x3f31721807080820 */ /* 0x001fe20000410000 */
[----:B-1----:R-:W-:-:S03]  /*fb90*/  @P2 FMUL.FTZ R5, R10, 0.69314718246459960938 ;  /* 0x3f3172180a052820 */ /* 0x002fc60000410000 */
[----:B------:R-:W-:Y:S01]  /*fba0*/  @P0 FFMA.FTZ R20, R3, R4, R8 ;  /* 0x0000000403140223 */ /* 0x000fe20000010008 */
[----:B------:R-:W-:Y:S01]  /*fbb0*/  @P2 FFMA.FTZ R0, R14, R6, R5 ;  /* 0x000000060e002223 */ /* 0x000fe20000010005 */
[----:B------:R-:W-:Y:S01]  /*fbc0*/  PLOP3.LUT P0, PT, PT, PT, PT, 0x8, 0x0 ;  /* 0x000000000000781c */ /* 0x000fe20003f0e170 */
        /* <DEDUP_REMOVED lines=31> */
[----:B------:R-:W-:-:S04]  /*fdc0*/  USEL UR4, URZ, 0x1, UP0 ;  /* 0x000000013f047887 */ /* 0x000fc80008000000 */
[----:B------:R-:W-:Y:S01]  /*fdd0*/  ULOP3.LUT UR50, UR50, UR4, URZ, 0x3c, !UPT ;  /* 0x0000000432327292 */ /* 0x000fe2000f8e3c3f */
        /* <DEDUP_REMOVED lines=37> */
[-C--:B---3--:R-:W-:Y:S01]  /*10030*/  FMUL.FTZ R2, R90, R9.reuse ;  /* 0x000000095a027220 */ /* 0x088fe20000410000 */
        /* <DEDUP_REMOVED lines=30> */
[----:B0-----:R-:W-:-:S07]  /*10220*/  FMUL.FTZ R151, R151, R9 ;  /* 0x0000000997977220 */ /* 0x001fce0000410000 */
.L_x_1182:
[----:B------:R-:W0:Y:S01]  /*10230*/  S2R R4, SR_CgaCtaId ;  /* 0x0000000000047919 */ /* 0x000e220000008800 */
[----:B------:R-:W-:Y:S01]  /*10240*/  MOV R21, 0x400 ;  /* 0x0000040000157802 */ /* 0x000fe20000000f00 */
[----:B------:R-:W-:Y:S01]  /*10250*/  BSSY B0, `(.L_x_1253) ;  /* 0x00002e8000007945 */ /* 0x000fe20003800000 */
[----:B------:R-:W-:Y:S02]  /*10260*/  BAR.SYNC.DEFER_BLOCKING 0x5, 0x180 ;  /* 0x0146000000007b1d */ /* 0x000fe40000010000 */
[----:B0-----:R-:W-:-:S05]  /*10270*/  LEA R21, R4, R21, 0x18 ;  /* 0x0000001504157211 */ /* 0x001fca00078ec0ff */
[----:B------:R-:W0:Y:S02]  /*10280*/  LDS.128 R4, [R21+0x288d0] ;  /* 0x0288d00015047984 */ /* 0x000e240000000c00 */
[----:B0-----:R-:W-:Y:S02]  /*10290*/  R2UR UR5, R5 ;  /* 0x00000000050572ca */ /* 0x001fe400000e0000 */
[----:B------:R-:W-:Y:S02]  /*102a0*/  R2UR UR7, R6 ;  /* 0x00000000060772ca */ /* 0x000fe400000e0000 */
[----:B------:R-:W-:Y:S01]  /*102b0*/  R2UR UR6, R7 ;  /* 0x00000000070672ca */ /* 0x000fe200000e0000 */
[----:B------:R-:W-:Y:S06]  /*102c0*/  BAR.ARV 0x4, 0x180 ;  /* 0x0106000000007b1d */ /* 0x000fec0000002000 */
[----:B------:R-:W-:Y:S08]  /*102d0*/  @P0 BRA `(.L_x_1254) ;  /* 0x0000002000640947 */ /* 0x000ff00003800000 */
[----:B------:R-:W0:Y:S01]  /*102e0*/  S2R R4, SR_SWINHI ;  /* 0x0000000000047919 */ /* 0x000e220000002f00 */
[----:B------:R-:W-:Y:S01]  /*102f0*/  ULDC.64 UR10, c[0x0][0xc00] ;  /* 0x00030000000a7ab9 */ /* 0x000fe20000000a00 */
[----:B------:R-:W-:Y:S01]  /*10300*/  ULDC.64 UR8, c[0x0][0xc00] ;  /* 0x0003000000087ab9 */ /* 0x000fe20000000a00 */
[----:B------:R-:W1:Y:S01]  /*10310*/  LDC R45, c[0x0][0xbe8] ;  /* 0x0002fa00ff2d7b82 */ /* 0x000e620000000800 */
[----:B------:R-:W-:Y:S01]  /*10320*/  UIMAD.WIDE UR8, UR43, 0x4, UR8 ;  /* 0x000000042b0878a5 */ /* 0x000fe2000f8e0208 */
[----:B------:R-:W-:Y:S02]  /*10330*/  MOV R32, R21 ;  /* 0x0000001500207202 */ /* 0x000fe40000000f00 */
[----:B0-----:R-:W-:-:S03]  /*10340*/  MOV R33, R4 ;  /* 0x0000000400217202 */ /* 0x001fc60000000f00 */
[----:B------:R-:W-:-:S03]  /*10350*/  IMAD.WIDE R4, R218, 0x2, R32 ;  /* 0x00000002da047825 */ /* 0x000fc600078e0220 */
[C---:B------:R-:W-:Y:S02]  /*10360*/  LOP3.LUT R7, R4.reuse, 0x380, RZ, 0xc0, !PT ;  /* 0x0000038004077812 */ /* 0x040fe400078ec0ff */
[C---:B------:R-:W-:Y:S02]  /*10370*/  IADD3 R8, P5, R4.reuse, 0x40, RZ ;  /* 0x0000004004087810 */ /* 0x040fe40007fbe0ff */
[----:B------:R-:W-:Y:S02]  /*10380*/  SHF.R.U64 R7, R7, 0x3, RZ ;  /* 0x0000000307077819 */ /* 0x000fe400000012ff */
[C---:B------:R-:W-:Y:S01]  /*10390*/  IADD3 R31, P6, R4.reuse, 0x20, RZ ;  /* 0x00000020041f7810 */ /* 0x040fe20007fde0ff */
[--C-:B------:R-:W-:Y:S01]  /*103a0*/  IMAD.X R27, RZ, RZ, R5.reuse, P5 ;  /* 0x000000ffff1b7224 */ /* 0x100fe200028e0605 */
[C---:B------:R-:W-:Y:S02]  /*103b0*/  IADD3 R35, P4, R4.reuse, 0x60, RZ ;  /* 0x0000006004237810 */ /* 0x040fe40007f9e0ff */
[C---:B------:R-:W-:Y:S01]  /*103c0*/  IADD3 R37, P3, R4.reuse, 0x4000, RZ ;  /* 0x0000400004257810 */ /* 0x040fe20007f7e0ff */
[--C-:B------:R-:W-:Y:S01]  /*103d0*/  IMAD.X R29, RZ, RZ, R5.reuse, P6 ;  /* 0x000000ffff1d7224 */ /* 0x100fe200030e0605 */
[C---:B------:R-:W-:Y:S01]  /*103e0*/  IADD3 R39, P2, R4.reuse, 0x4020, RZ ;  /* 0x0000402004277810 */ /* 0x040fe20007f5e0ff */
[--C-:B------:R-:W-:Y:S01]  /*103f0*/  IMAD.X R25, RZ, RZ, R5.reuse, P4 ;  /* 0x000000ffff197224 */ /* 0x100fe200020e0605 */
[C---:B------:R-:W-:Y:S01]  /*10400*/  IADD3 R41, P1, R4.reuse, 0x4040, RZ ;  /* 0x0000404004297810 */ /* 0x040fe20007f3e0ff */
[--C-:B------:R-:W-:Y:S01]  /*10410*/  IMAD.X R15, RZ, RZ, R5.reuse, P3 ;  /* 0x000000ffff0f7224 */ /* 0x100fe200018e0605 */
[----:B------:R-:W-:Y:S01]  /*10420*/  IADD3 R34, P0, R4, 0x4060, RZ ;  /* 0x0000406004227810 */ /* 0x000fe20007f1e0ff */
[--C-:B------:R-:W-:Y:S01]  /*10430*/  IMAD.X R13, RZ, RZ, R5.reuse, P2 ;  /* 0x000000ffff0d7224 */ /* 0x100fe200010e0605 */
[----:B------:R-:W-:Y:S01]  /*10440*/  LOP3.LUT R4, R7, R4, RZ, 0x3c, !PT ;  /* 0x0000000407047212 */ /* 0x000fe200078e3cff */
[--C-:B------:R-:W-:Y:S01]  /*10450*/  IMAD.X R11, RZ, RZ, R5.reuse, P1 ;  /* 0x000000ffff0b7224 */ /* 0x100fe200008e0605 */
[----:B------:R-:W-:Y:S01]  /*10460*/  LOP3.LUT R7, R8, 0x380, RZ, 0xc0, !PT ;  /* 0x0000038008077812 */ /* 0x000fe200078ec0ff */
[----:B------:R-:W-:Y:S01]  /*10470*/  IMAD.X R9, RZ, RZ, R5, P0 ;  /* 0x000000ffff097224 */ /* 0x000fe200000e0605 */
[----:B------:R-:W-:-:S02]  /*10480*/  LOP3.LUT R6, R31, 0x380, RZ, 0xc0, !PT ;  /* 0x000003801f067812 */ /* 0x000fc400078ec0ff */
[----:B------:R-:W-:Y:S02]  /*10490*/  SHF.R.U64 R7, R7, 0x3, RZ ;  /* 0x0000000307077819 */ /* 0x000fe400000012ff */
[----:B------:R-:W-:Y:S02]  /*104a0*/  LOP3.LUT R10, R35, 0x380, RZ, 0xc0, !PT ;  /* 0x00000380230a7812 */ /* 0x000fe400078ec0ff */
[----:B------:R-:W-:Y:S02]  /*104b0*/  LOP3.LUT R12, R37, 0x380, RZ, 0xc0, !PT ;  /* 0x00000380250c7812 */ /* 0x000fe400078ec0ff */
[----:B------:R-:W-:Y:S02]  /*104c0*/  LOP3.LUT R26, R7, R8, RZ, 0x3c, !PT ;  /* 0x00000008071a7212 */ /* 0x000fe400078e3cff */
[----:B------:R-:W-:Y:S02]  /*104d0*/  SHF.R.U64 R6, R6, 0x3, RZ ;  /* 0x0000000306067819 */ /* 0x000fe400000012ff */
[----:B------:R-:W-:-:S02]  /*104e0*/  SHF.R.U64 R10, R10, 0x3, RZ ;  /* 0x000000030a0a7819 */ /* 0x000fc400000012ff */
[----:B------:R-:W-:Y:S02]  /*104f0*/  LOP3.LUT R8, R39, 0x380, RZ, 0xc0, !PT ;  /* 0x0000038027087812 */ /* 0x000fe400078ec0ff */
[----:B------:R-:W-:Y:S02]  /*10500*/  SHF.R.U64 R12, R12, 0x3, RZ ;  /* 0x000000030c0c7819 */ /* 0x000fe400000012ff */
[----:B------:R-:W-:Y:S02]  /*10510*/  LOP3.LUT R28, R6, R31, RZ, 0x3c, !PT ;  /* 0x0000001f061c7212 */ /* 0x000fe400078e3cff */
[----:B------:R-:W-:Y:S02]  /*10520*/  LOP3.LUT R24, R10, R35, RZ, 0x3c, !PT ;  /* 0x000000230a187212 */ /* 0x000fe400078e3cff */
[----:B------:R-:W-:Y:S02]  /*10530*/  SHF.R.U64 R8, R8, 0x3, RZ ;  /* 0x0000000308087819 */ /* 0x000fe400000012ff */
[----:B------:R-:W-:-:S02]  /*10540*/  LOP3.LUT R10, R41, 0x380, RZ, 0xc0, !PT ;  /* 0x00000380290a7812 */ /* 0x000fc400078ec0ff */
[----:B------:R-:W-:Y:S02]  /*10550*/  LOP3.LUT R31, R34, 0x380, RZ, 0xc0, !PT ;  /* 0x00000380221f7812 */ /* 0x000fe400078ec0ff */
[----:B------:R-:W-:Y:S02]  /*10560*/  LOP3.LUT R14, R12, R37, RZ, 0x3c, !PT ;  /* 0x000000250c0e7212 */ /* 0x000fe400078e3cff */
[----:B------:R-:W-:Y:S02]  /*10570*/  LOP3.LUT R12, R8, R39, RZ, 0x3c, !PT ;  /* 0x00000027080c7212 */ /* 0x000fe400078e3cff */
[----:B------:R-:W-:Y:S02]  /*10580*/  MOV R30, R4 ;  /* 0x00000004001e7202 */ /* 0x000fe40000000f00 */
[----:B------:R-:W-:Y:S02]  /*10590*/  SHF.R.U64 R10, R10, 0x3, RZ ;  /* 0x000000030a0a7819 */ /* 0x000fe400000012ff */
[----:B------:R-:W-:-:S02]  /*105a0*/  SHF.R.U64 R31, R31, 0x3, RZ ;  /* 0x000000031f1f7819 */ /* 0x000fc400000012ff */
[----:B------:R-:W-:Y:S02]  /*105b0*/  F2FP.BF16.F32.PACK_AB R4, R89, R88 ;  /* 0x000000585904723e */ /* 0x000fe400000010ff */
[----:B------:R-:W-:Y:S02]  /*105c0*/  F2FP.BF16.F32.PACK_AB R5, R3, R2 ;  /* 0x000000020305723e */ /* 0x000fe400000010ff */
[----:B------:R-:W-:Y:S02]  /*105d0*/  F2FP.BF16.F32.PACK_AB R6, R93, R92 ;  /* 0x0000005c5d06723e */ /* 0x000fe400000010ff */
[----:B------:R-:W-:Y:S01]  /*105e0*/  F2FP.BF16.F32.PACK_AB R7, R95, R94 ;  /* 0x0000005e5f07723e */ /* 0x000fe200000010ff */
[----:B------:R-:W-:Y:S01]  /*105f0*/  BAR.SYNC.DEFER_BLOCKING 0x1, 0x100 ;  /* 0x0044000000007b1d */ /* 0x000fe20000010000 */
[----:B------:R-:W-:Y:S02]  /*10600*/  MOV R37, R14 ;  /* 0x0000000e00257202 */ /* 0x000fe40000000f00 */
[----:B------:R-:W-:-:S02]  /*10610*/  MOV R36, R12 ;  /* 0x0000000c00247202 */ /* 0x000fc40000000f00 */
[----:B------:R-:W-:Y:S02]  /*10620*/  LOP3.LUT R10, R10, R41, RZ, 0x3c, !PT ;  /* 0x000000290a0a7212 */ /* 0x000fe400078e3cff */
[----:B------:R-:W-:Y:S02]  /*10630*/  LOP3.LUT R8, R31, R34, RZ, 0x3c, !PT ;  /* 0x000000221f087212 */ /* 0x000fe400078e3cff */
[----:B------:R-:W-:Y:S02]  /*10640*/  MOV R40, R28 ;  /* 0x0000001c00287202 */ /* 0x000fe40000000f00 */
[----:B------:R-:W-:Y:S02]  /*10650*/  MOV R39, R26 ;  /* 0x0000001a00277202 */ /* 0x000fe40000000f00 */
[----:B------:R-:W-:Y:S02]  /*10660*/  MOV R38, R24 ;  /* 0x0000001800267202 */ /* 0x000fe40000000f00 */
[----:B------:R-:W-:-:S02]  /*10670*/  F2FP.BF16.F32.PACK_AB R12, R97, R96 ;  /* 0x00000060610c723e */ /* 0x000fc400000010ff */
[----:B------:R-:W-:Y:S02]  /*10680*/  F2FP.BF16.F32.PACK_AB R13, R99, R98 ;  /* 0x00000062630d723e */ /* 0x000fe400000010ff */
[----:B------:R-:W-:Y:S02]  /*10690*/  F2FP.BF16.F32.PACK_AB R14, R101, R100 ;  /* 0x00000064650e723e */ /* 0x000fe400000010ff */
[----:B------:R-:W-:Y:S02]  /*106a0*/  F2FP.BF16.F32.PACK_AB R15, R103, R102 ;  /* 0x00000066670f723e */ /* 0x000fe400000010ff */
[----:B------:R-:W-:Y:S01]  /*106b0*/  F2FP.BF16.F32.PACK_AB R24, R105, R104 ;  /* 0x000000686918723e */ /* 0x000fe200000010ff */
[----:B------:R0:W-:Y:S01]  /*106c0*/  STSM.16.M88.4 [R30], R4 ;  /* 0x000000041e007844 */ /* 0x0001e20000000200 */
[----:B------:R-:W-:Y:S02]  /*106d0*/  F2FP.BF16.F32.PACK_AB R25, R107, R106 ;  /* 0x0000006a6b19723e */ /* 0x000fe400000010ff */
[----:B------:R-:W-:Y:S01]  /*106e0*/  F2FP.BF16.F32.PACK_AB R26, R109, R108 ;  /* 0x0000006c6d1a723e */ /* 0x000fe200000010ff */
[----:B------:R2:W-:Y:S01]  /*106f0*/  STSM.16.M88.4 [R40], R12 ;  /* 0x0000000c28007844 */ /* 0x0005e20000000200 */
[----:B------:R-:W-:-:S02]  /*10700*/  F2FP.BF16.F32.PACK_AB R27, R111, R110 ;  /* 0x0000006e6f1b723e */ /* 0x000fc400000010ff */
[----:B------:R-:W-:Y:S02]  /*10710*/  F2FP.BF16.F32.PACK_AB R28, R113, R112 ;  /* 0x00000070711c723e */ /* 0x000fe400000010ff */
[----:B------:R-:W-:Y:S01]  /*10720*/  F2FP.BF16.F32.PACK_AB R29, R115, R114 ;  /* 0x00000072731d723e */ /* 0x000fe200000010ff */
[----:B------:R-:W-:Y:S01]  /*10730*/  STSM.16.M88.4 [R39], R24 ;  /* 0x0000001827007844 */ /* 0x000fe20000000200 */
[----:B------:R-:W-:Y:S02]  /*10740*/  F2FP.BF16.F32.PACK_AB R31, R119, R118 ;  /* 0x00000076771f723e */ /* 0x000fe400000010ff */
[----:B------:R-:W-:Y:S02]  /*10750*/  MOV R35, R10 ;  /* 0x0000000a00237202 */ /* 0x000fe40000000f00 */
[----:B------:R-:W-:Y:S02]  /*10760*/  MOV R34, R8 ;  /* 0x0000000800227202 */ /* 0x000fe40000000f00 */
[----:B0-----:R-:W-:-:S02]  /*10770*/  F2FP.BF16.F32.PACK_AB R30, R117, R116 ;  /* 0x00000074751e723e */ /* 0x001fc400000010ff */
[----:B------:R-:W-:Y:S02]  /*10780*/  F2FP.BF16.F32.PACK_AB R4, R121, R120 ;  /* 0x000000787904723e */ /* 0x000fe400000010ff */
[----:B------:R-:W-:Y:S01]  /*10790*/  F2FP.BF16.F32.PACK_AB R5, R123, R122 ;  /* 0x0000007a7b05723e */ /* 0x000fe200000010ff */
[----:B------:R0:W-:Y:S01]  /*107a0*/  STSM.16.M88.4 [R38], R28 ;  /* 0x0000001c26007844 */ /* 0x0001e20000000200 */
[----:B------:R-:W-:Y:S02]  /*107b0*/  F2FP.BF16.F32.PACK_AB R6, R125, R124 ;  /* 0x0000007c7d06723e */ /* 0x000fe400000010ff */
[----:B------:R-:W-:Y:S02]  /*107c0*/  F2FP.BF16.F32.PACK_AB R7, R127, R126 ;  /* 0x0000007e7f07723e */ /* 0x000fe400000010ff */
[----:B------:R-:W-:Y:S02]  /*107d0*/  F2FP.BF16.F32.PACK_AB R8, R129, R128 ;  /* 0x000000808108723e */ /* 0x000fe400000010ff */
[----:B------:R-:W-:Y:S01]  /*107e0*/  F2FP.BF16.F32.PACK_AB R9, R131, R130 ;  /* 0x000000828309723e */ /* 0x000fe200000010ff */
[----:B------:R3:W-:Y:S01]  /*107f0*/  STSM.16.M88.4 [R37], R4 ;  /* 0x0000000425007844 */ /* 0x0007e20000000200 */
[----:B------:R-:W-:-:S02]  /*10800*/  F2FP.BF16.F32.PACK_AB R10, R133, R132 ;  /* 0x00000084850a723e */ /* 0x000fc400000010ff */
[----:B------:R-:W-:Y:S02]  /*10810*/  F2FP.BF16.F32.PACK_AB R11, R135, R134 ;  /* 0x00000086870b723e */ /* 0x000fe400000010ff */
[----:B--2---:R-:W-:Y:S02]  /*10820*/  F2FP.BF16.F32.PACK_AB R12, R137, R136 ;  /* 0x00000088890c723e */ /* 0x004fe400000010ff */
[----:B------:R-:W-:Y:S01]  /*10830*/  F2FP.BF16.F32.PACK_AB R13, R139, R138 ;  /* 0x0000008a8b0d723e */ /* 0x000fe200000010ff */
[----:B------:R2:W-:Y:S01]  /*10840*/  STSM.16.M88.4 [R36], R8 ;  /* 0x0000000824007844 */ /* 0x0005e20000000200 */
[----:B------:R-:W-:Y:S01]  /*10850*/  F2FP.BF16.F32.PACK_AB R14, R141, R140 ;  /* 0x0000008c8d0e723e */ /* 0x000fe200000010ff */
[----:B0-----:R-:W-:Y:S01]  /*10860*/  IMAD.U32 R28, RZ, RZ, UR8 ;  /* 0x00000008ff1c7e24 */ /* 0x001fe2000f8e00ff */
[----:B------:R-:W-:Y:S01]  /*10870*/  F2FP.BF16.F32.PACK_AB R15, R143, R142 ;  /* 0x0000008e8f0f723e */ /* 0x000fe200000010ff */
[----:B------:R-:W-:Y:S01]  /*10880*/  IMAD.U32 R29, RZ, RZ, UR9 ;  /* 0x00000009ff1d7e24 */ /* 0x000fe2000f8e00ff */
[----:B------:R-:W-:Y:S01]  /*10890*/  F2FP.BF16.F32.PACK_AB R24, R145, R144 ;  /* 0x000000909118723e */ /* 0x000fe200000010ff */
[----:B------:R-:W-:Y:S01]  /*108a0*/  ULDC.64 UR8, c[0x0][0xc08] ;  /* 0x0003020000087ab9 */ /* 0x000fe20000000a00 */
[----:B------:R-:W-:Y:S01]  /*108b0*/  F2FP.BF16.F32.PACK_AB R25, R147, R146 ;  /* 0x000000929319723e */ /* 0x000fe200000010ff */
[----:B------:R0:W-:Y:S01]  /*108c0*/  STSM.16.M88.4 [R35], R12 ;  /* 0x0000000c23007844 */ /* 0x0001e20000000200 */
[----:B------:R-:W-:-:S02]  /*108d0*/  F2FP.BF16.F32.PACK_AB R26, R149, R148 ;  /* 0x00000094951a723e */ /* 0x000fc400000010ff */
[----:B------:R-:W-:Y:S02]  /*108e0*/  F2FP.BF16.F32.PACK_AB R27, R151, R150 ;  /* 0x00000096971b723e */ /* 0x000fe400000010ff */
[----:B------:R-:W-:-:S03]  /*108f0*/  ISETP.NE.U32.AND P0, PT, RZ, UR10, PT ;  /* 0x0000000aff007c0c */ /* 0x000fc6000bf05070 */
[----:B------:R4:W-:Y:S01]  /*10900*/  STSM.16.M88.4 [R34], R24 ;  /* 0x0000001822007844 */ /* 0x0009e20000000200 */
[----:B------:R-:W-:Y:S01]  /*10910*/  BAR.SYNC.DEFER_BLOCKING 0x1, 0x100 ;  /* 0x0044000000007b1d */ /* 0x000fe20000010000 */
[----:B------:R-:W-:-:S13]  /*10920*/  ISETP.NE.AND.EX P0, PT, RZ, UR11, PT, P0 ;  /* 0x0000000bff007c0c */ /* 0x000fda000bf05300 */
[----:B------:R-:W4:Y:S01]  /*10930*/  @P0 LDG.E R30, desc[UR52][R28.64] ;  /* 0x000000341c1e0981 */ /* 0x000f22000c1e1900 */
[----:B------:R-:W-:Y:S01]  /*10940*/  UISETP.NE.U32.AND UP0, UPT, UR8, URZ, UPT ;  /* 0x0000003f0800728c */ /* 0x000fe2000bf05070 */
[----:B-1----:R-:W-:Y:S01]  /*10950*/  ISETP.NE.AND P1, PT, R45, 0x1, PT ;  /* 0x000000012d00780c */ /* 0x002fe20003f25270 */
[----:B------:R-:W-:Y:S02]  /*10960*/  ULDC UR4, c[0x0][0xa88] ;  /* 0x0002a20000047ab9 */ /* 0x000fe40000000800 */
[----:B------:R-:W-:Y:S01]  /*10970*/  UISETP.NE.AND.EX UP0, UPT, UR9, URZ, UPT, UP0 ;  /* 0x0000003f0900728c */ /* 0x000fe2000bf05300 */
[----:B------:R-:W-:Y:S01]  /*10980*/  IMAD.U32 R44, RZ, RZ, UR4 ;  /* 0x00000004ff2c7e24 */ /* 0x000fe2000f8e00ff */
[----:B------:R-:W-:-:S04]  /*10990*/  ULDC UR4, c[0x0][0xad4] ;  /* 0x0002b50000047ab9 */ /* 0x000fc80000000800 */
[----:B------:R-:W-:-:S04]  /*109a0*/  PLOP3.LUT P4, PT, PT, PT, UP0, 0x80, 0x0 ;  /* 0x000000000000781c */ /* 0x000fc80003f8f008 */
[----:B---3--:R-:W1:Y:S01]  /*109b0*/  @P1 LDC R6, c[0x0][0xbec] ;  /* 0x0002fb00ff061b82 */ /* 0x008e620000000800 */
[----:B------:R-:W-:Y:S02]  /*109c0*/  @UP0 ULDC.64 UR8, c[0x0][0xc08] ;  /* 0x0003020000080ab9 */ /* 0x000fe40000000a00 */
[----:B------:R-:W-:Y:S02]  /*109d0*/  @UP0 UIMAD.WIDE UR8, UR43, 0x4, UR8 ;  /* 0x000000042b0808a5 */ /* 0x000fe4000f8e0208 */
[----:B------:R-:W-:-:S03]  /*109e0*/  UISETP.NE.AND UP0, UPT, UR45, URZ, UPT ;  /* 0x0000003f2d00728c */ /* 0x000fc6000bf05270 */
[----:B--2---:R-:W2:Y:S01]  /*109f0*/  @P1 LDC R9, c[0x0][0xbf0] ;  /* 0x0002fc00ff091b82 */ /* 0x004ea20000000800 */
[----:B------:R-:W-:Y:S01]  /*10a00*/  USEL UR4, UR45, UR4, UP0 ;  /* 0x000000042d047287 */ /* 0x000fe20008000000 */
[----:B------:R-:W-:Y:S01]  /*10a10*/  IMAD.U32 R4, RZ, RZ, UR8 ;  /* 0x00000008ff047e24 */ /* 0x000fe2000f8e00ff */
[----:B------:R-:W-:Y:S01]  /*10a20*/  UMOV UR19, 0x9b8 ;  /* 0x000009b800137882 */ /* 0x000fe20000000000 */
[----:B------:R-:W-:Y:S01]  /*10a30*/  IMAD.U32 R5, RZ, RZ, UR9 ;  /* 0x00000009ff057e24 */ /* 0x000fe2000f8e00ff */
[----:B------:R-:W-:Y:S02]  /*10a40*/  UISETP.GT.AND UP1, UPT, UR4, 0x1, UPT ;  /* 0x000000010400788c */ /* 0x000fe4000bf24270 */
[----:B------:R-:W-:Y:S02]  /*10a50*/  UISETP.NE.U32.AND UP0, UPT, UR10, URZ, UPT ;  /* 0x0000003f0a00728c */ /* 0x000fe4000bf05070 */
[----:B------:R-:W-:Y:S01]  /*10a60*/  USEL UR19, UR19, 0x978, UP1 ;  /* 0x0000097813137887 */ /* 0x000fe20008800000 */
[----:B0-----:R-:W-:Y:S01]  /*10a70*/  VIADD R13, R17, UR37 ;  /* 0x00000025110d7c36 */ /* 0x001fe20008000000 */
[----:B------:R-:W-:Y:S01]  /*10a80*/  UISETP.NE.AND.EX UP0, UPT, UR11, URZ, UPT, UP0 ;  /* 0x0000003f0b00728c */ /* 0x000fe2000bf05300 */
[----:B------:R1:W5:Y:S01]  /*10a90*/  @P4 LDG.E R44, desc[UR52][R4.64] ;  /* 0x00000034042c4981 */ /* 0x000362000c1e1900 */
[----:B------:R-:W-:Y:S01]  /*10aa0*/  UMOV UR4, URZ ;  /* 0x0000003f00047c82 */ /* 0x000fe20008000000 */
[----:B------:R-:W-:Y:S01]  /*10ab0*/  USHF.R.S32.HI UR10, URZ, 0x1f, UR43 ;  /* 0x0000001f3f0a7899 */ /* 0x000fe2000801142b */
[----:B------:R-:W-:Y:S01]  /*10ac0*/  IMAD.MOV.U32 R7, RZ, RZ, R13 ;  /* 0x000000ffff077224 */ /* 0x000fe200078e000d */
[----:B------:R-:W-:-:S02]  /*10ad0*/  USEL UR8, UR43, URZ, !UP0 ;  /* 0x0000003f2b087287 */ /* 0x000fc4000c000000 */
[----:B------:R-:W-:Y:S02]  /*10ae0*/  USEL UR9, UR39, URZ, UP1 ;  /* 0x0000003f27097287 */ /* 0x000fe40008800000 */
[----:B------:R-:W-:Y:S01]  /*10af0*/  USEL UR18, UR10, URZ, !UP0 ;  /* 0x0000003f0a127287 */ /* 0x000fe2000c000000 */
[----:B------:R-:W-:Y:S02]  /*10b00*/  ULDC.64 UR12, c[0x0][UR19+0x220] ;  /* 0x00008800130c7abb */ /* 0x000fe40008000a00 */
[----:B------:R-:W-:Y:S01]  /*10b10*/  ULDC.64 UR10, c[0x0][UR19+0x218] ;  /* 0x00008600130a7abb */ /* 0x000fe20008000a00 */
[----:B-1----:R-:W-:Y:S01]  /*10b20*/  @P1 IMAD.HI.U32 R4, R13, R6, RZ ;  /* 0x000000060d041227 */ /* 0x002fe200078e00ff */
[----:B------:R-:W-:Y:S01]  /*10b30*/  ULDC.64 UR14, c[0x0][UR19+0x228] ;  /* 0x00008a00130e7abb */ /* 0x000fe20008000a00 */
[----:B------:R-:W-:Y:S02]  /*10b40*/  UIMAD UR13, UR13, UR8, URZ ;  /* 0x000000080d0d72a4 */ /* 0x000fe4000f8e023f */
[----:B------:R-:W-:Y:S01]  /*10b50*/  UIMAD.WIDE.U32 UR16, UR10, UR42, URZ ;  /* 0x0000002a0a1072a5 */ /* 0x000fe2000f8e003f */
[----:B--2---:R-:W-:Y:S01]  /*10b60*/  @P1 SHF.R.U32.HI R7, RZ, R9, R4 ;  /* 0x00000009ff071219 */ /* 0x004fe20000011604 */
[----:B------:R-:W-:-:S02]  /*10b70*/  UIMAD UR20, UR11, UR42, URZ ;  /* 0x0000002a0b1472a4 */ /* 0x000fc4000f8e023f */
[----:B------:R-:W-:Y:S02]  /*10b80*/  UIMAD.WIDE.U32 UR10, UR12, UR8, URZ ;  /* 0x000000080c0a72a5 */ /* 0x000fe4000f8e003f */
[----:B------:R-:W-:Y:S01]  /*10b90*/  UIMAD.WIDE.U32 UR22, UR14, UR9, URZ ;  /* 0x000000090e1672a5 */ /* 0x000fe2000f8e003f */
[----:B------:R-:W-:Y:S01]  /*10ba0*/  IMAD.MOV R6, RZ, RZ, -R7 ;  /* 0x000000ffff067224 */ /* 0x000fe200078e0a07 */
[----:B------:R-:W-:Y:S02]  /*10bb0*/  UIMAD UR9, UR15, UR9, URZ ;  /* 0x000000090f0972a4 */ /* 0x000fe4000f8e023f */
[----:B------:R-:W-:Y:S01]  /*10bc0*/  UIMAD UR13, UR12, UR18, UR13 ;  /* 0x000000120c0d72a4 */ /* 0x000fe2000f8e020d */
[----:B------:R-:W-:Y:S01]  /*10bd0*/  IMAD R9, R45, R6, R13 ;  /* 0x000000062d097224 */ /* 0x000fe200078e020d */
[----:B------:R-:W-:Y:S01]  /*10be0*/  UIADD3 UR20, UR17, UR20, URZ ;  /* 0x0000001411147290 */ /* 0x000fe2000fffe03f */
[----:B------:R-:W-:Y:S02]  /*10bf0*/  IMAD.U32 R4, RZ, RZ, UR22 ;  /* 0x00000016ff047e24 */ /* 0x000fe4000f8e00ff */
[----:B------:R-:W-:Y:S01]  /*10c00*/  IMAD.U32 R5, RZ, RZ, UR23 ;  /* 0x00000017ff057e24 */ /* 0x000fe2000f8e00ff */
[----:B------:R-:W-:-:S02]  /*10c10*/  SHF.R.S32.HI R5, RZ, 0x1f, R7 ;  /* 0x0000001fff057819 */ /* 0x000fc40000011407 */
[----:B------:R-:W-:Y:S02]  /*10c20*/  SHF.R.S32.HI R6, RZ, 0x1f, R9 ;  /* 0x0000001fff067819 */ /* 0x000fe40000011409 */
[----:B----4-:R-:W-:-:S13]  /*10c30*/  @P0 R2UR UR4, R30 ;  /* 0x000000001e0402ca */ /* 0x010fda00000e0000 */
[----:B------:R-:W-:Y:S02]  /*10c40*/  UIADD3 UR16, UP0, UP2, UR10, UR16, UR4 ;  /* 0x000000100a107290 */ /* 0x000fe4000fa1e004 */
[----:B------:R-:W-:Y:S02]  /*10c50*/  UIADD3 UR10, UR23, UR9, URZ ;  /* 0x00000009170a7290 */ /* 0x000fe4000fffe03f */
[----:B------:R-:W-:Y:S02]  /*10c60*/  UIADD3 UR9, UR11, UR13, URZ ;  /* 0x0000000d0b097290 */ /* 0x000fe4000fffe03f */
[----:B------:R-:W-:Y:S01]  /*10c70*/  USHF.R.S32.HI UR14, URZ, 0x1f, UR4 ;  /* 0x0000001f3f0e7899 */ /* 0x000fe20008011404 */
[----:B------:R-:W-:Y:S01]  /*10c80*/  IADD3 R4, P2, P3, R7, UR16, R4 ;  /* 0x0000001007047c10 */ /* 0x000fe2000fb5e004 */
[----:B------:R-:W-:Y:S01]  /*10c90*/  IMAD.U32 R8, RZ, RZ, UR10 ;  /* 0x0000000aff087e24 */ /* 0x000fe2000f8e00ff */
[----:B------:R-:W-:Y:S01]  /*10ca0*/  ULDC.64 UR10, c[0x0][UR19+0x210] ;  /* 0x00008400130a7abb */ /* 0x000fe20008000a00 */
[----:B------:R-:W-:Y:S01]  /*10cb0*/  UIADD3.X UR9, UR9, UR20, UR14, UP0, UP2 ;  /* 0x0000001409097290 */ /* 0x000fe200087e440e */
[----:B------:R-:W-:Y:S01]  /*10cc0*/  IMAD R7, R9, UR11, RZ ;  /* 0x0000000b09077c24 */ /* 0x000fe2000f8e02ff */
[----:B------:R-:W-:Y:S01]  /*10cd0*/  ULDC.64 UR12, c[0x0][0xba8] ;  /* 0x0002ea00000c7ab9 */ /* 0x000fe20000000a00 */
[----:B------:R-:W-:Y:S01]  /*10ce0*/  @!UP1 ULDC UR12, c[0x0][0xb50] ;  /* 0x0002d400000c9ab9 */ /* 0x000fe20000000800 */
[----:B------:R-:W-:Y:S01]  /*10cf0*/  @!UP1 ULDC UR13, c[0x0][0xb54] ;  /* 0x0002d500000d9ab9 */ /* 0x000fe20000000800 */
[----:B------:R-:W-:Y:S01]  /*10d00*/  IMAD R7, R6, UR10, R7 ;  /* 0x0000000a06077c24 */ /* 0x000fe2000f8e0207 */
[----:B------:R-:W-:-:S03]  /*10d10*/  IADD3.X R5, R5, UR9, R8, P2, P3 ;  /* 0x0000000905057c10 */ /* 0x000fc600097e6408 */
[----:B------:R-:W-:-:S04]  /*10d20*/  IMAD.WIDE.U32 R4, R9, UR10, R4 ;  /* 0x0000000a09047c25 */ /* 0x000fc8000f8e0004 */
[----:B------:R-:W-:Y:S01]  /*10d30*/  IMAD.IADD R5, R5, 0x1, R7 ;  /* 0x0000000105057824 */ /* 0x000fe200078e0207 */
[----:B------:R-:W-:-:S04]  /*10d40*/  LEA R8, P2, R4, UR12, 0x2 ;  /* 0x0000000c04087c11 */ /* 0x000fc8000f8410ff */
[----:B------:R-:W-:Y:S01]  /*10d50*/  LEA.HI.X R9, R4, UR13, R5, 0x2, P2 ;  /* 0x0000000d04097c11 */ /* 0x000fe200090f1405 */
[----:B------:R-:W-:Y:S08]  /*10d60*/  @P4 BRA `(.L_x_1255) ;  /* 0x0000000000104947 */ /* 0x000ff00003800000 */
[----:B------:R-:W-:Y:S05]  /*10d70*/  @!P0 BRA `(.L_x_1255) ;  /* 0x00000000000c8947 */ /* 0x000fea0003800000 */
[----:B------:R-:W2:Y:S04]  /*10d80*/  LDG.E R5, desc[UR52][R28.64] ;  /* 0x000000341c057981 */ /* 0x000ea8000c1e1900 */
[----:B-----5:R-:W2:Y:S02]  /*10d90*/  LDG.E R44, desc[UR52][R28.64+0x4] ;  /* 0x000004341c2c7981 */ /* 0x020ea4000c1e1900 */
[----:B--2---:R-:W-:-:S07]  /*10da0*/  IMAD.IADD R44, R44, 0x1, -R5 ;  /* 0x000000012c2c7824 */ /* 0x004fce00078e0a05 */
.L_x_1255:
[----:B------:R-:W-:Y:S01]  /*10db0*/  SHFL.IDX PT, R4, R8, RZ, 0x1c1f ;  /* 0x001c1fff08047589 */ /* 0x000fe200000e0000 */
[----:B------:R-:W-:Y:S01]  /*10dc0*/  VIADD R11, R217, UR37 ;  /* 0x00000025d90b7c36 */ /* 0x000fe20008000000 */
[----:B------:R-:W-:Y:S01]  /*10dd0*/  LOP3.LUT P0, RZ, R199, 0x3, RZ, 0xc0, !PT ;  /* 0x00000003c7ff7812 */ /* 0x000fe2000780c0ff */
[----:B-----5:R-:W-:Y:S01]  /*10de0*/  IMAD R44, R44, R45, RZ ;  /* 0x0000002d2c2c7224 */ /* 0x020fe200078e02ff */
[----:B------:R-:W0:Y:S01]  /*10df0*/  SHFL.IDX PT, R5, R9, RZ, 0x1c1f ;  /* 0x001c1fff09057589 */ /* 0x000e2200000e0000 */
[----:B------:R-:W-:-:S03]  /*10e00*/  VIADD R25, R11, 0x8 ;  /* 0x000000080b197836 */ /* 0x000fc60000000000 */
[----:B------:R-:W-:Y:S01]  /*10e10*/  SHFL.IDX PT, R6, R8, 0x1, 0x1c1f ;  /* 0x003c1f0008067f89 */ /* 0x000fe200000e0000 */
[-C--:B------:R-:W-:Y:S02]  /*10e20*/  ISETP.GE.OR P2, PT, R11, R44.reuse, P0 ;  /* 0x0000002c0b00720c */ /* 0x080fe40000746670 */
[----:B------:R-:W-:Y:S01]  /*10e30*/  ISETP.GE.OR P0, PT, R25, R44, P0 ;  /* 0x0000002c1900720c */ /* 0x000fe20000706670 */
[----:B------:R-:W1:Y:S10]  /*10e40*/  SHFL.IDX PT, R7, R9, 0x1, 0x1c1f ;  /* 0x003c1f0009077f89 */ /* 0x000e7400000e0000 */
[----:B0-----:R0:W-:Y:S04]  /*10e50*/  @!P2 ST.E desc[UR52][R4.64], R20 ;  /* 0x000000140400a985 */ /* 0x0011e8000c101934 */
[----:B-1----:R0:W-:Y:S01]  /*10e60*/  @!P0 ST.E desc[UR52][R6.64], R0 ;  /* 0x0000000006008985 */ /* 0x0021e2000c101934 */
[----:B------:R-:W-:-:S13]  /*10e70*/  PLOP3.LUT P0, PT, PT, PT, UP1, 0x80, 0x0 ;  /* 0x000000000000781c */ /* 0x000fda0003f0f018 */
[----:B0-----:R-:W-:Y:S05]  /*10e80*/  @P0 BRA `(.L_x_1256) ;  /* 0x00000008008c0947 */ /* 0x001fea0003800000 */
[----:B------:R-:W-:Y:S01]  /*10e90*/  IMAD R3, R198, 0x40, R18 ;  /* 0x00000040c6037824 */ /* 0x000fe200078e0212 */
[----:B------:R-:W-:Y:S01]  /*10ea0*/  ULDC.64 UR12, c[0x0][0xaa0] ;  /* 0x0002a800000c7ab9 */ /* 0x000fe20000000a00 */
[----:B------:R-:W0:Y:S02]  /*10eb0*/  @P1 LDC R49, c[0x0][0xbf0] ;  /* 0x0002fc00ff311b82 */ /* 0x000e240000000800 */
[----:B------:R-:W-:-:S03]  /*10ec0*/  IMAD.WIDE R32, R3, 0x2, R32 ;  /* 0x0000000203207825 */ /* 0x000fc600078e0220 */
[C---:B------:R-:W-:Y:S01]  /*10ed0*/  IADD3 R9, P6, R32.reuse, 0x1000, RZ ;  /* 0x0000100020097810 */ /* 0x040fe20007fde0ff */
[----:B------:R-:W-:Y:S01]  /*10ee0*/  UIMAD UR9, UR14, UR12, URZ ;  /* 0x0000000c0e0972a4 */ /* 0x000fe2000f8e023f */
[C---:B------:R-:W-:Y:S02]  /*10ef0*/  IADD3 R13, P5, R32.reuse, 0x2000, RZ ;  /* 0x00002000200d7810 */ /* 0x040fe40007fbe0ff */
[----:B------:R-:W-:Y:S01]  /*10f00*/  LOP3.LUT R8, R9, 0x380, RZ, 0xc0, !PT ;  /* 0x0000038009087812 */ /* 0x000fe200078ec0ff */
[----:B------:R-:W-:Y:S01]  /*10f10*/  UIMAD.WIDE.U32 UR10, UR4, UR12, URZ ;  /* 0x0000000c040a72a5 */ /* 0x000fe2000f8e003f */
[----:B------:R-:W-:Y:S02]  /*10f20*/  IADD3 R25, P4, R32, 0x3000, RZ ;  /* 0x0000300020197810 */ /* 0x000fe40007f9e0ff */
[----:B------:R-:W-:Y:S01]  /*10f30*/  SHF.R.U64 R8, R8, 0x3, RZ ;  /* 0x0000000308087819 */ /* 0x000fe200000012ff */
[----:B------:R-:W-:Y:S01]  /*10f40*/  UIMAD UR9, UR4, UR13, UR9 ;  /* 0x0000000d040972a4 */ /* 0x000fe2000f8e0209 */
[----:B------:R-:W-:-:S02]  /*10f50*/  IADD3 R29, P3, R32, 0x4000, RZ ;  /* 0x00004000201d7810 */ /* 0x000fc40007f7e0ff */
[----:B------:R-:W-:Y:S01]  /*10f60*/  LOP3.LUT R8, R8, R9, RZ, 0x3c, !PT ;  /* 0x0000000908087212 */ /* 0x000fe200078e3cff */
[--C-:B------:R-:W-:Y:S01]  /*10f70*/  IMAD.X R9, RZ, RZ, R33.reuse, P6 ;  /* 0x000000ffff097224 */ /* 0x100fe200030e0621 */
[C---:B------:R-:W-:Y:S01]  /*10f80*/  IADD3 R3, P6, R32.reuse, 0x7000, RZ ;  /* 0x0000700020037810 */ /* 0x040fe20007fde0ff */
[----:B------:R-:W-:Y:S01]  /*10f90*/  UIADD3 UR11, UR11, UR9, URZ ;  /* 0x000000090b0b7290 */ /* 0x000fe2000fffe03f */
[C---:B------:R-:W-:Y:S01]  /*10fa0*/  IADD3 R35, P2, R32.reuse, 0x5000, RZ ;  /* 0x0000500020237810 */ /* 0x040fe20007f5e0ff */
[----:B------:R-:W-:Y:S01]  /*10fb0*/  ULDC.64 UR12, c[0x0][0xae8] ;  /* 0x0002ba00000c7ab9 */ /* 0x000fe20000000a00 */
[----:B------:R-:W-:Y:S01]  /*10fc0*/  LOP3.LUT R0, R3, 0x380, RZ, 0xc0, !PT ;  /* 0x0000038003007812 */ /* 0x000fe200078ec0ff */
[----:B------:R-:W-:Y:S01]  /*10fd0*/  USHF.R.S32.HI UR4, URZ, 0x1f, UR8 ;  /* 0x0000001f3f047899 */ /* 0x000fe20008011408 */
[----:B------:R-:W-:Y:S01]  /*10fe0*/  IADD3 R37, P0, R32, 0x6000, RZ ;  /* 0x0000600020257810 */ /* 0x000fe20007f1e0ff */
[----:B------:R-:W-:Y:S01]  /*10ff0*/  IMAD.X R41, RZ, RZ, R33, P6 ;  /* 0x000000ffff297224 */ /* 0x000fe200030e0621 */
[----:B------:R-:W-:Y:S01]  /*11000*/  SHF.R.U64 R0, R0, 0x3, RZ ;  /* 0x0000000300007819 */ /* 0x000fe200000012ff */
[----:B------:R-:W-:Y:S01]  /*11010*/  UIMAD.WIDE.U32 UR10, UR42, UR12, UR10 ;  /* 0x0000000c2a0a72a5 */ /* 0x000fe2000f8e000a */
[----:B------:R-:W-:Y:S01]  /*11020*/  LOP3.LUT R12, R13, 0x380, RZ, 0xc0, !PT ;  /* 0x000003800d0c7812 */ /* 0x000fe200078ec0ff */
[----:B------:R-:W5:Y:S01]  /*11030*/  LD.E.128 R8, desc[UR52][R8.64] ;  /* 0x0000003408087980 */ /* 0x000f62000c101d00 */
[----:B------:R-:W-:-:S02]  /*11040*/  LOP3.LUT R40, R0, R3, RZ, 0x3c, !PT ;  /* 0x0000000300287212 */ /* 0x000fc400078e3cff */
[----:B------:R-:W1:Y:S01]  /*11050*/  @P1 LDC R3, c[0x0][0xbec] ;  /* 0x0002fb00ff031b82 */ /* 0x000e620000000800 */
[----:B------:R-:W-:Y:S01]  /*11060*/  IMAD R0, R22, 0x20, R198 ;  /* 0x0000002016007824 */ /* 0x000fe200078e02c6 */
[----:B------:R-:W-:Y:S01]  /*11070*/  UIMAD UR11, UR42, UR13, UR11 ;  /* 0x0000000d2a0b72a4 */ /* 0x000fe2000f8e020b */
[----:B------:R-:W-:Y:S01]  /*11080*/  LOP3.LUT R24, R25, 0x380, RZ, 0xc0, !PT ;  /* 0x0000038019187812 */ /* 0x000fe200078ec0ff */
[----:B------:R-:W5:Y:S01]  /*11090*/  LD.E.128 R40, desc[UR52][R40.64] ;  /* 0x0000003428287980 */ /* 0x000f62000c101d00 */
[----:B------:R-:W-:Y:S01]  /*110a0*/  VIADD R46, R0, UR37 ;  /* 0x00000025002e7c36 */ /* 0x000fe20008000000 */
[----:B------:R-:W-:Y:S01]  /*110b0*/  ULDC.64 UR12, c[0x0][0xaf0] ;  /* 0x0002bc00000c7ab9 */ /* 0x000fe20000000a00 */
[----:B------:R-:W-:Y:S01]  /*110c0*/  LOP3.LUT R28, R29, 0x380, RZ, 0xc0, !PT ;  /* 0x000003801d1c7812 */ /* 0x000fe200078ec0ff */
[----:B------:R-:W-:Y:S01]  /*110d0*/  UIMAD UR4, UR4, UR12, URZ ;  /* 0x0000000c040472a4 */ /* 0x000fe2000f8e023f */
[----:B------:R-:W-:Y:S02]  /*110e0*/  LOP3.LUT R34, R35, 0x380, RZ, 0xc0, !PT ;  /* 0x0000038023227812 */ /* 0x000fe400078ec0ff */
[----:B------:R-:W-:-:S02]  /*110f0*/  LOP3.LUT R36, R37, 0x380, RZ, 0xc0, !PT ;  /* 0x0000038025247812 */ /* 0x000fc400078ec0ff */
[----:B------:R-:W-:Y:S01]  /*11100*/  LOP3.LUT R5, R32, 0x380, RZ, 0xc0, !PT ;  /* 0x0000038020057812 */ /* 0x000fe200078ec0ff */
[----:B------:R-:W-:Y:S01]  /*11110*/  IMAD.MOV.U32 R47, RZ, RZ, R46 ;  /* 0x000000ffff2f7224 */ /* 0x000fe200078e002e */
[----:B------:R-:W-:Y:S01]  /*11120*/  SHF.R.U64 R12, R12, 0x3, RZ ;  /* 0x000000030c0c7819 */ /* 0x000fe200000012ff */
[----:B------:R-:W-:Y:S01]  /*11130*/  UIMAD UR4, UR8, UR13, UR4 ;  /* 0x0000000d080472a4 */ /* 0x000fe2000f8e0204 */
[----:B------:R-:W-:Y:S01]  /*11140*/  SHF.R.U64 R24, R24, 0x3, RZ ;  /* 0x0000000318187819 */ /* 0x000fe200000012ff */
[----:B------:R-:W-:Y:S01]  /*11150*/  UIMAD.WIDE.U32 UR8, UR8, UR12, UR10 ;  /* 0x0000000c080872a5 */ /* 0x000fe2000f8e000a */
[----:B------:R-:W-:Y:S02]  /*11160*/  SHF.R.U64 R28, R28, 0x3, RZ ;  /* 0x000000031c1c7819 */ /* 0x000fe400000012ff */
[----:B------:R-:W-:Y:S02]  /*11170*/  SHF.R.U64 R34, R34, 0x3, RZ ;  /* 0x0000000322227819 */ /* 0x000fe400000012ff */
[----:B------:R-:W-:Y:S01]  /*11180*/  SHF.R.U64 R36, R36, 0x3, RZ ;  /* 0x0000000324247819 */ /* 0x000fe200000012ff */
[----:B-1----:R-:W-:Y:S01]  /*11190*/  @P1 IMAD.HI.U32 R0, R46, R3, RZ ;  /* 0x000000032e001227 */ /* 0x002fe200078e00ff */
[----:B------:R-:W-:Y:S01]  /*111a0*/  SHF.R.U64 R5, R5, 0x3, RZ ;  /* 0x0000000305057819 */ /* 0x000fe200000012ff */
[----:B------:R-:W-:Y:S01]  /*111b0*/  UIADD3 UR4, UR9, UR4, URZ ;  /* 0x0000000409047290 */ /* 0x000fe2000fffe03f */
[----:B------:R-:W-:Y:S01]  /*111c0*/  LOP3.LUT R12, R12, R13, RZ, 0x3c, !PT ;  /* 0x0000000d0c0c7212 */ /* 0x000fe200078e3cff */
[--C-:B------:R-:W-:Y:S01]  /*111d0*/  IMAD.X R13, RZ, RZ, R33.reuse, P5 ;  /* 0x000000ffff0d7224 */ /* 0x100fe200028e0621 */
[----:B0-----:R-:W-:Y:S01]  /*111e0*/  @P1 SHF.R.U32.HI R47, RZ, R49, R0 ;  /* 0x00000031ff2f1219 */ /* 0x001fe20000011600 */
[----:B------:R-:W-:Y:S01]  /*111f0*/  ULDC.64 UR10, c[0x0][0xae0] ;  /* 0x0002b800000a7ab9 */ /* 0x000fe20000000a00 */
        /* <DEDUP_REMOVED lines=9> */
[----:B------:R-:W-:Y:S01]  /*11290*/  IMAD.MOV.U32 R5, RZ, RZ, R33 ;  /* 0x000000ffff057224 */ /* 0x000fe200078e0021 */
[--C-:B------:R-:W-:Y:S01]  /*112a0*/  SHF.R.S32.HI R0, RZ, 0x1f, R47.reuse ;  /* 0x0000001fff007819 */ /* 0x100fe2000001142f */
[----:B------:R-:W-:Y:S01]  /*112b0*/  IMAD.MOV R20, RZ, RZ, -R47 ;  /* 0x000000ffff147224 */ /* 0x000fe200078e0a2f */
[----:B------:R-:W5:Y:S01]  /*112c0*/  LD.E.128 R12, desc[UR52][R12.64] ;  /* 0x000000340c0c7980 */ /* 0x000f62000c101d00 */
[----:B------:R-:W-:-:S02]  /*112d0*/  IMAD.U32 R3, RZ, RZ, UR9 ;  /* 0x00000009ff037e24 */ /* 0x000fc4000f8e00ff */
[----:B------:R-:W-:Y:S01]  /*112e0*/  IMAD R0, R0, UR10, RZ ;  /* 0x0000000a00007c24 */ /* 0x000fe2000f8e02ff */
[----:B------:R-:W5:Y:S01]  /*112f0*/  LD.E.128 R4, desc[UR52][R4.64] ;  /* 0x0000003404047980 */ /* 0x000f62000c101d00 */
[----:B------:R-:W-:Y:S02]  /*11300*/  IMAD R45, R45, R20, R46 ;  /* 0x000000142d2d7224 */ /* 0x000fe400078e022e */
[----:B------:R-:W-:Y:S01]  /*11310*/  IMAD.U32 R2, RZ, RZ, UR8 ;  /* 0x00000008ff027e24 */ /* 0x000fe2000f8e00ff */
[----:B------:R-:W5:Y:S01]  /*11320*/  LD.E.128 R24, desc[UR52][R24.64] ;  /* 0x0000003418187980 */ /* 0x000f62000c101d00 */
[----:B------:R-:W-:Y:S01]  /*11330*/  IMAD.U32 R3, RZ, RZ, UR4 ;  /* 0x00000004ff037e24 */ /* 0x000fe2000f8e00ff */
[----:B------:R-:W-:Y:S02]  /*11340*/  ULDC.64 UR8, c[0x0][0xad8] ;  /* 0x0002b60000087ab9 */ /* 0x000fe40000000a00 */
[----:B------:R-:W5:Y:S01]  /*11350*/  LD.E.128 R28, desc[UR52][R28.64] ;  /* 0x000000341c1c7980 */ /* 0x000f62000c101d00 */
[----:B------:R-:W-:-:S03]  /*11360*/  IMAD R49, R47, UR11, R0 ;  /* 0x0000000b2f317c24 */ /* 0x000fc6000f8e0200 */
[----:B------:R-:W5:Y:S01]  /*11370*/  LD.E.128 R32, desc[UR52][R34.64] ;  /* 0x0000003422207980 */ /* 0x000f62000c101d00 */
[----:B------:R-:W-:-:S03]  /*11380*/  SHF.R.S32.HI R0, RZ, 0x1f, R45 ;  /* 0x0000001fff007819 */ /* 0x000fc6000001142d */
[----:B------:R-:W5:Y:S01]  /*11390*/  LD.E.128 R36, desc[UR52][R36.64] ;  /* 0x0000003424247980 */ /* 0x000f62000c101d00 */
[----:B------:R-:W-:Y:S01]  /*113a0*/  IMAD.WIDE.U32 R2, R47, UR10, R2 ;  /* 0x0000000a2f027c25 */ /* 0x000fe2000f8e0002 */
[----:B------:R-:W-:Y:S01]  /*113b0*/  @!PT LDS RZ, [RZ] ;  /* 0x00000000fffff984 */ /* 0x000fe20000000800 */
[----:B------:R-:W-:Y:S01]  /*113c0*/  @!PT LDS RZ, [RZ] ;  /* 0x00000000fffff984 */ /* 0x000fe20000000800 */
[----:B------:R-:W-:Y:S01]  /*113d0*/  @!PT LDS RZ, [RZ] ;  /* 0x00000000fffff984 */ /* 0x000fe20000000800 */
[----:B------:R-:W-:Y:S01]  /*113e0*/  @!PT LDS RZ, [RZ] ;  /* 0x00000000fffff984 */ /* 0x000fe20000000800 */
[----:B------:R0:W-:Y:S06]  /*113f0*/  MEMBAR.ALL.CTA ;  /* 0x0000000000007992 */ /* 0x0001ec0000008000 */
[----:B0-----:R-:W0:Y:S01]  /*11400*/  FENCE.VIEW.ASYNC.S ;  /* 0x00000000000073c6 */ /* 0x001e220000000000 */
[----:B------:R-:W-:Y:S02]  /*11410*/  IMAD.IADD R3, R3, 0x1, R49 ;  /* 0x0000000103037824 */ /* 0x000fe400078e0231 */
[----:B------:R-:W-:-:S02]  /*11420*/  IMAD R0, R0, UR8, RZ ;  /* 0x0000000800007c24 */ /* 0x000fc4000f8e02ff */
[----:B------:R-:W-:Y:S02]  /*11430*/  VIADD R51, R198, UR37 ;  /* 0x00000025c6337c36 */ /* 0x000fe40008000000 */
[C---:B------:R-:W-:Y:S02]  /*11440*/  IMAD R49, R45.reuse, UR9, R0 ;  /* 0x000000092d317c24 */ /* 0x040fe4000f8e0200 */
[----:B------:R-:W-:Y:S01]  /*11450*/  IMAD.WIDE.U32 R2, R45, UR8, R2 ;  /* 0x000000082d027c25 */ /* 0x000fe2000f8e0002 */
[----:B------:R-:W-:Y:S01]  /*11460*/  ISETP.GE.AND P2, PT, R51, R44, PT ;  /* 0x0000002c3300720c */ /* 0x000fe20003f46270 */
[----:B------:R-:W-:Y:S02]  /*11470*/  ULDC.64 UR8, c[0x0][0xa80] ;  /* 0x0002a00000087ab9 */ /* 0x000fe40000000a00 */
[----:B------:R-:W-:Y:S02]  /*11480*/  VIADD R21, R21, 0x28820 ;  /* 0x0002882015157836 */ /* 0x000fe40000000000 */
[----:B------:R-:W-:Y:S01]  /*11490*/  VIADD R45, R51, 0x40 ;  /* 0x00000040332d7836 */ /* 0x000fe20000000000 */
[----:B------:R-:W-:Y:S01]  /*114a0*/  LEA R0, P3, R2, UR8, 0x1 ;  /* 0x0000000802007c11 */ /* 0x000fe2000f8608ff */
[----:B------:R-:W-:Y:S01]  /*114b0*/  IMAD.IADD R3, R3, 0x1, R49 ;  /* 0x0000000103037824 */ /* 0x000fe200078e0231 */
[----:B------:R-:W-:-:S02]  /*114c0*/  PRMT R21, RZ, 0x654, R21 ;  /* 0x00000654ff157816 */ /* 0x000fc40000000015 */
[-C--:B------:R-:W-:Y:S02]  /*114d0*/  ISETP.GE.AND P1, PT, R45, R44.reuse, PT ;  /* 0x0000002c2d00720c */ /* 0x080fe40003f26270 */
[----:B------:R-:W-:Y:S01]  /*114e0*/  LEA.HI.X R45, R2, UR9, R3, 0x1, P3 ;  /* 0x00000009022d7c11 */ /* 0x000fe200098f0c03 */
[----:B------:R-:W-:Y:S01]  /*114f0*/  VIADD R47, R51, 0x20 ;  /* 0x00000020332f7836 */ /* 0x000fe20000000000 */
[----:B0-----:R0:W-:Y:S01]  /*11500*/  SYNCS.ARRIVE.TRANS64.RED.A1T0 RZ, [R21+URZ], RZ ;  /* 0x000000ff15ff79a7 */ /* 0x0011e2000810043f */
[----:B------:R1:W2:Y:S01]  /*11510*/  SHFL.IDX PT, R20, R0, RZ, 0x181f ;  /* 0x00181fff00147589 */ /* 0x0002a200000e0000 */
[----:B------:R-:W-:Y:S02]  /*11520*/  BSSY B1, `(.L_x_1257) ;  /* 0x000000d000017945 */ /* 0x000fe40003800000 */
[----:B------:R-:W-:Y:S01]  /*11530*/  ISETP.GE.AND P0, PT, R47, R44, PT ;  /* 0x0000002c2f00720c */ /* 0x000fe20003f06270 */
[----:B0-----:R1:W0:Y:S01]  /*11540*/  SHFL.IDX PT, R21, R45, RZ, 0x181f ;  /* 0x00181fff2d157589 */ /* 0x00122200000e0000 */
[----:B------:R-:W-:Y:S11]  /*11550*/  @P2 BRA `(.L_x_1258) ;  /* 0x0000000000242947 */ /* 0x000ff60003800000 */
[----:B------:R-:W-:Y:S02]  /*11560*/  ULDC UR4, c[0x0][0xac8] ;  /* 0x0002b20000047ab9 */ /* 0x000fe40000000800 */
[----:B------:R-:W-:Y:S02]  /*11570*/  ISETP.GE.AND P2, PT, R18, UR4, PT ;  /* 0x0000000412007c0c */ /* 0x000fe4000bf46270 */
[----:B------:R-:W-:-:S11]  /*11580*/  ISETP.GE.AND P3, PT, R19, UR4, PT ;  /* 0x0000000413007c0c */ /* 0x000fd6000bf66270 */
[CC--:B--2---:R-:W-:Y:S02]  /*11590*/  @!P2 LEA R2, P4, R18.reuse, R20.reuse, 0x1 ;  /* 0x000000141202a211 */ /* 0x0c4fe400078808ff */
[C---:B------:R-:W-:Y:S02]  /*115a0*/  @!P3 LEA R20, P5, R19.reuse, R20, 0x1 ;  /* 0x000000141314b211 */ /* 0x040fe400078a08ff */
[-C--:B0-----:R-:W-:Y:S02]  /*115b0*/  @!P2 LEA.HI.X R3, R18, R21.reuse, R220, 0x1, P4 ;  /* 0x000000151203a211 */ /* 0x081fe400020f0cdc */
[----:B------:R-:W-:-:S03]  /*115c0*/  @!P3 LEA.HI.X R21, R19, R21, R219, 0x1, P5 ;  /* 0x000000151315b211 */ /* 0x000fc600028f0cdb */
[----:B-----5:R3:W-:Y:S04]  /*115d0*/  @!P2 ST.E.128 desc[UR52][R2.64], R4 ;  /* 0x000000040200a985 */ /* 0x0207e8000c101d34 */
[----:B------:R3:W-:Y:S02]  /*115e0*/  @!P3 ST.E.128 desc[UR52][R20.64], R28 ;  /* 0x0000001c1400b985 */ /* 0x0007e4000c101d34 */
.L_x_1258:
[----:B------:R-:W-:Y:S05]  /*115f0*/  BSYNC B1 ;  /* 0x0000000000017941 */ /* 0x000fea0003800000 */
.L_x_1257:
[----:B---3-5:R3:W4:Y:S01]  /*11600*/  SHFL.IDX PT, R5, R45, 0x1, 0x181f ;  /* 0x00381f002d057f89 */ /* 0x02872200000e0000 */
[----:B------:R-:W-:Y:S03]  /*11610*/  BSSY B1, `(.L_x_1259) ;  /* 0x000000c000017945 */ /* 0x000fe60003800000 */
[----:B------:R3:W0:Y:S01]  /*11620*/  SHFL.IDX PT, R4, R0, 0x1, 0x181f ;  /* 0x00381f0000047f89 */ /* 0x00062200000e0000 */
[----:B------:R-:W-:Y:S05]  /*11630*/  @P0 BRA `(.L_x_1260) ;  /* 0x0000000000240947 */ /* 0x000fea0003800000 */
[----:B------:R-:W-:Y:S02]  /*11640*/  ULDC UR4, c[0x0][0xac8] ;  /* 0x0002b20000047ab9 */ /* 0x000fe40000000800 */
[----:B------:R-:W-:Y:S02]  /*11650*/  ISETP.GE.AND P3, PT, R18, UR4, PT ;  /* 0x0000000412007c0c */ /* 0x000fe4000bf66270 */
[----:B------:R-:W-:-:S11]  /*11660*/  ISETP.GE.AND P4, PT, R19, UR4, PT ;  /* 0x0000000413007c0c */ /* 0x000fd6000bf86270 */
[CC--:B0-----:R-:W-:Y:S02]  /*11670*/  @!P3 LEA R2, P0, R18.reuse, R4.reuse, 0x1 ;  /* 0x000000041202b211 */ /* 0x0c1fe400078008ff */
[C---:B------:R-:W-:Y:S02]  /*11680*/  @!P4 LEA R4, P2, R19.reuse, R4, 0x1 ;  /* 0x000000041304c211 */ /* 0x040fe400078408ff */
[-C--:B----4-:R-:W-:Y:S02]  /*11690*/  @!P3 LEA.HI.X R3, R18, R5.reuse, R220, 0x1, P0 ;  /* 0x000000051203b211 */ /* 0x090fe400000f0cdc */
[----:B------:R-:W-:-:S03]  /*116a0*/  @!P4 LEA.HI.X R5, R19, R5, R219, 0x1, P2 ;  /* 0x000000051305c211 */ /* 0x000fc600010f0cdb */
[----:B------:R0:W-:Y:S04]  /*116b0*/  @!P3 ST.E.128 desc[UR52][R2.64], R8 ;  /* 0x000000080200b985 */ /* 0x0001e8000c101d34 */
[----:B------:R0:W-:Y:S02]  /*116c0*/  @!P4 ST.E.128 desc[UR52][R4.64], R32 ;  /* 0x000000200400c985 */ /* 0x0001e4000c101d34 */
.L_x_1260:
[----:B------:R-:W-:Y:S05]  /*116d0*/  BSYNC B1 ;  /* 0x0000000000017941 */ /* 0x000fea0003800000 */
.L_x_1259:
[----:B0---4-:R0:W4:Y:S01]  /*116e0*/  SHFL.IDX PT, R5, R45, 0x2, 0x181f ;  /* 0x00581f002d057f89 */ /* 0x01112200000e0000 */
        /* <DEDUP_REMOVED lines=12> */
.L_x_1262:
[----:B------:R-:W-:Y:S05]  /*117b0*/  BSYNC B1 ;  /* 0x0000000000017941 */ /* 0x000fea0003800000 */
.L_x_1261:
[----:B0-----:R-:W-:Y:S01]  /*117c0*/  VIADD R3, R51, 0x60 ;  /* 0x0000006033037836 */ /* 0x001fe20000000000 */
[----:B-1-3--:R-:W0:Y:S04]  /*117d0*/  SHFL.IDX PT, R45, R45, 0x3, 0x181f ;  /* 0x00781f002d2d7f89 */ /* 0x00ae2800000e0000 */
[----:B------:R-:W-:Y:S01]  /*117e0*/  ISETP.GE.AND P0, PT, R3, R44, PT ;  /* 0x0000002c0300720c */ /* 0x000fe20003f06270 */
[----:B------:R-:W1:-:S12]  /*117f0*/  SHFL.IDX PT, R0, R0, 0x3, 0x181f ;  /* 0x00781f0000007f89 */ /* 0x000e5800000e0000 */
[----:B------:R-:W-:Y:S05]  /*11800*/  @P0 BRA `(.L_x_1263) ;  /* 0x0000001800300947 */ /* 0x000fea0003800000 */
[----:B------:R-:W-:Y:S02]  /*11810*/  ULDC UR4, c[0x0][0xac8] ;  /* 0x0002b20000047ab9 */ /* 0x000fe40000000800 */
[----:B------:R-:W-:-:S13]  /*11820*/  ISETP.GE.AND P1, PT, R18, UR4, PT ;  /* 0x0000000412007c0c */ /* 0x000fda000bf26270 */
[----:B-1----:R-:W-:-:S04]  /*11830*/  @!P1 LEA R2, P0, R18, R0, 0x1 ;  /* 0x0000000012029211 */ /* 0x002fc800078008ff */
[----:B0-----:R-:W-:Y:S02]  /*11840*/  @!P1 LEA.HI.X R3, R18, R45, R220, 0x1, P0 ;  /* 0x0000002d12039211 */ /* 0x001fe400000f0cdc */
[----:B------:R-:W-:-:S03]  /*11850*/  ISETP.GE.AND P0, PT, R19, UR4, PT ;  /* 0x0000000413007c0c */ /* 0x000fc6000bf06270 */
[----:B------:R0:W-:Y:S10]  /*11860*/  @!P1 ST.E.128 desc[UR52][R2.64], R24 ;  /* 0x0000001802009985 */ /* 0x0001f4000c101d34 */
[----:B------:R-:W-:Y:S05]  /*11870*/  @P0 BRA `(.L_x_1263) ;  /* 0x0000001800140947 */ /* 0x000fea0003800000 */
[----:B0-----:R-:W-:-:S04]  /*11880*/  LEA R2, P0, R19, R0, 0x1 ;  /* 0x0000000013027211 */ /* 0x001fc800078008ff */
[----:B------:R-:W-:-:S05]  /*11890*/  LEA.HI.X R3, R19, R45, R219, 0x1, P0 ;  /* 0x0000002d13037211 */ /* 0x000fca00000f0cdb */
[----:B------:R0:W-:Y:S01]  /*118a0*/  ST.E.128 desc[UR52][R2.64], R40 ;  /* 0x0000002802007985 */ /* 0x0001e2000c101d34 */
[----:B------:R-:W-:Y:S05]  /*118b0*/  BRA `(.L_x_1263) ;  /* 0x0000001800047947 */ /* 0x000fea0003800000 */
.L_x_1256:
[----:B------:R-:W-:Y:S01]  /*118c0*/  ULDC.64 UR12, c[0x0][0xb08] ;  /* 0x0002c200000c7ab9 */ /* 0x000fe20000000a00 */
[----:B------:R-:W0:Y:S01]  /*118d0*/  @P1 LDC R0, c[0x0][0xbec] ;  /* 0x0002fb00ff001b82 */ /* 0x000e220000000800 */
[----:B------:R-:W-:Y:S01]  /*118e0*/  UIMAD UR9, UR14, UR12, URZ ;  /* 0x0000000c0e0972a4 */ /* 0x000fe2000f8e023f */
[----:B------:R-:W-:Y:S01]  /*118f0*/  IMAD.MOV.U32 R7, RZ, RZ, R13 ;  /* 0x000000ffff077224 */ /* 0x000fe200078e000d */
[----:B------:R-:W-:Y:S01]  /*11900*/  UIMAD.WIDE.U32 UR10, UR4, UR12, URZ ;  /* 0x0000000c040a72a5 */ /* 0x000fe2000f8e003f */
[----:B------:R-:W-:Y:S01]  /*11910*/  ISETP.GE.AND P0, PT, R11, R44, PT ;  /* 0x0000002c0b00720c */ /* 0x000fe20003f06270 */
[----:B------:R-:W-:Y:S01]  /*11920*/  UIMAD UR9, UR4, UR13, UR9 ;  /* 0x0000000d040972a4 */ /* 0x000fe2000f8e0209 */
[----:B------:R-:W-:Y:S01]  /*11930*/  VIADD R21, R21, 0x28820 ;  /* 0x0002882015157836 */ /* 0x000fe20000000000 */
[----:B------:R-:W-:Y:S01]  /*11940*/  USHF.R.S32.HI UR4, URZ, 0x1f, UR8 ;  /* 0x0000001f3f047899 */ /* 0x000fe20008011408 */
[----:B------:R-:W1:Y:S01]  /*11950*/  @P1 LDC R5, c[0x0][0xbf0] ;  /* 0x0002fc00ff051b82 */ /* 0x000e620000000800 */
[----:B------:R-:W-:Y:S01]  /*11960*/  UIADD3 UR11, UR11, UR9, URZ ;  /* 0x000000090b0b7290 */ /* 0x000fe2000fffe03f */
[----:B------:R-:W-:Y:S01]  /*11970*/  BSSY B1, `(.L_x_1264) ;  /* 0x0000068000017945 */ /* 0x000fe20003800000 */
[----:B------:R-:W-:Y:S01]  /*11980*/  ULDC.64 UR12, c[0x0][0xb38] ;  /* 0x0002ce00000c7ab9 */ /* 0x000fe20000000a00 */
[----:B------:R-:W-:Y:S01]  /*11990*/  PRMT R21, RZ, 0x654, R21 ;  /* 0x00000654ff157816 */ /* 0x000fe20000000015 */
[----:B------:R-:W-:-:S03]  /*119a0*/  UIMAD.WIDE.U32 UR10, UR42, UR12, UR10 ;  /* 0x0000000c2a0a72a5 */ /* 0x000fc6000f8e000a */
[----:B------:R2:W-:Y:S01]  /*119b0*/  SYNCS.ARRIVE.TRANS64.RED.A1T0 RZ, [R21+URZ], RZ ;  /* 0x000000ff15ff79a7 */ /* 0x0005e2000810043f */
[----:B------:R-:W-:-:S03]  /*119c0*/  UIMAD UR11, UR42, UR13, UR11 ;  /* 0x0000000d2a0b72a4 */ /* 0x000fc6000f8e020b */
[----:B------:R-:W-:Y:S02]  /*119d0*/  ULDC.64 UR12, c[0x0][0xb40] ;  /* 0x0002d000000c7ab9 */ /* 0x000fe40000000a00 */
[----:B------:R-:W-:Y:S01]  /*119e0*/  UIMAD UR4, UR4, UR12, URZ ;  /* 0x0000000c040472a4 */ /* 0x000fe2000f8e023f */
[----:B0-----:R-:W-:-:S03]  /*119f0*/  @P1 IMAD.HI.U32 R0, R13, R0, RZ ;  /* 0x000000000d001227 */ /* 0x001fc600078e00ff */
[----:B------:R-:W-:Y:S02]  /*11a00*/  UIMAD UR4, UR8, UR13, UR4 ;  /* 0x0000000d080472a4 */ /* 0x000fe4000f8e0204 */
[----:B------:R-:W-:-:S03]  /*11a10*/  UIMAD.WIDE.U32 UR8, UR8, UR12, UR10 ;  /* 0x0000000c080872a5 */ /* 0x000fc6000f8e000a */
[----:B------:R-:W-:Y:S01]  /*11a20*/  ULDC.64 UR10, c[0x0][0xb48] ;  /* 0x0002d200000a7ab9 */ /* 0x000fe20000000a00 */
[----:B------:R-:W-:Y:S01]  /*11a30*/  UIADD3 UR9, UR9, UR4, URZ ;  /* 0x0000000409097290 */ /* 0x000fe2000fffe03f */
[----:B-1----:R-:W-:-:S03]  /*11a40*/  @P1 SHF.R.U32.HI R7, RZ, R5, R0 ;  /* 0x00000005ff071219 */ /* 0x002fc60000011600 */
[----:B------:R-:W-:Y:S01]  /*11a50*/  UIMAD.WIDE.U32 UR8, UR39, UR10, UR8 ;  /* 0x0000000a270872a5 */ /* 0x000fe2000f8e0008 */
[--C-:B------:R-:W-:Y:S01]  /*11a60*/  SHF.R.S32.HI R0, RZ, 0x1f, R7.reuse ;  /* 0x0000001fff007819 */ /* 0x100fe20000011407 */
[----:B------:R-:W-:Y:S02]  /*11a70*/  IMAD.MOV R4, RZ, RZ, -R7 ;  /* 0x000000ffff047224 */ /* 0x000fe400078e0a07 */
[----:B------:R-:W-:Y:S02]  /*11a80*/  UIMAD UR39, UR39, UR11, UR9 ;  /* 0x0000000b272772a4 */ /* 0x000fe4000f8e0209 */
[----:B------:R-:W-:Y:S01]  /*11a90*/  IMAD R45, R45, R4, R13 ;  /* 0x000000042d2d7224 */ /* 0x000fe200078e020d */
[----:B------:R-:W-:Y:S01]  /*11aa0*/  ULDC.64 UR10, c[0x0][0xb30] ;  /* 0x0002cc00000a7ab9 */ /* 0x000fe20000000a00 */
[----:B------:R-:W-:Y:S02]  /*11ab0*/  IMAD.U32 R5, RZ, RZ, UR9 ;  /* 0x00000009ff057e24 */ /* 0x000fe4000f8e00ff */
[----:B------:R-:W-:-:S02]  /*11ac0*/  IMAD R0, R0, UR10, RZ ;  /* 0x0000000a00007c24 */ /* 0x000fc4000f8e02ff */
[----:B------:R-:W-:Y:S01]  /*11ad0*/  IMAD.U32 R4, RZ, RZ, UR8 ;  /* 0x00000008ff047e24 */ /* 0x000fe2000f8e00ff */
[----:B------:R-:W-:Y:S01]  /*11ae0*/  ULDC.64 UR8, c[0x0][0xb28] ;  /* 0x0002ca0000087ab9 */ /* 0x000fe20000000a00 */
[----:B------:R-:W-:Y:S02]  /*11af0*/  IMAD.U32 R5, RZ, RZ, UR39 ;  /* 0x00000027ff057e24 */ /* 0x000fe4000f8e00ff */
[C---:B------:R-:W-:Y:S01]  /*11b00*/  IMAD R9, R7.reuse, UR11, R0 ;  /* 0x0000000b07097c24 */ /* 0x040fe2000f8e0200 */
[----:B------:R-:W-:Y:S01]  /*11b10*/  SHF.R.S32.HI R0, RZ, 0x1f, R45 ;  /* 0x0000001fff007819 */ /* 0x000fe2000001142d */
[----:B------:R-:W-:-:S04]  /*11b20*/  IMAD.WIDE.U32 R4, R7, UR10, R4 ;  /* 0x0000000a07047c25 */ /* 0x000fc8000f8e0004 */
[----:B------:R-:W-:Y:S02]  /*11b30*/  IMAD R0, R0, UR8, RZ ;  /* 0x0000000800007c24 */ /* 0x000fe4000f8e02ff */
[----:B------:R-:W-:Y:S02]  /*11b40*/  IMAD.IADD R5, R5, 0x1, R9 ;  /* 0x0000000105057824 */ /* 0x000fe400078e0209 */
[C---:B------:R-:W-:Y:S02]  /*11b50*/  IMAD R7, R45.reuse, UR9, R0 ;  /* 0x000000092d077c24 */ /* 0x040fe4000f8e0200 */
[----:B------:R-:W-:Y:S01]  /*11b60*/  IMAD.WIDE.U32 R4, R45, UR8, R4 ;  /* 0x000000082d047c25 */ /* 0x000fe2000f8e0004 */
[----:B------:R-:W-:-:S03]  /*11b70*/  ULDC.64 UR8, c[0x0][0xb00] ;  /* 0x0002c00000087ab9 */ /* 0x000fc60000000a00 */
[----:B------:R-:W-:Y:S01]  /*11b80*/  IMAD.IADD R5, R5, 0x1, R7 ;  /* 0x0000000105057824 */ /* 0x000fe200078e0207 */
[----:B------:R-:W-:-:S04]  /*11b90*/  LEA R0, P1, R4, UR8, 0x2 ;  /* 0x0000000804007c11 */ /* 0x000fc8000f8210ff */
[----:B------:R-:W-:Y:S01]  /*11ba0*/  LEA.HI.X R20, R4, UR9, R5, 0x2, P1 ;  /* 0x0000000904147c11 */ /* 0x000fe200088f1405 */
[----:B------:R0:W1:Y:S04]  /*11bb0*/  SHFL.IDX PT, R24, R0, RZ, 0x1c1f ;  /* 0x001c1fff00187589 */ /* 0x00006800000e0000 */
[----:B--2---:R0:W2:Y:S01]  /*11bc0*/  SHFL.IDX PT, R21, R20, RZ, 0x1c1f ;  /* 0x001c1fff14157589 */ /* 0x0040a200000e0000 */
[----:B------:R-:W-:Y:S05]  /*11bd0*/  @P0 BRA `(.L_x_1265) ;  /* 0x0000000400040947 */ /* 0x000fea0003800000 */
[----:B------:R-:W-:Y:S02]  /*11be0*/  ULDC UR4, c[0x0][0xac8] ;  /* 0x0002b20000047ab9 */ /* 0x000fe40000000800 */
[----:B------:R-:W-:Y:S02]  /*11bf0*/  ISETP.GE.AND P3, PT, R16, UR4, PT ;  /* 0x0000000410007c0c */ /* 0x000fe4000bf66270 */
[----:B------:R-:W-:Y:S02]  /*11c00*/  ISETP.GE.AND P2, PT, R197, UR4, PT ;  /* 0x00000004c5007c0c */ /* 0x000fe4000bf46270 */
[----:B------:R-:W-:Y:S02]  /*11c10*/  ISETP.GE.AND P1, PT, R196, UR4, PT ;  /* 0x00000004c4007c0c */ /* 0x000fe4000bf26270 */
[----:B------:R-:W-:-:S07]  /*11c20*/  ISETP.GE.AND P0, PT, R195, UR4, PT ;  /* 0x00000004c3007c0c */ /* 0x000fce000bf06270 */
[CC--:B-1----:R-:W-:Y:S02]  /*11c30*/  @!P3 LEA R4, P4, R16.reuse, R24.reuse, 0x2 ;  /* 0x000000181004b211 */ /* 0x0c2fe400078810ff */
[-C--:B------:R-:W-:Y:S02]  /*11c40*/  @!P2 LEA R6, P6, R197, R24.reuse, 0x2 ;  /* 0x00000018c506a211 */ /* 0x080fe400078c10ff */
[----:B--2---:R-:W-:Y:S02]  /*11c50*/  @!P3 LEA.HI.X R5, R16, R21, R215, 0x2, P4 ;  /* 0x000000151005b211 */ /* 0x004fe400020f14d7 */
[----:B------:R-:W-:Y:S02]  /*11c60*/  ISETP.GE.AND P4, PT, R193, UR4, PT ;  /* 0x00000004c1007c0c */ /* 0x000fe4000bf86270 */
[----:B------:R-:W-:Y:S01]  /*11c70*/  @!P1 LEA R8, P5, R196, R24, 0x2 ;  /* 0x00000018c4089211 */ /* 0x000fe200078a10ff */
[----:B------:R1:W-:Y:S01]  /*11c80*/  @!P3 ST.E.64 desc[UR52][R4.64], R88 ;  /* 0x000000580400b985 */ /* 0x0003e2000c101b34 */
[----:B------:R-:W-:-:S02]  /*11c90*/  ISETP.GE.AND P3, PT, R194, UR4, PT ;  /* 0x00000004c2007c0c */ /* 0x000fc4000bf66270 */
[-C--:B------:R-:W-:Y:S02]  /*11ca0*/  @!P2 LEA.HI.X R7, R197, R21.reuse, R214, 0x2, P6 ;  /* 0x00000015c507a211 */ /* 0x080fe400030f14d6 */
[C---:B------:R-:W-:Y:S02]  /*11cb0*/  @!P0 LEA R10, P6, R195.reuse, R24, 0x2 ;  /* 0x00000018c30a8211 */ /* 0x040fe400078c10ff */
[-C--:B------:R-:W-:Y:S01]  /*11cc0*/  @!P1 LEA.HI.X R9, R196, R21.reuse, R213, 0x2, P5 ;  /* 0x00000015c4099211 */ /* 0x080fe200028f14d5 */
[----:B------:R2:W-:Y:S01]  /*11cd0*/  @!P2 ST.E.64 desc[UR52][R6.64], R92 ;  /* 0x0000005c0600a985 */ /* 0x0005e2000c101b34 */
[----:B------:R-:W-:Y:S02]  /*11ce0*/  ISETP.GE.AND P5, PT, R192, UR4, PT ;  /* 0x00000004c0007c0c */ /* 0x000fe4000bfa6270 */
[----:B------:R-:W-:Y:S01]  /*11cf0*/  @!P0 LEA.HI.X R11, R195, R21, R212, 0x2, P6 ;  /* 0x00000015c30b8211 */ /* 0x000fe200030f14d4 */
[----:B------:R3:W-:Y:S01]  /*11d00*/  @!P1 ST.E.64 desc[UR52][R8.64], R96 ;  /* 0x0000006008009985 */ /* 0x0007e2000c101b34 */
[----:B------:R-:W-:-:S02]  /*11d10*/  ISETP.GE.AND P2, PT, R191, UR4, PT ;  /* 0x00000004bf007c0c */ /* 0x000fc4000bf46270 */
[-C--:B-1----:R-:W-:Y:S01]  /*11d20*/  @!P3 LEA R4, P6, R194, R24.reuse, 0x2 ;  /* 0x00000018c204b211 */ /* 0x082fe200078c10ff */
[----:B------:R1:W-:Y:S01]  /*11d30*/  @!P0 ST.E.64 desc[UR52][R10.64], R100 ;  /* 0x000000640a008985 */ /* 0x0003e2000c101b34 */
[C---:B------:R-:W-:Y:S02]  /*11d40*/  @!P4 LEA R12, P0, R193.reuse, R24, 0x2 ;  /* 0x00000018c10cc211 */ /* 0x040fe400078010ff */
[----:B------:R-:W-:Y:S02]  /*11d50*/  ISETP.GE.AND P1, PT, R190, UR4, PT ;  /* 0x00000004be007c0c */ /* 0x000fe4000bf26270 */
[-C--:B------:R-:W-:Y:S02]  /*11d60*/  @!P4 LEA.HI.X R13, R193, R21.reuse, R210, 0x2, P0 ;  /* 0x00000015c10dc211 */ /* 0x080fe400000f14d2 */
[----:B------:R-:W-:Y:S02]  /*11d70*/  @!P3 LEA.HI.X R5, R194, R21, R211, 0x2, P6 ;  /* 0x00000015c205b211 */ /* 0x000fe400030f14d3 */
[----:B------:R-:W-:-:S02]  /*11d80*/  ISETP.GE.AND P0, PT, R189, UR4, PT ;  /* 0x00000004bd007c0c */ /* 0x000fc4000bf06270 */
[-C--:B------:R-:W-:Y:S01]  /*11d90*/  @!P5 LEA R14, P6, R192, R24.reuse, 0x2 ;  /* 0x00000018c00ed211 */ /* 0x080fe200078c10ff */
[----:B------:R4:W-:Y:S01]  /*11da0*/  @!P3 ST.E.64 desc[UR52][R4.64], R104 ;  /* 0x000000680400b985 */ /* 0x0009e2000c101b34 */
[----:B------:R-:W-:Y:S02]  /*11db0*/  ISETP.GE.AND P3, PT, R188, UR4, PT ;  /* 0x00000004bc007c0c */ /* 0x000fe4000bf66270 */
        /* <DEDUP_REMOVED lines=13> */
[----:B----4-:R-:W-:Y:S02]  /*11e90*/  @!P3 LEA R4, P5, R188, R24, 0x2 ;  /* 0x00000018bc04b211 */ /* 0x010fe400078a10ff */
[----:B------:R-:W-:Y:S01]  /*11ea0*/  ISETP.GE.AND P1, PT, R185, UR4, PT ;  /* 0x00000004b9007c0c */ /* 0x000fe2000bf26270 */
[----:B------:R3:W-:Y:S01]  /*11eb0*/  @!P0 ST.E.64 desc[UR52][R10.64], R124 ;  /* 0x0000007c0a008985 */ /* 0x0007e2000c101b34 */
[----:B------:R-:W-:Y:S02]  /*11ec0*/  ISETP.GE.AND P0, PT, R184, UR4, PT ;  /* 0x00000004b8007c0c */ /* 0x000fe4000bf06270 */
[----:B------:R-:W-:Y:S02]  /*11ed0*/  @!P3 LEA.HI.X R5, R188, R21, R205, 0x2, P5 ;  /* 0x00000015bc05b211 */ /* 0x000fe400028f14cd */
[----:B------:R-:W-:-:S02]  /*11ee0*/  ISETP.GE.AND P5, PT, R23, UR4, PT ;  /* 0x0000000417007c0c */ /* 0x000fc4000bfa6270 */
[CC--:B-----5:R-:W-:Y:S01]  /*11ef0*/  @!P4 LEA R12, P6, R187.reuse, R24.reuse, 0x2 ;  /* 0x00000018bb0cc211 */ /* 0x0e0fe200078c10ff */
[----:B------:R4:W-:Y:S01]  /*11f00*/  @!P3 ST.E.64 desc[UR52][R4.64], R128 ;  /* 0x000000800400b985 */ /* 0x0009e2000c101b34 */
[CC--:B-1----:R-:W-:Y:S02]  /*11f10*/  @!P2 LEA R6, P3, R186.reuse, R24.reuse, 0x2 ;  /* 0x00000018ba06a211 */ /* 0x0c2fe400078610ff */
[-C--:B------:R-:W-:Y:S02]  /*11f20*/  @!P4 LEA.HI.X R13, R187, R21.reuse, R204, 0x2, P6 ;  /* 0x00000015bb0dc211 */ /* 0x080fe400030f14cc */
[-C--:B--2---:R-:W-:Y:S02]  /*11f30*/  @!P1 LEA R8, P6, R185, R24.reuse, 0x2 ;  /* 0x00000018b9089211 */ /* 0x084fe400078c10ff */
[----:B------:R-:W-:Y:S01]  /*11f40*/  @!P2 LEA.HI.X R7, R186, R21, R203, 0x2, P3 ;  /* 0x00000015ba07a211 */ /* 0x000fe200018f14cb */
[----:B------:R4:W-:Y:S01]  /*11f50*/  @!P4 ST.E.64 desc[UR52][R12.64], R132 ;  /* 0x000000840c00c985 */ /* 0x0009e2000c101b34 */
[----:B---3--:R-:W-:-:S02]  /*11f60*/  @!P0 LEA R10, P4, R184, R24, 0x2 ;  /* 0x00000018b80a8211 */ /* 0x008fc400078810ff */
        /* <DEDUP_REMOVED lines=8> */
.L_x_1265:
[----:B------:R-:W-:Y:S05]  /*11ff0*/  BSYNC B1 ;  /* 0x0000000000017941 */ /* 0x000fea0003800000 */
.L_x_1264:
[----:B------:R-:W-:Y:S01]  /*12000*/  ISETP.GE.AND P0, PT, R25, R44, PT ;  /* 0x0000002c1900720c */ /* 0x000fe20003f06270 */
[----:B0-----:R-:W0:Y:S04]  /*12010*/  SHFL.IDX PT, R20, R20, 0x1, 0x1c1f ;  /* 0x003c1f0014147f89 */ /* 0x001e2800000e0000 */
[----:B------:R-:W3:Y:S08]  /*12020*/  SHFL.IDX PT, R0, R0, 0x1, 0x1c1f ;  /* 0x003c1f0000007f89 */ /* 0x000ef000000e0000 */
[----:B------:R-:W-:Y:S05]  /*12030*/  @P0 BRA `(.L_x_1263) ;  /* 0x0000001000240947 */ /* 0x000fea0003800000 */
[----:B------:R-:W-:Y:S02]  /*12040*/  ULDC UR4, c[0x0][0xac8] ;  /* 0x0002b20000047ab9 */ /* 0x000fe40000000800 */
[----:B------:R-:W-:Y:S02]  /*12050*/  ISETP.GE.AND P2, PT, R16, UR4, PT ;  /* 0x0000000410007c0c */ /* 0x000fe4000bf46270 */
[----:B------:R-:W-:Y:S02]  /*12060*/  ISETP.GE.AND P1, PT, R197, UR4, PT ;  /* 0x00000004c5007c0c */ /* 0x000fe4000bf26270 */
[----:B------:R-:W-:Y:S02]  /*12070*/  ISETP.GE.AND P0, PT, R196, UR4, PT ;  /* 0x00000004c4007c0c */ /* 0x000fe4000bf06270 */
[----:B------:R-:W-:Y:S02]  /*12080*/  ISETP.GE.AND P4, PT, R194, UR4, PT ;  /* 0x00000004c2007c0c */ /* 0x000fe4000bf86270 */
[----:B------:R-:W-:-:S05]  /*12090*/  ISETP.GE.AND P3, PT, R195, UR4, PT ;  /* 0x00000004c3007c0c */ /* 0x000fca000bf66270 */
[CC--:B---34-:R-:W-:Y:S02]  /*120a0*/  @!P2 LEA R4, P6, R16.reuse, R0.reuse, 0x2 ;  /* 0x000000001004a211 */ /* 0x0d8fe400078c10ff */
[C---:B------:R-:W-:Y:S02]  /*120b0*/  @!P1 LEA R6, P5, R197.reuse, R0, 0x2 ;  /* 0x00000000c5069211 */ /* 0x040fe400078a10ff */
[----:B0-----:R-:W-:Y:S02]  /*120c0*/  @!P2 LEA.HI.X R5, R16, R20, R215, 0x2, P6 ;  /* 0x000000141005a211 */ /* 0x001fe400030f14d7 */
[----:B------:R-:W-:Y:S02]  /*120d0*/  @!P0 LEA R8, P6, R196, R0, 0x2 ;  /* 0x00000000c4088211 */ /* 0x000fe400078c10ff */
[----:B------:R-:W-:Y:S01]  /*120e0*/  @!P1 LEA.HI.X R7, R197, R20, R214, 0x2, P5 ;  /* 0x00000014c5079211 */ /* 0x000fe200028f14d6 */
[----:B------:R0:W-:Y:S01]  /*120f0*/  @!P2 ST.E.64 desc[UR52][R4.64], R2 ;  /* 0x000000020400a985 */ /* 0x0001e2000c101b34 */
[----:B------:R-:W-:-:S02]  /*12100*/  ISETP.GE.AND P5, PT, R193, UR4, PT ;  /* 0x00000004c1007c0c */ /* 0x000fc4000bfa6270 */
[----:B------:R-:W-:Y:S01]  /*12110*/  @!P0 LEA.HI.X R9, R196, R20, R213, 0x2, P6 ;  /* 0x00000014c4098211 */ /* 0x000fe200030f14d5 */
[----:B------:R3:W-:Y:S01]  /*12120*/  @!P1 ST.E.64 desc[UR52][R6.64], R94 ;  /* 0x0000005e06009985 */ /* 0x0007e2000c101b34 */
[----:B------:R-:W-:Y:S02]  /*12130*/  ISETP.GE.AND P2, PT, R192, UR4, PT ;  /* 0x00000004c0007c0c */ /* 0x000fe4000bf46270 */
[-C--:B------:R-:W-:Y:S01]  /*12140*/  @!P3 LEA R10, P6, R195, R0.reuse, 0x2 ;  /* 0x00000000c30ab211 */ /* 0x080fe200078c10ff */
[----:B------:R4:W-:Y:S01]  /*12150*/  @!P0 ST.E.64 desc[UR52][R8.64], R98 ;  /* 0x0000006208008985 */ /* 0x0009e2000c101b34 */
[C---:B------:R-:W-:Y:S02]  /*12160*/  @!P4 LEA R12, P0, R194.reuse, R0, 0x2 ;  /* 0x00000000c20cc211 */ /* 0x040fe400078010ff */
[----:B------:R-:W-:Y:S02]  /*12170*/  ISETP.GE.AND P1, PT, R191, UR4, PT ;  /* 0x00000004bf007c0c */ /* 0x000fe4000bf26270 */
[----:B------:R-:W-:-:S02]  /*12180*/  @!P4 LEA.HI.X R13, R194, R20, R211, 0x2, P0 ;  /* 0x00000014c20dc211 */ /* 0x000fc400000f14d3 */
[----:B------:R-:W-:Y:S02]  /*12190*/  @!P3 LEA.HI.X R11, R195, R20, R212, 0x2, P6 ;  /* 0x00000014c30bb211 */ /* 0x000fe400030f14d4 */
[----:B------:R-:W-:Y:S02]  /*121a0*/  ISETP.GE.AND P0, PT, R190, UR4, PT ;  /* 0x00000004be007c0c */ /* 0x000fe4000bf06270 */
[----:B------:R-:W-:Y:S01]  /*121b0*/  @!P5 LEA R14, P6, R193, R0, 0x2 ;  /* 0x00000000c10ed211 */ /* 0x000fe200078c10ff */
[----:B------:R5:W-:Y:S01]  /*121c0*/  @!P3 ST.E.64 desc[UR52][R10.64], R102 ;  /* 0x000000660a00b985 */ /* 0x000be2000c101b34 */
[----:B------:R-:W-:Y:S02]  /*121d0*/  ISETP.GE.AND P3, PT, R189, UR4, PT ;  /* 0x00000004bd007c0c */ /* 0x000fe4000bf66270 */
[----:B------:R-:W-:Y:S01]  /*121e0*/  @!P5 LEA.HI.X R15, R193, R20, R210, 0x2, P6 ;  /* 0x00000014c10fd211 */ /* 0x000fe200030f14d2 */
[----:B------:R-:W-:Y:S01]  /*121f0*/  @!P4 ST.E.64 desc[UR52][R12.64], R106 ;  /* 0x0000006a0c00c985 */ /* 0x000fe2000c101b34 */
[----:B0-----:R-:W-:-:S03]  /*12200*/  @!P2 LEA R2, P4, R192, R0, 0x2 ;  /* 0x00000000c002a211 */ /* 0x001fc600078810ff */
[----:B------:R-:W-:Y:S01]  /*12210*/  @!P5 ST.E.64 desc[UR52][R14.64], R110 ;  /* 0x0000006e0e00d985 */ /* 0x000fe2000c101b34 */
[C---:B------:R-:W-:Y:S02]  /*12220*/  @!P1 LEA R4, P5, R191.reuse, R0, 0x2 ;  /* 0x00000000bf049211 */ /* 0x040fe400078a10ff */
[----:B------:R-:W-:Y:S02]  /*12230*/  @!P2 LEA.HI.X R3, R192, R20, R209, 0x2, P4 ;  /* 0x00000014c003a211 */ /* 0x000fe400020f14d1 */
[----:B---3--:R-:W-:Y:S02]  /*12240*/  @!P0 LEA R6, P6, R190, R0, 0x2 ;  /* 0x00000000be068211 */ /* 0x008fe400078c10ff */
        /* <DEDUP_REMOVED lines=14> */
[C---:B0-----:R-:W-:Y:S02]  /*12330*/  @!P2 LEA R2, P3, R187.reuse, R0, 0x2 ;  /* 0x00000000bb02a211 */ /* 0x041fe400078610ff */
[----:B------:R-:W-:Y:S02]  /*12340*/  @!P4 LEA.HI.X R11, R188, R20, R205, 0x2, P6 ;  /* 0x00000014bc0bc211 */ /* 0x000fe400030f14cd */
[----:B---3--:R-:W-:Y:S02]  /*12350*/  @!P1 LEA R4, P6, R186, R0, 0x2 ;  /* 0x00000000ba049211 */ /* 0x008fe400078c10ff */
[----:B------:R-:W-:Y:S01]  /*12360*/  @!P2 LEA.HI.X R3, R187, R20, R204, 0x2, P3 ;  /* 0x00000014bb03a211 */ /* 0x000fe200018f14cc */
[----:B------:R0:W-:Y:S01]  /*12370*/  @!P4 ST.E.64 desc[UR52][R10.64], R130 ;  /* 0x000000820a00c985 */ /* 0x0001e2000c101b34 */
[----:B----4-:R-:W-:-:S02]  /*12380*/  @!P0 LEA R6, P4, R185, R0, 0x2 ;  /* 0x00000000b9068211 */ /* 0x010fc400078810ff */
[----:B------:R-:W-:Y:S01]  /*12390*/  @!P5 LEA R12, P3, R184, R0, 0x2 ;  /* 0x00000000b80cd211 */ /* 0x000fe200078610ff */
[----:B------:R0:W-:Y:S01]  /*123a0*/  @!P2 ST.E.64 desc[UR52][R2.64], R134 ;  /* 0x000000860200a985 */ /* 0x0001e2000c101b34 */
[-C--:B------:R-:W-:Y:S02]  /*123b0*/  @!P1 LEA.HI.X R5, R186, R20.reuse, R203, 0x2, P6 ;  /* 0x00000014ba059211 */ /* 0x080fe400030f14cb */
[-C--:B------:R-:W-:Y:S02]  /*123c0*/  @!P0 LEA.HI.X R7, R185, R20.reuse, R202, 0x2, P4 ;  /* 0x00000014b9078211 */ /* 0x080fe400020f14ca */
[----:B------:R-:W-:Y:S01]  /*123d0*/  @!P5 LEA.HI.X R13, R184, R20, R201, 0x2, P3 ;  /* 0x00000014b80dd211 */ /* 0x000fe200018f14c9 */
[----:B------:R0:W-:Y:S04]  /*123e0*/  @!P1 ST.E.64 desc[UR52][R4.64], R138 ;  /* 0x0000008a04009985 */ /* 0x0001e8000c101b34 */
[----:B------:R0:W-:Y:S01]  /*123f0*/  @!P0 ST.E.64 desc[UR52][R6.64], R142 ;  /* 0x0000008e06008985 */ /* 0x0001e2000c101b34 */
[----:B------:R-:W-:-:S03]  /*12400*/  ISETP.GE.AND P0, PT, R23, UR4, PT ;  /* 0x0000000417007c0c */ /* 0x000fc6000bf06270 */
[----:B------:R0:W-:Y:S10]  /*12410*/  @!P5 ST.E.64 desc[UR52][R12.64], R146 ;  /* 0x000000920c00d985 */ /* 0x0001f4000c101b34 */
[----:B-1----:R-:W-:Y:S05]  /*12420*/  @P0 BRA `(.L_x_1263) ;  /* 0x0000000c00280947 */ /* 0x002fea0003800000 */
[----:B0-----:R-:W-:-:S04]  /*12430*/  LEA R2, P0, R23, R0, 0x2 ;  /* 0x0000000017027211 */ /* 0x001fc800078010ff */
[----:B------:R-:W-:-:S05]  /*12440*/  LEA.HI.X R3, R23, R20, R200, 0x2, P0 ;  /* 0x0000001417037211 */ /* 0x000fca00000f14c8 */
[----:B------:R0:W-:Y:S01]  /*12450*/  ST.E.64 desc[UR52][R2.64], R150 ;  /* 0x0000009602007985 */ /* 0x0001e2000c101b34 */
[----:B------:R-:W-:Y:S05]  /*12460*/  BRA `(.L_x_1263) ;  /* 0x0000000c00187947 */ /* 0x000fea0003800000 */
.L_x_1254:
[----:B------:R-:W-:Y:S02]  /*12470*/  ULDC.64 UR8, c[0x0][0xc00] ;  /* 0x0003000000087ab9 */ /* 0x000fe40000000a00 */
[----:B------:R-:W-:-:S04]  /*12480*/  UISETP.NE.U32.AND UP0, UPT, UR8, URZ, UPT ;  /* 0x0000003f0800728c */ /* 0x000fc8000bf05070 */
[----:B------:R-:W-:-:S03]  /*12490*/  UISETP.NE.AND.EX UP0, UPT, UR9, URZ, UPT, UP0 ;  /* 0x0000003f0900728c */ /* 0x000fc6000bf05300 */
[----:B------:R-:W-:Y:S02]  /*124a0*/  ULDC.64 UR8, c[0x0][0xc00] ;  /* 0x0003000000087ab9 */ /* 0x000fe40000000a00 */
[----:B------:R-:W-:Y:S01]  /*124b0*/  UIMAD.WIDE UR8, UR43, 0x4, UR8 ;  /* 0x000000042b0878a5 */ /* 0x000fe2000f8e0208 */
[----:B------:R-:W-:-:S05]  /*124c0*/  PLOP3.LUT P1, PT, PT, PT, UP0, 0x80, 0x0 ;  /* 0x000000000000781c */ /* 0x000fca0003f2f008 */
[----:B------:R-:W-:Y:S02]  /*124d0*/  IMAD.U32 R2, RZ, RZ, UR8 ;  /* 0x00000008ff027e24 */ /* 0x000fe4000f8e00ff */
[----:B------:R-:W-:Y:S01]  /*124e0*/  IMAD.U32 R3, RZ, RZ, UR9 ;  /* 0x00000009ff037e24 */ /* 0x000fe2000f8e00ff */
[----:B------:R-:W-:Y:S02]  /*124f0*/  ULDC.64 UR8, c[0x0][0xc08] ;  /* 0x0003020000087ab9 */ /* 0x000fe40000000a00 */
[----:B------:R-:W-:Y:S01]  /*12500*/  UISETP.NE.U32.AND UP1, UPT, UR8, URZ, UPT ;  /* 0x0000003f0800728c */ /* 0x000fe2000bf25070 */
[----:B------:R-:W-:Y:S02]  /*12510*/  ULDC UR4, c[0x0][0xa88] ;  /* 0x0002a20000047ab9 */ /* 0x000fe40000000800 */
[----:B------:R-:W2:Y:S01]  /*12520*/  @P1 LDG.E R6, desc[UR52][R2.64] ;  /* 0x0000003402061981 */ /* 0x000ea2000c1e1900 */
[----:B------:R-:W-:Y:S01]  /*12530*/  UISETP.NE.AND.EX UP1, UPT, UR9, URZ, UPT, UP1 ;  /* 0x0000003f0900728c */ /* 0x000fe2000bf25310 */
[----:B------:R-:W-:-:S05]  /*12540*/  IMAD.U32 R0, RZ, RZ, UR4 ;  /* 0x00000004ff007e24 */ /* 0x000fca000f8e00ff */
[----:B------:R-:W-:-:S05]  /*12550*/  PLOP3.LUT P2, PT, PT, PT, UP1, 0x80, 0x0 ;  /* 0x000000000000781c */ /* 0x000fca0003f4f018 */
[----:B------:R-:W-:Y:S02]  /*12560*/  @UP1 ULDC.64 UR8, c[0x0][0xc08] ;  /* 0x0003020000081ab9 */ /* 0x000fe40000000a00 */
[----:B------:R-:W-:-:S06]  /*12570*/  @UP1 UIMAD.WIDE UR8, UR43, 0x4, UR8 ;  /* 0x000000042b0818a5 */ /* 0x000fcc000f8e0208 */
[----:B------:R-:W-:Y:S02]  /*12580*/  IMAD.U32 R4, RZ, RZ, UR8 ;  /* 0x00000008ff047e24 */ /* 0x000fe4000f8e00ff */
[----:B------:R-:W-:-:S05]  /*12590*/  IMAD.U32 R5, RZ, RZ, UR9 ;  /* 0x00000009ff057e24 */ /* 0x000fca000f8e00ff */
[----:B------:R0:W5:Y:S01]  /*125a0*/  @P2 LDG.E R0, desc[UR52][R4.64] ;  /* 0x0000003404002981 */ /* 0x000162000c1e1900 */
[----:B------:R-:W-:Y:S01]  /*125b0*/  UISETP.NE.AND UP1, UPT, UR45, URZ, UPT ;  /* 0x0000003f2d00728c */ /* 0x000fe2000bf25270 */
[----:B------:R-:W-:Y:S01]  /*125c0*/  ISETP.GT.AND P0, PT, R221, 0x7f, PT ;  /* 0x0000007fdd00780c */ /* 0x000fe20003f04270 */
[----:B------:R-:W-:-:S09]  /*125d0*/  UMOV UR4, URZ ;  /* 0x0000003f00047c82 */ /* 0x000fd20008000000 */
[----:B------:R-:W-:Y:S01]  /*125e0*/  @!UP1 ULDC UR45, c[0x0][0xad4] ;  /* 0x0002b500002d9ab9 */ /* 0x000fe20000000800 */
[----:B--2---:R-:W-:Y:S01]  /*125f0*/  @P1 R2UR UR4, R6 ;  /* 0x00000000060412ca */ /* 0x004fe200000e0000 */
[----:B0-----:R-:W-:-:S14]  /*12600*/  @P2 BRA `(.L_x_1266) ;  /* 0x0000000000102947 */ /* 0x001fdc0003800000 */
[----:B------:R-:W-:Y:S05]  /*12610*/  @!P1 BRA `(.L_x_1266) ;  /* 0x00000000000c9947 */ /* 0x000fea0003800000 */
[----:B------:R-:W2:Y:S04]  /*12620*/  LDG.E R5, desc[UR52][R2.64] ;  /* 0x0000003402057981 */ /* 0x000ea8000c1e1900 */
[----:B-----5:R-:W2:Y:S02]  /*12630*/  LDG.E R0, desc[UR52][R2.64+0x4] ;  /* 0x0000043402007981 */ /* 0x020ea4000c1e1900 */
[----:B--2---:R-:W-:-:S07]  /*12640*/  IMAD.IADD R0, R0, 0x1, -R5 ;  /* 0x0000000100007824 */ /* 0x004fce00078e0a05 */
.L_x_1266:
[----:B------:R-:W-:Y:S01]  /*12650*/  USHF.R.S32.HI UR13, URZ, 0x1f, UR43 ;  /* 0x0000001f3f0d7899 */ /* 0x000fe2000801142b */
[----:B------:R-:W-:Y:S01]  /*12660*/  BSSY B1, `(.L_x_1267) ;  /* 0x000003a000017945 */ /* 0x000fe20003800000 */
[----:B------:R-:W-:Y:S02]  /*12670*/  USHF.R.S32.HI UR21, URZ, 0x1f, UR4 ;  /* 0x0000001f3f157899 */ /* 0x000fe40008011404 */
[----:B------:R-:W-:Y:S02]  /*12680*/  USEL UR12, UR43, URZ, !UP0 ;  /* 0x0000003f2b0c7287 */ /* 0x000fe4000c000000 */
[----:B------:R-:W-:Y:S01]  /*12690*/  USEL UR13, UR13, URZ, !UP0 ;  /* 0x0000003f0d0d7287 */ /* 0x000fe2000c000000 */
[----:B------:R-:W-:Y:S11]  /*126a0*/  @P0 BRA `(.L_x_1268) ;  /* 0x0000000000d40947 */ /* 0x000ff60003800000 */
[----:B------:R-:W0:Y:S01]  /*126b0*/  S2R R4, SR_TID.X ;  /* 0x0000000000047919 */ /* 0x000e220000002100 */
[----:B------:R-:W1:Y:S01]  /*126c0*/  LDC R9, c[0x0][0xbe8] ;  /* 0x0002fa00ff097b82 */ /* 0x000e620000000800 */
[----:B------:R-:W-:Y:S02]  /*126d0*/  IMAD.U32 R3, RZ, RZ, UR37 ;  /* 0x00000025ff037e24 */ /* 0x000fe4000f8e00ff */
[----:B-1---5:R-:W-:-:S03]  /*126e0*/  IMAD R2, R0, R9, RZ ;  /* 0x0000000900027224 */ /* 0x022fc600078e02ff */
[----:B0-----:R-:W-:-:S04]  /*126f0*/  IADD3 R4, R3, -0x80, R4 ;  /* 0xffffff8003047810 */ /* 0x001fc80007ffe004 */
[----:B------:R-:W-:-:S13]  /*12700*/  ISETP.GE.AND P0, PT, R4, R2, PT ;  /* 0x000000020400720c */ /* 0x000fda0003f06270 */
[----:B------:R-:W-:Y:S05]  /*12710*/  @P0 BRA `(.L_x_1268) ;  /* 0x0000000000b80947 */ /* 0x000fea0003800000 */
[----:B------:R-:W-:Y:S01]  /*12720*/  ISETP.NE.AND P0, PT, R9, 0x1, PT ;  /* 0x000000010900780c */ /* 0x000fe20003f05270 */
[----:B------:R-:W-:Y:S01]  /*12730*/  UISETP.GT.AND UP0, UPT, UR45, 0x1, UPT ;  /* 0x000000012d00788c */ /* 0x000fe2000bf04270 */
[----:B------:R-:W-:Y:S01]  /*12740*/  IMAD.MOV.U32 R5, RZ, RZ, R4 ;  /* 0x000000ffff057224 */ /* 0x000fe200078e0004 */
[----:B------:R-:W-:Y:S02]  /*12750*/  UMOV UR19, 0x9b8 ;  /* 0x000009b800137882 */ /* 0x000fe40000000000 */
[----:B------:R-:W-:Y:S02]  /*12760*/  USEL UR19, UR19, 0x978, UP0 ;  /* 0x0000097813137887 */ /* 0x000fe40008000000 */
[----:B------:R-:W-:-:S06]  /*12770*/  USEL UR18, UR39, URZ, UP0 ;  /* 0x0000003f27127287 */ /* 0x000fcc0008000000 */
[----:B------:R-:W0:Y:S04]  /*12780*/  @P0 LDC R3, c[0x0][0xbec] ;  /* 0x0002fb00ff030b82 */ /* 0x000e280000000800 */
[----:B------:R-:W-:Y:S01]  /*12790*/  ULDC.64 UR8, c[0x0][UR19+0x218] ;  /* 0x0000860013087abb */ /* 0x000fe20008000a00 */
[----:B------:R-:W-:Y:S01]  /*127a0*/  ULDC.64 UR14, c[0x0][UR19+0x220] ;  /* 0x00008800130e7abb */ /* 0x000fe20008000a00 */
[----:B------:R-:W-:Y:S01]  /*127b0*/  ULDC.64 UR16, c[0x0][UR19+0x228] ;  /* 0x00008a0013107abb */ /* 0x000fe20008000a00 */
[----:B------:R-:W-:Y:S01]  /*127c0*/  UIMAD.WIDE.U32 UR10, UR8, UR42, URZ ;  /* 0x0000002a080a72a5 */ /* 0x000fe2000f8e003f */
[----:B------:R-:W1:Y:S01]  /*127d0*/  @P0 LDC R7, c[0x0][0xbf0] ;  /* 0x0002fc00ff070b82 */ /* 0x000e620000000800 */
[----:B------:R-:W-:Y:S02]  /*127e0*/  UIMAD UR20, UR9, UR42, URZ ;  /* 0x0000002a091472a4 */ /* 0x000fe4000f8e023f */
[----:B------:R-:W-:-:S02]  /*127f0*/  UIMAD UR15, UR15, UR12, URZ ;  /* 0x0000000c0f0f72a4 */ /* 0x000fc4000f8e023f */
[----:B------:R-:W-:Y:S02]  /*12800*/  UIMAD.WIDE.U32 UR22, UR16, UR18, URZ ;  /* 0x00000012101672a5 */ /* 0x000fe4000f8e003f */
[----:B------:R-:W-:Y:S02]  /*12810*/  UIMAD.WIDE.U32 UR8, UR14, UR12, URZ ;  /* 0x0000000c0e0872a5 */ /* 0x000fe4000f8e003f */
[----:B------:R-:W-:Y:S02]  /*12820*/  UIMAD UR16, UR17, UR18, URZ ;  /* 0x00000012111072a4 */ /* 0x000fe4000f8e023f */
[----:B------:R-:W-:Y:S02]  /*12830*/  UIMAD UR15, UR14, UR13, UR15 ;  /* 0x0000000d0e0f72a4 */ /* 0x000fe4000f8e020f */
[----:B------:R-:W-:Y:S02]  /*12840*/  UIADD3 UR10, UP1, UP2, UR8, UR10, UR4 ;  /* 0x0000000a080a7290 */ /* 0x000fe4000fa3e004 */
[----:B------:R-:W-:Y:S01]  /*12850*/  UIADD3 UR16, UR23, UR16, URZ ;  /* 0x0000001017107290 */ /* 0x000fe2000fffe03f */
[----:B0-----:R-:W-:Y:S01]  /*12860*/  @P0 IMAD.HI.U32 R2, R4, R3, RZ ;  /* 0x0000000304020227 */ /* 0x001fe200078e00ff */
[----:B------:R-:W-:-:S02]  /*12870*/  UIADD3 UR20, UR11, UR20, URZ ;  /* 0x000000140b147290 */ /* 0x000fc4000fffe03f */
[----:B------:R-:W-:Y:S01]  /*12880*/  UIADD3 UR15, UR9, UR15, URZ ;  /* 0x0000000f090f7290 */ /* 0x000fe2000fffe03f */
[----:B------:R-:W-:Y:S02]  /*12890*/  IMAD.U32 R3, RZ, RZ, UR23 ;  /* 0x00000017ff037e24 */ /* 0x000fe4000f8e00ff */
[----:B------:R-:W-:Y:S01]  /*128a0*/  IMAD.U32 R6, RZ, RZ, UR16 ;  /* 0x00000010ff067e24 */ /* 0x000fe2000f8e00ff */
[----:B------:R-:W-:Y:S01]  /*128b0*/  ULDC.64 UR8, c[0x0][UR19+0x210] ;  /* 0x0000840013087abb */ /* 0x000fe20008000a00 */
[----:B-1----:R-:W-:Y:S01]  /*128c0*/  @P0 SHF.R.U32.HI R5, RZ, R7, R2 ;  /* 0x00000007ff050219 */ /* 0x002fe20000011602 */
[----:B------:R-:W-:-:S04]  /*128d0*/  IMAD.U32 R2, RZ, RZ, UR22 ;  /* 0x00000016ff027e24 */ /* 0x000fc8000f8e00ff */
[--C-:B------:R-:W-:Y:S01]  /*128e0*/  IMAD.MOV R7, RZ, RZ, -R5.reuse ;  /* 0x000000ffff077224 */ /* 0x100fe200078e0a05 */
[----:B------:R-:W-:Y:S01]  /*128f0*/  IADD3 R2, P0, P1, R5, UR10, R2 ;  /* 0x0000000a05027c10 */ /* 0x000fe2000f91e002 */
[----:B------:R-:W-:Y:S01]  /*12900*/  UIADD3.X UR10, UR15, UR20, UR21, UP1, UP2 ;  /* 0x000000140f0a7290 */ /* 0x000fe20008fe4415 */
[----:B------:R-:W-:Y:S01]  /*12910*/  SHF.R.S32.HI R5, RZ, 0x1f, R5 ;  /* 0x0000001fff057819 */ /* 0x000fe20000011405 */
[----:B------:R-:W-:-:S04]  /*12920*/  IMAD R7, R9, R7, R4 ;  /* 0x0000000709077224 */ /* 0x000fc800078e0204 */
[----:B------:R-:W-:Y:S01]  /*12930*/  IADD3.X R3, R5, UR10, R6, P0, P1 ;  /* 0x0000000a05037c10 */ /* 0x000fe200087e2406 */
[C---:B------:R-:W-:Y:S01]  /*12940*/  IMAD R9, R7.reuse, UR9, RZ ;  /* 0x0000000907097c24 */ /* 0x040fe2000f8e02ff */
[----:B------:R-:W-:Y:S01]  /*12950*/  SHF.R.S32.HI R4, RZ, 0x1f, R7 ;  /* 0x0000001fff047819 */ /* 0x000fe20000011407 */
[----:B------:R-:W-:Y:S01]  /*12960*/  ULDC.64 UR10, c[0x0][0xba8] ;  /* 0x0002ea00000a7ab9 */ /* 0x000fe20000000a00 */
[----:B------:R-:W-:Y:S01]  /*12970*/  @!UP0 ULDC UR10, c[0x0][0xb50] ;  /* 0x0002d400000a8ab9 */ /* 0x000fe20000000800 */
[----:B------:R-:W-:Y:S01]  /*12980*/  IMAD.WIDE.U32 R2, R7, UR8, R2 ;  /* 0x0000000807027c25 */ /* 0x000fe2000f8e0002 */
[----:B------:R-:W-:-:S03]  /*12990*/  @!UP0 ULDC UR11, c[0x0][0xb54] ;  /* 0x0002d500000b8ab9 */ /* 0x000fc60000000800 */
[----:B------:R-:W-:Y:S01]  /*129a0*/  IMAD R9, R4, UR8, R9 ;  /* 0x0000000804097c24 */ /* 0x000fe2000f8e0209 */
[----:B------:R-:W-:-:S03]  /*129b0*/  LEA R4, P0, R2, UR10, 0x2 ;  /* 0x0000000a02047c11 */ /* 0x000fc6000f8010ff */
[----:B------:R-:W-:-:S05]  /*129c0*/  IMAD.IADD R3, R3, 0x1, R9 ;  /* 0x0000000103037824 */ /* 0x000fca00078e0209 */
[----:B------:R-:W-:Y:S01]  /*129d0*/  LEA.HI.X R5, R2, UR11, R3, 0x2, P0 ;  /* 0x0000000b02057c11 */ /* 0x000fe200080f1403 */
[----:B------:R-:W-:-:S05]  /*129e0*/  IMAD.MOV.U32 R3, RZ, RZ, -0x800000 ;  /* 0xff800000ff037424 */ /* 0x000fca00078e00ff */
[----:B------:R0:W-:Y:S02]  /*129f0*/  STG.E desc[UR52][R4.64], R3 ;  /* 0x0000000304007986 */ /* 0x0001e4000c101934 */
.L_x_1268:
[----:B------:R-:W-:Y:S05]  /*12a00*/  BSYNC B1 ;  /* 0x0000000000017941 */ /* 0x000fea0003800000 */
.L_x_1267:
[----:B------:R-:W-:-:S06]  /*12a10*/  UISETP.GT.AND UP0, UPT, UR45, 0x1, UPT ;  /* 0x000000012d00788c */ /* 0x000fcc000bf04270 */
[----:B------:R-:W-:-:S13]  /*12a20*/  PLOP3.LUT P0, PT, PT, PT, UP0, 0x80, 0x0 ;  /* 0x000000000000781c */ /* 0x000fda0003f0f008 */
[----:B------:R-:W-:Y:S05]  /*12a30*/  @P0 BRA `(.L_x_1263) ;  /* 0x0000000400a40947 */ /* 0x000fea0003800000 */
[----:B------:R-:W1:Y:S01]  /*12a40*/  LDC R11, c[0x0][0xbe8] ;  /* 0x0002fa00ff0b7b82 */ /* 0x000e620000000800 */
[----:B------:R-:W-:Y:S01]  /*12a50*/  ULDC.64 UR14, c[0x0][0xaa0] ;  /* 0x0002a800000e7ab9 */ /* 0x000fe20000000a00 */
[----:B------:R-:W-:Y:S01]  /*12a60*/  IMAD R2, R22, 0x20, R198 ;  /* 0x0000002016027824 */ /* 0x000fe200078e02c6 */
[----:B------:R-:W-:Y:S01]  /*12a70*/  UIMAD UR10, UR21, UR14, URZ ;  /* 0x0000000e150a72a4 */ /* 0x000fe2000f8e023f */
[----:B------:R-:W-:Y:S01]  /*12a80*/  BSSY B1, `(.L_x_1269) ;  /* 0x000003a000017945 */ /* 0x000fe20003800000 */
[----:B------:R-:W-:Y:S01]  /*12a90*/  UIMAD.WIDE.U32 UR8, UR4, UR14, URZ ;  /* 0x0000000e040872a5 */ /* 0x000fe2000f8e003f */
[----:B------:R-:W-:Y:S01]  /*12aa0*/  VIADD R6, R2, UR37 ;  /* 0x0000002502067c36 */ /* 0x000fe20008000000 */
[----:B------:R-:W-:-:S03]  /*12ab0*/  UIMAD UR10, UR4, UR15, UR10 ;  /* 0x0000000f040a72a4 */ /* 0x000fc6000f8e020a */
[----:B0-----:R-:W-:Y:S01]  /*12ac0*/  IMAD.MOV.U32 R5, RZ, RZ, R6 ;  /* 0x000000ffff057224 */ /* 0x001fe200078e0006 */
[----:B------:R-:W-:-:S03]  /*12ad0*/  UIADD3 UR9, UR9, UR10, URZ ;  /* 0x0000000a09097290 */ /* 0x000fc6000fffe03f */
[----:B------:R-:W-:Y:S02]  /*12ae0*/  ULDC.64 UR10, c[0x0][0xae8] ;  /* 0x0002ba00000a7ab9 */ /* 0x000fe40000000a00 */
[----:B------:R-:W-:-:S04]  /*12af0*/  UIMAD.WIDE.U32 UR8, UR42, UR10, UR8 ;  /* 0x0000000a2a0872a5 */ /* 0x000fc8000f8e0008 */
[----:B------:R-:W-:-:S03]  /*12b00*/  UIMAD UR9, UR42, UR11, UR9 ;  /* 0x0000000b2a0972a4 */ /* 0x000fc6000f8e0209 */
[----:B------:R-:W-:Y:S01]  /*12b10*/  ULDC.64 UR10, c[0x0][0xaf0] ;  /* 0x0002bc00000a7ab9 */ /* 0x000fe20000000a00 */
[----:B-1----:R-:W-:Y:S01]  /*12b20*/  ISETP.NE.AND P0, PT, R11, 0x1, PT ;  /* 0x000000010b00780c */ /* 0x002fe20003f05270 */
[----:B------:R-:W-:-:S04]  /*12b30*/  UIMAD UR13, UR13, UR10, URZ ;  /* 0x0000000a0d0d72a4 */ /* 0x000fc8000f8e023f */
[----:B------:R-:W-:Y:S02]  /*12b40*/  UIMAD UR4, UR12, UR11, UR13 ;  /* 0x0000000b0c0472a4 */ /* 0x000fe4000f8e020d */
[----:B------:R-:W-:-:S03]  /*12b50*/  UIMAD.WIDE.U32 UR12, UR12, UR10, UR8 ;  /* 0x0000000a0c0c72a5 */ /* 0x000fc6000f8e0008 */
[----:B------:R-:W-:Y:S01]  /*12b60*/  ULDC.64 UR8, c[0x0][0xae0] ;  /* 0x0002b80000087ab9 */ /* 0x000fe20000000a00 */
[----:B------:R-:W-:Y:S02]  /*12b70*/  UIADD3 UR4, UR13, UR4, URZ ;  /* 0x000000040d047290 */ /* 0x000fe4000fffe03f */
[----:B------:R-:W0:Y:S08]  /*12b80*/  @P0 LDC R3, c[0x0][0xbec] ;  /* 0x0002fb00ff030b82 */ /* 0x000e300000000800 */
[----:B------:R-:W1:Y:S01]  /*12b90*/  @P0 LDC R7, c[0x0][0xbf0] ;  /* 0x0002fc00ff070b82 */ /* 0x000e620000000800 */
[----:B0-----:R-:W-:-:S04]  /*12ba0*/  @P0 IMAD.HI.U32 R2, R6, R3, RZ ;  /* 0x0000000306020227 */ /* 0x001fc800078e00ff */
[----:B------:R-:W-:Y:S02]  /*12bb0*/  IMAD.U32 R3, RZ, RZ, UR13 ;  /* 0x0000000dff037e24 */ /* 0x000fe4000f8e00ff */
[----:B------:R-:W-:Y:S01]  /*12bc0*/  IMAD.U32 R3, RZ, RZ, UR4 ;  /* 0x00000004ff037e24 */ /* 0x000fe2000f8e00ff */
[----:B-1----:R-:W-:-:S04]  /*12bd0*/  @P0 SHF.R.U32.HI R5, RZ, R7, R2 ;  /* 0x00000007ff050219 */ /* 0x002fc80000011602 */
[--C-:B------:R-:W-:Y:S01]  /*12be0*/  SHF.R.S32.HI R2, RZ, 0x1f, R5.reuse ;  /* 0x0000001fff027819 */ /* 0x100fe20000011405 */
[----:B------:R-:W-:-:S04]  /*12bf0*/  IMAD.MOV R7, RZ, RZ, -R5 ;  /* 0x000000ffff077224 */ /* 0x000fc800078e0a05 */
[----:B------:R-:W-:Y:S02]  /*12c00*/  IMAD R4, R2, UR8, RZ ;  /* 0x0000000802047c24 */ /* 0x000fe4000f8e02ff */
[----:B------:R-:W-:Y:S02]  /*12c10*/  IMAD R7, R11, R7, R6 ;  /* 0x000000070b077224 */ /* 0x000fe400078e0206 */
[----:B------:R-:W-:Y:S02]  /*12c20*/  IMAD.U32 R2, RZ, RZ, UR12 ;  /* 0x0000000cff027e24 */ /* 0x000fe4000f8e00ff */
[C---:B------:R-:W-:Y:S01]  /*12c30*/  IMAD R9, R5.reuse, UR9, R4 ;  /* 0x0000000905097c24 */ /* 0x040fe2000f8e0204 */
[----:B------:R-:W-:Y:S01]  /*12c40*/  SHF.R.S32.HI R4, RZ, 0x1f, R7 ;  /* 0x0000001fff047819 */ /* 0x000fe20000011407 */
[----:B------:R-:W-:Y:S01]  /*12c50*/  IMAD.WIDE.U32 R2, R5, UR8, R2 ;  /* 0x0000000805027c25 */ /* 0x000fe2000f8e0002 */
[----:B------:R-:W-:-:S03]  /*12c60*/  ULDC.64 UR8, c[0x0][0xad8] ;  /* 0x0002b60000087ab9 */ /* 0x000fc60000000a00 */
[----:B------:R-:W-:Y:S02]  /*12c70*/  IMAD.IADD R3, R3, 0x1, R9 ;  /* 0x0000000103037824 */ /* 0x000fe400078e0209 */
[----:B------:R-:W-:Y:S02]  /*12c80*/  IMAD R4, R4, UR8, RZ ;  /* 0x0000000804047c24 */ /* 0x000fe4000f8e02ff */
[----:B------:R-:W-:Y:S02]  /*12c90*/  VIADD R6, R198, UR37 ;  /* 0x00000025c6067c36 */ /* 0x000fe40008000000 */
[----:B-----5:R-:W-:Y:S02]  /*12ca0*/  IMAD R11, R0, R11, RZ ;  /* 0x0000000b000b7224 */ /* 0x020fe400078e02ff */
[C---:B------:R-:W-:Y:S02]  /*12cb0*/  IMAD R5, R7.reuse, UR9, R4 ;  /* 0x0000000907057c24 */ /* 0x040fe4000f8e0204 */
[----:B------:R-:W-:Y:S01]  /*12cc0*/  IMAD.WIDE.U32 R2, R7, UR8, R2 ;  /* 0x0000000807027c25 */ /* 0x000fe2000f8e0002 */
[----:B------:R-:W-:Y:S01]  /*12cd0*/  ISETP.GE.AND P2, PT, R6, R11, PT ;  /* 0x0000000b0600720c */ /* 0x000fe20003f46270 */
[----:B------:R-:W-:-:S02]  /*12ce0*/  ULDC.64 UR8, c[0x0][0xa80] ;  /* 0x0002a00000087ab9 */ /* 0x000fc40000000a00 */
        /* <DEDUP_REMOVED lines=10> */
[----:B------:R-:W-:Y:S02]  /*12d90*/  ULDC UR4, c[0x0][0xac8] ;  /* 0x0002b20000047ab9 */ /* 0x000fe40000000800 */
        /* <DEDUP_REMOVED lines=8> */
.L_x_1270:
[----:B------:R-:W-:Y:S05]  /*12e20*/  BSYNC B1 ;  /* 0x0000000000017941 */ /* 0x000fea0003800000 */
.L_x_1269:
[----:B--2---:R2:W4:Y:S01]  /*12e30*/  SHFL.IDX PT, R0, R5, 0x1, 0x181f ;  /* 0x00381f0005007f89 */ /* 0x00452200000e0000 */
[----:B------:R-:W-:Y:S03]  /*12e40*/  BSSY B1, `(.L_x_1271) ;  /* 0x000000c000017945 */ /* 0x000fe60003800000 */
[----:B-1-3--:R2:W1:Y:S01]  /*12e50*/  SHFL.IDX PT, R2, R4, 0x1, 0x181f ;  /* 0x00381f0004027f89 */ /* 0x00a46200000e0000 */
[----:B------:R-:W-:Y:S05]  /*12e60*/  @P1 BRA `(.L_x_1272) ;  /* 0x0000000000241947 */ /* 0x000fea0003800000 */
[----:B------:R-:W-:Y:S02]  /*12e70*/  ULDC UR4, c[0x0][0xac8] ;  /* 0x0002b20000047ab9 */ /* 0x000fe40000000800 */
        /* <DEDUP_REMOVED lines=8> */
.L_x_1272:
[----:B------:R-:W-:Y:S05]  /*12f00*/  BSYNC B1 ;  /* 0x0000000000017941 */ /* 0x000fea0003800000 */
.L_x_1271:
[----:B----4-:R4:W0:Y:S01]  /*12f10*/  SHFL.IDX PT, R0, R5, 0x2, 0x181f ;  /* 0x00581f0005007f89 */ /* 0x01082200000e0000 */
        /* <DEDUP_REMOVED lines=12> */
.L_x_1274:
[----:B------:R-:W-:Y:S05]  /*12fe0*/  BSYNC B1 ;  /* 0x0000000000017941 */ /* 0x000fea0003800000 */
.L_x_1273:
[----:B0-----:R-:W-:Y:S01]  /*12ff0*/  VIADD R0, R6, 0x60 ;  /* 0x0000006006007836 */ /* 0x001fe20000000000 */
[----:B--2-4-:R-:W0:Y:S04]  /*13000*/  SHFL.IDX PT, R5, R5, 0x3, 0x181f ;  /* 0x00781f0005057f89 */ /* 0x014e2800000e0000 */
[----:B------:R-:W-:Y:S01]  /*13010*/  ISETP.GE.AND P0, PT, R0, R11, PT ;  /* 0x0000000b0000720c */ /* 0x000fe20003f06270 */
[----:B-1-3--:R1:W2:-:S12]  /*13020*/  SHFL.IDX PT, R2, R4, 0x3, 0x181f ;  /* 0x00781f0004027f89 */ /* 0x00a29800000e0000 */
[----:B-1----:R-:W-:Y:S05]  /*13030*/  @P0 BRA `(.L_x_1263) ;  /* 0x0000000000240947 */ /* 0x002fea0003800000 */
[----:B------:R-:W-:Y:S02]  /*13040*/  ULDC UR4, c[0x0][0xac8] ;  /* 0x0002b20000047ab9 */ /* 0x000fe40000000800 */
[----:B------:R-:W-:Y:S02]  /*13050*/  ISETP.GE.AND P2, PT, R18, UR4, PT ;  /* 0x0000000412007c0c */ /* 0x000fe4000bf46270 */
[----:B------:R-:W-:-:S11]  /*13060*/  ISETP.GE.AND P3, PT, R19, UR4, PT ;  /* 0x0000000413007c0c */ /* 0x000fd6000bf66270 */
[CC--:B--2---:R-:W-:Y:S02]  /*13070*/  @!P2 LEA R6, P0, R18.reuse, R2.reuse, 0x1 ;  /* 0x000000021206a211 */ /* 0x0c4fe400078008ff */
[C---:B------:R-:W-:Y:S02]  /*13080*/  @!P3 LEA R2, P1, R19.reuse, R2, 0x1 ;  /* 0x000000021302b211 */ /* 0x040fe400078208ff */
[-C--:B0-----:R-:W-:Y:S02]  /*13090*/  @!P2 LEA.HI.X R7, R18, R5.reuse, R220, 0x1, P0 ;  /* 0x000000051207a211 */ /* 0x081fe400000f0cdc */
[----:B------:R-:W-:-:S03]  /*130a0*/  @!P3 LEA.HI.X R3, R19, R5, R219, 0x1, P1 ;  /* 0x000000051303b211 */ /* 0x000fc600008f0cdb */
[----:B------:R0:W-:Y:S04]  /*130b0*/  @!P2 ST.E.128 desc[UR52][R6.64], RZ ;  /* 0x000000ff0600a985 */ /* 0x0001e8000c101d34 */
[----:B------:R0:W-:Y:S02]  /*130c0*/  @!P3 ST.E.128 desc[UR52][R2.64], RZ ;  /* 0x000000ff0200b985 */ /* 0x0001e4000c101d34 */
.L_x_1263:
[----:B------:R-:W-:Y:S05]  /*130d0*/  BSYNC B0 ;  /* 0x0000000000007941 */ /* 0x000fea0003800000 */
.L_x_1253:
[----:B------:R-:W-:Y:S02]  /*130e0*/  ULDC UR4, c[0x0][0xc3c] ;  /* 0x00030f0000047ab9 */ /* 0x000fe40000000800 */
[----:B------:R-:W-:-:S06]  /*130f0*/  UISETP.GE.AND UP0, UPT, UR6, UR4, UPT ;  /* 0x000000040600728c */ /* 0x000fcc000bf06270 */
[----:B------:R-:W-:-:S13]  /*13100*/  PLOP3.LUT P0, PT, PT, PT, UP0, 0x80, 0x0 ;  /* 0x000000000000781c */ /* 0x000fda0003f0f008 */
[----:B------:R-:W-:Y:S05]  /*13110*/  @!P0 BRA `(.L_x_1275) ;  /* 0xfffffedc00b88947 */ /* 0x000fea000383ffff */
[----:B------:R-:W-:Y:S05]  /*13120*/  EXIT ;  /* 0x000000000000794d */ /* 0x000fea0003800000 */
.L_x_1170:
[----:B------:R-:W-:-:S08]  /*13130*/  NOP ;  /* 0x0000000000007918 */ /* 0x000fd00000000000 */
[----:B------:R-:W0:-:S00]  /*13140*/  USETMAXREG.DEALLOC.CTAPOOL 0x18 ;  /* 0x00000018000079c8 */ /* 0x000e0000080e0500 */
[----:B0-----:R-:W2:Y:S01]  /*13150*/  LDL.LU R2, [R1+0x18] ;  /* 0x0000180001027983 */ /* 0x001ea20000300800 */
[----:B------:R-:W-:Y:S01]  /*13160*/  LOP3.LUT R0, R0, 0x3, RZ, 0xc0, !PT ;  /* 0x0000000300007812 */ /* 0x000fe200078ec0ff */
[----:B------:R-:W-:-:S05]  /*13170*/  IMAD.MOV.U32 R7, RZ, RZ, RZ ;  /* 0x000000ffff077224 */ /* 0x000fca00078e00ff */
[----:B------:R-:W0:Y:S02]  /*13180*/  SHFL.IDX PT, R0, R0, RZ, 0x1f ;  /* 0x00001fff00007589 */ /* 0x000e2400000e0000 */
[----:B0-----:R-:W-:Y:S02]  /*13190*/  ISETP.NE.AND P0, PT, R0, RZ, PT ;  /* 0x000000ff0000720c */ /* 0x001fe40003f05270 */
[----:B--2---:R-:W-:-:S11]  /*131a0*/  LOP3.LUT R2, R2, 0xfffffffd, RZ, 0xc0, !PT ;  /* 0xfffffffd02027812 */ /* 0x004fd600078ec0ff */
[----:B------:R-:W-:-:S05]  /*131b0*/  @P0 LOP3.LUT R2, R2, 0x2, RZ, 0xfc, !PT ;  /* 0x0000000202020812 */ /* 0x000fca00078efcff */
[----:B------:R0:W-:Y:S01]  /*131c0*/  STL [R1+0x18], R2 ;  /* 0x0000180201007387 */ /* 0x0001e20000100800 */
        /* <DEDUP_REMOVED lines=10> */
.L_x_1276:
[----:B------:R-:W-:Y:S01]  /*13270*/  LOP3.LUT R0, R6, 0x1f, RZ, 0xc0, !PT ;  /* 0x0000001f06007812 */ /* 0x000fe200078ec0ff */
[----:B------:R-:W-:Y:S01]  /*13280*/  ULDC UR4, c[0x0][0xc3c] ;  /* 0x00030f0000047ab9 */ /* 0x000fe20000000800 */
[----:B------:R-:W-:Y:S01]  /*13290*/  IMAD.MOV.U32 R8, RZ, RZ, RZ ;  /* 0x000000ffff087224 */ /* 0x000fe200078e00ff */
[----:B------:R-:W1:Y:S01]  /*132a0*/  S2UR UR6, SR_CTAID.X ;  /* 0x00000000000679c3 */ /* 0x000e620000002500 */
[----:B------:R-:W-:Y:S01]  /*132b0*/  ISETP.NE.AND P0, PT, R0, 0x1f, PT ;  /* 0x0000001f0000780c */ /* 0x000fe20003f05270 */
[----:B------:R-:W-:-:S03]  /*132c0*/  ULDC UR5, c[0x0][0xc38] ;  /* 0x00030e0000057ab9 */ /* 0x000fc60000000800 */
[----:B------:R-:W-:-:S13]  /*132d0*/  ISETP.GE.OR P1, PT, R0, UR4, !P0 ;  /* 0x0000000400007c0c */ /* 0x000fda000c726670 */
[----:B0-----:R-:W0:Y:S08]  /*132e0*/  @!P1 LDC.64 R2, c[0x0][0xc80] ;  /* 0x00032000ff029b82 */ /* 0x001e300000000a00 */
[----:B------:R-:W2:Y:S01]  /*132f0*/  @!P1 LDC.64 R4, c[0x0][0xc78] ;  /* 0x00031e00ff049b82 */ /* 0x000ea20000000a00 */
[----:B0-----:R-:W-:-:S05]  /*13300*/  @!P1 IMAD.WIDE.U32 R2, R0, 0x4, R2 ;  /* 0x0000000400029825 */ /* 0x001fca00078e0002 */
[----:B------:R2:W3:Y:S02]  /*13310*/  @!P1 LDG.E R7, desc[UR52][R2.64] ;  /* 0x0000003402079981 */ /* 0x0004e4000c1e1900 */
[----:B--2---:R-:W-:-:S05]  /*13320*/  @!P1 IMAD.WIDE.U32 R2, R0, 0x4, R4 ;  /* 0x0000000400029825 */ /* 0x004fca00078e0004 */
[----:B------:R-:W3:Y:S01]  /*13330*/  @!P1 LDG.E R8, desc[UR52][R2.64] ;  /* 0x0000003402089981 */ /* 0x000ee2000c1e1900 */
[C---:B------:R-:W-:Y:S01]  /*13340*/  ISETP.NE.AND P1, PT, R0.reuse, RZ, PT ;  /* 0x000000ff0000720c */ /* 0x040fe20003f25270 */
[----:B------:R-:W-:Y:S01]  /*13350*/  UMOV UR4, URZ ;  /* 0x0000003f00047c82 */ /* 0x000fe20008000000 */
[C---:B------:R-:W-:Y:S02]  /*13360*/  ISETP.GE.U32.AND P2, PT, R0.reuse, 0x2, PT ;  /* 0x000000020000780c */ /* 0x040fe40003f46070 */
[C---:B------:R-:W-:Y:S02]  /*13370*/  ISETP.GE.U32.AND P3, PT, R0.reuse, 0x4, PT ;  /* 0x000000040000780c */ /* 0x040fe40003f66070 */
[C---:B------:R-:W-:Y:S02]  /*13380*/  ISETP.GE.U32.AND P4, PT, R0.reuse, 0x8, PT ;  /* 0x000000080000780c */ /* 0x040fe40003f86070 */
[----:B------:R-:W-:Y:S01]  /*13390*/  ISETP.GE.U32.AND P5, PT, R0, 0x10, PT ;  /* 0x000000100000780c */ /* 0x000fe20003fa6070 */
[----:B---3--:R-:W-:-:S05]  /*133a0*/  IMAD R4, R7, R8, RZ ;  /* 0x0000000807047224 */ /* 0x008fca00078e02ff */
        /* <DEDUP_REMOVED lines=17> */
[----:B------:R-:W-:Y:S01]  /*134c0*/  IMAD.MOV.U32 R4, RZ, RZ, R9 ;  /* 0x000000ffff047224 */ /* 0x000fe200078e0009 */
[----:B-1----:R-:W-:-:S13]  /*134d0*/  ISETP.GT.AND P6, PT, R9, UR6, PT ;  /* 0x0000000609007c0c */ /* 0x002fda000bfc4270 */
[----:B------:R-:W-:Y:S05]  /*134e0*/  @P6 BRA `(.L_x_1278) ;  /* 0x0000000000a86947 */ /* 0x000fea0003800000 */
[----:B------:R-:W-:Y:S01]  /*134f0*/  IMAD.MOV.U32 R9, RZ, RZ, R4 ;  /* 0x000000ffff097224 */ /* 0x000fe200078e0004 */
[----:B------:R-:W-:Y:S01]  /*13500*/  UMOV UR4, URZ ;  /* 0x0000003f00047c82 */ /* 0x000fe20008000000 */
[----:B------:R-:W-:-:S05]  /*13510*/  ULDC UR5, c[0x0][0xc38] ;  /* 0x00030e0000057ab9 */ /* 0x000fca0000000800 */
.L_x_1280:
[----:B------:R-:W0:Y:S01]  /*13520*/  LDC R2, c[0x0][0xc3c] ;  /* 0x00030f00ff027b82 */ /* 0x000e220000000800 */
[----:B------:R-:W-:Y:S01]  /*13530*/  ULDC UR7, c[0x0][0xc3c] ;  /* 0x00030f0000077ab9 */ /* 0x000fe20000000800 */
[----:B------:R-:W-:Y:S01]  /*13540*/  UIADD3 UR4, UR4, 0x1f, URZ ;  /* 0x0000001f04047890 */ /* 0x000fe2000fffe03f */
[----:B------:R-:W-:-:S05]  /*13550*/  IMAD.U32 R3, RZ, RZ, UR7 ;  /* 0x00000007ff037e24 */ /* 0x000fca000f8e00ff */
[----:B------:R1:W-:Y:S01]  /*13560*/  STL [R1+0xc], R3 ;  /* 0x00000c0301007387 */ /* 0x0003e20000100800 */
[----:B0-----:R-:W-:-:S13]  /*13570*/  ISETP.LE.AND P6, PT, R2, UR4, PT ;  /* 0x0000000402007c0c */ /* 0x001fda000bfc3270 */
[----:B-1----:R-:W-:Y:S05]  /*13580*/  @P6 BRA `(.L_x_1279) ;  /* 0x0000000800b06947 */ /* 0x002fea0003800000 */
[----:B------:R-:W-:Y:S02]  /*13590*/  VIADD R11, R0, UR4 ;  /* 0x00000004000b7c36 */ /* 0x000fe40008000000 */
        /* <DEDUP_REMOVED lines=30> */
[----:B------:R-:W-:-:S07]  /*13780*/  IMAD.MOV.U32 R5, RZ, RZ, R2 ;  /* 0x000000ffff057224 */ /* 0x000fce00078e0002 */
.L_x_1278:
[----:B------:R-:W-:Y:S02]  /*13790*/  IMAD.IADD R10, R9, 0x1, -R4 ;  /* 0x00000001090a7824 */ /* 0x000fe400078e0a04 */
[----:B------:R-:W-:Y:S02]  /*137a0*/  IMAD.MOV.U32 R3, RZ, RZ, RZ ;  /* 0x000000ffff037224 */ /* 0x000fe400078e00ff */
[----:B------:R-:W-:-:S05]  /*137b0*/  IMAD R2, R5, UR5, R10 ;  /* 0x0000000505027c24 */ /* 0x000fca000f8e020a */
[----:B------:R-:W-:-:S13]  /*137c0*/  ISETP.GT.AND P0, PT, R2, UR6, PT ;  /* 0x0000000602007c0c */ /* 0x000fda000bf04270 */
[----:B------:R-:W-:-:S04]  /*137d0*/  VOTE.ANY R2, PT, !P0 ;  /* 0x0000000000027806 */ /* 0x000fc800040e0100 */
[----:B------:R-:W0:Y:S01]  /*137e0*/  POPC R9, R2 ;  /* 0x0000000200097309 */ /* 0x000e220000000000 */
[----:B------:R-:W-:Y:S01]  /*137f0*/  ISETP.NE.AND P0, PT, R2, RZ, PT ;  /* 0x000000ff0200720c */ /* 0x000fe20003f05270 */
[----:B0-----:R0:W1:Y:S04]  /*13800*/  SHFL.IDX PT, R8, R8, R9, 0x1f ;  /* 0x00001f0908087589 */ /* 0x00106800000e0000 */
[----:B------:R0:W2:Y:S08]  /*13810*/  SHFL.IDX PT, R4, R7, R9, 0x1f ;  /* 0x00001f0907047589 */ /* 0x0000b000000e0000 */
[----:B------:R-:W-:Y:S05]  /*13820*/  @!P0 BRA `(.L_x_1281) ;  /* 0x0000000000088947 */ /* 0x000fea0003800000 */
[----:B------:R-:W-:-:S05]  /*13830*/  VIADD R2, R9, 0xffffffff ;  /* 0xffffffff09027836 */ /* 0x000fca0000000000 */
[----:B------:R3:W4:Y:S02]  /*13840*/  SHFL.IDX PT, R3, R5, R2, 0x1f ;  /* 0x00001f0205037589 */ /* 0x00072400000e0000 */
.L_x_1281:
[----:B---34-:R-:W-:Y:S01]  /*13850*/  IMAD R2, R3, UR5, R10 ;  /* 0x0000000503027c24 */ /* 0x018fe2000f8e020a */
[----:B-1----:R-:W-:Y:S01]  /*13860*/  ISETP.NE.AND P0, PT, R8, 0x1, PT ;  /* 0x000000010800780c */ /* 0x002fe20003f05270 */
[----:B------:R-:W-:-:S03]  /*13870*/  VIADD R14, R9, UR4 ;  /* 0x00000004090e7c36 */ /* 0x000fc60008000000 */
[----:B------:R1:W-:Y:S01]  /*13880*/  STL [R1], R2 ;  /* 0x0000000201007387 */ /* 0x0003e20000100800 */
[----:B------:R-:W-:-:S03]  /*13890*/  IADD3 R5, -R2, UR6, RZ ;  /* 0x0000000602057c10 */ /* 0x000fc6000fffe1ff */
[----:B------:R1:W-:Y:S05]  /*138a0*/  STL [R1+0xc], R14 ;  /* 0x00000c0e01007387 */ /* 0x0003ea0000100800 */
[----:B------:R-:W-:Y:S05]  /*138b0*/  @!P0 BRA `(.L_x_1282) ;  /* 0x0000000000e08947 */ /* 0x000fea0003800000 */
[----:B0-2---:R-:W-:Y:S02]  /*138c0*/  IABS R7, R4 ;  /* 0x0000000400077213 */ /* 0x005fe40000000000 */
[----:B------:R-:W-:Y:S02]  /*138d0*/  IABS R9, R8 ;  /* 0x0000000800097213 */ /* 0x000fe40000000000 */
[----:B------:R-:W0:Y:S08]  /*138e0*/  I2F.RP R10, R7 ;  /* 0x00000007000a7306 */ /* 0x000e300000209400 */
[----:B------:R-:W2:Y:S08]  /*138f0*/  I2F.RP R11, R9 ;  /* 0x00000009000b7306 */ /* 0x000eb00000209400 */
[----:B0-----:R-:W1:Y:S08]  /*13900*/  MUFU.RCP R10, R10 ;  /* 0x0000000a000a7308 */ /* 0x001e700000001000 */
[----:B--2---:R-:W-:Y:S01]  /*13910*/  MUFU.RCP R11, R11 ;  /* 0x0000000b000b7308 */ /* 0x004fe20000001000 */
[----:B-1----:R-:W-:Y:S01]  /*13920*/  VIADD R2, R10, 0xffffffe ;  /* 0x0ffffffe0a027836 */ /* 0x002fe20000000000 */
[----:B------:R-:W-:-:S06]  /*13930*/  IABS R10, R4 ;  /* 0x00000004000a7213 */ /* 0x000fcc0000000000 */
[----:B------:R0:W1:Y:S02]  /*13940*/  F2I.FTZ.U32.TRUNC.NTZ R3, R2 ;  /* 0x0000000200037305 */ /* 0x000064000021f000 */
[----:B0-----:R-:W-:Y:S02]  /*13950*/  IMAD.MOV.U32 R2, RZ, RZ, RZ ;  /* 0x000000ffff027224 */ /* 0x001fe400078e00ff */
[----:B-1----:R-:W-:-:S04]  /*13960*/  IMAD.MOV R12, RZ, RZ, -R3 ;  /* 0x000000ffff0c7224 */ /* 0x002fc800078e0a03 */
[----:B------:R-:W-:-:S04]  /*13970*/  IMAD R13, R12, R7, RZ ;  /* 0x000000070c0d7224 */ /* 0x000fc800078e02ff */
[----:B------:R-:W-:Y:S01]  /*13980*/  IMAD.HI.U32 R3, R3, R13, R2 ;  /* 0x0000000d03037227 */ /* 0x000fe200078e0002 */
[----:B------:R-:W-:-:S03]  /*13990*/  IABS R2, R5 ;  /* 0x0000000500027213 */ /* 0x000fc60000000000 */
[----:B------:R-:W-:Y:S02]  /*139a0*/  IMAD.MOV R13, RZ, RZ, -R10 ;  /* 0x000000ffff0d7224 */ /* 0x000fe400078e0a0a */
[----:B------:R-:W-:-:S04]  /*139b0*/  IMAD.HI.U32 R10, R3, R2, RZ ;  /* 0x00000002030a7227 */ /* 0x000fc800078e00ff */
[----:B------:R-:W-:Y:S02]  /*139c0*/  IMAD R2, R10, R13, R2 ;  /* 0x0000000d0a027224 */ /* 0x000fe400078e0202 */
[----:B------:R-:W-:-:S03]  /*139d0*/  VIADD R3, R11, 0xffffffe ;  /* 0x0ffffffe0b037836 */ /* 0x000fc60000000000 */
[----:B------:R-:W-:-:S03]  /*139e0*/  ISETP.GT.U32.AND P1, PT, R7, R2, PT ;  /* 0x000000020700720c */ /* 0x000fc60003f24070 */
[----:B------:R-:W0:Y:S10]  /*139f0*/  F2I.FTZ.U32.TRUNC.NTZ R3, R3 ;  /* 0x0000000300037305 */ /* 0x000e34000021f000 */
[----:B------:R-:W-:-:S02]  /*13a00*/  @!P1 IMAD.IADD R2, R2, 0x1, -R7 ;  /* 0x0000000102029824 */ /* 0x000fc400078e0a07 */
[----:B------:R-:W-:Y:S01]  /*13a10*/  @!P1 VIADD R10, R10, 0x1 ;  /* 0x000000010a0a9836 */ /* 0x000fe20000000000 */
[----:B------:R-:W-:Y:S02]  /*13a20*/  ISETP.NE.AND P1, PT, R4, RZ, PT ;  /* 0x000000ff0400720c */ /* 0x000fe40003f25270 */
[----:B------:R-:W-:Y:S01]  /*13a30*/  ISETP.GE.U32.AND P0, PT, R2, R7, PT ;  /* 0x000000070200720c */ /* 0x000fe20003f06070 */
[----:B0-----:R-:W-:-:S04]  /*13a40*/  IMAD.MOV R2, RZ, RZ, -R3 ;  /* 0x000000ffff027224 */ /* 0x001fc800078e0a03 */
[----:B------:R-:W-:Y:S02]  /*13a50*/  IMAD R7, R2, R9, RZ ;  /* 0x0000000902077224 */ /* 0x000fe400078e02ff */
[----:B------:R-:W-:-:S04]  /*13a60*/  IMAD.MOV.U32 R2, RZ, RZ, RZ ;  /* 0x000000ffff027224 */ /* 0x000fc800078e00ff */
        /* <DEDUP_REMOVED lines=16> */
[----:B------:R-:W-:-:S04]  /*13b70*/  LOP3.LUT R2, R10, R8, RZ, 0x3c, !PT ;  /* 0x000000080a027212 */ /* 0x000fc800078e3cff */
[----:B------:R-:W-:Y:S01]  /*13b80*/  ISETP.GE.AND P2, PT, R2, RZ, PT ;  /* 0x000000ff0200720c */ /* 0x000fe20003f46270 */
[----:B------:R-:W-:-:S04]  /*13b90*/  IMAD.MOV R2, RZ, RZ, -R10 ;  /* 0x000000ffff027224 */ /* 0x000fc800078e0a0a */
[----:B------:R-:W-:Y:S02]  /*13ba0*/  IMAD R2, R4, R2, R5 ;  /* 0x0000000204027224 */ /* 0x000fe400078e0205 */
        /* <DEDUP_REMOVED lines=8> */
[----:B------:R-:W-:Y:S05]  /*13c30*/  BRA `(.L_x_1283) ;  /* 0x0000000000f47947 */ /* 0x000fea0003800000 */
.L_x_1282:
[----:B-1----:R-:W1:Y:S02]  /*13c40*/  LDC.64 R2, c[0x0][0xc90] ;  /* 0x00032400ff027b82 */ /* 0x002e640000000a00 */
[----:B-1----:R-:W-:-:S05]  /*13c50*/  IMAD.WIDE R2, R14, 0x4, R2 ;  /* 0x000000040e027825 */ /* 0x002fca00078e0202 */
[----:B0-----:R0:W2:Y:S02]  /*13c60*/  LDG.E R7, desc[UR52][R2.64] ;  /* 0x0000003402077981 */ /* 0x0010a4000c1e1900 */
[----:B0-----:R-:W-:Y:S02]  /*13c70*/  IMAD.MOV.U32 R2, RZ, RZ, RZ ;  /* 0x000000ffff027224 */ /* 0x001fe400078e00ff */
[----:B--2---:R-:W-:-:S05]  /*13c80*/  IMAD R8, R4, R7, RZ ;  /* 0x0000000704087224 */ /* 0x004fca00078e02ff */
[----:B------:R-:W-:-:S04]  /*13c90*/  IABS R9, R8 ;  /* 0x0000000800097213 */ /* 0x000fc80000000000 */
[----:B------:R-:W0:Y:S08]  /*13ca0*/  I2F.RP R10, R9 ;  /* 0x00000009000a7306 */ /* 0x000e300000209400 */
[----:B0-----:R-:W0:Y:S02]  /*13cb0*/  MUFU.RCP R10, R10 ;  /* 0x0000000a000a7308 */ /* 0x001e240000001000 */
[----:B0-----:R-:W-:-:S06]  /*13cc0*/  VIADD R11, R10, 0xffffffe ;  /* 0x0ffffffe0a0b7836 */ /* 0x001fcc0000000000 */
[----:B------:R-:W0:Y:S02]  /*13cd0*/  F2I.FTZ.U32.TRUNC.NTZ R3, R11 ;  /* 0x0000000b00037305 */ /* 0x000e24000021f000 */
[----:B0-----:R-:W-:-:S04]  /*13ce0*/  IMAD.MOV R12, RZ, RZ, -R3 ;  /* 0x000000ffff0c7224 */ /* 0x001fc800078e0a03 */
[----:B------:R-:W-:-:S04]  /*13cf0*/  IMAD R13, R12, R9, RZ ;  /* 0x000000090c0d7224 */ /* 0x000fc800078e02ff */
[----:B------:R-:W-:Y:S01]  /*13d00*/  IMAD.HI.U32 R2, R3, R13, R2 ;  /* 0x0000000d03027227 */ /* 0x000fe200078e0002 */
[----:B------:R-:W-:Y:S02]  /*13d10*/  IABS R13, R5 ;  /* 0x00000005000d7213 */ /* 0x000fe40000000000 */
[----:B------:R-:W-:-:S03]  /*13d20*/  IABS R3, R8 ;  /* 0x0000000800037213 */ /* 0x000fc60000000000 */
[----:B------:R-:W-:-:S04]  /*13d30*/  IMAD.HI.U32 R2, R2, R13, RZ ;  /* 0x0000000d02027227 */ /* 0x000fc800078e00ff */
[----:B------:R-:W-:-:S04]  /*13d40*/  IMAD.MOV R3, RZ, RZ, -R3 ;  /* 0x000000ffff037224 */ /* 0x000fc800078e0a03 */
        /* <DEDUP_REMOVED lines=11> */
[----:B------:R-:W-:Y:S02]  /*13e00*/  IMAD R9, R7, R2, RZ ;  /* 0x0000000207097224 */ /* 0x000fe400078e02ff */
[----:B------:R-:W-:Y:S02]  /*13e10*/  IMAD.MOV R2, RZ, RZ, -R2 ;  /* 0x000000ffff027224 */ /* 0x000fe400078e0a02 */
[----:B------:R-:W-:Y:S02]  /*13e20*/  IMAD.MOV R10, RZ, RZ, -R9 ;  /* 0x000000ffff0a7224 */ /* 0x000fe400078e0a09 */
[----:B------:R-:W-:Y:S02]  /*13e30*/  IMAD R8, R8, R2, R5 ;  /* 0x0000000208087224 */ /* 0x000fe400078e0205 */
[----:B------:R-:W-:Y:S01]  /*13e40*/  IMAD.MOV.U32 R2, RZ, RZ, RZ ;  /* 0x000000ffff027224 */ /* 0x000fe200078e00ff */
[----:B------:R-:W-:Y:S02]  /*13e50*/  VIADDMNMX R7, R10, UR5, R7, PT ;  /* 0x000000050a077c46 */ /* 0x000fe4000b800107 */
[----:B------:R-:W-:-:S02]  /*13e60*/  IADD3 R9, R9, 0x1000000, R8 ;  /* 0x0100000009097810 */ /* 0x000fc40007ffe008 */
[----:B------:R-:W-:-:S04]  /*13e70*/  IABS R10, R7 ;  /* 0x00000007000a7213 */ /* 0x000fc80000000000 */
[----:B------:R-:W0:Y:S08]  /*13e80*/  I2F.RP R11, R10 ;  /* 0x0000000a000b7306 */ /* 0x000e300000209400 */
[----:B0-----:R-:W0:Y:S02]  /*13e90*/  MUFU.RCP R11, R11 ;  /* 0x0000000b000b7308 */ /* 0x001e240000001000 */
[----:B0-----:R-:W-:Y:S01]  /*13ea0*/  VIADD R3, R11, 0xffffffe ;  /* 0x0ffffffe0b037836 */ /* 0x001fe20000000000 */
[----:B------:R-:W-:-:S05]  /*13eb0*/  IABS R11, R7 ;  /* 0x00000007000b7213 */ /* 0x000fca0000000000 */
[----:B------:R-:W0:Y:S02]  /*13ec0*/  F2I.FTZ.U32.TRUNC.NTZ R3, R3 ;  /* 0x0000000300037305 */ /* 0x000e24000021f000 */
[----:B0-----:R-:W-:-:S04]  /*13ed0*/  IMAD.MOV R5, RZ, RZ, -R3 ;  /* 0x000000ffff057224 */ /* 0x001fc800078e0a03 */
[----:B------:R-:W-:-:S04]  /*13ee0*/  IMAD R5, R5, R10, RZ ;  /* 0x0000000a05057224 */ /* 0x000fc800078e02ff */
[----:B------:R-:W-:Y:S01]  /*13ef0*/  IMAD.HI.U32 R2, R3, R5, R2 ;  /* 0x0000000503027227 */ /* 0x000fe200078e0002 */
[----:B------:R-:W-:-:S03]  /*13f00*/  IABS R5, R8 ;  /* 0x0000000800057213 */ /* 0x000fc60000000000 */
[----:B------:R-:W-:Y:S02]  /*13f10*/  IMAD.MOV R3, RZ, RZ, -R11 ;  /* 0x000000ffff037224 */ /* 0x000fe400078e0a0b */
        /* <DEDUP_REMOVED lines=11> */
[----:B------:R-:W-:Y:S01]  /*13fd0*/  @!P1 LOP3.LUT R2, RZ, R7, RZ, 0x33, !PT ;  /* 0x00000007ff029212 */ /* 0x000fe200078e33ff */
[----:B------:R-:W-:-:S04]  /*13fe0*/  IMAD.MOV R7, RZ, RZ, -R7 ;  /* 0x000000ffff077224 */ /* 0x000fc800078e0a07 */
[----:B------:R-:W-:-:S05]  /*13ff0*/  IMAD R3, R2, R7, R9 ;  /* 0x0000000702037224 */ /* 0x000fca00078e0209 */
[----:B------:R1:W-:Y:S02]  /*14000*/  STL [R1+0x8], R3 ;  /* 0x0000080301007387 */ /* 0x0003e40000100800 */
.L_x_1283:
[----:B01----:R-:W-:-:S05]  /*14010*/  LOP3.LUT R3, RZ, R2, RZ, 0x33, !PT ;  /* 0x00000002ff037212 */ /* 0x003fca00078e33ff */
[----:B------:R-:W-:-:S05]  /*14020*/  IMAD.IADD R2, R4, 0x1, R3 ;  /* 0x0000000104027824 */ /* 0x000fca00078e0203 */
[----:B------:R1:W-:Y:S01]  /*14030*/  STL [R1+0x4], R2 ;  /* 0x0000040201007387 */ /* 0x0003e20000100800 */
[----:B------:R-:W-:Y:S05]  /*14040*/  BRA `(.L_x_1284) ;  /* 0x0000000000107947 */ /* 0x000fea0003800000 */
.L_x_1279:
[----:B------:R-:W-:Y:S01]  /*14050*/  IMAD.U32 R2, RZ, RZ, UR6 ;  /* 0x00000006ff027e24 */ /* 0x000fe2000f8e00ff */
[----:B------:R0:W-:Y:S04]  /*14060*/  STL [R1+0x4], RZ ;  /* 0x000004ff01007387 */ /* 0x0001e80000100800 */
[----:B------:R0:W-:Y:S04]  /*14070*/  STL [R1+0x8], RZ ;  /* 0x000008ff01007387 */ /* 0x0001e80000100800 */
[----:B------:R0:W-:Y:S02]  /*14080*/  STL [R1], R2 ;  /* 0x0000000201007387 */ /* 0x0001e40000100800 */
.L_x_1284:
[----:B------:R-:W2:Y:S04]  /*14090*/  LDL R8, [R1] ;  /* 0x0000000001087983 */ /* 0x000ea80000100800 */
[----:B------:R-:W2:Y:S04]  /*140a0*/  LDL R9, [R1+0x4] ;  /* 0x0000040001097983 */ /* 0x000ea80000100800 */
[----:B------:R-:W2:Y:S04]  /*140b0*/  LDL R10, [R1+0x8] ;  /* 0x00000800010a7983 */ /* 0x000ea80000100800 */
[----:B------:R-:W2:Y:S01]  /*140c0*/  LDL R11, [R1+0xc] ;  /* 0x00000c00010b7983 */ /* 0x000ea20000100800 */
[----:B------:R-:W-:-:S13]  /*140d0*/  ISETP.NE.AND P0, PT, R0, RZ, PT ;  /* 0x000000ff0000720c */ /* 0x000fda0003f05270 */
[----:B------:R-:W3:Y:S01]  /*140e0*/  @!P0 S2R R3, SR_CgaCtaId ;  /* 0x0000000000038919 */ /* 0x000ee20000008800 */
[----:B------:R-:W-:-:S04]  /*140f0*/  @!P0 MOV R0, 0x400 ;  /* 0x0000040000008802 */ /* 0x000fc80000000f00 */
[----:B---3--:R-:W-:-:S05]  /*14100*/  @!P0 LEA R0, R3, R0, 0x18 ;  /* 0x0000000003008211 */ /* 0x008fca00078ec0ff */
[----:B--2---:R2:W-:Y:S01]  /*14110*/  @!P0 STS.128 [R0+0x288d0], R8 ;  /* 0x0288d00800008388 */ /* 0x0045e20000000c00 */
[----:B------:R-:W-:Y:S06]  /*14120*/  BAR.ARV 0x5, 0x180 ;  /* 0x0146000000007b1d */ /* 0x000fec0000002000 */
.L_x_1277:
        /* <DEDUP_REMOVED lines=8> */
[----:B------:R-:W4:Y:S01]  /*141b0*/  S2UR UR5, SR_CgaCtaId ;  /* 0x00000000000579c3 */ /* 0x000f220000008800 */
[C---:B--2---:R-:W-:Y:S01]  /*141c0*/  IMAD.SHL.U32 R0, R6.reuse, 0x8, RZ ;  /* 0x0000000806007824 */ /* 0x044fe200078e00ff */
[----:B------:R-:W-:Y:S01]  /*141d0*/  LOP3.LUT R4, R6, 0x7f, RZ, 0xc0, !PT ;  /* 0x0000007f06047812 */ /* 0x000fe200078ec0ff */
[----:B------:R-:W-:Y:S01]  /*141e0*/  UMOV UR4, 0x400 ;  /* 0x0000040000047882 */ /* 0x000fe20000000000 */
[----:B------:R-:W-:Y:S01]  /*141f0*/  BSSY B8, `(.L_x_1285) ;  /* 0x00005bb000087945 */ /* 0x000fe20003800000 */
[----:B------:R-:W-:Y:S01]  /*14200*/  IMAD.MOV.U32 R19, RZ, RZ, RZ ;  /* 0x000000ffff137224 */ /* 0x000fe200078e00ff */
[----:B------:R-:W-:Y:S01]  /*14210*/  LOP3.LUT R3, R0, 0x1f8, RZ, 0xc0, !PT ;  /* 0x000001f800037812 */ /* 0x000fe200078ec0ff */
[----:B01----:R-:W-:Y:S01]  /*14220*/  IMAD.SHL.U32 R2, R4, 0x8, RZ ;  /* 0x0000000804027824 */ /* 0x003fe200078e00ff */
[----:B------:R-:W-:Y:S01]  /*14230*/  LOP3.LUT R0, R0, 0x38, RZ, 0xc0, !PT ;  /* 0x0000003800007812 */ /* 0x000fe200078ec0ff */
[----:B------:R-:W-:Y:S01]  /*14240*/  ULDC UR37, c[0x0][0xc] ;  /* 0x0000030000257ab9 */ /* 0x000fe20000000800 */
[----:B------:R-:W-:Y:S01]  /*14250*/  LOP3.LUT R3, R3, 0x38, R6, 0x78, !PT ;  /* 0x0000003803037812 */ /* 0x000fe200078e7806 */
[----:B------:R-:W-:Y:S01]  /*14260*/  IMAD.SHL.U32 R6, R6, 0x10, RZ ;  /* 0x0000001006067824 */ /* 0x000fe200078e00ff */
[----:B------:R-:W-:Y:S01]  /*14270*/  LOP3.LUT R0, R0, 0x40, RZ, 0xfc, !PT ;  /* 0x0000004000007812 */ /* 0x000fe200078efcff */
[----:B------:R-:W-:Y:S01]  /*14280*/  ULDC.64 UR38, c[0x0][0x198] ;  /* 0x0000660000267ab9 */ /* 0x000fe20000000a00 */
[----:B------:R-:W-:-:S02]  /*14290*/  LOP3.LUT R3, R3, 0x200, R2, 0xf8, !PT ;  /* 0x0000020003037812 */ /* 0x000fc400078ef802 */
[----:B------:R-:W-:-:S04]  /*142a0*/  SHF.R.U32.HI R2, RZ, 0x3, R4 ;  /* 0x00000003ff027819 */ /* 0x000fc80000011604 */
[----:B------:R-:W-:Y:S01]  /*142b0*/  LOP3.LUT R4, R2, 0x70, R6, 0xf8, !PT ;  /* 0x0000007002047812 */ /* 0x000fe200078ef806 */
[----:B------:R-:W-:Y:S01]  /*142c0*/  IMAD.MOV.U32 R2, RZ, RZ, 0x1 ;  /* 0x00000001ff027424 */ /* 0x000fe200078e00ff */
[----:B----4-:R-:W-:-:S06]  /*142d0*/  ULEA UR4, UR5, UR4, 0x18 ;  /* 0x0000000405047291 */ /* 0x010fcc000f8ec03f */
[----:B------:R-:W-:-:S04]  /*142e0*/  IMAD.U32 R18, RZ, RZ, UR4 ;  /* 0x00000004ff127e24 */ /* 0x000fc8000f8e00ff */
[----:B------:R-:W-:-:S05]  /*142f0*/  IMAD R3, R3, 0x2, R18 ;  /* 0x0000000203037824 */ /* 0x000fca00078e0212 */
[----:B------:R0:W-:Y:S04]  /*14300*/  STL [R1+0x24], R3 ;  /* 0x0000240301007387 */ /* 0x0001e80000100800 */
[----:B------:R0:W-:Y:S04]  /*14310*/  STL [R1+0x44], RZ ;  /* 0x000044ff01007387 */ /* 0x0001e80000100800 */
[----:B------:R0:W-:Y:S02]  /*14320*/  STL [R1+0x10], R2 ;  /* 0x0000100201007387 */ /* 0x0001e40000100800 */
.L_x_1394:
[----:B--23--:R-:W2:Y:S01]  /*14330*/  LDL R9, [R1+0xc] ;  /* 0x00000c0001097983 */ /* 0x00cea20000100800 */
[----:B------:R-:W-:Y:S05]  /*14340*/  YIELD ;  /* 0x0000000000007946 */ /* 0x000fea0003800000 */
[----:B------:R-:W-:Y:S01]  /*14350*/  ULDC.64 UR4, c[0x0][0xa28] ;  /* 0x00028a0000047ab9 */ /* 0x000fe20000000a00 */
[----:B------:R-:W-:Y:S01]  /*14360*/  IMAD.MOV.U32 R0, RZ, RZ, RZ ;  /* 0x000000ffff007224 */ /* 0x000fe200078e00ff */
[----:B------:R-:W-:Y:S01]  /*14370*/  ISETP.NE.U32.AND P0, PT, RZ, UR4, PT ;  /* 0x00000004ff007c0c */ /* 0x000fe2000bf05070 */
[----:B01----:R-:W1:Y:S01]  /*14380*/  LDC.64 R4, c[0x0][0xa00] ;  /* 0x00028000ff047b82 */ /* 0x003e620000000a00 */
[----:B------:R-:W-:Y:S01]  /*14390*/  IMAD.MOV.U32 R10, RZ, RZ, RZ ;  /* 0x000000ffff0a7224 */ /* 0x000fe200078e00ff */
[----:B------:R-:W-:Y:S01]  /*143a0*/  ULDC.64 UR6, c[0x0][0xa08] ;  /* 0x0002820000067ab9 */ /* 0x000fe20000000a00 */
[----:B------:R-:W-:Y:S01]  /*143b0*/  ISETP.NE.AND.EX P0, PT, RZ, UR5, PT, P0 ;  /* 0x00000005ff007c0c */ /* 0x000fe2000bf05300 */
[----:B------:R-:W-:-:S12]  /*143c0*/  ULDC.64 UR4, c[0x0][0xa18] ;  /* 0x0002860000047ab9 */ /* 0x000fd80000000a00 */
[----:B0-----:R-:W2:Y:S02]  /*143d0*/  @P0 LDC.64 R2, c[0x0][0xa28] ;  /* 0x00028a00ff020b82 */ /* 0x001ea40000000a00 */
[----:B--2---:R-:W-:-:S05]  /*143e0*/  @P0 IMAD.WIDE R2, R9, 0x4, R2 ;  /* 0x0000000409020825 */ /* 0x004fca00078e0202 */
[----:B------:R0:W5:Y:S01]  /*143f0*/  @P0 LDG.E R0, desc[UR52][R2.64] ;  /* 0x0000003402000981 */ /* 0x000162000c1e1900 */
[----:B------:R-:W-:Y:S01]  /*14400*/  ISETP.NE.U32.AND P0, PT, RZ, UR4, PT ;  /* 0x00000004ff007c0c */ /* 0x000fe2000bf05070 */
[----:B-1----:R-:W-:Y:S01]  /*14410*/  IMAD.WIDE R4, R9, 0x4, R4 ;  /* 0x0000000409047825 */ /* 0x002fe200078e0204 */
[----:B------:R-:W-:Y:S02]  /*14420*/  ISETP.NE.U32.AND P1, PT, RZ, UR6, PT ;  /* 0x00000006ff007c0c */ /* 0x000fe4000bf25070 */
[----:B------:R-:W-:Y:S01]  /*14430*/  ISETP.NE.AND.EX P2, PT, RZ, UR5, PT, P0 ;  /* 0x00000005ff007c0c */ /* 0x000fe2000bf45300 */
[----:B------:R-:W-:Y:S01]  /*14440*/  ULDC.64 UR4, c[0x0][0xa00] ;  /* 0x0002800000047ab9 */ /* 0x000fe20000000a00 */
[----:B------:R-:W-:Y:S01]  /*14450*/  ISETP.NE.AND.EX P1, PT, RZ, UR7, PT, P1 ;  /* 0x00000007ff007c0c */ /* 0x000fe2000bf25310 */
[----:B------:R-:W-:Y:S01]  /*14460*/  IMAD.MOV.U32 R8, RZ, RZ, RZ ;  /* 0x000000ffff087224 */ /* 0x000fe200078e00ff */
[----:B------:R-:W-:Y:S01]  /*14470*/  ISETP.NE.U32.AND P0, PT, RZ, UR4, PT ;  /* 0x00000004ff007c0c */ /* 0x000fe2000bf05070 */
[----:B0-----:R-:W0:Y:S03]  /*14480*/  LDC.64 R2, c[0x0][0xa08] ;  /* 0x00028200ff027b82 */ /* 0x001e260000000a00 */
[----:B------:R-:W-:-:S05]  /*14490*/  ISETP.NE.AND.EX P0, PT, RZ, UR5, PT, P0 ;  /* 0x00000005ff007c0c */ /* 0x000fca000bf05300 */
[----:B------:R-:W1:Y:S08]  /*144a0*/  @P2 LDC.64 R6, c[0x0][0xa18] ;  /* 0x00028600ff062b82 */ /* 0x000e700000000a00 */
[----:B------:R-:W2:Y:S01]  /*144b0*/  @P0 LDG.E R10, desc[UR52][R4.64] ;  /* 0x00000034040a0981 */ /* 0x000ea2000c1e1900 */
[----:B------:R-:W-:Y:S01]  /*144c0*/  ULDC UR4, c[0x0][0x288] ;  /* 0x0000a20000047ab9 */ /* 0x000fe20000000800 */
[----:B0-----:R-:W-:-:S05]  /*144d0*/  IMAD.WIDE R2, R9, 0x4, R2 ;  /* 0x0000000409027825 */ /* 0x001fca00078e0202 */
[----:B------:R-:W5:Y:S01]  /*144e0*/  @P1 LDG.E R8, desc[UR52][R2.64] ;  /* 0x0000003402081981 */ /* 0x000f62000c1e1900 */
[----:B-1----:R-:W-:-:S03]  /*144f0*/  @P2 IMAD.WIDE R6, R9, 0x4, R6 ;  /* 0x0000000409062825 */ /* 0x002fc600078e0206 */
[----:B--2---:R0:W-:Y:S02]  /*14500*/  STL [R1+0x3c], R10 ;  /* 0x00003c0a01007387 */ /* 0x0041e40000100800 */
[----:B0-----:R-:W-:Y:S01]  /*14510*/  IMAD.U32 R10, RZ, RZ, UR4 ;  /* 0x00000004ff0a7e24 */ /* 0x001fe2000f8e00ff */
[----:B------:R-:W-:-:S05]  /*14520*/  ULDC.64 UR4, c[0x0][0x418] ;  /* 0x0001060000047ab9 */ /* 0x000fca0000000a00 */
        /* <DEDUP_REMOVED lines=11> */
[----:B------:R-:W0:Y:S04]  /*145e0*/  LDG.E R7, desc[UR52][R4.64] ;  /* 0x0000003404077981 */ /* 0x000e28000c1e1900 */
[----:B------:R-:W0:Y:S02]  /*145f0*/  LDG.E R4, desc[UR52][R4.64+0x4] ;  /* 0x0000043404047981 */ /* 0x000e24000c1e1900 */
[----:B0-----:R-:W-:-:S05]  /*14600*/  IMAD.IADD R10, R4, 0x1, -R7 ;  /* 0x00000001040a7824 */ /* 0x001fca00078e0a07 */
[----:B------:R1:W-:Y:S02]  /*14610*/  STL [R1+0x2c], R10 ;  /* 0x00002c0a01007387 */ /* 0x0003e40000100800 */
.L_x_1286:
[----:B------:R-:W2:Y:S01]  /*14620*/  LDL.LU R5, [R1+0x8] ;  /* 0x0000080001057983 */ /* 0x000ea20000300800 */
[----:B------:R-:W-:Y:S02]  /*14630*/  ULDC.64 UR4, c[0x0][0xa20] ;  /* 0x0002880000047ab9 */ /* 0x000fe40000000a00 */
[----:B------:R-:W-:-:S04]  /*14640*/  ISETP.NE.U32.AND P0, PT, RZ, UR4, PT ;  /* 0x00000004ff007c0c */ /* 0x000fc8000bf05070 */
[----:B------:R-:W-:Y:S02]  /*14650*/  ISETP.NE.AND.EX P0, PT, RZ, UR5, PT, P0 ;  /* 0x00000005ff007c0c */ /* 0x000fe4000bf05300 */
[C---:B--2---:R-:W-:Y:S02]  /*14660*/  LOP3.LUT R7, R5.reuse, 0xff000000, RZ, 0xc0, !PT ;  /* 0xff00000005077812 */ /* 0x044fe400078ec0ff */
[C---:B------:R-:W-:Y:S02]  /*14670*/  LOP3.LUT R4, R5.reuse, 0xff0000, RZ, 0xc0, !PT ;  /* 0x00ff000005047812 */ /* 0x040fe400078ec0ff */
[----:B------:R-:W-:Y:S02]  /*14680*/  SHF.R.U32.HI R7, RZ, 0x8, R7 ;  /* 0x00000008ff077819 */ /* 0x000fe40000011607 */
[----:B------:R-:W-:Y:S02]  /*14690*/  LOP3.LUT R16, R5, 0xffff, RZ, 0xc0, !PT ;  /* 0x0000ffff05107812 */ /* 0x000fe400078ec0ff */
[----:B------:R-:W-:Y:S01]  /*146a0*/  LEA.HI R7, R4, R7, RZ, 0x10 ;  /* 0x0000000704077211 */ /* 0x000fe200078f80ff */
[----:B-----5:R-:W-:-:S05]  /*146b0*/  IMAD.IADD R4, R8, 0x1, R0 ;  /* 0x0000000108047824 */ /* 0x020fca00078e0200 */
[----:B------:R2:W-:Y:S01]  /*146c0*/  STL [R1+0x14], R4 ;  /* 0x0000140401007387 */ /* 0x0005e20000100800 */
[----:B------:R-:W-:Y:S05]  /*146d0*/  @!P0 BRA `(.L_x_1287) ;  /* 0x0000000000108947 */ /* 0x000fea0003800000 */
[----:B------:R-:W3:Y:S02]  /*146e0*/  LDC.64 R2, c[0x0][0xa20] ;  /* 0x00028800ff027b82 */ /* 0x000ee40000000a00 */
[----:B---3--:R-:W-:-:S05]  /*146f0*/  IMAD.WIDE R2, R9, 0x4, R2 ;  /* 0x0000000409027825 */ /* 0x008fca00078e0202 */
[----:B------:R3:W5:Y:S01]  /*14700*/  LDG.E R6, desc[UR52][R2.64] ;  /* 0x0000003402067981 */ /* 0x000762000c1e1900 */
[----:B------:R-:W-:Y:S05]  /*14710*/  BRA `(.L_x_1288) ;  /* 0x0000000000107947 */ /* 0x000fea0003800000 */
.L_x_1287:
[----:B------:R-:W-:Y:S05]  /*14720*/  @!P1 BRA `(.L_x_1288) ;  /* 0x00000000000c9947 */ /* 0x000fea0003800000 */
[----:B------:R-:W3:Y:S04]  /*14730*/  LDG.E R6, desc[UR52][R2.64] ;  /* 0x0000003402067981 */ /* 0x000ee8000c1e1900 */
[----:B------:R-:W3:Y:S02]  /*14740*/  LDG.E R2, desc[UR52][R2.64+0x4] ;  /* 0x0000043402027981 */ /* 0x000ee4000c1e1900 */
[----:B---3--:R-:W-:-:S07]  /*14750*/  IMAD.IADD R6, R2, 0x1, -R6 ;  /* 0x0000000102067824 */ /* 0x008fce00078e0a06 */
.L_x_1288:
[----:B--2---:R-:W2:Y:S01]  /*14760*/  LDL.LU R4, [R1+0x4] ;  /* 0x0000040001047983 */ /* 0x004ea20000300800 */
[----:B---3--:R-:W3:Y:S01]  /*14770*/  LDC R2, c[0x0][0x448] ;  /* 0x00011200ff027b82 */ /* 0x008ee20000000800 */
[----:B-----5:R-:W-:Y:S01]  /*14780*/  IMAD.IADD R0, R6, 0x1, -R0 ;  /* 0x0000000106007824 */ /* 0x020fe200078e0a00 */
[----:B---3--:R-:W-:-:S13]  /*14790*/  ISETP.NE.AND P1, PT, R2, 0x1, PT ;  /* 0x000000010200780c */ /* 0x008fda0003f25270 */
[----:B------:R-:W3:Y:S08]  /*147a0*/  @P1 LDC R3, c[0x0][0x44c] ;  /* 0x00011300ff031b82 */ /* 0x000ef00000000800 */
[----:B------:R-:W4:Y:S01]  /*147b0*/  @P1 LDC R2, c[0x0][0x450] ;  /* 0x00011400ff021b82 */ /* 0x000f220000000800 */
[----:B--2---:R-:W-:-:S04]  /*147c0*/  IMAD.SHL.U32 R11, R4, 0x80, RZ ;  /* 0x00000080040b7824 */ /* 0x004fc800078e00ff */
[----:B------:R-:W-:Y:S01]  /*147d0*/  VIADD R4, R11, 0x7f ;  /* 0x0000007f0b047836 */ /* 0x000fe20000000000 */
[----:B------:R2:W-:Y:S03]  /*147e0*/  STL [R1+0x28], R11 ;  /* 0x0000280b01007387 */ /* 0x0005e60000100800 */
[----:B---3--:R-:W-:-:S04]  /*147f0*/  @P1 IMAD.HI.U32 R3, R4, R3, RZ ;  /* 0x0000000304031227 */ /* 0x008fc800078e00ff */
[----:B------:R-:W-:Y:S01]  /*14800*/  IMAD.MOV.U32 R6, RZ, RZ, R4 ;  /* 0x000000ffff067224 */ /* 0x000fe200078e0004 */
[----:B----4-:R-:W-:Y:S01]  /*14810*/  @P1 SHF.R.U32.HI R6, RZ, R2, R3 ;  /* 0x00000002ff061219 */ /* 0x010fe20000011603 */
[----:B------:R-:W-:-:S05]  /*14820*/  VIADD R4, R0, 0x7f ;  /* 0x0000007f00047836 */ /* 0x000fca0000000000 */
[----:B------:R-:W-:-:S04]  /*14830*/  SHF.R.S32.HI R2, RZ, 0x1f, R4 ;  /* 0x0000001fff027819 */ /* 0x000fc80000011404 */
[----:B------:R-:W-:Y:S02]  /*14840*/  LEA.HI R4, R2, R4, RZ, 0x7 ;  /* 0x0000000402047211 */ /* 0x000fe400078f38ff */
[----:B------:R-:W-:Y:S02]  /*14850*/  IADD3 R2, R0, 0x1, -R10 ;  /* 0x0000000100027810 */ /* 0x000fe40007ffe80a */
[----:B------:R-:W-:-:S03]  /*14860*/  SHF.R.S32.HI R9, RZ, 0x7, R4 ;  /* 0x00000007ff097819 */ /* 0x000fc60000011404 */
[----:B------:R-:W-:Y:S02]  /*14870*/  IMAD.IADD R6, R2, 0x1, R6 ;  /* 0x0000000102067824 */ /* 0x000fe400078e0206 */
[----:B------:R-:W3:Y:S01]  /*14880*/  LDC.64 R2, c[0x0][0x9e0] ;  /* 0x00027800ff027b82 */ /* 0x000ee20000000a00 */
[----:B------:R2:W-:Y:S01]  /*14890*/  STL [R1+0x58], R9 ;  /* 0x0000580901007387 */ /* 0x0005e20000100800 */
[----:B---3--:R-:W-:Y:S01]  /*148a0*/  ISETP.GE.AND P2, PT, R3, 0x1, PT ;  /* 0x000000010300780c */ /* 0x008fe20003f46270 */
[----:B------:R-:W-:-:S12]  /*148b0*/  IMAD.IADD R2, R6, 0x1, R2 ;  /* 0x0000000106027824 */ /* 0x000fd800078e0202 */
[----:B--2---:R-:W-:Y:S05]  /*148c0*/  @!P2 BRA `(.L_x_1289) ;  /* 0x000000000048a947 */ /* 0x004fea0003800000 */
[C---:B------:R-:W-:Y:S01]  /*148d0*/  ISETP.GT.AND P0, PT, R6.reuse, RZ, PT ;  /* 0x000000ff0600720c */ /* 0x040fe20003f04270 */
[----:B------:R-:W-:Y:S01]  /*148e0*/  BSSY B0, `(.L_x_1290) ;  /* 0x000000e000007945 */ /* 0x000fe20003800000 */
[----:B------:R-:W-:-:S11]  /*148f0*/  VIADD R8, R6, 0xffffffff ;  /* 0xffffffff06087836 */ /* 0x000fd60000000000 */
[----:B------:R-:W-:Y:S05]  /*14900*/  @P0 BRA `(.L_x_1291) ;  /* 0x00000000001c0947 */ /* 0x000fea0003800000 */
[----:B------:R-:W-:Y:S01]  /*14910*/  ISETP.NE.AND P0, PT, R3, 0x1, PT ;  /* 0x000000010300780c */ /* 0x000fe20003f05270 */
[----:B------:R-:W-:-:S12]  /*14920*/  IMAD.MOV R6, RZ, RZ, -R6 ;  /* 0x000000ffff067224 */ /* 0x000fd800078e0a06 */
[----:B------:R-:W2:Y:S02]  /*14930*/  @P0 LDC.64 R4, c[0x0][0x9e8] ;  /* 0x00027a00ff040b82 */ /* 0x000ea40000000a00 */
[----:B--2---:R-:W-:-:S05]  /*14940*/  @P0 IMAD.HI.U32 R4, R6, R4, RZ ;  /* 0x0000000406040227 */ /* 0x004fca00078e00ff */
[----:B------:R-:W-:-:S04]  /*14950*/  @P0 SHF.R.U32.HI R6, RZ, R5, R4 ;  /* 0x00000005ff060219 */ /* 0x000fc80000011604 */
[----:B------:R-:W-:Y:S01]  /*14960*/  LOP3.LUT R8, RZ, R6, RZ, 0x33, !PT ;  /* 0x00000006ff087212 */ /* 0x000fe200078e33ff */
[----:B------:R-:W-:Y:S06]  /*14970*/  BRA `(.L_x_1292) ;  /* 0x0000000000107947 */ /* 0x000fec0003800000 */
.L_x_1291:
[----:B------:R-:W-:-:S13]  /*14980*/  ISETP.NE.AND P0, PT, R3, 0x1, PT ;  /* 0x000000010300780c */ /* 0x000fda0003f05270 */
[----:B------:R-:W2:Y:S02]  /*14990*/  @P0 LDC.64 R4, c[0x0][0x9e8] ;  /* 0x00027a00ff040b82 */ /* 0x000ea40000000a00 */
[----:B--2---:R-:W-:-:S05]  /*149a0*/  @P0 IMAD.HI.U32 R4, R8, R4, RZ ;  /* 0x0000000408040227 */ /* 0x004fca00078e00ff */
[----:B------:R-:W-:-:S07]  /*149b0*/  @P0 SHF.R.U32.HI R8, RZ, R5, R4 ;  /* 0x00000005ff080219 */ /* 0x000fce0000011604 */
.L_x_1292:
[----:B------:R-:W-:Y:S05]  /*149c0*/  BSYNC B0 ;  /* 0x0000000000007941 */ /* 0x000fea0003800000 */
.L_x_1290:
[----:B------:R-:W-:-:S05]  /*149d0*/  IMAD R8, R8, R3, R3 ;  /* 0x0000000308087224 */ /* 0x000fca00078e0203 */
[----:B------:R-:W-:-:S07]  /*149e0*/  VIMNMX R2, R2, R8, PT ;  /* 0x0000000802027248 */ /* 0x000fce0003fe0100 */
.L_x_1289:
[----:B------:R-:W2:Y:S01]  /*149f0*/  @P1 LDC R4, c[0x0][0x44c] ;  /* 0x00011300ff041b82 */ /* 0x000ea20000000800 */
[----:B------:R-:W-:Y:S01]  /*14a00*/  IMAD.MOV.U32 R5, RZ, RZ, R11 ;  /* 0x000000ffff057224 */ /* 0x000fe200078e000b */
[----:B------:R-:W-:Y:S01]  /*14a10*/  ULDC UR4, c[0x0][0x9dc] ;  /* 0x0002770000047ab9 */ /* 0x000fe20000000800 */
[----:B------:R-:W-:-:S05]  /*14a20*/  VIADD R2, R2, 0x7f ;  /* 0x0000007f02027836 */ /* 0x000fca0000000000 */
[----:B------:R-:W3:Y:S01]  /*14a30*/  @P1 LDC R6, c[0x0][0x450] ;  /* 0x00011400ff061b82 */ /* 0x000ee20000000800 */
[----:B--2---:R-:W-:-:S05]  /*14a40*/  @P1 IMAD.HI.U32 R4, R11, R4, RZ ;  /* 0x000000040b041227 */ /* 0x004fca00078e00ff */
[----:B---3--:R-:W-:-:S04]  /*14a50*/  @P1 SHF.R.U32.HI R5, RZ, R6, R4 ;  /* 0x00000006ff051219 */ /* 0x008fc80000011604 */
[----:B------:R-:W-:Y:S02]  /*14a60*/  IADD3 R6, R5, R0, -R10 ;  /* 0x0000000005067210 */ /* 0x000fe40007ffe80a */
[----:B------:R-:W-:-:S04]  /*14a70*/  SHF.R.S32.HI R0, RZ, 0x1f, R2 ;  /* 0x0000001fff007819 */ /* 0x000fc80000011402 */
[----:B------:R-:W-:Y:S01]  /*14a80*/  LEA.HI R0, R0, R2, RZ, 0x7 ;  /* 0x0000000200007211 */ /* 0x000fe200078f38ff */
[----:B------:R-:W-:-:S03]  /*14a90*/  VIADD R2, R6, -UR4 ;  /* 0x8000000406027c36 */ /* 0x000fc60008000000 */
[----:B------:R-:W-:-:S04]  /*14aa0*/  SHF.R.S32.HI R4, RZ, 0x7, R0 ;  /* 0x00000007ff047819 */ /* 0x000fc80000011400 */
[----:B------:R-:W-:Y:S01]  /*14ab0*/  VIMNMX R0, R9, R4, PT ;  /* 0x0000000409007248 */ /* 0x000fe20003fe0100 */
[----:B------:R2:W-:Y:S01]  /*14ac0*/  STL [R1+0x54], R4 ;  /* 0x0000540401007387 */ /* 0x0005e20000100800 */
[----:B------:R-:W-:Y:S05]  /*14ad0*/  @!P2 BRA `(.L_x_1293) ;  /* 0x000000000044a947 */ /* 0x000fea0003800000 */
[----:B------:R-:W-:Y:S01]  /*14ae0*/  ISETP.GT.AND P0, PT, R6, -0x1, PT ;  /* 0xffffffff0600780c */ /* 0x000fe20003f04270 */
[----:B------:R-:W-:-:S12]  /*14af0*/  BSSY B0, `(.L_x_1294) ;  /* 0x000000d000007945 */ /* 0x000fd80003800000 */
[----:B------:R-:W-:Y:S05]  /*14b00*/  @P0 BRA `(.L_x_1295) ;  /* 0x00000000001c0947 */ /* 0x000fea0003800000 */
[----:B------:R-:W-:Y:S02]  /*14b10*/  ISETP.NE.AND P0, PT, R3, 0x1, PT ;  /* 0x000000010300780c */ /* 0x000fe40003f05270 */
[----:B------:R-:W-:-:S11]  /*14b20*/  LOP3.LUT R6, RZ, R6, RZ, 0x33, !PT ;  /* 0x00000006ff067212 */ /* 0x000fd600078e33ff */
[----:B--2---:R-:W2:Y:S02]  /*14b30*/  @P0 LDC.64 R4, c[0x0][0x9e8] ;  /* 0x00027a00ff040b82 */ /* 0x004ea40000000a00 */
[----:B--2---:R-:W-:-:S05]  /*14b40*/  @P0 IMAD.HI.U32 R4, R6, R4, RZ ;  /* 0x0000000406040227 */ /* 0x004fca00078e00ff */
[----:B------:R-:W-:-:S04]  /*14b50*/  @P0 SHF.R.U32.HI R6, RZ, R5, R4 ;  /* 0x00000005ff060219 */ /* 0x000fc80000011604 */
[----:B------:R-:W-:Y:S01]  /*14b60*/  LOP3.LUT R6, RZ, R6, RZ, 0x33, !PT ;  /* 0x00000006ff067212 */ /* 0x000fe200078e33ff */
[----:B------:R-:W-:Y:S06]  /*14b70*/  BRA `(.L_x_1296) ;  /* 0x0000000000107947 */ /* 0x000fec0003800000 */
.L_x_1295:
[----:B------:R-:W-:-:S13]  /*14b80*/  ISETP.NE.AND P0, PT, R3, 0x1, PT ;  /* 0x000000010300780c */ /* 0x000fda0003f05270 */
[----:B--2---:R-:W2:Y:S02]  /*14b90*/  @P0 LDC.64 R4, c[0x0][0x9e8] ;  /* 0x00027a00ff040b82 */ /* 0x004ea40000000a00 */
[----:B--2---:R-:W-:-:S05]  /*14ba0*/  @P0 IMAD.HI.U32 R4, R6, R4, RZ ;  /* 0x0000000406040227 */ /* 0x004fca00078e00ff */
[----:B------:R-:W-:-:S07]  /*14bb0*/  @P0 SHF.R.U32.HI R6, RZ, R5, R4 ;  /* 0x00000005ff060219 */ /* 0x000fce0000011604 */
.L_x_1296:
[----:B------:R-:W-:Y:S05]  /*14bc0*/  BSYNC B0 ;  /* 0x0000000000007941 */ /* 0x000fea0003800000 */
.L_x_1294:
[----:B------:R-:W-:-:S05]  /*14bd0*/  IMAD R3, R6, R3, RZ ;  /* 0x0000000306037224 */ /* 0x000fca00078e02ff */
[----:B------:R-:W-:-:S07]  /*14be0*/  VIMNMX R2, R2, R3, !PT ;  /* 0x0000000302027248 */ /* 0x000fce0007fe0100 */
.L_x_1293:
[----:B------:R-:W-:Y:S01]  /*14bf0*/  SHF.R.S32.HI R3, RZ, 0x1f, R2 ;  /* 0x0000001fff037819 */ /* 0x000fe20000011402 */
[----:B------:R-:W-:Y:S01]  /*14c00*/  IMAD.MOV.U32 R5, RZ, RZ, RZ ;  /* 0x000000ffff057224 */ /* 0x000fe200078e00ff */
[----:B--2---:R-:W-:Y:S01]  /*14c10*/  SHF.R.U32.HI R4, RZ, 0x10, R7 ;  /* 0x00000010ff047819 */ /* 0x004fe20000011607 */
[----:B------:R-:W-:Y:S01]  /*14c20*/  BSSY B0, `(.L_x_1297) ;  /* 0x0000029000007945 */ /* 0x000fe20003800000 */
[----:B------:R-:W-:Y:S01]  /*14c30*/  LEA.HI R3, R3, R2, RZ, 0x7 ;  /* 0x0000000203037211 */ /* 0x000fe200078f38ff */
[----:B01----:R-:W-:Y:S01]  /*14c40*/  IMAD.MOV.U32 R10, RZ, RZ, R5 ;  /* 0x000000ffff0a7224 */ /* 0x003fe200078e0005 */
[----:B------:R-:W-:Y:S02]  /*14c50*/  ISETP.NE.AND P0, PT, R4, RZ, PT ;  /* 0x000000ff0400720c */ /* 0x000fe40003f05270 */
[----:B------:R-:W-:Y:S02]  /*14c60*/  SHF.R.S32.HI R3, RZ, 0x7, R3 ;  /* 0x00000007ff037819 */ /* 0x000fe40000011403 */
[----:B------:R-:W-:-:S02]  /*14c70*/  LOP3.LUT R8, R7, 0xff, RZ, 0xc0, !PT ;  /* 0x000000ff07087812 */ /* 0x000fc400078ec0ff */
[----:B------:R-:W-:-:S04]  /*14c80*/  VIMNMX R9, RZ, R3, !PT ;  /* 0x00000003ff097248 */ /* 0x000fc80007fe0100 */
[----:B------:R-:W-:Y:S01]  /*14c90*/  ISETP.GT.AND P1, PT, R0, R9, PT ;  /* 0x000000090000720c */ /* 0x000fe20003f24270 */
[----:B------:R0:W-:Y:S02]  /*14ca0*/  STL [R1+0x34], R9 ;  /* 0x0000340901007387 */ /* 0x0001e40000100800 */
[----:B------:R-:W1:Y:S02]  /*14cb0*/  @!P0 LDC R4, c[0x0][0x9f0] ;  /* 0x00027c00ff048b82 */ /* 0x000e640000000800 */
[----:B------:R0:W-:Y:S04]  /*14cc0*/  STL [R1+0x38], R5 ;  /* 0x0000380501007387 */ /* 0x0001e80000100800 */
[----:B------:R0:W-:Y:S04]  /*14cd0*/  STL [R1+0x50], R8 ;  /* 0x0000500801007387 */ /* 0x0001e80000100800 */
[----:B------:R-:W-:Y:S05]  /*14ce0*/  @!P1 BRA `(.L_x_1298) ;  /* 0x0000000000709947 */ /* 0x000fea0003800000 */
[-C--:B01----:R-:W-:Y:S02]  /*14cf0*/  IABS R5, R4.reuse ;  /* 0x0000000400057213 */ /* 0x083fe40000000000 */
[----:B------:R-:W-:Y:S02]  /*14d00*/  IABS R7, R4 ;  /* 0x0000000400077213 */ /* 0x000fe40000000000 */
[----:B------:R-:W0:Y:S03]  /*14d10*/  I2F.RP R2, R5 ;  /* 0x0000000500027306 */ /* 0x000e260000209400 */
[----:B------:R-:W-:-:S05]  /*14d20*/  IMAD.MOV R7, RZ, RZ, -R7 ;  /* 0x000000ffff077224 */ /* 0x000fca00078e0a07 */
[----:B0-----:R-:W0:Y:S02]  /*14d30*/  MUFU.RCP R2, R2 ;  /* 0x0000000200027308 */ /* 0x001e240000001000 */
[----:B0-----:R-:W-:-:S06]  /*14d40*/  VIADD R2, R2, 0xffffffe ;  /* 0x0ffffffe02027836 */ /* 0x001fcc0000000000 */
[----:B------:R-:W0:Y:S02]  /*14d50*/  F2I.FTZ.U32.TRUNC.NTZ R3, R2 ;  /* 0x0000000200037305 */ /* 0x000e24000021f000 */
[----:B0-----:R-:W-:-:S04]  /*14d60*/  IMAD.MOV R2, RZ, RZ, -R3 ;  /* 0x000000ffff027224 */ /* 0x001fc800078e0a03 */
[----:B------:R-:W-:Y:S02]  /*14d70*/  IMAD R6, R2, R5, RZ ;  /* 0x0000000502067224 */ /* 0x000fe400078e02ff */
[----:B------:R-:W-:-:S04]  /*14d80*/  IMAD.MOV.U32 R2, RZ, RZ, RZ ;  /* 0x000000ffff027224 */ /* 0x000fc800078e00ff */
[----:B------:R-:W-:Y:S01]  /*14d90*/  IMAD.HI.U32 R6, R3, R6, R2 ;  /* 0x0000000603067227 */ /* 0x000fe200078e0002 */
[----:B------:R-:W-:-:S05]  /*14da0*/  IADD3 R3, R4, -0x1, R0 ;  /* 0xffffffff04037810 */ /* 0x000fca0007ffe000 */
[----:B------:R-:W-:-:S05]  /*14db0*/  IMAD.IADD R3, R3, 0x1, -R9 ;  /* 0x0000000103037824 */ /* 0x000fca00078e0a09 */
[----:B------:R-:W-:Y:S02]  /*14dc0*/  IABS R2, R3 ;  /* 0x0000000300027213 */ /* 0x000fe40000000000 */
[----:B------:R-:W-:-:S03]  /*14dd0*/  LOP3.LUT R3, R3, R4, RZ, 0x3c, !PT ;  /* 0x0000000403037212 */ /* 0x000fc600078e3cff */
        /* <DEDUP_REMOVED lines=13> */
.L_x_1298:
[----:B------:R-:W-:Y:S05]  /*14eb0*/  BSYNC B0 ;  /* 0x0000000000007941 */ /* 0x000fea0003800000 */
.L_x_1297:
[----:B------:R-:W-:Y:S01]  /*14ec0*/  IMAD.MOV.U32 R3, RZ, RZ, R10 ;  /* 0x000000ffff037224 */ /* 0x000fe200078e000a */
[----:B------:R-:W-:Y:S03]  /*14ed0*/  BSSY B7, `(.L_x_1299) ;  /* 0x00003cf000077945 */ /* 0x000fe60003800000 */
[----:B------:R-:W-:-:S05]  /*14ee0*/  IMAD R2, R8, R3, R9 ;  /* 0x0000000308027224 */ /* 0x000fca00078e0209 */
[----:B------:R-:W-:Y:S01]  /*14ef0*/  VIADDMNMX R0, R2, R3, R0, PT ;  /* 0x0000000302007246 */ /* 0x000fe20003800100 */
        /* <DEDUP_REMOVED lines=8> */
[----:B0-----:R-:W0:Y:S01]  /*14f80*/  S2R R5, SR_LANEID ;  /* 0x0000000000057919 */ /* 0x001e220000000000 */
[----:B------:R-:W-:Y:S01]  /*14f90*/  VOTEU.ANY UR4, UPT, PT ;  /* 0x0000000000047886 */ /* 0x000fe200038e0100 */
[----:B------:R-:W3:Y:S01]  /*14fa0*/  LDC.64 R2, c[0x0][0xc60] ;  /* 0x00031800ff027b82 */ /* 0x000ee20000000a00 */
[----:B------:R-:W0:Y:S02]  /*14fb0*/  FLO.U32 R0, UR4 ;  /* 0x0000000400007d00 */ /* 0x000e2400080e0000 */
[----:B0-----:R-:W-:-:S06]  /*14fc0*/  ISETP.EQ.U32.AND P0, PT, R0, R5, PT ;  /* 0x000000050000720c */ /* 0x001fcc0003f02070 */
[----:B------:R-:W3:Y:S07]  /*14fd0*/  POPC R5, UR4 ;  /* 0x0000000400057d09 */ /* 0x000eee0008000000 */
[----:B---3--:R-:W3:Y:S01]  /*14fe0*/  @P0 ATOMG.E.ADD.STRONG.GPU PT, R3, desc[UR52][R2.64], R5 ;  /* 0x00000005020309a8 */ /* 0x008ee200081ee1f4 */
[----:B-1----:R-:W0:Y:S02]  /*14ff0*/  S2R R4, SR_LTMASK ;  /* 0x0000000000047919 */ /* 0x002e240000003900 */
[----:B0-----:R-:W-:-:S04]  /*15000*/  LOP3.LUT R4, R4, UR4, RZ, 0xc0, !PT ;  /* 0x0000000404047c12 */ /* 0x001fc8000f8ec0ff */
[----:B------:R-:W0:Y:S01]  /*15010*/  POPC R7, R4 ;  /* 0x0000000400077309 */ /* 0x000e220000000000 */
[----:B---3--:R-:W0:Y:S02]  /*15020*/  SHFL.IDX PT, R0, R3, R0, 0x1f ;  /* 0x00001f0003007589 */ /* 0x008e2400000e0000 */
[----:B0-----:R-:W-:-:S05]  /*15030*/  IADD3 R0, R0, UR37, R7 ;  /* 0x0000002500007c10 */ /* 0x001fca000fffe007 */
[----:B------:R4:W-:Y:S01]  /*15040*/  STL [R1], R0 ;  /* 0x0000000001007387 */ /* 0x0009e20000100800 */
[----:B------:R-:W-:Y:S05]  /*15050*/  BRA `(.L_x_1301) ;  /* 0x0000003800d87947 */ /* 0x000fea0003800000 */
.L_x_1300:
        /* <DEDUP_REMOVED lines=8> */
[----:B-1----:R-:W-:Y:S02]  /*150e0*/  IMAD.U32 R4, RZ, RZ, UR6 ;  /* 0x00000006ff047e24 */ /* 0x002fe4000f8e00ff */
[----:B------:R-:W1:Y:S01]  /*150f0*/  LDC.64 R2, c[0x4][R2] ;  /* 0x0100000002027b82 */ /* 0x000e620000000a00 */
[----:B0-----:R-:W-:Y:S02]  /*15100*/  IMAD.U32 R5, RZ, RZ, UR7 ;  /* 0x00000007ff057e24 */ /* 0x001fe4000f8e00ff */
[----:B------:R-:W-:Y:S02]  /*15110*/  IMAD.U32 R6, RZ, RZ, UR8 ;  /* 0x00000008ff067e24 */ /* 0x000fe4000f8e00ff */
[----:B------:R-:W-:-:S02]  /*15120*/  IMAD.U32 R7, RZ, RZ, UR9 ;  /* 0x00000009ff077e24 */ /* 0x000fc4000f8e00ff */
[----:B--2---:R-:W-:Y:S02]  /*15130*/  IMAD.U32 R10, RZ, RZ, UR4 ;  /* 0x00000004ff0a7e24 */ /* 0x004fe4000f8e00ff */
[----:B------:R-:W-:Y:S02]  /*15140*/  IMAD.U32 R11, RZ, RZ, UR5 ;  /* 0x00000005ff0b7e24 */ /* 0x000fe4000f8e00ff */
[----:B------:R-:W-:Y:S02]  /*15150*/  IMAD.MOV.U32 R8, RZ, RZ, 0x70 ;  /* 0x00000070ff087424 */ /* 0x000fe400078e00ff */
[----:B------:R-:W-:Y:S02]  /*15160*/  IMAD.MOV.U32 R12, RZ, RZ, 0x1 ;  /* 0x00000001ff0c7424 */ /* 0x000fe400078e00ff */
[----:B------:R-:W-:-:S07]  /*15170*/  IMAD.MOV.U32 R13, RZ, RZ, RZ ;  /* 0x000000ffff0d7224 */ /* 0x000fce00078e00ff */
[----:B------:R-:W-:-:S07]  /*15180*/  LEPC R20, `(.L_x_1303) ;  /* 0x000000001014794e */ /* 0x000fce0000000000 */
[----:B-1----:R-:W-:Y:S05]  /*15190*/  CALL.ABS.NOINC R2 ;  /* 0x0000000002007343 */ /* 0x002fea0003c00000 */
.L_x_1303:
[----:B------:R-:W-:Y:S05]  /*151a0*/  BSYNC B6 ;  /* 0x0000000000067941 */ /* 0x000fea0003800000 */
.L_x_1302:
        /* <DEDUP_REMOVED lines=9> */
[----:B-1----:R-:W-:Y:S02]  /*15240*/  IMAD.U32 R4, RZ, RZ, UR6 ;  /* 0x00000006ff047e24 */ /* 0x002fe4000f8e00ff */
[----:B0-----:R-:W-:Y:S02]  /*15250*/  IMAD.U32 R5, RZ, RZ, UR7 ;  /* 0x00000007ff057e24 */ /* 0x001fe4000f8e00ff */
[----:B------:R-:W-:Y:S02]  /*15260*/  IMAD.U32 R6, RZ, RZ, UR8 ;  /* 0x00000008ff067e24 */ /* 0x000fe4000f8e00ff */
[----:B------:R-:W-:-:S02]  /*15270*/  IMAD.U32 R7, RZ, RZ, UR9 ;  /* 0x00000009ff077e24 */ /* 0x000fc4000f8e00ff */
[----:B--2---:R-:W-:Y:S02]  /*15280*/  IMAD.U32 R10, RZ, RZ, UR4 ;  /* 0x00000004ff0a7e24 */ /* 0x004fe4000f8e00ff */
[----:B------:R-:W-:Y:S02]  /*15290*/  IMAD.U32 R11, RZ, RZ, UR5 ;  /* 0x00000005ff0b7e24 */ /* 0x000fe4000f8e00ff */
[----:B------:R-:W-:Y:S02]  /*152a0*/  IMAD.MOV.U32 R8, RZ, RZ, 0x70 ;  /* 0x00000070ff087424 */ /* 0x000fe400078e00ff */
[----:B------:R-:W-:Y:S02]  /*152b0*/  IMAD.MOV.U32 R12, RZ, RZ, 0x1 ;  /* 0x00000001ff0c7424 */ /* 0x000fe400078e00ff */
[----:B---3--:R-:W-:-:S07]  /*152c0*/  IMAD.MOV.U32 R13, RZ, RZ, RZ ;  /* 0x000000ffff0d7224 */ /* 0x008fce00078e00ff */
[----:B------:R-:W-:-:S07]  /*152d0*/  LEPC R20, `(.L_x_1306) ;  /* 0x000000001014794e */ /* 0x000fce0000000000 */
[----:B----4-:R-:W-:Y:S05]  /*152e0*/  CALL.ABS.NOINC R2 ;  /* 0x0000000002007343 */ /* 0x010fea0003c00000 */
.L_x_1306:
        /* <DEDUP_REMOVED lines=15> */
.L_x_1305:
[----:B------:R-:W-:Y:S05]  /*153e0*/  BSYNC B6 ;  /* 0x0000000000067941 */ /* 0x000fea0003800000 */
.L_x_1304:
[----:B------:R-:W3:Y:S01]  /*153f0*/  LDL R0, [R1+0xc] ;  /* 0x00000c0001007983 */ /* 0x000ee20000100800 */
[----:B------:R-:W-:Y:S02]  /*15400*/  ULDC.64 UR4, c[0x0][0x9f8] ;  /* 0x00027e0000047ab9 */ /* 0x000fe40000000a00 */
[----:B------:R-:W-:Y:S01]  /*15410*/  ISETP.NE.U32.AND P0, PT, RZ, UR4, PT ;  /* 0x00000004ff007c0c */ /* 0x000fe2000bf05070 */
[----:B------:R-:W4:Y:S03]  /*15420*/  LDL R17, [R1+0x30] ;  /* 0x0000300001117983 */ /* 0x000f260000100800 */
[----:B------:R-:W-:Y:S01]  /*15430*/  ISETP.NE.AND.EX P0, PT, RZ, UR5, PT, P0 ;  /* 0x00000005ff007c0c */ /* 0x000fe2000bf05300 */
[----:B------:R-:W-:-:S12]  /*15440*/  ULDC.64 UR4, c[0x0][0xa08] ;  /* 0x0002820000047ab9 */ /* 0x000fd80000000a00 */
[----:B------:R-:W5:Y:S01]  /*15450*/  @P0 LDC.64 R2, c[0x0][0x9f8] ;  /* 0x00027e00ff020b82 */ /* 0x000f620000000a00 */
[----:B---3--:R-:W-:Y:S02]  /*15460*/  IMAD.MOV.U32 R7, RZ, RZ, R0 ;  /* 0x000000ffff077224 */ /* 0x008fe400078e0000 */
[----:B-----5:R-:W-:-:S05]  /*15470*/  @P0 IMAD.WIDE R2, R0, 0x4, R2 ;  /* 0x0000000400020825 */ /* 0x020fca00078e0202 */
[----:B------:R3:W0:Y:S01]  /*15480*/  @P0 LDG.E R7, desc[UR52][R2.64] ;  /* 0x0000003402070981 */ /* 0x000622000c1e1900 */
[----:B----4-:R-:W-:Y:S01]  /*15490*/  VIADD R0, R17, 0xffffffff ;  /* 0xffffffff11007836 */ /* 0x010fe20000000000 */
[----:B---3--:R-:W3:Y:S02]  /*154a0*/  LDC.64 R2, c[0x0][0x418] ;  /* 0x00010600ff027b82 */ /* 0x008ee40000000a00 */
[----:B---3--:R-:W-:Y:S01]  /*154b0*/  LOP3.LUT P0, RZ, R2, UR4, RZ, 0xfc, !PT ;  /* 0x0000000402ff7c12 */ /* 0x008fe2000f80fcff */
[----:B------:R-:W-:-:S03]  /*154c0*/  UMOV UR4, 0xffffffff ;  /* 0xffffffff00047882 */ /* 0x000fc60000000000 */
[----:B------:R-:W-:Y:S02]  /*154d0*/  LOP3.LUT P0, RZ, R3, UR5, RZ, 0xfc, P0 ;  /* 0x0000000503ff7c12 */ /* 0x000fe4000800fcff */
[----:B0-----:R-:W-:Y:S01]  /*154e0*/  SHF.R.S32.HI R8, RZ, 0x1f, R7 ;  /* 0x0000001fff087819 */ /* 0x001fe20000011407 */
[----:B------:R0:W-:Y:S01]  /*154f0*/  STL [R1+0x8], R7 ;  /* 0x0000080701007387 */ /* 0x0001e20000100800 */
[----:B------:R-:W-:-:S03]  /*15500*/  SEL R17, R7, RZ, !P0 ;  /* 0x000000ff07117207 */ /* 0x000fc60004000000 */
[----:B------:R0:W-:Y:S01]  /*15510*/  STL [R1+0x1c], R8 ;  /* 0x00001c0801007387 */ /* 0x0001e20000100800 */
[----:B------:R-:W-:Y:S05]  /*15520*/  BRA.DIV UR4, `(.L_x_1307) ;  /* 0x0000004e04e07947 */ /* 0x000fea000b800000 */
[----:B-1----:R-:W1:Y:S02]  /*15530*/  S2R R4, SR_TID.X ;  /* 0x0000000000047919 */ /* 0x002e640000002100 */
[----:B-1----:R-:W-:-:S04]  /*15540*/  SHF.R.U32.HI R4, RZ, 0x5, R4 ;  /* 0x00000005ff047819 */ /* 0x002fc80000011604 */
[----:B------:R-:W-:-:S05]  /*15550*/  LOP3.LUT R4, R4, 0x3, RZ, 0xc0, !PT ;  /* 0x0000000304047812 */ /* 0x000fca00078ec0ff */
[----:B------:R1:W3:Y:S02]  /*15560*/  SHFL.IDX PT, R14, R4, RZ, 0x1f ;  /* 0x00001fff040e7589 */ /* 0x0002e400000e0000 */
.L_x_1410:
[----:B-1----:R-:W4:Y:S01]  /*15570*/  LDL.LU R4, [R1+0x18] ;  /* 0x0000180001047983 */ /* 0x002f220000300800 */
[----:B------:R-:W-:Y:S02]  /*15580*/  PLOP3.LUT P1, PT, PT, PT, PT, 0x8, 0x0 ;  /* 0x000000000000781c */ /* 0x000fe40003f2e170 */
[----:B---3--:R-:W-:Y:S01]  /*15590*/  ISETP.NE.AND P0, PT, R14, RZ, PT ;  /* 0x000000ff0e00720c */ /* 0x008fe20003f05270 */
[----:B------:R1:W-:Y:S01]  /*155a0*/  STL [R1+0x4], R0 ;  /* 0x0000040001007387 */ /* 0x0003e20000100800 */
[----:B----4-:R-:W-:-:S09]  /*155b0*/  LOP3.LUT R4, R4, 0xfffffffe, RZ, 0xc0, !PT ;  /* 0xfffffffe04047812 */ /* 0x010fd200078ec0ff */
[----:B------:R-:W-:-:S05]  /*155c0*/  @P1 LOP3.LUT R4, R4, 0x1, RZ, 0xfc, !PT ;  /* 0x0000000104041812 */ /* 0x000fca00078efcff */
[----:B------:R1:W-:Y:S01]  /*155d0*/  STL [R1+0x18], R4 ;  /* 0x0000180401007387 */ /* 0x0003e20000100800 */
[----:B------:R-:W-:Y:S05]  /*155e0*/  @P0 BRA `(.L_x_1308) ;  /* 0x0000000400200947 */ /* 0x000fea0003800000 */
[----:B------:R-:W-:-:S03]  /*155f0*/  UMOV UR4, 0xffffffff ;  /* 0xffffffff00047882 */ /* 0x000fc60000000000 */
[----:B------:R-:W-:Y:S05]  /*15600*/  BRA.DIV UR4, `(.L_x_1309) ;  /* 0x0000004e04dc7947 */ /* 0x000fea000b800000 */
[----:B------:R-:W-:-:S13]  /*15610*/  ELECT P6, URZ, PT ;  /* 0x00000000003f782f */ /* 0x000fda00038c0000 */
.L_x_1413:
[----:B------:R-:W-:Y:S05]  /*15620*/  @!P6 BRA `(.L_x_1308) ;  /* 0x000000040010e947 */ /* 0x000fea0003800000 */
[----:B------:R-:W-:-:S04]  /*15630*/  ISETP.NE.U32.AND P0, PT, R2, RZ, PT ;  /* 0x000000ff0200720c */ /* 0x000fc80003f05070 */
[----:B------:R-:W-:-:S13]  /*15640*/  ISETP.NE.AND.EX P0, PT, R3, RZ, PT, P0 ;  /* 0x000000ff0300720c */ /* 0x000fda0003f05300 */
[----:B------:R-:W-:Y:S05]  /*15650*/  @!P0 BRA `(.L_x_1310) ;  /* 0x0000000000508947 */ /* 0x000fea0003800000 */
[----:B------:R-:W3:Y:S01]  /*15660*/  LDC R6, c[0x0][0x43c] ;  /* 0x00010f00ff067b82 */ /* 0x000ee20000000800 */
[----:B------:R-:W-:Y:S01]  /*15670*/  IMAD.MOV.U32 R9, RZ, RZ, R0 ;  /* 0x000000ffff097224 */ /* 0x000fe200078e0000 */
[----:B------:R-:W-:-:S03]  /*15680*/  ULDC.64 UR4, c[0x0][0x428] ;  /* 0x00010a0000047ab9 */ /* 0x000fc60000000a00 */
[----:B-1----:R-:W-:Y:S01]  /*15690*/  IMAD.MOV.U32 R0, RZ, RZ, R9 ;  /* 0x000000ffff007224 */ /* 0x002fe200078e0009 */
[----:B---3--:R-:W-:-:S13]  /*156a0*/  ISETP.NE.AND P0, PT, R6, 0x1, PT ;  /* 0x000000010600780c */ /* 0x008fda0003f05270 */
        /* <DEDUP_REMOVED lines=15> */
.L_x_1310:
[----:B---3--:R-:W3:Y:S01]  /*157a0*/  LDL R2, [R1+0x10] ;  /* 0x0000100001027983 */ /* 0x008ee20000100800 */
[----:B-1----:R-:W-:Y:S01]  /*157b0*/  IMAD R0, R19, 0x8, R18 ;  /* 0x0000000813007824 */ /* 0x002fe200078e0212 */
[----:B---3--:R-:W-:-:S04]  /*157c0*/  SHF.L.U32 R2, R2, 0x1f, RZ ;  /* 0x0000001f02027819 */ /* 0x008fc800000006ff */
[----:B------:R-:W1:Y:S02]  /*157d0*/  SYNCS.PHASECHK.TRANS64.TRYWAIT P0, [R0+URZ+0x28840], R2 ;  /* 0x02884002000075a7 */ /* 0x000e64000800017f */
[----:B-1----:R-:W-:Y:S05]  /*157e0*/  @!P0 BRA `(.L_x_1311) ;  /* 0x0000004c00848947 */ /* 0x002fea0003800000 */
.L_x_1414:
[----:B------:R-:W3:Y:S02]  /*157f0*/  S2R R3, SR_TID.X ;  /* 0x0000000000037919 */ /* 0x000ee40000002100 */
[----:B---3--:R-:W-:-:S04]  /*15800*/  LOP3.LUT R3, R3, 0x7f, RZ, 0xc0, !PT ;  /* 0x0000007f03037812 */ /* 0x008fc800078ec0ff */
[----:B------:R-:W-:-:S13]  /*15810*/  ISETP.NE.AND P0, PT, R3, RZ, PT ;  /* 0x000000ff0300720c */ /* 0x000fda0003f05270 */
        /* <DEDUP_REMOVED lines=8> */
.L_x_1312:
[----:B------:R-:W3:Y:S04]  /*158a0*/  LDL R4, [R1+0x4] ;  /* 0x0000040001047983 */ /* 0x000ee80000100800 */
[----:B------:R-:W4:Y:S04]  /*158b0*/  LDL R3, [R1+0x14] ;  /* 0x0000140001037983 */ /* 0x000f280000100800 */
[----:B-1----:R-:W2:Y:S01]  /*158c0*/  LDL.LU R2, [R1+0x18] ;  /* 0x0000180001027983 */ /* 0x002ea20000300800 */
        /* <DEDUP_REMOVED lines=14> */
[----:B---3--:R-:W-:Y:S02]  /*159b0*/  R2UR UR11, R4 ;  /* 0x00000000040b72ca */ /* 0x008fe400000e0000 */
[----:B----4-:R-:W-:Y:S02]  /*159c0*/  R2UR UR5, R3 ;  /* 0x00000000030572ca */ /* 0x010fe400000e0000 */
[----:B--2---:R-:W-:-:S04]  /*159d0*/  LOP3.LUT R2, R2, 0xfffffffe, RZ, 0xc0, !PT ;  /* 0xfffffffe02027812 */ /* 0x004fc800078ec0ff */
[----:B------:R-:W-:-:S07]  /*159e0*/  @P0 LOP3.LUT R2, R2, 0x1, RZ, 0xfc, !PT ;  /* 0x0000000102020812 */ /* 0x000fce00078efcff */
[----:B------:R-:W-:Y:S01]  /*159f0*/  ULEA UR11, UR11, UR5, 0x7 ;  /* 0x000000050b0b7291 */ /* 0x000fe2000f8e383f */
[----:B------:R3:W-:Y:S01]  /*15a00*/  STL [R1+0x18], R2 ;  /* 0x0000180201007387 */ /* 0x0007e20000100800 */
[----:B------:R-:W-:-:S09]  /*15a10*/  UIADD3.X UR5, URZ, UR39, URZ, UP0, !UPT ;  /* 0x000000273f057290 */ /* 0x000fd200087fe43f */
[----:B------:R1:W-:Y:S02]  /*15a20*/  UTMALDG.4D [UR8], [UR4], desc[UR6] ;  /* 0x00000608040075b4 */ /* 0x0003e40008019000 */
[----:B-1----:R-:W-:Y:S01]  /*15a30*/  UMOV UR8, UR14 ;  /* 0x0000000e00087c82 */ /* 0x002fe20008000000 */
[----:B------:R-:W-:Y:S02]  /*15a40*/  UMOV UR10, UR15 ;  /* 0x0000000f000a7c82 */ /* 0x000fe40008000000 */
[----:B------:R3:W-:Y:S02]  /*15a50*/  UTMALDG.4D [UR8], [UR4], desc[UR6] ;  /* 0x00000608040075b4 */ /* 0x0007e40008019000 */
[----:B---3--:R-:W-:Y:S01]  /*15a60*/  NOP ;  /* 0x0000000000007918 */ /* 0x008fe20000000000 */
.L_x_1308:
[----:B------:R-:W1:Y:S01]  /*15a70*/  LDL.LU R3, [R1+0x3c] ;  /* 0x00003c0001037983 */ /* 0x000e620000300800 */
[----:B------:R-:W-:Y:S05]  /*15a80*/  WARPSYNC.ALL ;  /* 0x0000000000007948 */ /* 0x000fea0003800000 */
[----:B------:R-:W-:Y:S01]  /*15a90*/  ULDC.64 UR4, c[0x0][0x298] ;  /* 0x0000a60000047ab9 */ /* 0x000fe20000000a00 */
[----:B------:R-:W-:Y:S01]  /*15aa0*/  BSSY B6, `(.L_x_1313) ;  /* 0x000001c000067945 */ /* 0x000fe20003800000 */
[----:B------:R-:W-:Y:S01]  /*15ab0*/  BAR.SYNC.DEFER_BLOCKING 0x8, 0x180 ;  /* 0x0206000000007b1d */ /* 0x000fe20000010000 */
[----:B-1----:R-:W-:Y:S01]  /*15ac0*/  SHF.R.S32.HI R0, RZ, 0x1f, R3 ;  /* 0x0000001fff007819 */ /* 0x002fe20000011403 */
[----:B------:R-:W-:-:S04]  /*15ad0*/  IMAD.WIDE.U32 R4, R3, UR4, RZ ;  /* 0x0000000403047c25 */ /* 0x000fc8000f8e00ff */
[----:B------:R-:W-:Y:S01]  /*15ae0*/  IMAD R2, R0, UR4, RZ ;  /* 0x0000000400027c24 */ /* 0x000fe2000f8e02ff */
[----:B------:R1:W-:Y:S01]  /*15af0*/  STL.64 [R1+0x48], R4 ;  /* 0x0000480401007387 */ /* 0x0003e20000100a00 */
[----:B------:R-:W-:Y:S02]  /*15b00*/  VIADD R0, R18, 0x10400 ;  /* 0x0001040012007836 */ /* 0x000fe40000000000 */
[----:B------:R-:W-:-:S03]  /*15b10*/  IMAD R2, R3, UR5, R2 ;  /* 0x0000000503027c24 */ /* 0x000fc6000f8e0202 */
[----:B------:R-:W-:Y:S01]  /*15b20*/  LOP3.LUT P0, RZ, R0, 0x3ff, RZ, 0xc0, !PT ;  /* 0x000003ff00ff7812 */ /* 0x000fe2000780c0ff */
[----:B------:R-:W-:-:S05]  /*15b30*/  IMAD.IADD R0, R5, 0x1, R2 ;  /* 0x0000000105007824 */ /* 0x000fca00078e0202 */
[----:B------:R1:W-:Y:S07]  /*15b40*/  STL [R1+0x3c], R0 ;  /* 0x00003c0001007387 */ /* 0x0003ee0000100800 */
[----:B------:R-:W-:Y:S05]  /*15b50*/  @!P0 BRA `(.L_x_1314) ;  /* 0x0000000000408947 */ /* 0x000fea0003800000 */
[----:B------:R-:W-:Y:S01]  /*15b60*/  MOV R2, 0x0 ;  /* 0x0000000000027802 */ /* 0x000fe20000000f00 */
[----:B------:R-:W-:Y:S01]  /*15b70*/  ULDC.64 UR4, c[0x4][0xa0] ;  /* 0x0100280000047ab9 */ /* 0x000fe20000000a00 */
[----:B------:R-:W-:Y:S01]  /*15b80*/  ULDC.64 UR6, c[0x4][0xa8] ;  /* 0x01002a0000067ab9 */ /* 0x000fe20000000a00 */
[----:B------:R-:W-:Y:S01]  /*15b90*/  ULDC.64 UR8, c[0x4][0x20] ;  /* 0x0100080000087ab9 */ /* 0x000fe20000000a00 */
[----:B-1----:R-:W-:Y:S02]  /*15ba0*/  IMAD.U32 R4, RZ, RZ, UR4 ;  /* 0x00000004ff047e24 */ /* 0x002fe4000f8e00ff */
[----:B------:R-:W1:Y:S01]  /*15bb0*/  LDC.64 R2, c[0x4][R2] ;  /* 0x0100000002027b82 */ /* 0x000e620000000a00 */
[----:B------:R-:W-:Y:S02]  /*15bc0*/  IMAD.U32 R5, RZ, RZ, UR5 ;  /* 0x00000005ff057e24 */ /* 0x000fe4000f8e00ff */
[----:B------:R-:W-:Y:S02]  /*15bd0*/  IMAD.U32 R6, RZ, RZ, UR6 ;  /* 0x00000006ff067e24 */ /* 0x000fe4000f8e00ff */
[----:B0-----:R-:W-:-:S02]  /*15be0*/  IMAD.U32 R7, RZ, RZ, UR7 ;  /* 0x00000007ff077e24 */ /* 0x001fc4000f8e00ff */
[----:B--2---:R-:W-:Y:S02]  /*15bf0*/  IMAD.U32 R10, RZ, RZ, UR8 ;  /* 0x00000008ff0a7e24 */ /* 0x004fe4000f8e00ff */
[----:B------:R-:W-:Y:S02]  /*15c00*/  IMAD.U32 R11, RZ, RZ, UR9 ;  /* 0x00000009ff0b7e24 */ /* 0x000fe4000f8e00ff */
[----:B------:R-:W-:Y:S02]  /*15c10*/  IMAD.MOV.U32 R8, RZ, RZ, 0x70 ;  /* 0x00000070ff087424 */ /* 0x000fe400078e00ff */
[----:B------:R-:W-:Y:S02]  /*15c20*/  IMAD.MOV.U32 R12, RZ, RZ, 0x1 ;  /* 0x00000001ff0c7424 */ /* 0x000fe400078e00ff */
[----:B------:R-:W-:-:S07]  /*15c30*/  IMAD.MOV.U32 R13, RZ, RZ, RZ ;  /* 0x000000ffff0d7224 */ /* 0x000fce00078e00ff */
[----:B------:R-:W-:-:S07]  /*15c40*/  LEPC R20, `(.L_x_1314) ;  /* 0x000000001014794e */ /* 0x000fce0000000000 */
[----:B-1----:R-:W-:Y:S05]  /*15c50*/  CALL.ABS.NOINC R2 ;  /* 0x0000000002007343 */ /* 0x002fea0003c00000 */
.L_x_1314:
[----:B------:R-:W-:Y:S05]  /*15c60*/  BSYNC B6 ;  /* 0x0000000000067941 */ /* 0x000fea0003800000 */
.L_x_1313:
[----:B-1----:R-:W3:Y:S01]  /*15c70*/  LDL.LU R0, [R1+0x3c] ;  /* 0x00003c0001007983 */ /* 0x002ee20000300800 */
[----:B------:R-:W-:Y:S01]  /*15c80*/  ULDC.64 UR6, c[0x0][0xa00] ;  /* 0x0002800000067ab9 */ /* 0x000fe20000000a00 */
[----:B0-----:R-:W0:Y:S01]  /*15c90*/  LDC R7, c[0x0][0x448] ;  /* 0x00011200ff077b82 */ /* 0x001e220000000800 */
[----:B------:R-:W-:Y:S01]  /*15ca0*/  ULDC.64 UR4, c[0x0][0x2d8] ;  /* 0x0000b60000047ab9 */ /* 0x000fe20000000a00 */
[----:B------:R-:W3:Y:S04]  /*15cb0*/  LDL.LU.64 R2, [R1+0x48] ;  /* 0x0000480001027983 */ /* 0x000ee80000300a00 */
[----:B------:R-:W4:Y:S04]  /*15cc0*/  LDL R5, [R1+0xc] ;  /* 0x00000c0001057983 */ /* 0x000f280000100800 */
[----:B------:R-:W2:Y:S01]  /*15cd0*/  LDL R8, [R1+0x28] ;  /* 0x0000280001087983 */ /* 0x000ea20000100800 */
[----:B------:R-:W-:-:S04]  /*15ce0*/  ISETP.NE.U32.AND P0, PT, RZ, UR6, PT ;  /* 0x00000006ff007c0c */ /* 0x000fc8000bf05070 */
[----:B------:R-:W-:Y:S01]  /*15cf0*/  ISETP.NE.AND.EX P0, PT, RZ, UR7, PT, P0 ;  /* 0x00000007ff007c0c */ /* 0x000fe2000bf05300 */
[----:B------:R-:W1:Y:S01]  /*15d00*/  S2R R9, SR_TID.X ;  /* 0x0000000000097919 */ /* 0x000e620000002100 */
[----:B------:R-:W-:Y:S01]  /*15d10*/  ULDC.64 UR6, c[0x0][0x280] ;  /* 0x0000a00000067ab9 */ /* 0x000fe20000000a00 */
[----:B-1----:R-:W-:Y:S02]  /*15d20*/  IMAD.SHL.U32 R9, R9, 0x10, RZ ;  /* 0x0000001009097824 */ /* 0x002fe400078e00ff */
[----:B---3--:R-:W-:Y:S01]  /*15d30*/  IMAD.MOV.U32 R3, RZ, RZ, R0 ;  /* 0x000000ffff037224 */ /* 0x008fe200078e0000 */
[----:B----4-:R-:W-:-:S04]  /*15d40*/  SHF.R.S32.HI R0, RZ, 0x1f, R5 ;  /* 0x0000001fff007819 */ /* 0x010fc80000011405 */
[----:B------:R-:W-:Y:S02]  /*15d50*/  SEL R4, R0, RZ, !P0 ;  /* 0x000000ff00047207 */ /* 0x000fe40004000000 */
[----:B------:R-:W-:Y:S02]  /*15d60*/  SEL R0, R5, RZ, !P0 ;  /* 0x000000ff05007207 */ /* 0x000fe40004000000 */
[----:B------:R-:W1:Y:S01]  /*15d70*/  S2R R5, SR_TID.X ;  /* 0x0000000000057919 */ /* 0x000e620000002100 */
[----:B0-----:R-:W-:Y:S01]  /*15d80*/  ISETP.NE.AND P0, PT, R7, 0x1, PT ;  /* 0x000000010700780c */ /* 0x001fe20003f05270 */
[----:B------:R-:W-:-:S04]  /*15d90*/  IMAD.WIDE.U32 R2, R16, UR4, R2 ;  /* 0x0000000410027c25 */ /* 0x000fc8000f8e0002 */
[----:B------:R-:W-:Y:S01]  /*15da0*/  IMAD R3, R16, UR5, R3 ;  /* 0x0000000510037c24 */ /* 0x000fe2000f8e0203 */
[----:B------:R-:W-:Y:S02]  /*15db0*/  ULDC.64 UR4, c[0x0][0x2e0] ;  /* 0x0000b80000047ab9 */ /* 0x000fe40000000a00 */
[----:B------:R-:W-:-:S05]  /*15dc0*/  IMAD R4, R4, UR4, RZ ;  /* 0x0000000404047c24 */ /* 0x000fca000f8e02ff */
[----:B------:R-:W0:Y:S01]  /*15dd0*/  @P0 LDC R6, c[0x0][0x450] ;  /* 0x00011400ff060b82 */ /* 0x000e220000000800 */
[----:B-1----:R-:W-:-:S04]  /*15de0*/  LOP3.LUT R5, R5, 0x7f, RZ, 0xc0, !PT ;  /* 0x0000007f05057812 */ /* 0x002fc800078ec0ff */
[----:B------:R-:W-:-:S04]  /*15df0*/  SHF.R.U32.HI R5, RZ, 0x3, R5 ;  /* 0x00000003ff057819 */ /* 0x000fc80000011605 */
[----:B------:R-:W-:Y:S02]  /*15e00*/  LOP3.LUT R9, R5, 0x70, R9, 0xf8, !PT ;  /* 0x0000007005097812 */ /* 0x000fe400078ef809 */
[----:B------:R-:W1:Y:S01]  /*15e10*/  @P0 LDC R5, c[0x0][0x44c] ;  /* 0x00011300ff050b82 */ /* 0x000e620000000800 */
[----:B------:R-:W-:-:S04]  /*15e20*/  IMAD.WIDE.U32 R2, R0, UR4, R2 ;  /* 0x0000000400027c25 */ /* 0x000fc8000f8e0002 */
[----:B------:R-:W-:Y:S01]  /*15e30*/  IMAD R0, R0, UR5, R4 ;  /* 0x0000000500007c24 */ /* 0x000fe2000f8e0204 */
[----:B------:R-:W-:Y:S01]  /*15e40*/  ULDC.64 UR4, c[0x0][0x2d0] ;  /* 0x0000b40000047ab9 */ /* 0x000fe20000000a00 */
[----:B--2---:R-:W-:Y:S02]  /*15e50*/  IMAD.IADD R4, R9, 0x1, R8 ;  /* 0x0000000109047824 */ /* 0x004fe400078e0208 */
[----:B------:R-:W2:Y:S01]  /*15e60*/  S2R R9, SR_TID.X ;  /* 0x0000000000097919 */ /* 0x000ea20000002100 */
[----:B------:R-:W-:Y:S02]  /*15e70*/  IMAD.IADD R3, R3, 0x1, R0 ;  /* 0x0000000103037824 */ /* 0x000fe400078e0200 */
[----:B------:R-:W-:Y:S02]  /*15e80*/  IMAD.MOV.U32 R0, RZ, RZ, R4 ;  /* 0x000000ffff007224 */ /* 0x000fe400078e0004 */
[----:B-1----:R-:W-:-:S05]  /*15e90*/  @P0 IMAD.HI.U32 R5, R4, R5, RZ ;  /* 0x0000000504050227 */ /* 0x002fca00078e00ff */
[----:B0-----:R-:W-:-:S05]  /*15ea0*/  @P0 SHF.R.U32.HI R0, RZ, R6, R5 ;  /* 0x00000006ff000219 */ /* 0x001fca0000011605 */
[----:B------:R-:W-:-:S04]  /*15eb0*/  IMAD.MOV R5, RZ, RZ, -R0 ;  /* 0x000000ffff057224 */ /* 0x000fc800078e0a00 */
[----:B------:R-:W-:Y:S01]  /*15ec0*/  IMAD R4, R7, R5, R4 ;  /* 0x0000000507047224 */ /* 0x000fe200078e0204 */
[----:B------:R-:W-:Y:S01]  /*15ed0*/  SHF.R.S32.HI R5, RZ, 0x1f, R0 ;  /* 0x0000001fff057819 */ /* 0x000fe20000011400 */
[----:B------:R-:W-:-:S04]  /*15ee0*/  IMAD.WIDE.U32 R2, R0, UR4, R2 ;  /* 0x0000000400027c25 */ /* 0x000fc8000f8e0002 */
[----:B------:R-:W-:Y:S02]  /*15ef0*/  IMAD R5, R5, UR4, RZ ;  /* 0x0000000405057c24 */ /* 0x000fe4000f8e02ff */
[----:B--2---:R-:W-:Y:S02]  /*15f00*/  IMAD.SHL.U32 R9, R9, 0x8, RZ ;  /* 0x0000000809097824 */ /* 0x004fe400078e00ff */
[----:B------:R-:W-:Y:S01]  /*15f10*/  IMAD R0, R0, UR5, R5 ;  /* 0x0000000500007c24 */ /* 0x000fe2000f8e0205 */
[----:B------:R-:W-:Y:S02]  /*15f20*/  ULDC.64 UR4, c[0x0][0x2c8] ;  /* 0x0000b20000047ab9 */ /* 0x000fe40000000a00 */
[----:B------:R-:W-:Y:S01]  /*15f30*/  LOP3.LUT R9, R9, 0x38, RZ, 0xc0, !PT ;  /* 0x0000003809097812 */ /* 0x000fe200078ec0ff */
[----:B------:R-:W-:Y:S01]  /*15f40*/  IMAD.IADD R3, R3, 0x1, R0 ;  /* 0x0000000103037824 */ /* 0x000fe200078e0200 */
[----:B------:R-:W-:Y:S02]  /*15f50*/  SHF.R.S32.HI R0, RZ, 0x1f, R4 ;  /* 0x0000001fff007819 */ /* 0x000fe40000011404 */
[----:B------:R-:W-:Y:S01]  /*15f60*/  LOP3.LUT R9, R9, 0x40, RZ, 0xfc, !PT ;  /* 0x0000004009097812 */ /* 0x000fe200078efcff */
        /* <DEDUP_REMOVED lines=15> */
[----:B------:R-:W0:Y:S01]  /*16060*/  S2R R6, SR_TID.X ;  /* 0x0000000000067919 */ /* 0x000e220000002100 */
[----:B------:R-:W2:Y:S01]  /*16070*/  LDL.LU R11, [R1+0x28] ;  /* 0x00002800010b7983 */ /* 0x000ea20000300800 */
[----:B0-----:R-:W-:-:S04]  /*16080*/  LOP3.LUT R6, R6, 0x7f, RZ, 0xc0, !PT ;  /* 0x0000007f06067812 */ /* 0x001fc800078ec0ff */
[----:B------:R-:W-:Y:S02]  /*16090*/  SHF.R.U32.HI R8, RZ, 0x3, R6 ;  /* 0x00000003ff087819 */ /* 0x000fe40000011606 */
[----:B------:R-:W3:Y:S03]  /*160a0*/  LDL.LU R6, [R1+0x2c] ;  /* 0x00002c0001067983 */ /* 0x000ee60000300800 */
[----:B--2---:R-:W-:-:S04]  /*160b0*/  IMAD.IADD R0, R8, 0x1, R11 ;  /* 0x0000000108007824 */ /* 0x004fc800078e020b */
[----:B------:R-:W-:Y:S02]  /*160c0*/  VIADD R5, R0, 0x10 ;  /* 0x0000001000057836 */ /* 0x000fe40000000000 */
[----:B---3--:R-:W-:Y:S02]  /*160d0*/  IMAD R2, R6, R7, RZ ;  /* 0x0000000706027224 */ /* 0x008fe400078e02ff */
[----:B------:R-:W0:Y:S04]  /*160e0*/  SHFL.IDX PT, R7, R4, RZ, 0x181f ;  /* 0x00181fff04077589 */ /* 0x000e2800000e0000 */
[----:B------:R-:W1:Y:S01]  /*160f0*/  SHFL.IDX PT, R6, R3, RZ, 0x181f ;  /* 0x00181fff03067589 */ /* 0x000e6200000e0000 */
[-C--:B------:R-:W-:Y:S02]  /*16100*/  ISETP.GE.AND P4, PT, R0, R2.reuse, PT ;  /* 0x000000020000720c */ /* 0x080fe40003f86270 */
[----:B------:R-:W-:-:S02]  /*16110*/  ISETP.GE.AND P2, PT, R5, R2, PT ;  /* 0x000000020500720c */ /* 0x000fc40003f46270 */
[----:B------:R-:W2:Y:S04]  /*16120*/  SHFL.IDX PT, R5, R4, 0x1, 0x181f ;  /* 0x00381f0004057f89 */ /* 0x000ea800000e0000 */
[----:B------:R-:W3:Y:S05]  /*16130*/  SHFL.IDX PT, R8, R3, 0x1, 0x181f ;  /* 0x00381f0003087f89 */ /* 0x000eea00000e0000 */
[----:B0-----:R-:W-:-:S05]  /*16140*/  @!P4 LEA R7, P3, R10, R7, 0x1 ;  /* 0x000000070a07c211 */ /* 0x001fca00078608ff */
[----:B-1----:R-:W-:-:S05]  /*16150*/  @!P4 IMAD.X R6, RZ, RZ, R6, P3 ;  /* 0x000000ffff06c224 */ /* 0x002fca00018e0606 */
[----:B------:R-:W-:-:S04]  /*16160*/  @!P4 LOP3.LUT R7, R7, R6, RZ, 0x3c, !PT ;  /* 0x000000060707c212 */ /* 0x000fc800078e3cff */
[----:B------:R-:W-:-:S04]  /*16170*/  @!P4 LOP3.LUT R6, R7, R6, RZ, 0x3c, !PT ;  /* 0x000000060706c212 */ /* 0x000fc800078e3cff */
[----:B------:R-:W-:-:S05]  /*16180*/  @!P4 LOP3.LUT R7, R7, R6, RZ, 0x3c, !PT ;  /* 0x000000060707c212 */ /* 0x000fca00078e3cff */
[----:B-----5:R-:W-:Y:S04]  /*16190*/  @!P4 LDGSTS.E.BYPASS.LTC128B.128 [R9+0x10400], desc[UR52][R6.64], !P0 ;  /* 0x104000000609cfae */ /* 0x020fe8000c101d74 */
[----:B------:R2:W-:Y:S02]  /*161a0*/  @!P4 LDGSTS.E.BYPASS.LTC128B.128 [R9+0x14400], desc[UR52][R6.64+0x80], !P1 ;  /* 0x144000800609cfae */ /* 0x0005e4000c901d74 */
[----:B--2---:R-:W-:-:S05]  /*161b0*/  @!P2 LEA R7, P3, R10, R5, 0x1 ;  /* 0x000000050a07a211 */ /* 0x004fca00078608ff */
[----:B---3--:R-:W-:-:S05]  /*161c0*/  @!P2 IMAD.X R6, RZ, RZ, R8, P3 ;  /* 0x000000ffff06a224 */ /* 0x008fca00018e0608 */
[----:B------:R-:W-:-:S04]  /*161d0*/  @!P2 LOP3.LUT R7, R7, R6, RZ, 0x3c, !PT ;  /* 0x000000060707a212 */ /* 0x000fc800078e3cff */
[----:B------:R-:W-:Y:S01]  /*161e0*/  @!P2 LOP3.LUT R6, R7, R6, RZ, 0x3c, !PT ;  /* 0x000000060706a212 */ /* 0x000fe200078e3cff */
[----:B------:R-:W-:-:S03]  /*161f0*/  VIADD R5, R0, 0x20 ;  /* 0x0000002000057836 */ /* 0x000fc60000000000 */
        /* <DEDUP_REMOVED lines=54> */
.L_x_1431:
[----:B------:R-:W-:Y:S01]  /*16560*/  VIADD R0, R0, 0x70 ;  /* 0x0000007000007836 */ /* 0x000fe20000000000 */
[----:B------:R-:W-:Y:S04]  /*16570*/  BSSY B0, `(.L_x_1316) ;  /* 0x000000a000007945 */ /* 0x000fe80003800000 */
[----:B------:R-:W-:-:S13]  /*16580*/  ISETP.GE.AND P2, PT, R0, R2, PT ;  /* 0x000000020000720c */ /* 0x000fda0003f46270 */
[----:B------:R-:W-:Y:S05]  /*16590*/  @P2 BRA `(.L_x_1317) ;  /* 0x00000000001c2947 */ /* 0x000fea0003800000 */
[----:B--2---:R-:W-:-:S05]  /*165a0*/  LEA R2, P2, R10, R3, 0x1 ;  /* 0x000000030a027211 */ /* 0x004fca00078408ff */
[----:B01----:R-:W-:-:S05]  /*165b0*/  IMAD.X R3, RZ, RZ, R5, P2 ;  /* 0x000000ffff037224 */ /* 0x003fca00010e0605 */
[----:B------:R-:W-:Y:S01]  /*165c0*/  @!PT LDS RZ, [RZ] ;  /* 0x00000000fffff984 */ /* 0x000fe20000000800 */
[----:B------:R-:W-:Y:S01]  /*165d0*/  @!PT LDS RZ, [RZ] ;  /* 0x00000000fffff984 */ /* 0x000fe20000000800 */
[----:B------:R-:W-:Y:S01]  /*165e0*/  @!PT LDS RZ, [RZ] ;  /* 0x00000000fffff984 */ /* 0x000fe20000000800 */
[----:B------:R3:W-:Y:S04]  /*165f0*/  LDGSTS.E.BYPASS.LTC128B.128 [R9+0x13c00], desc[UR52][R2.64], !P0 ;  /* 0x13c0000002097fae */ /* 0x0007e8000c101d74 */
[----:B------:R3:W-:Y:S02]  /*16600*/  LDGSTS.E.BYPASS.LTC128B.128 [R9+0x17c00], desc[UR52][R2.64+0x80], !P1 ;  /* 0x17c0008002097fae */ /* 0x0007e4000c901d74 */
.L_x_1317:
[----:B------:R-:W-:Y:S05]  /*16610*/  BSYNC B0 ;  /* 0x0000000000007941 */ /* 0x000fea0003800000 */
.L_x_1316:
[----:B------:R-:W-:Y:S01]  /*16620*/  NOP ;  /* 0x0000000000007918 */ /* 0x000fe20000000000 */
[----:B------:R-:W-:Y:S01]  /*16630*/  PLOP3.LUT P0, PT, PT, PT, PT, 0x80, 0x0 ;  /* 0x000000000000781c */ /* 0x000fe20003f0f070 */
[----:B0-----:R-:W-:-:S12]  /*16640*/  VIADD R6, R18, 0x28800 ;  /* 0x0002880012067836 */ /* 0x001fd80000000000 */
.L_x_1318:
        /* <DEDUP_REMOVED lines=18> */
.L_x_1432:
[----:B------:R-:W-:Y:S05]  /*16770*/  BSYNC B0 ;  /* 0x0000000000007941 */ /* 0x000fea0003800000 */
.L_x_1319:
[----:B------:R-:W0:Y:S04]  /*16780*/  LDL R2, [R1+0x30] ;  /* 0x0000300001027983 */ /* 0x000e280000100800 */
[----:B------:R-:W3:Y:S01]  /*16790*/  LDL R4, [R1+0x20] ;  /* 0x0000200001047983 */ /* 0x000ee20000100800 */
[----:B------:R-:W-:Y:S01]  /*167a0*/  BSSY B0, `(.L_x_1321) ;  /* 0x00001eb000007945 */ /* 0x000fe20003800000 */
[----:B0-----:R-:W-:-:S05]  /*167b0*/  VIADD R0, R2, 0xfffffffe ;  /* 0xfffffffe02007836 */ /* 0x001fca0000000000 */
[----:B---3--:R-:W-:-:S13]  /*167c0*/  ISETP.GE.AND P0, PT, R0, R4, PT ;  /* 0x000000040000720c */ /* 0x008fda0003f06270 */
[----:B------:R-:W-:Y:S05]  /*167d0*/  @!P0 BRA `(.L_x_1322) ;  /* 0x0000001c009c8947 */ /* 0x000fea0003800000 */
[----:B------:R-:W3:Y:S04]  /*167e0*/  LDL.LU R2, [R1+0x50] ;  /* 0x0000500001027983 */ /* 0x000ee80000300800 */
[----:B------:R-:W4:Y:S04]  /*167f0*/  LDL.LU R8, [R1+0x38] ;  /* 0x0000380001087983 */ /* 0x000f280000300800 */
[----:B--2---:R-:W2:Y:S04]  /*16800*/  LDL.LU R3, [R1+0x54] ;  /* 0x0000540001037983 */ /* 0x004ea80000300800 */
[----:B------:R-:W5:Y:S04]  /*16810*/  LDL.LU R7, [R1+0x34] ;  /* 0x0000340001077983 */ /* 0x000f680000300800 */
[----:B-1----:R-:W5:Y:S01]  /*16820*/  LDL.LU R5, [R1+0x58] ;  /* 0x0000580001057983 */ /* 0x002f620000300800 */
[----:B------:R-:W-:Y:S01]  /*16830*/  LOP3.LUT R11, RZ, R4, RZ, 0x33, !PT ;  /* 0x00000004ff0b7212 */ /* 0x000fe200078e33ff */
[----:B------:R-:W-:Y:S01]  /*16840*/  BSSY B2, `(.L_x_1323) ;  /* 0x00000aa000027945 */ /* 0x000fe20003800000 */
[----:B---3--:R-:W-:-:S04]  /*16850*/  VIADD R2, R2, 0x1 ;  /* 0x0000000102027836 */ /* 0x008fc80000000000 */
[----:B----4-:R-:W-:Y:S01]  /*16860*/  IMAD R2, R2, R8, RZ ;  /* 0x0000000802027224 */ /* 0x010fe200078e02ff */
[----:B--2---:R-:W-:-:S04]  /*16870*/  LOP3.LUT R3, RZ, R3, RZ, 0x33, !PT ;  /* 0x00000003ff037212 */ /* 0x004fc800078e33ff */
[----:B------:R-:W-:-:S04]  /*16880*/  LOP3.LUT R2, RZ, R2, RZ, 0x33, !PT ;  /* 0x00000002ff027212 */ /* 0x000fc800078e33ff */
[----:B-----5:R-:W-:Y:S02]  /*16890*/  VIADDMNMX R2, R2, -R7, R3, !PT ;  /* 0x8000000702027246 */ /* 0x020fe40007800103 */
[----:B------:R-:W-:-:S04]  /*168a0*/  LOP3.LUT R7, RZ, R5, RZ, 0x33, !PT ;  /* 0x00000005ff077212 */ /* 0x000fc800078e33ff */
[----:B------:R-:W-:-:S04]  /*168b0*/  VIMNMX R7, R2, R7, !PT ;  /* 0x0000000702077248 */ /* 0x000fc80007fe0100 */
[----:B------:R-:W-:Y:S02]  /*168c0*/  VIADDMNMX R11, R7, 0x2, R11, !PT ;  /* 0x00000002070b7846 */ /* 0x000fe4000780010b */
[----:B------:R-:W-:-:S05]  /*168d0*/  LOP3.LUT R2, RZ, R7, RZ, 0x33, !PT ;  /* 0x00000007ff027212 */ /* 0x000fca00078e33ff */
        /* <DEDUP_REMOVED lines=38> */
.L_x_1327:
[----:B------:R-:W-:Y:S01]  /*16b40*/  IMAD R3, R8, 0x8, R18 ;  /* 0x0000000808037824 */ /* 0x000fe200078e0212 */
[----:B------:R-:W-:Y:S01]  /*16b50*/  SHF.L.U32 R2, R10, 0x1f, RZ ;  /* 0x0000001f0a027819 */ /* 0x000fe200000006ff */
[----:B------:R-:W-:Y:S03]  /*16b60*/  BSSY B3, `(.L_x_1328) ;  /* 0x0000003000037945 */ /* 0x000fe60003800000 */
[----:B------:R-:W1:Y:S02]  /*16b70*/  SYNCS.PHASECHK.TRANS64.TRYWAIT P0, [R3+URZ+0x28840], R2 ;  /* 0x02884002030075a7 */ /* 0x000e64000800017f */
[----:B-1----:R-:W-:Y:S05]  /*16b80*/  @!P0 BRA `(.L_x_1329) ;  /* 0x0000004400808947 */ /* 0x002fea0003800000 */
.L_x_1433:
[----:B------:R-:W-:Y:S05]  /*16b90*/  BSYNC B3 ;  /* 0x0000000000037941 */ /* 0x000fea0003800000 */
.L_x_1328:
        /* <DEDUP_REMOVED lines=12> */
.L_x_1331:
[----:B------:R-:W-:Y:S05]  /*16c60*/  BSYNC B3 ;  /* 0x0000000000037941 */ /* 0x000fea0003800000 */
.L_x_1330:
        /* <DEDUP_REMOVED lines=12> */
.L_x_1332:
        /* <DEDUP_REMOVED lines=16> */
.L_x_1333:
        /* <DEDUP_REMOVED lines=16> */
.L_x_1434:
[----:B------:R-:W-:Y:S05]  /*16f30*/  BSYNC B3 ;  /* 0x0000000000037941 */ /* 0x000fea0003800000 */
.L_x_1334:
        /* <DEDUP_REMOVED lines=12> */
.L_x_1337:
[----:B------:R-:W-:Y:S05]  /*17000*/  BSYNC B3 ;  /* 0x0000000000037941 */ /* 0x000fea0003800000 */
.L_x_1336:
        /* <DEDUP_REMOVED lines=13> */
.L_x_1338:
        /* <DEDUP_REMOVED lines=15> */
.L_x_1339:
        /* <DEDUP_REMOVED lines=12> */
.L_x_1326:
[----:B------:R-:W-:Y:S05]  /*17290*/  BSYNC B1 ;  /* 0x0000000000017941 */ /* 0x000fea0003800000 */
.L_x_1325:
[----:B0-----:R-:W2:Y:S01]  /*172a0*/  LDL.LU R0, [R1+0x30] ;  /* 0x0000300001007983 */ /* 0x001ea20000300800 */
[----:B------:R-:W-:-:S03]  /*172b0*/  IMAD.MOV.U32 R19, RZ, RZ, R8 ;  /* 0x000000ffff137224 */ /* 0x000fc600078e0008 */
[----:B------:R0:W-:Y:S02]  /*172c0*/  STL [R1+0x10], R10 ;  /* 0x0000100a01007387 */ /* 0x0001e40000100800 */
[----:B0-2---:R-:W-:-:S07]  /*172d0*/  VIADD R0, R0, 0xfffffffd ;  /* 0xfffffffd00007836 */ /* 0x005fce0000000000 */
.L_x_1324:
[----:B------:R-:W-:Y:S05]  /*172e0*/  BSYNC B2 ;  /* 0x0000000000027941 */ /* 0x000fea0003800000 */
.L_x_1323:
[----:B------:R-:W-:-:S05]  /*172f0*/  VIADD R11, R11, 0xfffffffe ;  /* 0xfffffffe0b0b7836 */ /* 0x000fca0000000000 */
[----:B------:R-:W-:-:S13]  /*17300*/  ISETP.NE.AND P0, PT, R11, R7, PT ;  /* 0x000000070b00720c */ /* 0x000fda0003f05270 */
[----:B------:R-:W-:Y:S05]  /*17310*/  @!P0 BRA `(.L_x_1322) ;  /* 0x0000001000cc8947 */ /* 0x000fea0003800000 */
[----:B------:R-:W-:-:S07]  /*17320*/  IMAD.MOV.U32 R9, RZ, RZ, R17 ;  /* 0x000000ffff097224 */ /* 0x000fce00078e0011 */
.L_x_1370:
        /* <DEDUP_REMOVED lines=35> */
.L_x_1342:
[----:B------:R-:W-:Y:S01]  /*17560*/  IMAD R3, R4, 0x8, R18 ;  /* 0x0000000804037824 */ /* 0x000fe200078e0212 */
[----:B------:R-:W-:Y:S01]  /*17570*/  SHF.L.U32 R2, R5, 0x1f, RZ ;  /* 0x0000001f05027819 */ /* 0x000fe200000006ff */
[----:B------:R-:W-:Y:S03]  /*17580*/  BSSY B2, `(.L_x_1343) ;  /* 0x0000003000027945 */ /* 0x000fe60003800000 */
[----:B------:R-:W1:Y:S02]  /*17590*/  SYNCS.PHASECHK.TRANS64.TRYWAIT P0, [R3+URZ+0x28840], R2 ;  /* 0x02884002030075a7 */ /* 0x000e64000800017f */
[----:B-1----:R-:W-:Y:S05]  /*175a0*/  @!P0 BRA `(.L_x_1344) ;  /* 0x0000003c00208947 */ /* 0x002fea0003800000 */
.L_x_1435:
[----:B------:R-:W-:Y:S05]  /*175b0*/  BSYNC B2 ;  /* 0x0000000000027941 */ /* 0x000fea0003800000 */
.L_x_1343:
        /* <DEDUP_REMOVED lines=12> */
.L_x_1346:
[----:B------:R-:W-:Y:S05]  /*17680*/  BSYNC B2 ;  /* 0x0000000000027941 */ /* 0x000fea0003800000 */
.L_x_1345:
        /* <DEDUP_REMOVED lines=12> */
.L_x_1347:
        /* <DEDUP_REMOVED lines=16> */
.L_x_1348:
        /* <DEDUP_REMOVED lines=16> */
.L_x_1436:
[----:B------:R-:W-:Y:S05]  /*17950*/  BSYNC B2 ;  /* 0x0000000000027941 */ /* 0x000fea0003800000 */
.L_x_1349:
        /* <DEDUP_REMOVED lines=11> */
.L_x_1352:
[----:B------:R-:W-:Y:S05]  /*17a10*/  BSYNC B2 ;  /* 0x0000000000027941 */ /* 0x000fea0003800000 */
.L_x_1351:
        /* <DEDUP_REMOVED lines=12> */
.L_x_1353:
        /* <DEDUP_REMOVED lines=15> */
.L_x_1354:
        /* <DEDUP_REMOVED lines=12> */
.L_x_1341:
[----:B------:R-:W-:Y:S05]  /*17c90*/  BSYNC B1 ;  /* 0x0000000000017941 */ /* 0x000fea0003800000 */
.L_x_1340:
[----:B------:R-:W2:Y:S01]  /*17ca0*/  LDL R2, [R1+0x18] ;  /* 0x0000180001027983 */ /* 0x000ea20000100800 */
        /* <DEDUP_REMOVED lines=34> */
.L_x_1357:
[----:B------:R-:W-:Y:S01]  /*17ed0*/  IMAD R2, R19, 0x8, R18 ;  /* 0x0000000813027824 */ /* 0x000fe200078e0212 */
[----:B------:R-:W-:Y:S01]  /*17ee0*/  SHF.L.U32 R3, R12, 0x1f, RZ ;  /* 0x0000001f0c037819 */ /* 0x000fe200000006ff */
[----:B------:R-:W-:Y:S03]  /*17ef0*/  BSSY B2, `(.L_x_1358) ;  /* 0x0000003000027945 */ /* 0x000fe60003800000 */
[----:B------:R-:W2:Y:S02]  /*17f00*/  SYNCS.PHASECHK.TRANS64.TRYWAIT P0, [R2+URZ+0x28840], R3 ;  /* 0x02884003020075a7 */ /* 0x000ea4000800017f */
[----:B--2---:R-:W-:Y:S05]  /*17f10*/  @!P0 BRA `(.L_x_1359) ;  /* 0x0000003000ec8947 */ /* 0x004fea0003800000 */
.L_x_1437:
[----:B------:R-:W-:Y:S05]  /*17f20*/  BSYNC B2 ;  /* 0x0000000000027941 */ /* 0x000fea0003800000 */
.L_x_1358:
        /* <DEDUP_REMOVED lines=12> */
.L_x_1361:
[----:B------:R-:W-:Y:S05]  /*17ff0*/  BSYNC B2 ;  /* 0x0000000000027941 */ /* 0x000fea0003800000 */
.L_x_1360:
        /* <DEDUP_REMOVED lines=13> */
.L_x_1362:
        /* <DEDUP_REMOVED lines=16> */
.L_x_1363:
        /* <DEDUP_REMOVED lines=15> */
.L_x_1438:
[----:B------:R-:W-:Y:S05]  /*182c0*/  BSYNC B2 ;  /* 0x0000000000027941 */ /* 0x000fea0003800000 */
.L_x_1364:
        /* <DEDUP_REMOVED lines=11> */
.L_x_1367:
[----:B------:R-:W-:Y:S05]  /*18380*/  BSYNC B2 ;  /* 0x0000000000027941 */ /* 0x000fea0003800000 */
.L_x_1366:
        /* <DEDUP_REMOVED lines=12> */
.L_x_1368:
        /* <DEDUP_REMOVED lines=15> */
.L_x_1369:
        /* <DEDUP_REMOVED lines=12> */
.L_x_1356:
[----:B------:R-:W-:Y:S05]  /*18600*/  BSYNC B1 ;  /* 0x0000000000017941 */ /* 0x000fea0003800000 */
.L_x_1355:
[----:B------:R-:W2:Y:S01]  /*18610*/  LDL R2, [R1+0x20] ;  /* 0x0000200001027983 */ /* 0x000ea20000100800 */
[----:B------:R-:W-:Y:S01]  /*18620*/  VIADD R0, R0, 0xfffffffe ;  /* 0xfffffffe00007836 */ /* 0x000fe20000000000 */
[----:B--2---:R-:W-:-:S13]  /*18630*/  ISETP.GT.AND P0, PT, R7, R2, PT ;  /* 0x000000020700720c */ /* 0x004fda0003f04270 */
[----:B------:R-:W-:Y:S05]  /*18640*/  @P0 BRA `(.L_x_1370) ;  /* 0xffffffec00380947 */ /* 0x000fea000383ffff */
.L_x_1322:
[----:B------:R-:W-:Y:S05]  /*18650*/  BSYNC B0 ;  /* 0x0000000000007941 */ /* 0x000fea0003800000 */
.L_x_1321:
[----:B------:R-:W3:Y:S01]  /*18660*/  S2R R7, SR_TID.X ;  /* 0x0000000000077919 */ /* 0x000ee20000002100 */
[----:B------:R-:W-:Y:S01]  /*18670*/  BSSY B0, `(.L_x_1371) ;  /* 0x0000011000007945 */ /* 0x000fe20003800000 */
[----:B---3--:R-:W-:-:S04]  /*18680*/  LOP3.LUT R7, R7, 0x7f, RZ, 0xc0, !PT ;  /* 0x0000007f07077812 */ /* 0x008fc800078ec0ff */
[----:B------:R-:W-:-:S13]  /*18690*/  ISETP.NE.AND P0, PT, R7, RZ, PT ;  /* 0x000000ff0700720c */ /* 0x000fda0003f05270 */
[----:B------:R-:W-:Y:S05]  /*186a0*/  @P0 BRA `(.L_x_1372) ;  /* 0x0000000000340947 */ /* 0x000fea0003800000 */
[----:B--2---:R-:W2:Y:S01]  /*186b0*/  S2R R3, SR_LANEID ;  /* 0x0000000000037919 */ /* 0x004ea20000000000 */
[----:B------:R-:W-:Y:S02]  /*186c0*/  VOTEU.ANY UR4, UPT, PT ;  /* 0x0000000000047886 */ /* 0x000fe400038e0100 */
[----:B------:R-:W2:Y:S08]  /*186d0*/  FLO.U32 R0, UR4 ;  /* 0x0000000400007d00 */ /* 0x000eb000080e0000 */
[----:B------:R-:W3:Y:S01]  /*186e0*/  POPC R4, UR4 ;  /* 0x0000000400047d09 */ /* 0x000ee20008000000 */
[----:B--2---:R-:W-:-:S02]  /*186f0*/  ISETP.EQ.U32.AND P0, PT, R0, R3, PT ;  /* 0x000000030000720c */ /* 0x004fc40003f02070 */
[----:B------:R-:W3:Y:S11]  /*18700*/  LDC.64 R2, c[0x0][0xc60] ;  /* 0x00031800ff027b82 */ /* 0x000ef60000000a00 */
[----:B---3--:R-:W2:Y:S01]  /*18710*/  @P0 ATOMG.E.ADD.STRONG.GPU PT, R3, desc[UR52][R2.64], R4 ;  /* 0x00000004020309a8 */ /* 0x008ea200081ee1f4 */
[----:B-1----:R-:W1:Y:S02]  /*18720*/  S2R R5, SR_LTMASK ;  /* 0x0000000000057919 */ /* 0x002e640000003900 */
[----:B-1----:R-:W-:-:S06]  /*18730*/  LOP3.LUT R5, R5, UR4, RZ, 0xc0, !PT ;  /* 0x0000000405057c12 */ /* 0x002fcc000f8ec0ff */
[----:B------:R-:W1:Y:S01]  /*18740*/  POPC R5, R5 ;  /* 0x0000000500057309 */ /* 0x000e620000000000 */
[----:B--2---:R-:W1:Y:S02]  /*18750*/  SHFL.IDX PT, R0, R3, R0, 0x1f ;  /* 0x00001f0003007589 */ /* 0x004e6400000e0000 */
[----:B-1----:R-:W-:-:S05]  /*18760*/  IADD3 R0, R0, UR37, R5 ;  /* 0x0000002500007c10 */ /* 0x002fca000fffe005 */
[----:B------:R3:W-:Y:S02]  /*18770*/  STL [R1], R0 ;  /* 0x0000000001007387 */ /* 0x0007e40000100800 */
.L_x_1372:
[----:B------:R-:W-:Y:S05]  /*18780*/  BSYNC B0 ;  /* 0x0000000000007941 */ /* 0x000fea0003800000 */
.L_x_1371:
[----:B---3--:R-:W3:Y:S01]  /*18790*/  LDL R0, [R1+0x18] ;  /* 0x0000180001007983 */ /* 0x008ee20000100800 */
[----:B------:R-:W-:Y:S01]  /*187a0*/  BSSY B0, `(.L_x_1373) ;  /* 0x000003a000007945 */ /* 0x000fe20003800000 */
[----:B---3--:R-:W-:-:S13]  /*187b0*/  LOP3.LUT P0, RZ, R0, 0x1, RZ, 0xc0, !PT ;  /* 0x0000000100ff7812 */ /* 0x008fda000780c0ff */
        /* <DEDUP_REMOVED lines=8> */
.L_x_1439:
[----:B------:R-:W-:Y:S05]  /*18840*/  BSYNC B1 ;  /* 0x0000000000017941 */ /* 0x000fea0003800000 */
.L_x_1375:
        /* <DEDUP_REMOVED lines=9> */
.L_x_1378:
[----:B------:R-:W-:Y:S05]  /*188e0*/  BSYNC B1 ;  /* 0x0000000000017941 */ /* 0x000fea0003800000 */
.L_x_1377:
[----:B--2---:R-:W2:Y:S04]  /*188f0*/  LDL.LU R3, [R1+0x14] ;  /* 0x0000140001037983 */ /* 0x004ea80000300800 */
[----:B------:R-:W2:Y:S01]  /*18900*/  LDL.LU R2, [R1+0x4] ;  /* 0x0000040001027983 */ /* 0x000ea20000300800 */
[----:B------:R-:W-:Y:S01]  /*18910*/  UIADD3 UR4, UP0, UR38, 0x470, URZ ;  /* 0x0000047026047890 */ /* 0x000fe2000ff1e03f */
[----:B------:R-:W-:Y:S01]  /*18920*/  PLOP3.LUT P0, PT, PT, PT, PT, 0x80, 0x0 ;  /* 0x000000000000781c */ /* 0x000fe20003f0f070 */
[----:B------:R-:W-:Y:S01]  /*18930*/  VIADD R0, R0, 0x28850 ;  /* 0x0002885000007836 */ /* 0x000fe20000000000 */
[----:B------:R-:W-:Y:S01]  /*18940*/  UMOV UR6, 0x0 ;  /* 0x0000000000067882 */ /* 0x000fe20000000000 */
[----:B------:R-:W-:Y:S01]  /*18950*/  UIADD3.X UR5, URZ, UR39, URZ, UP0, !UPT ;  /* 0x000000273f057290 */ /* 0x000fe200087fe43f */
[----:B------:R-:W-:Y:S01]  /*18960*/  UMOV UR7, 0x14f00000 ;  /* 0x14f0000000077882 */ /* 0x000fe20000000000 */
[----:B------:R-:W-:Y:S01]  /*18970*/  UMOV UR10, URZ ;  /* 0x0000003f000a7c82 */ /* 0x000fe20008000000 */
[----:B--2---:R-:W-:-:S02]  /*18980*/  IMAD R2, R2, 0x80, R3 ;  /* 0x0000008002027824 */ /* 0x004fc400078e0203 */
[----:B------:R-:W-:-:S04]  /*18990*/  IMAD R3, R19, 0x8000, R18 ;  /* 0x0000800013037824 */ /* 0x000fc800078e0212 */
[----:B------:R-:W-:-:S07]  /*189a0*/  VIADD R4, R3, 0x400 ;  /* 0x0000040003047836 */ /* 0x000fce0000000000 */
.L_x_1379:
        /* <DEDUP_REMOVED lines=15> */
.L_x_1380:
        /* <DEDUP_REMOVED lines=9> */
[----:B---3--:R-:W-:Y:S05]  /*18b30*/  @P0 BRA.U.ANY `(.L_x_1380) ;  /* 0xfffffffd00d80947 */ /* 0x008fea000393ffff */
.L_x_1374:
[----:B------:R-:W-:Y:S05]  /*18b40*/  BSYNC B0 ;  /* 0x0000000000007941 */ /* 0x000fea0003800000 */
.L_x_1373:
[----:B------:R-:W3:Y:S01]  /*18b50*/  LDL.LU R4, [R1+0x10] ;  /* 0x0000100001047983 */ /* 0x000ee20000300800 */
[----:B------:R-:W-:-:S05]  /*18b60*/  VIADD R19, R19, 0x1 ;  /* 0x0000000113137836 */ /* 0x000fca0000000000 */
[----:B------:R-:W-:-:S04]  /*18b70*/  ISETP.NE.AND P0, PT, R19, 0x2, PT ;  /* 0x000000021300780c */ /* 0x000fc80003f05270 */
[----:B------:R-:W-:Y:S02]  /*18b80*/  SEL R0, RZ, 0x1, P0 ;  /* 0x00000001ff007807 */ /* 0x000fe40000000000 */
[----:B------:R-:W-:Y:S02]  /*18b90*/  SEL R19, R19, RZ, P0 ;  /* 0x000000ff13137207 */ /* 0x000fe40000000000 */
[----:B---3--:R-:W-:-:S05]  /*18ba0*/  LOP3.LUT R4, R4, R0, RZ, 0x3c, !PT ;  /* 0x0000000004047212 */ /* 0x008fca00078e3cff */
[----:B------:R3:W-:Y:S02]  /*18bb0*/  STL [R1+0x10], R4 ;  /* 0x0000100401007387 */ /* 0x0007e40000100800 */
.L_x_1301:
[----:B------:R-:W-:Y:S05]  /*18bc0*/  BSYNC B7 ;  /* 0x0000000000077941 */ /* 0x000fea0003800000 */
.L_x_1299:
[----:B----4-:R-:W4:Y:S02]  /*18bd0*/  LDL R0, [R1+0x18] ;  /* 0x0000180001007983 */ /* 0x010f240000100800 */
[----:B----4-:R-:W-:-:S13]  /*18be0*/  LOP3.LUT P0, RZ, R0, 0x2, RZ, 0xc0, !PT ;  /* 0x0000000200ff7812 */ /* 0x010fda000780c0ff */
[----:B------:R-:W-:Y:S05]  /*18bf0*/  @!P0 BRA `(.L_x_1381) ;  /* 0x00000000002c8947 */ /* 0x000fea0003800000 */
[----:B------:R-:W-:Y:S05]  /*18c00*/  WARPSYNC.ALL ;  /* 0x0000000000007948 */ /* 0x000fea0003800000 */
[----:B------:R-:W4:Y:S08]  /*18c10*/  S2UR UR5, SR_CgaCtaId ;  /* 0x00000000000579c3 */ /* 0x000f300000008800 */
[----:B------:R-:W-:Y:S06]  /*18c20*/  BAR.SYNC.DEFER_BLOCKING 0x5, 0x180 ;  /* 0x0146000000007b1d */ /* 0x000fec0000010000 */
[----:B------:R-:W-:-:S02]  /*18c30*/  UMOV UR4, 0x400 ;  /* 0x0000040000047882 */ /* 0x000fc40000000000 */
[----:B----4-:R-:W-:-:S06]  /*18c40*/  ULEA UR4, UR5, UR4, 0x18 ;  /* 0x0000000405047291 */ /* 0x010fcc000f8ec03f */
[----:B------:R-:W-:-:S05]  /*18c50*/  IMAD.U32 R18, RZ, RZ, UR4 ;  /* 0x00000004ff127e24 */ /* 0x000fca000f8e00ff */
[----:B01-3--:R-:W0:Y:S04]  /*18c60*/  LDS.128 R4, [R18+0x288d0] ;  /* 0x0288d00012047984 */ /* 0x00be280000000c00 */
[----:B0-----:R0:W-:Y:S04]  /*18c70*/  STL.64 [R1], R4 ;  /* 0x0000000401007387 */ /* 0x0011e80000100a00 */
[----:B------:R0:W-:Y:S01]  /*18c80*/  STL.64 [R1+0x8], R6 ;  /* 0x0000080601007387 */ /* 0x0001e20000100a00 */
[----:B------:R-:W-:Y:S06]  /*18c90*/  BAR.ARV 0x4, 0x180 ;  /* 0x0106000000007b1d */ /* 0x000fec0000002000 */
[----:B------:R-:W-:Y:S05]  /*18ca0*/  BRA `(.L_x_1382) ;  /* 0x00000010002c7947 */ /* 0x000fea0003800000 */
.L_x_1381:
[----:B------:R-:W4:Y:S01]  /*18cb0*/  S2R R16, SR_TID.X ;  /* 0x0000000000107919 */ /* 0x000f220000002100 */
[----:B------:R-:W-:Y:S01]  /*18cc0*/  UMOV UR4, 0xffffffff ;  /* 0xffffffff00047882 */ /* 0x000fe20000000000 */
[----:B----4-:R-:W-:-:S04]  /*18cd0*/  LOP3.LUT R16, R16, 0x1f, RZ, 0xc0, !PT ;  /* 0x0000001f10107812 */ /* 0x010fc800078ec0ff */
[----:B------:R-:W-:Y:S01]  /*18ce0*/  ISETP.NE.AND P0, PT, R16, 0x1f, PT ;  /* 0x0000001f1000780c */ /* 0x000fe20003f05270 */
[----:B------:R-:W-:-:S12]  /*18cf0*/  BRA.DIV UR4, `(.L_x_1383) ;  /* 0x0000002604b07947 */ /* 0x000fd8000b800000 */
[----:B--2---:R-:W0:Y:S01]  /*18d00*/  LDL.LU R3, [R1] ;  /* 0x0000000001037983 */ /* 0x004e220000300800 */
[----:B------:R-:W-:-:S03]  /*18d10*/  ULDC UR4, c[0x0][0xc3c] ;  /* 0x00030f0000047ab9 */ /* 0x000fc60000000800 */
[----:B-1-3--:R-:W2:Y:S01]  /*18d20*/  LDL R4, [R1+0xc] ;  /* 0x00000c0001047983 */ /* 0x00aea20000100800 */
[----:B0-----:R-:W-:Y:S02]  /*18d30*/  IMAD.MOV.U32 R8, RZ, RZ, R3 ;  /* 0x000000ffff087224 */ /* 0x001fe400078e0003 */
[----:B--2---:R-:W-:-:S05]  /*18d40*/  IMAD.IADD R0, R4, 0x1, R16 ;  /* 0x0000000104007824 */ /* 0x004fca00078e0210 */
[----:B------:R-:W-:-:S13]  /*18d50*/  ISETP.GE.OR P1, PT, R0, UR4, !P0 ;  /* 0x0000000400007c0c */ /* 0x000fda000c726670 */
[----:B------:R-:W0:Y:S08]  /*18d60*/  @!P1 LDC.64 R2, c[0x0][0xc80] ;  /* 0x00032000ff029b82 */ /* 0x000e300000000a00 */
[----:B------:R-:W1:Y:S01]  /*18d70*/  @!P1 LDC.64 R4, c[0x0][0xc78] ;  /* 0x00031e00ff049b82 */ /* 0x000e620000000a00 */
[----:B0-----:R-:W-:-:S05]  /*18d80*/  @!P1 IMAD.WIDE R2, R0, 0x4, R2 ;  /* 0x0000000400029825 */ /* 0x001fca00078e0202 */
[----:B------:R1:W2:Y:S02]  /*18d90*/  @!P1 LDG.E R6, desc[UR52][R2.64] ;  /* 0x0000003402069981 */ /* 0x0002a4000c1e1900 */
[----:B-1----:R-:W-:-:S05]  /*18da0*/  @!P1 IMAD.WIDE R2, R0, 0x4, R4 ;  /* 0x0000000400029825 */ /* 0x002fca00078e0204 */
[----:B------:R-:W3:Y:S01]  /*18db0*/  @!P1 LDG.E R4, desc[UR52][R2.64] ;  /* 0x0000003402049981 */ /* 0x000ee2000c1e1900 */
[----:B------:R-:W-:Y:S01]  /*18dc0*/  IMAD.MOV.U32 R5, RZ, RZ, RZ ;  /* 0x000000ffff057224 */ /* 0x000fe200078e00ff */
[C---:B------:R-:W-:Y:S02]  /*18dd0*/  ISETP.GE.U32.AND P2, PT, R16.reuse, 0x2, PT ;  /* 0x000000021000780c */ /* 0x040fe40003f46070 */
[C---:B------:R-:W-:Y:S01]  /*18de0*/  ISETP.GE.U32.AND P3, PT, R16.reuse, 0x4, PT ;  /* 0x000000041000780c */ /* 0x040fe20003f66070 */
[----:B------:R-:W-:Y:S01]  /*18df0*/  SHFL.IDX PT, R0, R8, RZ, 0x1f ;  /* 0x00001fff08007589 */ /* 0x000fe200000e0000 */
[C---:B------:R-:W-:Y:S02]  /*18e00*/  ISETP.GE.U32.AND P4, PT, R16.reuse, 0x8, PT ;  /* 0x000000081000780c */ /* 0x040fe40003f86070 */
[----:B------:R-:W-:Y:S01]  /*18e10*/  ISETP.GE.U32.AND P5, PT, R16, 0x10, PT ;  /* 0x000000101000780c */ /* 0x000fe20003fa6070 */
[----:B--2---:R-:W-:Y:S01]  /*18e20*/  @!P1 IMAD.MOV.U32 R5, RZ, RZ, R6 ;  /* 0x000000ffff059224 */ /* 0x004fe200078e0006 */
[----:B------:R-:W-:-:S02]  /*18e30*/  CS2R R6, SRZ ;  /* 0x0000000000067805 */ /* 0x000fc4000001ff00 */
[----:B---3--:R-:W-:Y:S01]  /*18e40*/  @!P1 IMAD.MOV.U32 R7, RZ, RZ, R4 ;  /* 0x000000ffff079224 */ /* 0x008fe200078e0004 */
[----:B------:R-:W-:-:S03]  /*18e50*/  ISETP.NE.AND P1, PT, R16, RZ, PT ;  /* 0x000000ff1000720c */ /* 0x000fc60003f25270 */
[----:B------:R-:W-:-:S05]  /*18e60*/  IMAD R2, R7, R5, RZ ;  /* 0x0000000507027224 */ /* 0x000fca00078e02ff */
[----:B------:R-:W0:Y:S02]  /*18e70*/  SHFL.UP PT, R14, R2, 0x1, RZ ;  /* 0x04200000020e7989 */ /* 0x000e2400000e00ff */
[----:B0-----:R-:W-:-:S05]  /*18e80*/  SEL R9, R14, RZ, P1 ;  /* 0x000000ff0e097207 */ /* 0x001fca0000800000 */
[----:B------:R-:W-:Y:S02]  /*18e90*/  IMAD.IADD R2, R2, 0x1, R9 ;  /* 0x0000000102027824 */ /* 0x000fe400078e0209 */
[----:B------:R-:W-:Y:S04]  /*18ea0*/  SHFL.IDX PT, R9, R8, 0x1, 0x1f ;  /* 0x00201f0008097f89 */ /* 0x000fe800000e0000 */
        /* <DEDUP_REMOVED lines=13> */
.L_x_1449:
[----:B------:R-:W-:Y:S02]  /*18f80*/  ULDC UR4, c[0x0][0xc38] ;  /* 0x00030e0000047ab9 */ /* 0x000fe40000000800 */
[----:B------:R-:W-:-:S04]  /*18f90*/  IMAD.U32 R8, RZ, RZ, UR4 ;  /* 0x00000004ff087e24 */ /* 0x000fc8000f8e00ff */
[----:B-1----:R-:W-:-:S04]  /*18fa0*/  IMAD R10, R10, R8, RZ ;  /* 0x000000080a0a7224 */ /* 0x002fc800078e02ff */
[----:B------:R-:W-:-:S05]  /*18fb0*/  IMAD.IADD R4, R9, 0x1, R10 ;  /* 0x0000000109047824 */ /* 0x000fca00078e020a */
[----:B------:R-:W-:-:S13]  /*18fc0*/  ISETP.GT.AND P6, PT, R4, R0, PT ;  /* 0x000000000400720c */ /* 0x000fda0003fc4270 */
[----:B------:R-:W-:Y:S05]  /*18fd0*/  @P6 BRA `(.L_x_1384) ;  /* 0x0000000000ac6947 */ /* 0x000fea0003800000 */
.L_x_1387:
[----:B0-----:R-:W2:Y:S01]  /*18fe0*/  LDL.LU R2, [R1+0xc] ;  /* 0x00000c0001027983 */ /* 0x001ea20000300800 */
[----:B------:R-:W0:Y:S01]  /*18ff0*/  LDC R3, c[0x0][0xc3c] ;  /* 0x00030f00ff037b82 */ /* 0x000e220000000800 */
[----:B--2---:R-:W-:-:S05]  /*19000*/  VIADD R2, R2, 0x1f ;  /* 0x0000001f02027836 */ /* 0x004fca0000000000 */
[----:B0-----:R-:W-:-:S13]  /*19010*/  ISETP.GE.AND P6, PT, R2, R3, PT ;  /* 0x000000030200720c */ /* 0x001fda0003fc6270 */
[----:B------:R-:W-:Y:S05]  /*19020*/  @P6 BRA `(.L_x_1385) ;  /* 0x0000000800e46947 */ /* 0x000fea0003800000 */
[----:B------:R-:W0:Y:S01]  /*19030*/  S2R R5, SR_TID.X ;  /* 0x0000000000057919 */ /* 0x000e220000002100 */
[----:B------:R1:W-:Y:S01]  /*19040*/  STL [R1+0xc], R2 ;  /* 0x00000c0201007387 */ /* 0x0003e20000100800 */
[----:B0-----:R-:W-:-:S05]  /*19050*/  LOP3.LUT R5, R5, 0x1f, RZ, 0xc0, !PT ;  /* 0x0000001f05057812 */ /* 0x001fca00078ec0ff */
[----:B------:R-:W-:Y:S02]  /*19060*/  IMAD.IADD R7, R2, 0x1, R5 ;  /* 0x0000000102077824 */ /* 0x000fe400078e0205 */
[----:B------:R-:W-:-:S03]  /*19070*/  IMAD.MOV.U32 R5, RZ, RZ, RZ ;  /* 0x000000ffff057224 */ /* 0x000fc600078e00ff */
[----:B------:R-:W-:-:S13]  /*19080*/  ISETP.GE.OR P6, PT, R7, R3, !P0 ;  /* 0x000000030700720c */ /* 0x000fda00047c6670 */
[----:B-1----:R-:W0:Y:S02]  /*19090*/  @!P6 LDC.64 R2, c[0x0][0xc80] ;  /* 0x00032000ff02eb82 */ /* 0x002e240000000a00 */
[----:B0-----:R-:W-:-:S05]  /*190a0*/  @!P6 IMAD.WIDE R2, R7, 0x4, R2 ;  /* 0x000000040702e825 */ /* 0x001fca00078e0202 */
[----:B------:R0:W2:Y:S02]  /*190b0*/  @!P6 LDG.E R5, desc[UR52][R2.64] ;  /* 0x000000340205e981 */ /* 0x0000a4000c1e1900 */
[----:B0-----:R-:W0:Y:S02]  /*190c0*/  @!P6 LDC.64 R2, c[0x0][0xc78] ;  /* 0x00031e00ff02eb82 */ /* 0x001e240000000a00 */
[----:B0-----:R-:W-:-:S04]  /*190d0*/  @!P6 IMAD.WIDE R2, R7, 0x4, R2 ;  /* 0x000000040702e825 */ /* 0x001fc800078e0202 */
[----:B------:R-:W-:-:S06]  /*190e0*/  IMAD.MOV.U32 R7, RZ, RZ, RZ ;  /* 0x000000ffff077224 */ /* 0x000fcc00078e00ff */
[----:B------:R-:W2:Y:S01]  /*190f0*/  @!P6 LDG.E R7, desc[UR52][R2.64] ;  /* 0x000000340207e981 */ /* 0x000ea2000c1e1900 */
[----:B------:R-:W-:Y:S01]  /*19100*/  UMOV UR4, 0xffffffff ;  /* 0xffffffff00047882 */ /* 0x000fe20000000000 */
[----:B--2---:R-:W-:Y:S02]  /*19110*/  IMAD R2, R7, R5, RZ ;  /* 0x0000000507027224 */ /* 0x004fe400078e02ff */
[----:B------:R-:W-:Y:S05]  /*19120*/  BRA.DIV UR4, `(.L_x_1386) ;  /* 0x0000002604ec7947 */ /* 0x000fea000b800000 */
        /* <DEDUP_REMOVED lines=16> */
.L_x_1457:
[----:B------:R-:W-:Y:S02]  /*19230*/  ULDC UR4, c[0x0][0xc38] ;  /* 0x00030e0000047ab9 */ /* 0x000fe40000000800 */
[----:B------:R-:W-:-:S04]  /*19240*/  IMAD.U32 R8, RZ, RZ, UR4 ;  /* 0x00000004ff087e24 */ /* 0x000fc8000f8e00ff */
[----:B-1----:R-:W-:-:S04]  /*19250*/  IMAD R10, R10, R8, RZ ;  /* 0x000000080a0a7224 */ /* 0x002fc800078e02ff */
[----:B------:R-:W-:-:S05]  /*19260*/  IMAD.IADD R4, R10, 0x1, R4 ;  /* 0x000000010a047824 */ /* 0x000fca00078e0204 */
[----:B------:R-:W-:-:S13]  /*19270*/  ISETP.GT.AND P6, PT, R4, R0, PT ;  /* 0x000000000400720c */ /* 0x000fda0003fc4270 */
[----:B------:R-:W-:Y:S05]  /*19280*/  @!P6 BRA `(.L_x_1387) ;  /* 0xfffffffc0054e947 */ /* 0x000fea000383ffff */
.L_x_1384:
[----:B------:R-:W-:Y:S01]  /*19290*/  IMAD.IADD R10, R4, 0x1, -R10 ;  /* 0x00000001040a7824 */ /* 0x000fe200078e0a0a */
[----:B------:R-:W-:-:S03]  /*192a0*/  UMOV UR4, 0xffffffff ;  /* 0xffffffff00047882 */ /* 0x000fc60000000000 */
[----:B------:R-:W-:-:S05]  /*192b0*/  IMAD R3, R2, R8, R10 ;  /* 0x0000000802037224 */ /* 0x000fca00078e020a */
[----:B------:R-:W-:Y:S01]  /*192c0*/  ISETP.GT.AND P6, PT, R3, R0, PT ;  /* 0x000000000300720c */ /* 0x000fe20003fc4270 */
[----:B------:R-:W-:-:S12]  /*192d0*/  BRA.DIV UR4, `(.L_x_1388) ;  /* 0x0000002a04447947 */ /* 0x000fd8000b800000 */
[----:B------:R-:W2:Y:S01]  /*192e0*/  LDL.LU R11, [R1+0xc] ;  /* 0x00000c00010b7983 */ /* 0x000ea20000300800 */
[----:B------:R-:W-:-:S04]  /*192f0*/  VOTE.ANY R3, PT, !P6 ;  /* 0x0000000000037806 */ /* 0x000fc800070e0100 */
[----:B------:R-:W1:Y:S02]  /*19300*/  POPC R9, R3 ;  /* 0x0000000300097309 */ /* 0x000e640000000000 */
[----:B-1----:R2:W1:Y:S04]  /*19310*/  SHFL.IDX PT, R4, R5, R9, 0x1f ;  /* 0x00001f0905047589 */ /* 0x00246800000e0000 */
[----:B------:R3:W4:Y:S01]  /*19320*/  SHFL.IDX PT, R7, R7, R9, 0x1f ;  /* 0x00001f0907077589 */ /* 0x00072200000e0000 */
[----:B--2---:R-:W-:-:S05]  /*19330*/  IMAD.IADD R5, R9, 0x1, R11 ;  /* 0x0000000109057824 */ /* 0x004fca00078e020b */
[----:B-1--4-:R3:W-:Y:S02]  /*19340*/  STL [R1+0xc], R5 ;  /* 0x00000c0501007387 */ /* 0x0127e40000100800 */
.L_x_1462:
[----:B------:R-:W-:-:S13]  /*19350*/  ISETP.NE.AND P0, PT, R3, RZ, PT ;  /* 0x000000ff0300720c */ /* 0x000fda0003f05270 */
[----:B------:R-:W-:Y:S05]  /*19360*/  @!P0 BRA `(.L_x_1389) ;  /* 0x0000000000108947 */ /* 0x000fea0003800000 */
[----:B------:R-:W-:Y:S01]  /*19370*/  UMOV UR4, 0xffffffff ;  /* 0xffffffff00047882 */ /* 0x000fe20000000000 */
[----:B---3--:R-:W-:Y:S02]  /*19380*/  VIADD R9, R9, 0xffffffff ;  /* 0xffffffff09097836 */ /* 0x008fe40000000000 */
[----:B------:R-:W-:Y:S05]  /*19390*/  BRA.DIV UR4, `(.L_x_1390) ;  /* 0x0000002a047c7947 */ /* 0x000fea000b800000 */
[----:B------:R1:W2:Y:S02]  /*193a0*/  SHFL.IDX PT, R6, R2, R9, 0x1f ;  /* 0x00001f0902067589 */ /* 0x0002a400000e0000 */
.L_x_1389:
[----:B--2---:R-:W-:Y:S01]  /*193b0*/  IMAD R3, R6, R8, R10 ;  /* 0x0000000806037224 */ /* 0x004fe200078e020a */
[----:B------:R-:W-:-:S03]  /*193c0*/  ISETP.NE.AND P0, PT, R7, 0x1, PT ;  /* 0x000000010700780c */ /* 0x000fc60003f05270 */
[----:B------:R-:W-:Y:S01]  /*193d0*/  IMAD.IADD R0, R0, 0x1, -R3 ;  /* 0x0000000100007824 */ /* 0x000fe200078e0a03 */
[----:B------:R2:W-:Y:S09]  /*193e0*/  STL [R1], R3 ;  /* 0x0000000301007387 */ /* 0x0005f20000100800 */
[----:B------:R-:W-:Y:S05]  /*193f0*/  @!P0 BRA `(.L_x_1391) ;  /* 0x0000000000e48947 */ /* 0x000fea0003800000 */
[----:B0--3--:R-:W-:-:S04]  /*19400*/  IABS R5, R4 ;  /* 0x0000000400057213 */ /* 0x009fc80000000000 */
[----:B------:R-:W0:Y:S08]  /*19410*/  I2F.RP R6, R5 ;  /* 0x0000000500067306 */ /* 0x000e300000209400 */
[----:B0-----:R-:W1:Y:S02]  /*19420*/  MUFU.RCP R6, R6 ;  /* 0x0000000600067308 */ /* 0x001e640000001000 */
[----:B-1----:R-:W-:-:S06]  /*19430*/  VIADD R9, R6, 0xffffffe ;  /* 0x0ffffffe06097836 */ /* 0x002fcc0000000000 */
[----:B--2---:R-:W0:Y:S02]  /*19440*/  F2I.FTZ.U32.TRUNC.NTZ R3, R9 ;  /* 0x0000000900037305 */ /* 0x004e24000021f000 */
[----:B0-----:R-:W-:-:S04]  /*19450*/  IMAD.MOV R2, RZ, RZ, -R3 ;  /* 0x000000ffff027224 */ /* 0x001fc800078e0a03 */
[----:B------:R-:W-:Y:S02]  /*19460*/  IMAD R8, R2, R5, RZ ;  /* 0x0000000502087224 */ /* 0x000fe400078e02ff */
[----:B------:R-:W-:-:S04]  /*19470*/  IMAD.MOV.U32 R2, RZ, RZ, RZ ;  /* 0x000000ffff027224 */ /* 0x000fc800078e00ff */
[----:B------:R-:W-:Y:S01]  /*19480*/  IMAD.HI.U32 R8, R3, R8, R2 ;  /* 0x0000000803087227 */ /* 0x000fe200078e0002 */
[----:B------:R-:W-:Y:S02]  /*19490*/  IABS R2, R0 ;  /* 0x0000000000027213 */ /* 0x000fe40000000000 */
[----:B------:R-:W-:-:S03]  /*194a0*/  IABS R3, R4 ;  /* 0x0000000400037213 */ /* 0x000fc60000000000 */
[----:B------:R-:W-:-:S04]  /*194b0*/  IMAD.HI.U32 R8, R8, R2, RZ ;  /* 0x0000000208087227 */ /* 0x000fc800078e00ff */
[----:B------:R-:W-:-:S04]  /*194c0*/  IMAD.MOV R3, RZ, RZ, -R3 ;  /* 0x000000ffff037224 */ /* 0x000fc800078e0a03 */
[----:B------:R-:W-:-:S05]  /*194d0*/  IMAD R2, R8, R3, R2 ;  /* 0x0000000308027224 */ /* 0x000fca00078e0202 */
[----:B------:R-:W-:-:S13]  /*194e0*/  ISETP.GT.U32.AND P1, PT, R5, R2, PT ;  /* 0x000000020500720c */ /* 0x000fda0003f24070 */
[----:B------:R-:W-:Y:S02]  /*194f0*/  @!P1 IMAD.IADD R2, R2, 0x1, -R5 ;  /* 0x0000000102029824 */ /* 0x000fe400078e0a05 */
[----:B------:R-:W-:Y:S01]  /*19500*/  @!P1 VIADD R8, R8, 0x1 ;  /* 0x0000000108089836 */ /* 0x000fe20000000000 */
[----:B------:R-:W-:Y:S02]  /*19510*/  ISETP.NE.AND P1, PT, R4, RZ, PT ;  /* 0x000000ff0400720c */ /* 0x000fe40003f25270 */
[----:B------:R-:W-:Y:S02]  /*19520*/  ISETP.GE.U32.AND P0, PT, R2, R5, PT ;  /* 0x000000050200720c */ /* 0x000fe40003f06070 */
[----:B------:R-:W-:-:S04]  /*19530*/  IABS R5, R7 ;  /* 0x0000000700057213 */ /* 0x000fc80000000000 */
        /* <DEDUP_REMOVED lines=9> */
[----:B------:R-:W-:-:S03]  /*195d0*/  LOP3.LUT R2, R0, R4, RZ, 0x3c, !PT ;  /* 0x0000000400027212 */ /* 0x000fc600078e3cff */
[----:B------:R-:W-:Y:S01]  /*195e0*/  IMAD.MOV.U32 R3, RZ, RZ, R8 ;  /* 0x000000ffff037224 */ /* 0x000fe200078e0008 */
[----:B------:R-:W-:Y:S02]  /*195f0*/  ISETP.GE.AND P2, PT, R2, RZ, PT ;  /* 0x000000ff0200720c */ /* 0x000fe40003f46270 */
[----:B------:R-:W-:-:S05]  /*19600*/  IABS R8, R7 ;  /* 0x0000000700087213 */ /* 0x000fca0000000000 */
[----:B------:R-:W-:-:S06]  /*19610*/  IMAD.MOV R8, RZ, RZ, -R8 ;  /* 0x000000ffff087224 */ /* 0x000fcc00078e0a08 */
        /* <DEDUP_REMOVED lines=9> */
[----:B------:R-:W-:Y:S01]  /*196b0*/  ISETP.GE.U32.AND P0, PT, R2, R5, PT ;  /* 0x000000050200720c */ /* 0x000fe20003f06070 */
[----:B------:R-:W-:Y:S01]  /*196c0*/  IMAD.MOV R5, RZ, RZ, -R3 ;  /* 0x000000ffff057224 */ /* 0x000fe200078e0a03 */
[----:B------:R-:W-:-:S03]  /*196d0*/  LOP3.LUT R2, R3, R7, RZ, 0x3c, !PT ;  /* 0x0000000703027212 */ /* 0x000fc600078e3cff */
[----:B------:R-:W-:Y:S01]  /*196e0*/  IMAD R0, R4, R5, R0 ;  /* 0x0000000504007224 */ /* 0x000fe200078e0200 */
        /* <DEDUP_REMOVED lines=10> */
.L_x_1391:
[----:B0--3--:R-:W3:Y:S01]  /*19790*/  LDL R5, [R1+0xc] ;  /* 0x00000c0001057983 */ /* 0x009ee20000100800 */
[----:B-12---:R-:W3:Y:S02]  /*197a0*/  LDC.64 R2, c[0x0][0xc90] ;  /* 0x00032400ff027b82 */ /* 0x006ee40000000a00 */
[----:B---3--:R-:W-:-:S05]  /*197b0*/  IMAD.WIDE R2, R5, 0x4, R2 ;  /* 0x0000000405027825 */ /* 0x008fca00078e0202 */
[----:B------:R-:W2:Y:S02]  /*197c0*/  LDG.E R6, desc[UR52][R2.64] ;  /* 0x0000003402067981 */ /* 0x000ea4000c1e1900 */
[----:B--2---:R-:W-:-:S05]  /*197d0*/  IMAD R5, R4, R6, RZ ;  /* 0x0000000604057224 */ /* 0x004fca00078e02ff */
[----:B------:R-:W-:-:S04]  /*197e0*/  IABS R7, R5 ;  /* 0x0000000500077213 */ /* 0x000fc80000000000 */
[----:B------:R-:W0:Y:S08]  /*197f0*/  I2F.RP R2, R7 ;  /* 0x0000000700027306 */ /* 0x000e300000209400 */
[----:B0-----:R-:W0:Y:S02]  /*19800*/  MUFU.RCP R2, R2 ;  /* 0x0000000200027308 */ /* 0x001e240000001000 */
[----:B0-----:R-:W-:-:S06]  /*19810*/  VIADD R2, R2, 0xffffffe ;  /* 0x0ffffffe02027836 */ /* 0x001fcc0000000000 */
[----:B------:R-:W0:Y:S02]  /*19820*/  F2I.FTZ.U32.TRUNC.NTZ R3, R2 ;  /* 0x0000000200037305 */ /* 0x000e24000021f000 */
        /* <DEDUP_REMOVED lines=19> */
[----:B------:R-:W-:Y:S02]  /*19960*/  IMAD R7, R6, R2, RZ ;  /* 0x0000000206077224 */ /* 0x000fe400078e02ff */
[----:B------:R-:W-:Y:S02]  /*19970*/  IMAD.MOV R2, RZ, RZ, -R2 ;  /* 0x000000ffff027224 */ /* 0x000fe400078e0a02 */
[----:B------:R-:W-:Y:S02]  /*19980*/  IMAD.MOV R3, RZ, RZ, -R7 ;  /* 0x000000ffff037224 */ /* 0x000fe400078e0a07 */
[----:B------:R-:W-:-:S03]  /*19990*/  IMAD R0, R5, R2, R0 ;  /* 0x0000000205007224 */ /* 0x000fc600078e0200 */
[----:B------:R-:W-:Y:S02]  /*199a0*/  VIADDMNMX R6, R3, R8, R6, PT ;  /* 0x0000000803067246 */ /* 0x000fe40003800106 */
[----:B------:R-:W-:Y:S02]  /*199b0*/  IADD3 R7, R7, 0x1000000, R0 ;  /* 0x0100000007077810 */ /* 0x000fe40007ffe000 */
        /* <DEDUP_REMOVED lines=25> */
[----:B------:R-:W-:Y:S02]  /*19b50*/  IMAD R3, R2, R6, R7 ;  /* 0x0000000602037224 */ /* 0x000fe400078e0207 */
[----:B------:R-:W-:-:S03]  /*19b60*/  IMAD.MOV.U32 R0, RZ, RZ, R2 ;  /* 0x000000ffff007224 */ /* 0x000fc600078e0002 */
[----:B------:R0:W-:Y:S04]  /*19b70*/  STL [R1+0x8], R3 ;  /* 0x0000080301007387 */ /* 0x0001e80000100800 */
.L_x_1392:
[----:B0-----:R-:W-:-:S05]  /*19b80*/  LOP3.LUT R3, RZ, R0, RZ, 0x33, !PT ;  /* 0x00000000ff037212 */ /* 0x001fca00078e33ff */
[----:B------:R-:W-:-:S05]  /*19b90*/  IMAD.IADD R0, R4, 0x1, R3 ;  /* 0x0000000104007824 */ /* 0x000fca00078e0203 */
[----:B------:R0:W-:Y:S01]  /*19ba0*/  STL [R1+0x4], R0 ;  /* 0x0000040001007387 */ /* 0x0001e20000100800 */
[----:B------:R-:W-:Y:S05]  /*19bb0*/  BRA `(.L_x_1393) ;  /* 0x0000000000287947 */ /* 0x000fea0003800000 */
.L_x_1385:
[----:B------:R-:W-:Y:S01]  /*19bc0*/  UMOV UR4, URZ ;  /* 0x0000003f00047c82 */ /* 0x000fe20008000000 */
[----:B------:R-:W-:Y:S01]  /*19bd0*/  ULDC UR6, c[0x0][0xc3c] ;  /* 0x00030f0000067ab9 */ /* 0x000fe20000000800 */
[----:B------:R-:W-:Y:S01]  /*19be0*/  UMOV UR5, URZ ;  /* 0x0000003f00057c82 */ /* 0x000fe20008000000 */
[----:B------:R0:W-:Y:S01]  /*19bf0*/  STL [R1], R0 ;  /* 0x0000000001007387 */ /* 0x0001e20000100800 */
[----:B------:R-:W-:Y:S02]  /*19c00*/  IMAD.U32 R3, RZ, RZ, UR4 ;  /* 0x00000004ff037e24 */ /* 0x000fe4000f8e00ff */
[----:B------:R-:W-:-:S03]  /*19c10*/  IMAD.U32 R2, RZ, RZ, UR5 ;  /* 0x00000005ff027e24 */ /* 0x000fc6000f8e00ff */
[----:B------:R1:W-:Y:S01]  /*19c20*/  STL [R1+0x4], R3 ;  /* 0x0000040301007387 */ /* 0x0003e20000100800 */
[----:B0-----:R-:W-:-:S05]  /*19c30*/  IMAD.U32 R0, RZ, RZ, UR6 ;  /* 0x00000006ff007e24 */ /* 0x001fca000f8e00ff */
[----:B------:R1:W-:Y:S04]  /*19c40*/  STL [R1+0xc], R0 ;  /* 0x00000c0001007387 */ /* 0x0003e80000100800 */
[----:B------:R1:W-:Y:S02]  /*19c50*/  STL [R1+0x8], R2 ;  /* 0x0000080201007387 */ /* 0x0003e40000100800 */
.L_x_1393:
[----:B-1----:R-:W2:Y:S04]  /*19c60*/  LDL R3, [R1+0x8] ;  /* 0x0000080001037983 */ /* 0x002ea80000100800 */
[----:B------:R-:W3:Y:S04]  /*19c70*/  LDL R2, [R1+0xc] ;  /* 0x00000c0001027983 */ /* 0x000ee80000100800 */
[----:B------:R-:W4:Y:S04]  /*19c80*/  LDL R5, [R1+0x4] ;  /* 0x0000040001057983 */ /* 0x000f280000100800 */
[----:B------:R-:W4:Y:S01]  /*19c90*/  LDL R4, [R1] ;  /* 0x0000000001047983 */ /* 0x000f220000100800 */
[----:B0-----:R-:W0:Y:S01]  /*19ca0*/  S2R R0, SR_TID.X ;  /* 0x0000000000007919 */ /* 0x001e220000002100 */
[----:B------:R-:W-:Y:S05]  /*19cb0*/  WARPSYNC.ALL ;  /* 0x0000000000007948 */ /* 0x000fea0003800000 */
[----:B0-----:R-:W-:Y:S01]  /*19cc0*/  LOP3.LUT R0, R0, 0x1f, RZ, 0xc0, !PT ;  /* 0x0000001f00007812 */ /* 0x001fe200078ec0ff */
[----:B------:R-:W-:Y:S03]  /*19cd0*/  BAR.SYNC.DEFER_BLOCKING 0x4, 0x180 ;  /* 0x0106000000007b1d */ /* 0x000fe60000010000 */
[----:B------:R-:W-:-:S13]  /*19ce0*/  ISETP.NE.AND P0, PT, R0, RZ, PT ;  /* 0x000000ff0000720c */ /* 0x000fda0003f05270 */
[----:B------:R-:W-:Y:S01]  /*19cf0*/  @!P0 MOV R0, 0x400 ;  /* 0x0000040000008802 */ /* 0x000fe20000000f00 */
[----:B--2---:R-:W-:Y:S02]  /*19d00*/  IMAD.MOV.U32 R6, RZ, RZ, R3 ;  /* 0x000000ffff067224 */ /* 0x004fe400078e0003 */
[----:B------:R-:W0:Y:S01]  /*19d10*/  @!P0 S2R R3, SR_CgaCtaId ;  /* 0x0000000000038919 */ /* 0x000e220000008800 */
[----:B---3--:R-:W-:Y:S01]  /*19d20*/  IMAD.MOV.U32 R7, RZ, RZ, R2 ;  /* 0x000000ffff077224 */ /* 0x008fe200078e0002 */
[----:B0-----:R-:W-:-:S05]  /*19d30*/  @!P0 LEA R18, R3, R0, 0x18 ;  /* 0x0000000003128211 */ /* 0x001fca00078ec0ff */
[----:B----4-:R1:W-:Y:S01]  /*19d40*/  @!P0 STS.128 [R18+0x288d0], R4 ;  /* 0x0288d00412008388 */ /* 0x0103e20000000c00 */
[----:B------:R-:W-:Y:S06]  /*19d50*/  BAR.ARV 0x5, 0x180 ;  /* 0x0146000000007b1d */ /* 0x000fec0000002000 */
.L_x_1382:
[----:B------:R-:W3:Y:S01]  /*19d60*/  LDL R0, [R1+0xc] ;  /* 0x00000c0001007983 */ /* 0x000ee20000100800 */
[----:B------:R-:W-:Y:S02]  /*19d70*/  ULDC UR4, c[0x0][0xc3c] ;  /* 0x00030f0000047ab9 */ /* 0x000fe40000000800 */
[----:B---3--:R-:W-:-:S13]  /*19d80*/  ISETP.GE.AND P0, PT, R0, UR4, PT ;  /* 0x0000000400007c0c */ /* 0x008fda000bf06270 */
[----:B------:R-:W-:Y:S05]  /*19d90*/  @!P0 BRA `(.L_x_1394) ;  /* 0xffffffa400648947 */ /* 0x000fea000383ffff */
[----:B------:R-:W-:Y:S05]  /*19da0*/  BSYNC B8 ;  /* 0x0000000000087941 */ /* 0x000fea0003800000 */
.L_x_1285:
        /* <DEDUP_REMOVED lines=12> */
.L_x_1465:
[----:B------:R-:W-:Y:S05]  /*19e70*/  BSYNC B0 ;  /* 0x0000000000007941 */ /* 0x000fea0003800000 */
.L_x_1395:
[----:B------:R-:W-:-:S03]  /*19e80*/  UMOV UR4, 0xffffffff ;  /* 0xffffffff00047882 */ /* 0x000fc60000000000 */
[----:B------:R-:W-:Y:S05]  /*19e90*/  BRA.DIV UR4, `(.L_x_1397) ;  /* 0x0000001e04fc7947 */ /* 0x000fea000b800000 */
[----:B------:R-:W1:Y:S02]  /*19ea0*/  S2R R2, SR_TID.X ;  /* 0x0000000000027919 */ /* 0x000e640000002100 */
[----:B-1----:R-:W-:-:S04]  /*19eb0*/  SHF.R.U32.HI R2, RZ, 0x5, R2 ;  /* 0x00000005ff027819 */ /* 0x002fc80000011602 */
[----:B------:R-:W-:-:S05]  /*19ec0*/  LOP3.LUT R2, R2, 0x3, RZ, 0xc0, !PT ;  /* 0x0000000302027812 */ /* 0x000fca00078ec0ff */
[----:B------:R1:W2:Y:S02]  /*19ed0*/  SHFL.IDX PT, R14, R2, RZ, 0x1f ;  /* 0x00001fff020e7589 */ /* 0x0002a400000e0000 */
.L_x_1468:
[----:B--2---:R-:W-:Y:S01]  /*19ee0*/  ISETP.NE.AND P0, PT, R14, RZ, PT ;  /* 0x000000ff0e00720c */ /* 0x004fe20003f05270 */
[----:B------:R-:W-:-:S12]  /*19ef0*/  BSSY B0, `(.L_x_1398) ;  /* 0x0000025000007945 */ /* 0x000fd80003800000 */
[----:B------:R-:W-:Y:S05]  /*19f00*/  @P0 BRA `(.L_x_1399) ;  /* 0x00000000008c0947 */ /* 0x000fea0003800000 */
[----:B------:R-:W-:-:S03]  /*19f10*/  UMOV UR4, 0xffffffff ;  /* 0xffffffff00047882 */ /* 0x000fc60000000000 */
[----:B------:R-:W-:Y:S05]  /*19f20*/  BRA.DIV UR4, `(.L_x_1400) ;  /* 0x00000022040c7947 */ /* 0x000fea000b800000 */
[----:B------:R-:W-:-:S13]  /*19f30*/  ELECT P6, URZ, PT ;  /* 0x00000000003f782f */ /* 0x000fda00038c0000 */
.L_x_1471:
[----:B------:R-:W-:Y:S05]  /*19f40*/  @!P6 BRA `(.L_x_1399) ;  /* 0x00000000007ce947 */ /* 0x000fea0003800000 */
[----:B------:R-:W-:-:S06]  /*19f50*/  ULOP3.LUT UR4, UR36, 0x2, URZ, 0xfc, !UPT ;  /* 0x0000000224047892 */ /* 0x000fcc000f8efc3f */
[----:B-1----:R-:W-:-:S05]  /*19f60*/  IMAD.U32 R2, RZ, RZ, UR4 ;  /* 0x00000004ff027e24 */ /* 0x002fca000f8e00ff */
[----:B------:R-:W-:-:S13]  /*19f70*/  ISETP.NE.AND P2, PT, R2, 0x3, PT ;  /* 0x000000030200780c */ /* 0x000fda0003f45270 */
[----:B------:R-:W-:Y:S05]  /*19f80*/  @!P2 BRA `(.L_x_1401) ;  /* 0x000000000004a947 */ /* 0x000fea0003800000 */
[----:B------:R-:W-:Y:S01]  /*19f90*/  BPT.TRAP 0x1 ;  /* 0x000000040000795c */ /* 0x000fe20000300000 */
.L_x_1401:
        /* <DEDUP_REMOVED lines=13> */
.L_x_1472:
[----:B------:R-:W1:Y:S02]  /*1a070*/  SYNCS.PHASECHK.TRANS64.TRYWAIT P0, [R7+URZ], R2 ;  /* 0x00000002070075a7 */ /* 0x000e64000800017f */
[----:B-1----:R-:W-:Y:S05]  /*1a080*/  @!P0 BRA `(.L_x_1403) ;  /* 0x0000001c00e88947 */ /* 0x002fea0003800000 */
.L_x_1473:
[----:B------:R-:W-:Y:S05]  /*1a090*/  @!P2 BRA `(.L_x_1404) ;  /* 0x000000000004a947 */ /* 0x000fea0003800000 */
[----:B------:R-:W-:Y:S01]  /*1a0a0*/  BPT.TRAP 0x1 ;  /* 0x000000040000795c */ /* 0x000fe20000300000 */
.L_x_1404:
[----:B------:R-:W-:-:S04]  /*1a0b0*/  VIADD R0, R0, 0x28860 ;  /* 0x0002886000007836 */ /* 0x000fc80000000000 */
[----:B------:R-:W-:-:S04]  /*1a0c0*/  IMAD R4, R19, 0x8, R0 ;  /* 0x0000000813047824 */ /* 0x000fc800078e0200 */
[----:B------:R-:W2:Y:S02]  /*1a0d0*/  SYNCS.PHASECHK.TRANS64.TRYWAIT P0, [R4+URZ], R5 ;  /* 0x00000005040075a7 */ /* 0x000ea4000800017f */
[----:B--2---:R-:W-:Y:S05]  /*1a0e0*/  @!P0 BRA `(.L_x_1405) ;  /* 0x0000001c00e48947 */ /* 0x004fea0003800000 */
.L_x_1474:
[----:B------:R-:W-:-:S07]  /*1a0f0*/  IMAD R3, R3, 0x8, R0 ;  /* 0x0000000803037824 */ /* 0x000fce00078e0200 */
.L_x_1406:
[----:B----4-:R4:W0:Y:S02]  /*1a100*/  SYNCS.PHASECHK.TRANS64.TRYWAIT P0, [R3+URZ], R2 ;  /* 0x00000002030075a7 */ /* 0x010824000800017f */
[----:B0-----:R-:W-:Y:S05]  /*1a110*/  @!P0 NANOSLEEP.SYNCS 0x989680 ;  /* 0x009896800000895d */ /* 0x001fea0003900000 */
[----:B------:R-:W0:Y:S02]  /*1a120*/  @!P0 SYNCS.PHASECHK.TRANS64 P0, [R3+URZ], R2 ;  /* 0x00000002030085a7 */ /* 0x000e24000800007f */
[----:B0-----:R-:W-:Y:S05]  /*1a130*/  @!P0 BRA `(.L_x_1406) ;  /* 0xfffffffc00f08947 */ /* 0x001fea000383ffff */
.L_x_1399:
[----:B------:R-:W-:Y:S05]  /*1a140*/  BSYNC B0 ;  /* 0x0000000000007941 */ /* 0x000fea0003800000 */
.L_x_1398:
[----:B------:R-:W-:Y:S05]  /*1a150*/  EXIT ;  /* 0x000000000000794d */ /* 0x000fea0003800000 */
.L_x_1184:
[----:B0-----:R-:W-:-:S04]  /*1a160*/  IMAD.U32 R3, RZ, RZ, UR41 ;  /* 0x00000029ff037e24 */ /* 0x001fc8000f8e00ff */
[----:B------:R0:W1:Y:S03]  /*1a170*/  SYNCS.PHASECHK.TRANS64.TRYWAIT P1, [R3+URZ+0x28800], R0 ;  /* 0x02880000030075a7 */ /* 0x000066000802017f */
[----:B-1----:R-:W-:Y:S05]  /*1a180*/  @!P1 NANOSLEEP.SYNCS 0x989680 ;  /* 0x009896800000995d */ /* 0x002fea0003900000 */
[----:B------:R-:W1:Y:S02]  /*1a190*/  @!P1 SYNCS.PHASECHK.TRANS64 P1, [R3+URZ+0x28800], R0 ;  /* 0x02880000030095a7 */ /* 0x000e64000802007f */
[----:B-1----:R-:W-:Y:S05]  /*1a1a0*/  @!P1 BRA `(.L_x_1184) ;  /* 0xfffffffc00ec9947 */ /* 0x002fea000383ffff */
[----:B------:R-:W-:Y:S05]  /*1a1b0*/  BRA `(.L_x_1407) ;  /* 0xfffffe7c00d07947 */ /* 0x000fea000383ffff */
.L_x_1188:
[----:B-1----:R1:W2:Y:S02]  /*1a1c0*/  SYNCS.PHASECHK.TRANS64.TRYWAIT P2, [R15+URZ+0x28830], R0 ;  /* 0x028830000f0075a7 */ /* 0x0022a4000804017f */
[----:B--2---:R-:W-:Y:S05]  /*1a1d0*/  @!P2 NANOSLEEP.SYNCS 0x989680 ;  /* 0x009896800000a95d */ /* 0x004fea0003900000 */
[----:B------:R-:W2:Y:S02]  /*1a1e0*/  @!P2 SYNCS.PHASECHK.TRANS64 P2, [R15+URZ+0x28830], R0 ;  /* 0x028830000f00a5a7 */ /* 0x000ea4000804007f */
[----:B--2---:R-:W-:Y:S05]  /*1a1f0*/  @!P2 BRA `(.L_x_1188) ;  /* 0xfffffffc00f0a947 */ /* 0x004fea000383ffff */
[----:B------:R-:W-:Y:S05]  /*1a200*/  BRA `(.L_x_1187) ;  /* 0xfffffe7c00f87947 */ /* 0x000fea000383ffff */
.L_x_1204:
[----:B-1----:R-:W-:-:S04]  /*1a210*/  IMAD.U32 R8, RZ, RZ, UR6 ;  /* 0x00000006ff087e24 */ /* 0x002fc8000f8e00ff */
[----:B------:R1:W2:Y:S03]  /*1a220*/  SYNCS.PHASECHK.TRANS64.TRYWAIT P2, [R8+URZ+0x28830], R5 ;  /* 0x02883005080075a7 */ /* 0x0002a6000804017f */
[----:B--2---:R-:W-:Y:S05]  /*1a230*/  @!P2 NANOSLEEP.SYNCS 0x989680 ;  /* 0x009896800000a95d */ /* 0x004fea0003900000 */
[----:B------:R-:W2:Y:S02]  /*1a240*/  @!P2 SYNCS.PHASECHK.TRANS64 P2, [R8+URZ+0x28830], R5 ;  /* 0x028830050800a5a7 */ /* 0x000ea4000804007f */
[----:B--2---:R-:W-:Y:S05]  /*1a250*/  @!P2 BRA `(.L_x_1204) ;  /* 0xfffffffc00eca947 */ /* 0x004fea000383ffff */
[----:B------:R-:W-:Y:S05]  /*1a260*/  BRA `(.L_x_1201) ;  /* 0xfffffeb800987947 */ /* 0x000fea000383ffff */
.L_x_1208:
[----:B-1----:R-:W-:-:S04]  /*1a270*/  IMAD.U32 R8, RZ, RZ, UR6 ;  /* 0x00000006ff087e24 */ /* 0x002fc8000f8e00ff */
[----:B------:R1:W2:Y:S03]  /*1a280*/  SYNCS.PHASECHK.TRANS64.TRYWAIT P2, [R8+URZ+0x28850], R5 ;  /* 0x02885005080075a7 */ /* 0x0002a6000804017f */
[----:B--2---:R-:W-:Y:S05]  /*1a290*/  @!P2 NANOSLEEP.SYNCS 0x989680 ;  /* 0x009896800000a95d */ /* 0x004fea0003900000 */
[----:B------:R-:W2:Y:S02]  /*1a2a0*/  @!P2 SYNCS.PHASECHK.TRANS64 P2, [R8+URZ+0x28850], R5 ;  /* 0x028850050800a5a7 */ /* 0x000ea4000804007f */
[----:B--2---:R-:W-:Y:S05]  /*1a2b0*/  @!P2 BRA `(.L_x_1208) ;  /* 0xfffffffc00eca947 */ /* 0x004fea000383ffff */
[----:B------:R-:W-:Y:S05]  /*1a2c0*/  BRA `(.L_x_1205) ;  /* 0xfffffebc00607947 */ /* 0x000fea000383ffff */
.L_x_1225:
[----:B-1----:R-:W-:-:S04]  /*1a2d0*/  IMAD.U32 R9, RZ, RZ, UR6 ;  /* 0x00000006ff097e24 */ /* 0x002fc8000f8e00ff */
[----:B------:R1:W2:Y:S03]  /*1a2e0*/  SYNCS.PHASECHK.TRANS64.TRYWAIT P2, [R9+URZ+0x28830], R4 ;  /* 0x02883004090075a7 */ /* 0x0002a6000804017f */
[----:B--2---:R-:W-:Y:S05]  /*1a2f0*/  @!P2 NANOSLEEP.SYNCS 0x989680 ;  /* 0x009896800000a95d */ /* 0x004fea0003900000 */
[----:B------:R-:W2:Y:S02]  /*1a300*/  @!P2 SYNCS.PHASECHK.TRANS64 P2, [R9+URZ+0x28830], R4 ;  /* 0x028830040900a5a7 */ /* 0x000ea4000804007f */
[----:B--2---:R-:W-:Y:S05]  /*1a310*/  @!P2 BRA `(.L_x_1225) ;  /* 0xfffffffc00eca947 */ /* 0x004fea000383ffff */
[----:B------:R-:W-:Y:S05]  /*1a320*/  BRA `(.L_x_1222) ;  /* 0xfffffef400587947 */ /* 0x000fea000383ffff */
.L_x_1229:
[----:B-1----:R-:W-:-:S04]  /*1a330*/  IMAD.U32 R9, RZ, RZ, UR6 ;  /* 0x00000006ff097e24 */ /* 0x002fc8000f8e00ff */
[----:B------:R1:W2:Y:S03]  /*1a340*/  SYNCS.PHASECHK.TRANS64.TRYWAIT P2, [R9+URZ+0x28850], R4 ;  /* 0x02885004090075a7 */ /* 0x0002a6000804017f */
[----:B--2---:R-:W-:Y:S05]  /*1a350*/  @!P2 NANOSLEEP.SYNCS 0x989680 ;  /* 0x009896800000a95d */ /* 0x004fea0003900000 */
[----:B------:R-:W2:Y:S02]  /*1a360*/  @!P2 SYNCS.PHASECHK.TRANS64 P2, [R9+URZ+0x28850], R4 ;  /* 0x028850040900a5a7 */ /* 0x000ea4000804007f */
[----:B--2---:R-:W-:Y:S05]  /*1a370*/  @!P2 BRA `(.L_x_1229) ;  /* 0xfffffffc00eca947 */ /* 0x004fea000383ffff */
[----:B------:R-:W-:Y:S05]  /*1a380*/  BRA `(.L_x_1226) ;  /* 0xfffffef800207947 */ /* 0x000fea000383ffff */
.L_x_1235:
[----:B-1----:R-:W-:-:S04]  /*1a390*/  IMAD.U32 R9, RZ, RZ, UR6 ;  /* 0x00000006ff097e24 */ /* 0x002fc8000f8e00ff */
[----:B------:R1:W2:Y:S03]  /*1a3a0*/  SYNCS.PHASECHK.TRANS64.TRYWAIT P2, [R9+URZ+0x28830], R4 ;  /* 0x02883004090075a7 */ /* 0x0002a6000804017f */
[----:B--2---:R-:W-:Y:S05]  /*1a3b0*/  @!P2 NANOSLEEP.SYNCS 0x989680 ;  /* 0x009896800000a95d */ /* 0x004fea0003900000 */
[----:B------:R-:W2:Y:S02]  /*1a3c0*/  @!P2 SYNCS.PHASECHK.TRANS64 P2, [R9+URZ+0x28830], R4 ;  /* 0x028830040900a5a7 */ /* 0x000ea4000804007f */
[----:B--2---:R-:W-:Y:S05]  /*1a3d0*/  @!P2 BRA `(.L_x_1235) ;  /* 0xfffffffc00eca947 */ /* 0x004fea000383ffff */
[----:B------:R-:W-:Y:S05]  /*1a3e0*/  BRA `(.L_x_1232) ;  /* 0xffffff1c00447947 */ /* 0x000fea000383ffff */
.L_x_1239:
[----:B-1----:R-:W-:-:S04]  /*1a3f0*/  IMAD.U32 R9, RZ, RZ, UR6 ;  /* 0x00000006ff097e24 */ /* 0x002fc8000f8e00ff */
[----:B------:R1:W2:Y:S03]  /*1a400*/  SYNCS.PHASECHK.TRANS64.TRYWAIT P2, [R9+URZ+0x28850], R4 ;  /* 0x02885004090075a7 */ /* 0x0002a6000804017f */
[----:B--2---:R-:W-:Y:S05]  /*1a410*/  @!P2 NANOSLEEP.SYNCS 0x989680 ;  /* 0x009896800000a95d */ /* 0x004fea0003900000 */
[----:B------:R-:W2:Y:S02]  /*1a420*/  @!P2 SYNCS.PHASECHK.TRANS64 P2, [R9+URZ+0x28850], R4 ;  /* 0x028850040900a5a7 */ /* 0x000ea4000804007f */
[----:B--2---:R-:W-:Y:S05]  /*1a430*/  @!P2 BRA `(.L_x_1239) ;  /* 0xfffffffc00eca947 */ /* 0x004fea000383ffff */
[----:B------:R-:W-:Y:S05]  /*1a440*/  BRA `(.L_x_1236) ;  /* 0xffffff20000c7947 */ /* 0x000fea000383ffff */
.L_x_1252:
[----:B-1----:R-:W-:-:S04]  /*1a450*/  IMAD.U32 R8, RZ, RZ, UR5 ;  /* 0x00000005ff087e24 */ /* 0x002fc8000f8e00ff */
[----:B------:R1:W2:Y:S03]  /*1a460*/  SYNCS.PHASECHK.TRANS64.TRYWAIT P0, [R8+URZ+0x28850], R3 ;  /* 0x02885003080075a7 */ /* 0x0002a6000800017f */
[----:B--2---:R-:W-:Y:S05]  /*1a470*/  @!P0 NANOSLEEP.SYNCS 0x989680 ;  /* 0x009896800000895d */ /* 0x004fea0003900000 */
[----:B------:R-:W2:Y:S02]  /*1a480*/  @!P0 SYNCS.PHASECHK.TRANS64 P0, [R8+URZ+0x28850], R3 ;  /* 0x02885003080085a7 */ /* 0x000ea4000800007f */
[----:B--2---:R-:W-:Y:S05]  /*1a490*/  @!P0 BRA `(.L_x_1252) ;  /* 0xfffffffc00ec8947 */ /* 0x004fea000383ffff */
[----:B------:R-:W-:Y:S05]  /*1a4a0*/  BRA `(.L_x_1251) ;  /* 0xffffff5400147947 */ /* 0x000fea000383ffff */
.L_x_1307:
[----:B-1----:R-:W1:Y:S01]  /*1a4b0*/  S2R R4, SR_TID.X ;  /* 0x0000000000047919 */ /* 0x002e620000002100 */
[----:B------:R-:W-:Y:S01]  /*1a4c0*/  BSSY B0, `(.L_x_1408) ;  /* 0x000000a000007945 */ /* 0x000fe20003800000 */
[----:B------:R-:W-:Y:S02]  /*1a4d0*/  IMAD.MOV.U32 R12, RZ, RZ, RZ ;  /* 0x000000ffff0c7224 */ /* 0x000fe400078e00ff */
[----:B------:R-:W-:Y:S02]  /*1a4e0*/  IMAD.MOV.U32 R11, RZ, RZ, 0x1f ;  /* 0x0000001fff0b7424 */ /* 0x000fe400078e00ff */
[----:B------:R-:W-:Y:S01]  /*1a4f0*/  IMAD.MOV.U32 R15, RZ, RZ, -0x1 ;  /* 0xffffffffff0f7424 */ /* 0x000fe200078e00ff */
[----:B-1----:R-:W-:-:S04]  /*1a500*/  SHF.R.U32.HI R4, RZ, 0x5, R4 ;  /* 0x00000005ff047819 */ /* 0x002fc80000011604 */
[----:B------:R-:W-:-:S05]  /*1a510*/  LOP3.LUT R4, R4, 0x3, RZ, 0xc0, !PT ;  /* 0x0000000304047812 */ /* 0x000fca00078ec0ff */
[----:B------:R-:W-:-:S07]  /*1a520*/  IMAD.MOV.U32 R13, RZ, RZ, R4 ;  /* 0x000000ffff0d7224 */ /* 0x000fce00078e0004 */
[----:B0-2---:R-:W-:Y:S05]  /*1a530*/  WARPSYNC.COLLECTIVE R15, `(.L_x_1409) ;  /* 0x000000000f087348 */ /* 0x005fea0003c00000 */
[----:B------:R1:W3:Y:S02]  /*1a540*/  SHFL.IDX P6, R14, R13, R12, R11 ;  /* 0x0000000c0d0e7389 */ /* 0x0002e400000c000b */
[----:B0123--:R-:W-:Y:S01]  /*1a550*/  ENDCOLLECTIVE ;  /* 0x000000000000791b */ /* 0x00ffe20003800000 */
.L_x_1409:
[----:B------:R-:W-:Y:S05]  /*1a560*/  BSYNC B0 ;  /* 0x0000000000007941 */ /* 0x000fea0003800000 */
.L_x_1408:
[----:B------:R-:W-:Y:S05]  /*1a570*/  BRA `(.L_x_1410) ;  /* 0xffffffac00fc7947 */ /* 0x000fea000383ffff */
.L_x_1309:
[----:B------:R-:W-:Y:S01]  /*1a580*/  BSSY B0, `(.L_x_1411) ;  /* 0x0000006000007945 */ /* 0x000fe20003800000 */
[----:B------:R-:W-:-:S07]  /*1a590*/  IMAD.MOV.U32 R15, RZ, RZ, -0x1 ;  /* 0xffffffffff0f7424 */ /* 0x000fce00078e00ff */
[----:B012---:R-:W-:Y:S05]  /*1a5a0*/  WARPSYNC.COLLECTIVE R15, `(.L_x_1412) ;  /* 0x000000000f0c7348 */ /* 0x007fea0003c00000 */
[----:B------:R-:W-:Y:S02]  /*1a5b0*/  ELECT P6, UR62, PT ;  /* 0x00000000003e782f */ /* 0x000fe400038c0000 */
[----:B------:R-:W-:Y:S01]  /*1a5c0*/  MOV R14, UR62 ;  /* 0x0000003e000e7c02 */ /* 0x000fe20008000f00 */
[----:B012---:R-:W-:Y:S10]  /*1a5d0*/  ENDCOLLECTIVE ;  /* 0x000000000000791b */ /* 0x007ff40003800000 */
.L_x_1412:
[----:B------:R-:W-:Y:S05]  /*1a5e0*/  BSYNC B0 ;  /* 0x0000000000007941 */ /* 0x000fea0003800000 */
.L_x_1411:
[----:B------:R-:W-:Y:S05]  /*1a5f0*/  BRA `(.L_x_1413) ;  /* 0xffffffb000087947 */ /* 0x000fea000383ffff */
.L_x_1311:
[----:B-1----:R1:W3:Y:S02]  /*1a600*/  SYNCS.PHASECHK.TRANS64.TRYWAIT P0, [R0+URZ+0x28840], R2 ;  /* 0x02884002000075a7 */ /* 0x0022e4000800017f */
[----:B---3--:R-:W-:Y:S05]  /*1a610*/  @!P0 NANOSLEEP.SYNCS 0x989680 ;  /* 0x009896800000895d */ /* 0x008fea0003900000 */
[----:B------:R-:W3:Y:S02]  /*1a620*/  @!P0 SYNCS.PHASECHK.TRANS64 P0, [R0+URZ+0x28840], R2 ;  /* 0x02884002000085a7 */ /* 0x000ee4000800007f */
[----:B---3--:R-:W-:Y:S05]  /*1a630*/  @!P0 BRA `(.L_x_1311) ;  /* 0xfffffffc00f08947 */ /* 0x008fea000383ffff */
[----:B------:R-:W-:Y:S05]  /*1a640*/  BRA `(.L_x_1414) ;  /* 0xffffffb000687947 */ /* 0x000fea000383ffff */
.L_x_1315:
        /* <DEDUP_REMOVED lines=15> */
.L_x_1415:
[----:B------:R-:W-:Y:S02]  /*1a740*/  IMAD.MOV.U32 R13, RZ, RZ, R4 ;  /* 0x000000ffff0d7224 */ /* 0x000fe400078e0004 */
[----:B------:R-:W-:-:S07]  /*1a750*/  IMAD.MOV.U32 R6, RZ, RZ, R14 ;  /* 0x000000ffff067224 */ /* 0x000fce00078e000e */
[----:B------:R-:W-:Y:S05]  /*1a760*/  WARPSYNC.COLLECTIVE R15, `(.L_x_1416) ;  /* 0x000000000f087348 */ /* 0x000fea0003c00000 */
[----:B------:R0:W1:Y:S02]  /*1a770*/  SHFL.IDX P6, R14, R13, R12, R11 ;  /* 0x0000000c0d0e7389 */ /* 0x00006400000c000b */
[----:B01----:R-:W-:Y:S01]  /*1a780*/  ENDCOLLECTIVE ;  /* 0x000000000000791b */ /* 0x003fe20003800000 */
.L_x_1416:
[----:B------:R-:W-:Y:S02]  /*1a790*/  IMAD.MOV.U32 R13, RZ, RZ, R3 ;  /* 0x000000ffff0d7224 */ /* 0x000fe400078e0003 */
[----:B------:R-:W-:Y:S02]  /*1a7a0*/  IMAD.MOV.U32 R12, RZ, RZ, 0x1 ;  /* 0x00000001ff0c7424 */ /* 0x000fe400078e00ff */
[----:B------:R-:W-:-:S07]  /*1a7b0*/  IMAD.MOV.U32 R7, RZ, RZ, R14 ;  /* 0x000000ffff077224 */ /* 0x000fce00078e000e */
[----:B------:R-:W-:Y:S05]  /*1a7c0*/  WARPSYNC.COLLECTIVE R15, `(.L_x_1417) ;  /* 0x000000000f087348 */ /* 0x000fea0003c00000 */
[----:B------:R0:W1:Y:S02]  /*1a7d0*/  SHFL.IDX P6, R14, R13, R12, R11 ;  /* 0x0000000c0d0e7389 */ /* 0x00006400000c000b */
[----:B01----:R-:W-:Y:S01]  /*1a7e0*/  ENDCOLLECTIVE ;  /* 0x000000000000791b */ /* 0x003fe20003800000 */
.L_x_1417:
[----:B------:R-:W-:-:S05]  /*1a7f0*/  @!P2 LEA R7, P3, R10, R7, 0x1 ;  /* 0x000000070a07a211 */ /* 0x000fca00078608ff */
[----:B------:R-:W-:-:S05]  /*1a800*/  @!P2 IMAD.X R6, RZ, RZ, R6, P3 ;  /* 0x000000ffff06a224 */ /* 0x000fca00018e0606 */
[----:B------:R-:W-:Y:S01]  /*1a810*/  @!P2 LOP3.LUT R7, R7, R6, RZ, 0x3c, !PT ;  /* 0x000000060707a212 */ /* 0x000fe200078e3cff */
[----:B------:R-:W-:-:S03]  /*1a820*/  IMAD.MOV.U32 R13, RZ, RZ, R4 ;  /* 0x000000ffff0d7224 */ /* 0x000fc600078e0004 */
[----:B------:R-:W-:-:S04]  /*1a830*/  @!P2 LOP3.LUT R6, R7, R6, RZ, 0x3c, !PT ;  /* 0x000000060706a212 */ /* 0x000fc800078e3cff */
[----:B------:R-:W-:Y:S01]  /*1a840*/  @!P2 LOP3.LUT R7, R7, R6, RZ, 0x3c, !PT ;  /* 0x000000060707a212 */ /* 0x000fe200078e3cff */
[----:B------:R-:W-:-:S07]  /*1a850*/  IMAD.MOV.U32 R8, RZ, RZ, R14 ;  /* 0x000000ffff087224 */ /* 0x000fce00078e000e */
[----:B------:R-:W-:Y:S05]  /*1a860*/  WARPSYNC.COLLECTIVE R15, `(.L_x_1418) ;  /* 0x000000000f087348 */ /* 0x000fea0003c00000 */
[----:B------:R0:W1:Y:S02]  /*1a870*/  SHFL.IDX P6, R14, R13, R12, R11 ;  /* 0x0000000c0d0e7389 */ /* 0x00006400000c000b */
[----:B01----:R-:W-:Y:S01]  /*1a880*/  ENDCOLLECTIVE ;  /* 0x000000000000791b */ /* 0x003fe20003800000 */
.L_x_1418:
[----:B------:R-:W-:Y:S01]  /*1a890*/  @!PT LDS RZ, [RZ] ;  /* 0x00000000fffff984 */ /* 0x000fe20000000800 */
[----:B------:R-:W-:Y:S01]  /*1a8a0*/  @!PT LDS RZ, [RZ] ;  /* 0x00000000fffff984 */ /* 0x000fe20000000800 */
[----:B------:R-:W-:Y:S01]  /*1a8b0*/  @!PT LDS RZ, [RZ] ;  /* 0x00000000fffff984 */ /* 0x000fe20000000800 */
[----:B------:R0:W-:Y:S04]  /*1a8c0*/  @!P2 LDGSTS.E.BYPASS.LTC128B.128 [R9+0x10400], desc[UR52][R6.64], !P0 ;  /* 0x104000000609afae */ /* 0x0001e8000c101d74 */
[----:B------:R0:W-:Y:S01]  /*1a8d0*/  @!P2 LDGSTS.E.BYPASS.LTC128B.128 [R9+0x14400], desc[UR52][R6.64+0x80], !P1 ;  /* 0x144000800609afae */ /* 0x0001e2000c901d74 */
[----:B------:R-:W-:Y:S01]  /*1a8e0*/  ISETP.GE.AND P2, PT, R5, R2, PT ;  /* 0x000000020500720c */ /* 0x000fe20003f46270 */
[----:B------:R-:W-:Y:S02]  /*1a8f0*/  IMAD.MOV.U32 R13, RZ, RZ, R3 ;  /* 0x000000ffff0d7224 */ /* 0x000fe400078e0003 */
[----:B------:R-:W-:Y:S02]  /*1a900*/  IMAD.MOV.U32 R12, RZ, RZ, 0x2 ;  /* 0x00000002ff0c7424 */ /* 0x000fe400078e00ff */
[----:B------:R-:W-:-:S08]  /*1a910*/  IMAD.MOV.U32 R5, RZ, RZ, R14 ;  /* 0x000000ffff057224 */ /* 0x000fd000078e000e */
[----:B0-----:R-:W-:Y:S05]  /*1a920*/  WARPSYNC.COLLECTIVE R15, `(.L_x_1419) ;  /* 0x000000000f087348 */ /* 0x001fea0003c00000 */
[----:B------:R1:W2:Y:S02]  /*1a930*/  SHFL.IDX P6, R14, R13, R12, R11 ;  /* 0x0000000c0d0e7389 */ /* 0x0002a400000c000b */
[----:B012---:R-:W-:Y:S01]  /*1a940*/  ENDCOLLECTIVE ;  /* 0x000000000000791b */ /* 0x007fe20003800000 */
.L_x_1419:
[----:B------:R-:W-:Y:S01]  /*1a950*/  @!P2 LEA R7, P3, R10, R5, 0x1 ;  /* 0x000000050a07a211 */ /* 0x000fe200078608ff */
[----:B------:R-:W-:-:S04]  /*1a960*/  VIADD R5, R0, 0x20 ;  /* 0x0000002000057836 */ /* 0x000fc80000000000 */
[----:B------:R-:W-:-:S05]  /*1a970*/  @!P2 IMAD.X R6, RZ, RZ, R8, P3 ;  /* 0x000000ffff06a224 */ /* 0x000fca00018e0608 */
[----:B------:R-:W-:Y:S01]  /*1a980*/  @!P2 LOP3.LUT R7, R7, R6, RZ, 0x3c, !PT ;  /* 0x000000060707a212 */ /* 0x000fe200078e3cff */
[----:B------:R-:W-:-:S03]  /*1a990*/  IMAD.MOV.U32 R13, RZ, RZ, R4 ;  /* 0x000000ffff0d7224 */ /* 0x000fc600078e0004 */
[----:B------:R-:W-:-:S04]  /*1a9a0*/  @!P2 LOP3.LUT R6, R7, R6, RZ, 0x3c, !PT ;  /* 0x000000060706a212 */ /* 0x000fc800078e3cff */
[----:B------:R-:W-:-:S05]  /*1a9b0*/  @!P2 LOP3.LUT R7, R7, R6, RZ, 0x3c, !PT ;  /* 0x000000060707a212 */ /* 0x000fca00078e3cff */
[----:B------:R-:W-:Y:S01]  /*1a9c0*/  @!PT LDS RZ, [RZ] ;  /* 0x00000000fffff984 */ /* 0x000fe20000000800 */
[----:B------:R-:W-:Y:S01]  /*1a9d0*/  @!PT LDS RZ, [RZ] ;  /* 0x00000000fffff984 */ /* 0x000fe20000000800 */
[----:B------:R-:W-:Y:S01]  /*1a9e0*/  @!PT LDS RZ, [RZ] ;  /* 0x00000000fffff984 */ /* 0x000fe20000000800 */
[----:B------:R-:W-:Y:S04]  /*1a9f0*/  @!P2 LDGSTS.E.BYPASS.LTC128B.128 [R9+0x10c00], desc[UR52][R6.64], !P0 ;  /* 0x10c000000609afae */ /* 0x000fe8000c101d74 */
[----:B------:R0:W-:Y:S01]  /*1aa00*/  @!P2 LDGSTS.E.BYPASS.LTC128B.128 [R9+0x14c00], desc[UR52][R6.64+0x80], !P1 ;  /* 0x14c000800609afae */ /* 0x0001e2000c901d74 */
[----:B------:R-:W-:Y:S01]  /*1aa10*/  ISETP.GE.AND P2, PT, R5, R2, PT ;  /* 0x000000020500720c */ /* 0x000fe20003f46270 */
[----:B0-----:R-:W-:-:S12]  /*1aa20*/  IMAD.MOV.U32 R6, RZ, RZ, R14 ;  /* 0x000000ffff067224 */ /* 0x001fd800078e000e */
[----:B------:R-:W-:Y:S05]  /*1aa30*/  WARPSYNC.COLLECTIVE R15, `(.L_x_1420) ;  /* 0x000000000f087348 */ /* 0x000fea0003c00000 */
[----:B------:R0:W1:Y:S02]  /*1aa40*/  SHFL.IDX P6, R14, R13, R12, R11 ;  /* 0x0000000c0d0e7389 */ /* 0x00006400000c000b */
[----:B01----:R-:W-:Y:S01]  /*1aa50*/  ENDCOLLECTIVE ;  /* 0x000000000000791b */ /* 0x003fe20003800000 */
.L_x_1420:
[----:B------:R-:W-:Y:S02]  /*1aa60*/  IMAD.MOV.U32 R13, RZ, RZ, R3 ;  /* 0x000000ffff0d7224 */ /* 0x000fe400078e0003 */
[----:B------:R-:W-:Y:S02]  /*1aa70*/  IMAD.MOV.U32 R12, RZ, RZ, 0x3 ;  /* 0x00000003ff0c7424 */ /* 0x000fe400078e00ff */
[----:B------:R-:W-:-:S07]  /*1aa80*/  IMAD.MOV.U32 R5, RZ, RZ, R14 ;  /* 0x000000ffff057224 */ /* 0x000fce00078e000e */
[----:B------:R-:W-:Y:S05]  /*1aa90*/  WARPSYNC.COLLECTIVE R15, `(.L_x_1421) ;  /* 0x000000000f087348 */ /* 0x000fea0003c00000 */
[----:B------:R0:W1:Y:S02]  /*1aaa0*/  SHFL.IDX P6, R14, R13, R12, R11 ;  /* 0x0000000c0d0e7389 */ /* 0x00006400000c000b */
[----:B01----:R-:W-:Y:S01]  /*1aab0*/  ENDCOLLECTIVE ;  /* 0x000000000000791b */ /* 0x003fe20003800000 */
.L_x_1421:
[----:B------:R-:W-:-:S05]  /*1aac0*/  @!P2 LEA R5, P3, R10, R5, 0x1 ;  /* 0x000000050a05a211 */ /* 0x000fca00078608ff */
[----:B------:R-:W-:-:S04]  /*1aad0*/  @!P2 IMAD.X R6, RZ, RZ, R6, P3 ;  /* 0x000000ffff06a224 */ /* 0x000fc800018e0606 */
[----:B------:R-:W-:Y:S02]  /*1aae0*/  @!P2 IMAD.MOV.U32 R7, RZ, RZ, R6 ;  /* 0x000000ffff07a224 */ /* 0x000fe400078e0006 */
[----:B------:R-:W-:Y:S02]  /*1aaf0*/  @!P2 IMAD.MOV.U32 R6, RZ, RZ, R5 ;  /* 0x000000ffff06a224 */ /* 0x000fe400078e0005 */
[----:B------:R-:W-:Y:S02]  /*1ab00*/  IMAD.MOV.U32 R13, RZ, RZ, R4 ;  /* 0x000000ffff0d7224 */ /* 0x000fe400078e0004 */
[----:B------:R-:W-:Y:S01]  /*1ab10*/  VIADD R5, R0, 0x30 ;  /* 0x0000003000057836 */ /* 0x000fe20000000000 */
        /* <DEDUP_REMOVED lines=10> */
.L_x_1422:
[----:B------:R-:W-:Y:S02]  /*1abc0*/  IMAD.MOV.U32 R13, RZ, RZ, R3 ;  /* 0x000000ffff0d7224 */ /* 0x000fe400078e0003 */
[----:B------:R-:W-:Y:S02]  /*1abd0*/  IMAD.MOV.U32 R12, RZ, RZ, 0x4 ;  /* 0x00000004ff0c7424 */ /* 0x000fe400078e00ff */
[----:B------:R-:W-:-:S07]  /*1abe0*/  IMAD.MOV.U32 R5, RZ, RZ, R14 ;  /* 0x000000ffff057224 */ /* 0x000fce00078e000e */
[----:B------:R-:W-:Y:S05]  /*1abf0*/  WARPSYNC.COLLECTIVE R15, `(.L_x_1423) ;  /* 0x000000000f087348 */ /* 0x000fea0003c00000 */
[----:B------:R0:W1:Y:S02]  /*1ac00*/  SHFL.IDX P6, R14, R13, R12, R11 ;  /* 0x0000000c0d0e7389 */ /* 0x00006400000c000b */
[----:B01----:R-:W-:Y:S01]  /*1ac10*/  ENDCOLLECTIVE ;  /* 0x000000000000791b */ /* 0x003fe20003800000 */
.L_x_1423:
        /* <DEDUP_REMOVED lines=16> */
.L_x_1424:
[----:B------:R-:W-:Y:S02]  /*1ad20*/  IMAD.MOV.U32 R13, RZ, RZ, R3 ;  /* 0x000000ffff0d7224 */ /* 0x000fe400078e0003 */
[----:B------:R-:W-:Y:S02]  /*1ad30*/  IMAD.MOV.U32 R12, RZ, RZ, 0x5 ;  /* 0x00000005ff0c7424 */ /* 0x000fe400078e00ff */
[----:B------:R-:W-:-:S07]  /*1ad40*/  IMAD.MOV.U32 R5, RZ, RZ, R14 ;  /* 0x000000ffff057224 */ /* 0x000fce00078e000e */
[----:B------:R-:W-:Y:S05]  /*1ad50*/  WARPSYNC.COLLECTIVE R15, `(.L_x_1425) ;  /* 0x000000000f087348 */ /* 0x000fea0003c00000 */
[----:B------:R0:W1:Y:S02]  /*1ad60*/  SHFL.IDX P6, R14, R13, R12, R11 ;  /* 0x0000000c0d0e7389 */ /* 0x00006400000c000b */
[----:B01----:R-:W-:Y:S01]  /*1ad70*/  ENDCOLLECTIVE ;  /* 0x000000000000791b */ /* 0x003fe20003800000 */
.L_x_1425:
        /* <DEDUP_REMOVED lines=16> */
.L_x_1426:
[----:B------:R-:W-:Y:S02]  /*1ae80*/  IMAD.MOV.U32 R13, RZ, RZ, R3 ;  /* 0x000000ffff0d7224 */ /* 0x000fe400078e0003 */
[----:B------:R-:W-:Y:S02]  /*1ae90*/  IMAD.MOV.U32 R12, RZ, RZ, 0x6 ;  /* 0x00000006ff0c7424 */ /* 0x000fe400078e00ff */
[----:B------:R-:W-:-:S07]  /*1aea0*/  IMAD.MOV.U32 R5, RZ, RZ, R14 ;  /* 0x000000ffff057224 */ /* 0x000fce00078e000e */
[----:B------:R-:W-:Y:S05]  /*1aeb0*/  WARPSYNC.COLLECTIVE R15, `(.L_x_1427) ;  /* 0x000000000f087348 */ /* 0x000fea0003c00000 */
[----:B------:R0:W1:Y:S02]  /*1aec0*/  SHFL.IDX P6, R14, R13, R12, R11 ;  /* 0x0000000c0d0e7389 */ /* 0x00006400000c000b */
[----:B01----:R-:W-:Y:S01]  /*1aed0*/  ENDCOLLECTIVE ;  /* 0x000000000000791b */ /* 0x003fe20003800000 */
.L_x_1427:
[----:B------:R-:W-:-:S05]  /*1aee0*/  @!P2 LEA R5, P3, R10, R5, 0x1 ;  /* 0x000000050a05a211 */ /* 0x000fca00078608ff */
[----:B------:R-:W-:-:S04]  /*1aef0*/  @!P2 IMAD.X R6, RZ, RZ, R6, P3 ;  /* 0x000000ffff06a224 */ /* 0x000fc800018e0606 */
[----:B------:R-:W-:Y:S02]  /*1af00*/  @!P2 IMAD.MOV.U32 R7, RZ, RZ, R6 ;  /* 0x000000ffff07a224 */ /* 0x000fe400078e0006 */
[----:B------:R-:W-:Y:S02]  /*1af10*/  @!P2 IMAD.MOV.U32 R6, RZ, RZ, R5 ;  /* 0x000000ffff06a224 */ /* 0x000fe400078e0005 */
[----:B------:R-:W-:-:S03]  /*1af20*/  IMAD.MOV.U32 R13, RZ, RZ, R4 ;  /* 0x000000ffff0d7224 */ /* 0x000fc600078e0004 */
[----:B------:R-:W-:Y:S01]  /*1af30*/  @!PT LDS RZ, [RZ] ;  /* 0x00000000fffff984 */ /* 0x000fe20000000800 */
[----:B------:R-:W-:Y:S01]  /*1af40*/  @!PT LDS RZ, [RZ] ;  /* 0x00000000fffff984 */ /* 0x000fe20000000800 */
[----:B------:R-:W-:Y:S01]  /*1af50*/  @!PT LDS RZ, [RZ] ;  /* 0x00000000fffff984 */ /* 0x000fe20000000800 */
[----:B------:R-:W-:Y:S04]  /*1af60*/  @!P2 LDGSTS.E.BYPASS.LTC128B.128 [R9+0x12c00], desc[UR52][R6.64], !P0 ;  /* 0x12c000000609afae */ /* 0x000fe8000c101d74 */
[----:B------:R0:W-:Y:S02]  /*1af70*/  @!P2 LDGSTS.E.BYPASS.LTC128B.128 [R9+0x16c00], desc[UR52][R6.64+0x80], !P1 ;  /* 0x16c000800609afae */ /* 0x0001e4000c901d74 */
[----:B0-----:R-:W-:-:S07]  /*1af80*/  IMAD.MOV.U32 R6, RZ, RZ, R14 ;  /* 0x000000ffff067224 */ /* 0x001fce00078e000e */
[----:B------:R-:W-:Y:S05]  /*1af90*/  WARPSYNC.COLLECTIVE R15, `(.L_x_1428) ;  /* 0x000000000f087348 */ /* 0x000fea0003c00000 */
[----:B------:R0:W1:Y:S02]  /*1afa0*/  SHFL.IDX P6, R14, R13, R12, R11 ;  /* 0x0000000c0d0e7389 */ /* 0x00006400000c000b */
[----:B01----:R-:W-:Y:S01]  /*1afb0*/  ENDCOLLECTIVE ;  /* 0x000000000000791b */ /* 0x003fe20003800000 */
.L_x_1428:
[----:B------:R-:W-:-:S05]  /*1afc0*/  VIADD R7, R0, 0x60 ;  /* 0x0000006000077836 */ /* 0x000fca0000000000 */
[----:B------:R-:W-:Y:S01]  /*1afd0*/  ISETP.GE.AND P2, PT, R7, R2, PT ;  /* 0x000000020700720c */ /* 0x000fe20003f46270 */
[----:B------:R-:W-:Y:S02]  /*1afe0*/  IMAD.MOV.U32 R13, RZ, RZ, R3 ;  /* 0x000000ffff0d7224 */ /* 0x000fe400078e0003 */
[----:B------:R-:W-:Y:S02]  /*1aff0*/  IMAD.MOV.U32 R12, RZ, RZ, 0x7 ;  /* 0x00000007ff0c7424 */ /* 0x000fe400078e00ff */
[----:B------:R-:W-:-:S08]  /*1b000*/  IMAD.MOV.U32 R5, RZ, RZ, R14 ;  /* 0x000000ffff057224 */ /* 0x000fd000078e000e */
[----:B------:R-:W-:Y:S05]  /*1b010*/  WARPSYNC.COLLECTIVE R15, `(.L_x_1429) ;  /* 0x000000000f087348 */ /* 0x000fea0003c00000 */
[----:B------:R0:W1:Y:S02]  /*1b020*/  SHFL.IDX P6, R14, R13, R12, R11 ;  /* 0x0000000c0d0e7389 */ /* 0x00006400000c000b */
[----:B01----:R-:W-:Y:S01]  /*1b030*/  ENDCOLLECTIVE ;  /* 0x000000000000791b */ /* 0x003fe20003800000 */
.L_x_1429:
[----:B------:R-:W-:-:S05]  /*1b040*/  @!P2 LEA R5, P3, R10, R5, 0x1 ;  /* 0x000000050a05a211 */ /* 0x000fca00078608ff */
[----:B------:R-:W-:-:S04]  /*1b050*/  @!P2 IMAD.X R6, RZ, RZ, R6, P3 ;  /* 0x000000ffff06a224 */ /* 0x000fc800018e0606 */
[----:B------:R-:W-:Y:S02]  /*1b060*/  @!P2 IMAD.MOV.U32 R7, RZ, RZ, R6 ;  /* 0x000000ffff07a224 */ /* 0x000fe400078e0006 */
[----:B------:R-:W-:Y:S02]  /*1b070*/  IMAD.MOV.U32 R13, RZ, RZ, R4 ;  /* 0x000000ffff0d7224 */ /* 0x000fe400078e0004 */
[----:B------:R-:W-:-:S05]  /*1b080*/  @!P2 IMAD.MOV.U32 R6, RZ, RZ, R5 ;  /* 0x000000ffff06a224 */ /* 0x000fca00078e0005 */
[----:B------:R-:W-:Y:S01]  /*1b090*/  @!PT LDS RZ, [RZ] ;  /* 0x00000000fffff984 */ /* 0x000fe20000000800 */
[----:B------:R-:W-:Y:S01]  /*1b0a0*/  @!PT LDS RZ, [RZ] ;  /* 0x00000000fffff984 */ /* 0x000fe20000000800 */
[----:B------:R-:W-:Y:S01]  /*1b0b0*/  @!PT LDS RZ, [RZ] ;  /* 0x00000000fffff984 */ /* 0x000fe20000000800 */
[----:B------:R0:W-:Y:S01]  /*1b0c0*/  @!P2 LDGSTS.E.BYPASS.LTC128B.128 [R9+0x13400], desc[UR52][R6.64], !P0 ;  /* 0x134000000609afae */ /* 0x0001e2000c101d74 */
[----:B------:R-:W-:-:S03]  /*1b0d0*/  IMAD.MOV.U32 R5, RZ, RZ, R14 ;  /* 0x000000ffff057224 */ /* 0x000fc600078e000e */
[----:B------:R0:W-:Y:S04]  /*1b0e0*/  @!P2 LDGSTS.E.BYPASS.LTC128B.128 [R9+0x17400], desc[UR52][R6.64+0x80], !P1 ;  /* 0x174000800609afae */ /* 0x0001e8000c901d74 */
[----:B0-----:R-:W-:Y:S05]  /*1b0f0*/  WARPSYNC.COLLECTIVE R15, `(.L_x_1430) ;  /* 0x000000000f087348 */ /* 0x001fea0003c00000 */
[----:B------:R1:W2:Y:S02]  /*1b100*/  SHFL.IDX P6, R14, R13, R12, R11 ;  /* 0x0000000c0d0e7389 */ /* 0x0002a400000c000b */
[----:B012---:R-:W-:Y:S01]  /*1b110*/  ENDCOLLECTIVE ;  /* 0x000000000000791b */ /* 0x007fe20003800000 */
.L_x_1430:
[----:B------:R-:W-:Y:S01]  /*1b120*/  IMAD.MOV.U32 R3, RZ, RZ, R14 ;  /* 0x000000ffff037224 */ /* 0x000fe200078e000e */
[----:B------:R-:W-:Y:S06]  /*1b130*/  BRA `(.L_x_1431) ;  /* 0xffffffb400087947 */ /* 0x000fec000383ffff */
.L_x_1320:
[----:B0-----:R0:W3:Y:S02]  /*1b140*/  SYNCS.PHASECHK.TRANS64.TRYWAIT P0, [R18+URZ+0x28820], R0 ;  /* 0x02882000120075a7 */ /* 0x0010e4000800017f */
[----:B---3--:R-:W-:Y:S05]  /*1b150*/  @!P0 NANOSLEEP.SYNCS 0x989680 ;  /* 0x009896800000895d */ /* 0x008fea0003900000 */
[----:B------:R-:W3:Y:S02]  /*1b160*/  @!P0 SYNCS.PHASECHK.TRANS64 P0, [R18+URZ+0x28820], R0 ;  /* 0x02882000120085a7 */ /* 0x000ee4000800007f */
[----:B---3--:R-:W-:Y:S05]  /*1b170*/  @!P0 BRA `(.L_x_1320) ;  /* 0xfffffffc00f08947 */ /* 0x008fea000383ffff */
[----:B------:R-:W-:Y:S05]  /*1b180*/  BRA `(.L_x_1432) ;  /* 0xffffffb400787947 */ /* 0x000fea000383ffff */
.L_x_1329:
[----:B-1----:R1:W2:Y:S02]  /*1b190*/  SYNCS.PHASECHK.TRANS64.TRYWAIT P0, [R3+URZ+0x28840], R2 ;  /* 0x02884002030075a7 */ /* 0x0022a4000800017f */
[----:B--2---:R-:W-:Y:S05]  /*1b1a0*/  @!P0 NANOSLEEP.SYNCS 0x989680 ;  /* 0x009896800000895d */ /* 0x004fea0003900000 */
[----:B------:R-:W2:Y:S02]  /*1b1b0*/  @!P0 SYNCS.PHASECHK.TRANS64 P0, [R3+URZ+0x28840], R2 ;  /* 0x02884002030085a7 */ /* 0x000ea4000800007f */
[----:B--2---:R-:W-:Y:S05]  /*1b1c0*/  @!P0 BRA `(.L_x_1329) ;  /* 0xfffffffc00f08947 */ /* 0x004fea000383ffff */
[----:B------:R-:W-:Y:S05]  /*1b1d0*/  BRA `(.L_x_1433) ;  /* 0xffffffb8006c7947 */ /* 0x000fea000383ffff */
.L_x_1335:
[----:B0-----:R0:W1:Y:S02]  /*1b1e0*/  SYNCS.PHASECHK.TRANS64.TRYWAIT P0, [R3+URZ+0x60], R2 ;  /* 0x00006002030075a7 */ /* 0x001064000800017f */
[----:B-1----:R-:W-:Y:S05]  /*1b1f0*/  @!P0 NANOSLEEP.SYNCS 0x989680 ;  /* 0x009896800000895d */ /* 0x002fea0003900000 */
[----:B------:R-:W1:Y:S02]  /*1b200*/  @!P0 SYNCS.PHASECHK.TRANS64 P0, [R3+URZ+0x60], R2 ;  /* 0x00006002030085a7 */ /* 0x000e64000800007f */
[----:B-1----:R-:W-:Y:S05]  /*1b210*/  @!P0 BRA `(.L_x_1335) ;  /* 0xfffffffc00f08947 */ /* 0x002fea000383ffff */
[----:B------:R-:W-:Y:S05]  /*1b220*/  BRA `(.L_x_1434) ;  /* 0xffffffbc00407947 */ /* 0x000fea000383ffff */
.L_x_1344:
[----:B-1----:R1:W2:Y:S02]  /*1b230*/  SYNCS.PHASECHK.TRANS64.TRYWAIT P0, [R3+URZ+0x28840], R2 ;  /* 0x02884002030075a7 */ /* 0x0022a4000800017f */
[----:B--2---:R-:W-:Y:S05]  /*1b240*/  @!P0 NANOSLEEP.SYNCS 0x989680 ;  /* 0x009896800000895d */ /* 0x004fea0003900000 */
[----:B------:R-:W2:Y:S02]  /*1b250*/  @!P0 SYNCS.PHASECHK.TRANS64 P0, [R3+URZ+0x28840], R2 ;  /* 0x02884002030085a7 */ /* 0x000ea4000800007f */
[----:B--2---:R-:W-:Y:S05]  /*1b260*/  @!P0 BRA `(.L_x_1344) ;  /* 0xfffffffc00f08947 */ /* 0x004fea000383ffff */
[----:B------:R-:W-:Y:S05]  /*1b270*/  BRA `(.L_x_1435) ;  /* 0xffffffc000cc7947 */ /* 0x000fea000383ffff */
.L_x_1350:
[----:B0-----:R0:W1:Y:S02]  /*1b280*/  SYNCS.PHASECHK.TRANS64.TRYWAIT P0, [R2+URZ+0x60], R3 ;  /* 0x00006003020075a7 */ /* 0x001064000800017f */
[----:B-1----:R-:W-:Y:S05]  /*1b290*/  @!P0 NANOSLEEP.SYNCS 0x989680 ;  /* 0x009896800000895d */ /* 0x002fea0003900000 */
[----:B------:R-:W1:Y:S02]  /*1b2a0*/  @!P0 SYNCS.PHASECHK.TRANS64 P0, [R2+URZ+0x60], R3 ;  /* 0x00006003020085a7 */ /* 0x000e64000800007f */
[----:B-1----:R-:W-:Y:S05]  /*1b2b0*/  @!P0 BRA `(.L_x_1350) ;  /* 0xfffffffc00f08947 */ /* 0x002fea000383ffff */
[----:B------:R-:W-:Y:S05]  /*1b2c0*/  BRA `(.L_x_1436) ;  /* 0xffffffc400a07947 */ /* 0x000fea000383ffff */
.L_x_1359:
[----:B--2---:R2:W3:Y:S02]  /*1b2d0*/  SYNCS.PHASECHK.TRANS64.TRYWAIT P0, [R2+URZ+0x28840], R3 ;  /* 0x02884003020075a7 */ /* 0x0044e4000800017f */
[----:B---3--:R-:W-:Y:S05]  /*1b2e0*/  @!P0 NANOSLEEP.SYNCS 0x989680 ;  /* 0x009896800000895d */ /* 0x008fea0003900000 */
[----:B------:R-:W3:Y:S02]  /*1b2f0*/  @!P0 SYNCS.PHASECHK.TRANS64 P0, [R2+URZ+0x28840], R3 ;  /* 0x02884003020085a7 */ /* 0x000ee4000800007f */
[----:B---3--:R-:W-:Y:S05]  /*1b300*/  @!P0 BRA `(.L_x_1359) ;  /* 0xfffffffc00f08947 */ /* 0x008fea000383ffff */
[----:B------:R-:W-:Y:S05]  /*1b310*/  BRA `(.L_x_1437) ;  /* 0xffffffcc00007947 */ /* 0x000fea000383ffff */
.L_x_1365:
[----:B0-----:R0:W1:Y:S02]  /*1b320*/  SYNCS.PHASECHK.TRANS64.TRYWAIT P0, [R2+URZ+0x60], R5 ;  /* 0x00006005020075a7 */ /* 0x001064000800017f */
[----:B-1----:R-:W-:Y:S05]  /*1b330*/  @!P0 NANOSLEEP.SYNCS 0x989680 ;  /* 0x009896800000895d */ /* 0x002fea0003900000 */
[----:B------:R-:W1:Y:S02]  /*1b340*/  @!P0 SYNCS.PHASECHK.TRANS64 P0, [R2+URZ+0x60], R5 ;  /* 0x00006005020085a7 */ /* 0x000e64000800007f */
[----:B-1----:R-:W-:Y:S05]  /*1b350*/  @!P0 BRA `(.L_x_1365) ;  /* 0xfffffffc00f08947 */ /* 0x002fea000383ffff */
[----:B------:R-:W-:Y:S05]  /*1b360*/  BRA `(.L_x_1438) ;  /* 0xffffffcc00d47947 */ /* 0x000fea000383ffff */
.L_x_1376:
[----:B--2---:R2:W3:Y:S02]  /*1b370*/  SYNCS.PHASECHK.TRANS64.TRYWAIT P0, [R0+URZ+0x28860], R3 ;  /* 0x02886003000075a7 */ /* 0x0044e4000800017f */
[----:B---3--:R-:W-:Y:S05]  /*1b380*/  @!P0 NANOSLEEP.SYNCS 0x989680 ;  /* 0x009896800000895d */ /* 0x008fea0003900000 */
[----:B------:R-:W3:Y:S02]  /*1b390*/  @!P0 SYNCS.PHASECHK.TRANS64 P0, [R0+URZ+0x28860], R3 ;  /* 0x02886003000085a7 */ /* 0x000ee4000800007f */
[----:B---3--:R-:W-:Y:S05]  /*1b3a0*/  @!P0 BRA `(.L_x_1376) ;  /* 0xfffffffc00f08947 */ /* 0x008fea000383ffff */
[----:B------:R-:W-:Y:S05]  /*1b3b0*/  BRA `(.L_x_1439) ;  /* 0xffffffd400207947 */ /* 0x000fea000383ffff */
.L_x_1383:
[----:B--2---:R-:W2:Y:S01]  /*1b3c0*/  LDL R3, [R1] ;  /* 0x0000000001037983 */ /* 0x004ea20000100800 */
[----:B------:R-:W-:Y:S01]  /*1b3d0*/  BSSY B0, `(.L_x_1440) ;  /* 0x0000008000007945 */ /* 0x000fe20003800000 */
[----:B0-----:R-:W-:Y:S02]  /*1b3e0*/  IMAD.MOV.U32 R12, RZ, RZ, RZ ;  /* 0x000000ffff0c7224 */ /* 0x001fe400078e00ff */
[----:B------:R-:W-:Y:S02]  /*1b3f0*/  IMAD.MOV.U32 R11, RZ, RZ, 0x1f ;  /* 0x0000001fff0b7424 */ /* 0x000fe400078e00ff */
[----:B------:R-:W-:Y:S02]  /*1b400*/  IMAD.MOV.U32 R15, RZ, RZ, -0x1 ;  /* 0xffffffffff0f7424 */ /* 0x000fe400078e00ff */
[----:B--2---:R-:W-:-:S07]  /*1b410*/  IMAD.MOV.U32 R13, RZ, RZ, R3 ;  /* 0x000000ffff0d7224 */ /* 0x004fce00078e0003 */
[----:B-1-3--:R-:W-:Y:S05]  /*1b420*/  WARPSYNC.COLLECTIVE R15, `(.L_x_1441) ;  /* 0x000000000f087348 */ /* 0x00afea0003c00000 */
[----:B------:R0:W2:Y:S02]  /*1b430*/  SHFL.IDX P6, R14, R13, R12, R11 ;  /* 0x0000000c0d0e7389 */ /* 0x0000a400000c000b */
[----:B0123--:R-:W-:Y:S01]  /*1b440*/  ENDCOLLECTIVE ;  /* 0x000000000000791b */ /* 0x00ffe20003800000 */
.L_x_1441:
[----:B------:R-:W-:Y:S05]  /*1b450*/  BSYNC B0 ;  /* 0x0000000000007941 */ /* 0x000fea0003800000 */
.L_x_1440:
        /* <DEDUP_REMOVED lines=9> */
.L_x_1442:
[----:B------:R-:W-:Y:S01]  /*1b4f0*/  ULDC UR4, c[0x0][0xc3c] ;  /* 0x00030f0000047ab9 */ /* 0x000fe20000000800 */
        /* <DEDUP_REMOVED lines=12> */
[C---:B------:R-:W-:Y:S02]  /*1b5c0*/  ISETP.GE.U32.AND P3, PT, R16.reuse, 0x4, PT ;  /* 0x000000041000780c */ /* 0x040fe40003f66070 */
[C---:B------:R-:W-:Y:S02]  /*1b5d0*/  ISETP.GE.U32.AND P4, PT, R16.reuse, 0x8, PT ;  /* 0x000000081000780c */ /* 0x040fe40003f86070 */
[----:B------:R-:W-:Y:S01]  /*1b5e0*/  ISETP.GE.U32.AND P5, PT, R16, 0x10, PT ;  /* 0x000000101000780c */ /* 0x000fe20003fa6070 */
[----:B--2---:R-:W-:Y:S01]  /*1b5f0*/  @!P1 IMAD.MOV.U32 R5, RZ, RZ, R6 ;  /* 0x000000ffff059224 */ /* 0x004fe200078e0006 */
[----:B------:R-:W-:-:S02]  /*1b600*/  CS2R R6, SRZ ;  /* 0x0000000000067805 */ /* 0x000fc4000001ff00 */
[----:B---3--:R-:W-:Y:S01]  /*1b610*/  @!P1 IMAD.MOV.U32 R7, RZ, RZ, R4 ;  /* 0x000000ffff079224 */ /* 0x008fe200078e0004 */
[----:B------:R-:W-:-:S03]  /*1b620*/  ISETP.NE.AND P1, PT, R16, RZ, PT ;  /* 0x000000ff1000720c */ /* 0x000fc60003f25270 */
[----:B------:R-:W-:-:S04]  /*1b630*/  IMAD R2, R7, R5, RZ ;  /* 0x0000000507027224 */ /* 0x000fc800078e02ff */
[----:B------:R-:W-:-:S07]  /*1b640*/  IMAD.MOV.U32 R13, RZ, RZ, R2 ;  /* 0x000000ffff0d7224 */ /* 0x000fce00078e0002 */
[----:B------:R-:W-:Y:S05]  /*1b650*/  WARPSYNC.COLLECTIVE R15, `(.L_x_1443) ;  /* 0x000000000f087348 */ /* 0x000fea0003c00000 */
[----:B------:R0:W1:Y:S02]  /*1b660*/  SHFL.UP P6, R14, R13, R12, R11 ;  /* 0x0400000c0d0e7389 */ /* 0x00006400000c000b */
[----:B01----:R-:W-:Y:S01]  /*1b670*/  ENDCOLLECTIVE ;  /* 0x000000000000791b */ /* 0x003fe20003800000 */
.L_x_1443:
[----:B------:R-:W-:Y:S01]  /*1b680*/  IMAD.MOV.U32 R12, RZ, RZ, 0x2 ;  /* 0x00000002ff0c7424 */ /* 0x000fe200078e00ff */
[----:B------:R-:W-:-:S05]  /*1b690*/  SEL R3, R14, RZ, P1 ;  /* 0x000000ff0e037207 */ /* 0x000fca0000800000 */
[----:B------:R-:W-:-:S04]  /*1b6a0*/  IMAD.IADD R2, R2, 0x1, R3 ;  /* 0x0000000102027824 */ /* 0x000fc800078e0203 */
[----:B------:R-:W-:-:S07]  /*1b6b0*/  IMAD.MOV.U32 R13, RZ, RZ, R2 ;  /* 0x000000ffff0d7224 */ /* 0x000fce00078e0002 */
[----:B------:R-:W-:Y:S05]  /*1b6c0*/  WARPSYNC.COLLECTIVE R15, `(.L_x_1444) ;  /* 0x000000000f087348 */ /* 0x000fea0003c00000 */
[----:B------:R0:W1:Y:S02]  /*1b6d0*/  SHFL.UP P6, R14, R13, R12, R11 ;  /* 0x0400000c0d0e7389 */ /* 0x00006400000c000b */
[----:B01----:R-:W-:Y:S01]  /*1b6e0*/  ENDCOLLECTIVE ;  /* 0x000000000000791b */ /* 0x003fe20003800000 */
.L_x_1444:
[----:B------:R-:W-:Y:S01]  /*1b6f0*/  IMAD.MOV.U32 R12, RZ, RZ, 0x4 ;  /* 0x00000004ff0c7424 */ /* 0x000fe200078e00ff */
[----:B------:R-:W-:-:S05]  /*1b700*/  SEL R3, R14, RZ, P2 ;  /* 0x000000ff0e037207 */ /* 0x000fca0001000000 */
[----:B------:R-:W-:-:S04]  /*1b710*/  IMAD.IADD R2, R2, 0x1, R3 ;  /* 0x0000000102027824 */ /* 0x000fc800078e0203 */
[----:B------:R-:W-:-:S07]  /*1b720*/  IMAD.MOV.U32 R13, RZ, RZ, R2 ;  /* 0x000000ffff0d7224 */ /* 0x000fce00078e0002 */
[----:B------:R-:W-:Y:S05]  /*1b730*/  WARPSYNC.COLLECTIVE R15, `(.L_x_1445) ;  /* 0x000000000f087348 */ /* 0x000fea0003c00000 */
[----:B------:R0:W1:Y:S02]  /*1b740*/  SHFL.UP P6, R14, R13, R12, R11 ;  /* 0x0400000c0d0e7389 */ /* 0x00006400000c000b */
[----:B01----:R-:W-:Y:S01]  /*1b750*/  ENDCOLLECTIVE ;  /* 0x000000000000791b */ /* 0x003fe20003800000 */
.L_x_1445:
[----:B------:R-:W-:Y:S01]  /*1b760*/  IMAD.MOV.U32 R12, RZ, RZ, 0x8 ;  /* 0x00000008ff0c7424 */ /* 0x000fe200078e00ff */
[----:B------:R-:W-:-:S05]  /*1b770*/  SEL R3, R14, RZ, P3 ;  /* 0x000000ff0e037207 */ /* 0x000fca0001800000 */
[----:B------:R-:W-:-:S04]  /*1b780*/  IMAD.IADD R2, R2, 0x1, R3 ;  /* 0x0000000102027824 */ /* 0x000fc800078e0203 */
[----:B------:R-:W-:-:S07]  /*1b790*/  IMAD.MOV.U32 R13, RZ, RZ, R2 ;  /* 0x000000ffff0d7224 */ /* 0x000fce00078e0002 */
[----:B------:R-:W-:Y:S05]  /*1b7a0*/  WARPSYNC.COLLECTIVE R15, `(.L_x_1446) ;  /* 0x000000000f087348 */ /* 0x000fea0003c00000 */
[----:B------:R0:W1:Y:S02]  /*1b7b0*/  SHFL.UP P6, R14, R13, R12, R11 ;  /* 0x0400000c0d0e7389 */ /* 0x00006400000c000b */
[----:B01----:R-:W-:Y:S01]  /*1b7c0*/  ENDCOLLECTIVE ;  /* 0x000000000000791b */ /* 0x003fe20003800000 */
.L_x_1446:
[----:B------:R-:W-:Y:S01]  /*1b7d0*/  IMAD.MOV.U32 R12, RZ, RZ, 0x10 ;  /* 0x00000010ff0c7424 */ /* 0x000fe200078e00ff */
[----:B------:R-:W-:-:S05]  /*1b7e0*/  SEL R3, R14, RZ, P4 ;  /* 0x000000ff0e037207 */ /* 0x000fca0002000000 */
[----:B------:R-:W-:-:S04]  /*1b7f0*/  IMAD.IADD R2, R2, 0x1, R3 ;  /* 0x0000000102027824 */ /* 0x000fc800078e0203 */
[----:B------:R-:W-:-:S07]  /*1b800*/  IMAD.MOV.U32 R13, RZ, RZ, R2 ;  /* 0x000000ffff0d7224 */ /* 0x000fce00078e0002 */
[----:B------:R-:W-:Y:S05]  /*1b810*/  WARPSYNC.COLLECTIVE R15, `(.L_x_1447) ;  /* 0x000000000f087348 */ /* 0x000fea0003c00000 */
[----:B------:R0:W1:Y:S02]  /*1b820*/  SHFL.UP P6, R14, R13, R12, R11 ;  /* 0x0400000c0d0e7389 */ /* 0x00006400000c000b */
[----:B01----:R-:W-:Y:S01]  /*1b830*/  ENDCOLLECTIVE ;  /* 0x000000000000791b */ /* 0x003fe20003800000 */
.L_x_1447:
[----:B------:R-:W-:Y:S02]  /*1b840*/  IMAD.MOV.U32 R12, RZ, RZ, 0x1f ;  /* 0x0000001fff0c7424 */ /* 0x000fe400078e00ff */
[----:B------:R-:W-:Y:S01]  /*1b850*/  IMAD.MOV.U32 R11, RZ, RZ, 0x1f ;  /* 0x0000001fff0b7424 */ /* 0x000fe200078e00ff */
[----:B------:R-:W-:-:S05]  /*1b860*/  SEL R3, R14, RZ, P5 ;  /* 0x000000ff0e037207 */ /* 0x000fca0002800000 */
[----:B------:R-:W-:-:S04]  /*1b870*/  IMAD.IADD R2, R2, 0x1, R3 ;  /* 0x0000000102027824 */ /* 0x000fc800078e0203 */
[----:B------:R-:W-:-:S07]  /*1b880*/  IMAD.MOV.U32 R13, RZ, RZ, R2 ;  /* 0x000000ffff0d7224 */ /* 0x000fce00078e0002 */
[----:B------:R-:W-:Y:S05]  /*1b890*/  WARPSYNC.COLLECTIVE R15, `(.L_x_1448) ;  /* 0x000000000f087348 */ /* 0x000fea0003c00000 */
[----:B------:R0:W1:Y:S02]  /*1b8a0*/  SHFL.IDX P6, R14, R13, R12, R11 ;  /* 0x0000000c0d0e7389 */ /* 0x00006400000c000b */
[----:B01----:R-:W-:Y:S01]  /*1b8b0*/  ENDCOLLECTIVE ;  /* 0x000000000000791b */ /* 0x003fe20003800000 */
.L_x_1448:
[----:B------:R-:W-:Y:S01]  /*1b8c0*/  IMAD.MOV.U32 R10, RZ, RZ, R14 ;  /* 0x000000ffff0a7224 */ /* 0x000fe200078e000e */
[----:B------:R-:W-:Y:S06]  /*1b8d0*/  BRA `(.L_x_1449) ;  /* 0xffffffd400a87947 */ /* 0x000fec000383ffff */
.L_x_1386:
[----:B------:R-:W-:Y:S01]  /*1b8e0*/  BSSY B0, `(.L_x_1450) ;  /* 0x0000008000007945 */ /* 0x000fe20003800000 */
[----:B------:R-:W-:Y:S02]  /*1b8f0*/  IMAD.MOV.U32 R13, RZ, RZ, R2 ;  /* 0x000000ffff0d7224 */ /* 0x000fe400078e0002 */
[----:B------:R-:W-:Y:S02]  /*1b900*/  IMAD.MOV.U32 R12, RZ, RZ, 0x1 ;  /* 0x00000001ff0c7424 */ /* 0x000fe400078e00ff */
[----:B------:R-:W-:Y:S02]  /*1b910*/  IMAD.MOV.U32 R11, RZ, RZ, RZ ;  /* 0x000000ffff0b7224 */ /* 0x000fe400078e00ff */
[----:B------:R-:W-:-:S07]  /*1b920*/  IMAD.MOV.U32 R15, RZ, RZ, -0x1 ;  /* 0xffffffffff0f7424 */ /* 0x000fce00078e00ff */
[----:B------:R-:W-:Y:S05]  /*1b930*/  WARPSYNC.COLLECTIVE R15, `(.L_x_1451) ;  /* 0x000000000f087348 */ /* 0x000fea0003c00000 */
[----:B------:R0:W1:Y:S02]  /*1b940*/  SHFL.UP P6, R14, R13, R12, R11 ;  /* 0x0400000c0d0e7389 */ /* 0x00006400000c000b */
[----:B01----:R-:W-:Y:S01]  /*1b950*/  ENDCOLLECTIVE ;  /* 0x000000000000791b */ /* 0x003fe20003800000 */
.L_x_1451:
[----:B------:R-:W-:Y:S05]  /*1b960*/  BSYNC B0 ;  /* 0x0000000000007941 */ /* 0x000fea0003800000 */
.L_x_1450:
[----:B------:R-:W-:Y:S01]  /*1b970*/  SEL R3, R14, RZ, P1 ;  /* 0x000000ff0e037207 */ /* 0x000fe20000800000 */
[----:B------:R-:W-:Y:S02]  /*1b980*/  IMAD.MOV.U32 R12, RZ, RZ, 0x2 ;  /* 0x00000002ff0c7424 */ /* 0x000fe400078e00ff */
[----:B------:R-:W-:Y:S02]  /*1b990*/  IMAD.MOV.U32 R11, RZ, RZ, RZ ;  /* 0x000000ffff0b7224 */ /* 0x000fe400078e00ff */
[----:B------:R-:W-:Y:S02]  /*1b9a0*/  IMAD.IADD R2, R2, 0x1, R3 ;  /* 0x0000000102027824 */ /* 0x000fe400078e0203 */
[----:B------:R-:W-:Y:S02]  /*1b9b0*/  IMAD.MOV.U32 R15, RZ, RZ, -0x1 ;  /* 0xffffffffff0f7424 */ /* 0x000fe400078e00ff */
[----:B------:R-:W-:-:S07]  /*1b9c0*/  IMAD.MOV.U32 R13, RZ, RZ, R2 ;  /* 0x000000ffff0d7224 */ /* 0x000fce00078e0002 */
[----:B------:R-:W-:Y:S05]  /*1b9d0*/  WARPSYNC.COLLECTIVE R15, `(.L_x_1452) ;  /* 0x000000000f087348 */ /* 0x000fea0003c00000 */
[----:B------:R0:W1:Y:S02]  /*1b9e0*/  SHFL.UP P6, R14, R13, R12, R11 ;  /* 0x0400000c0d0e7389 */ /* 0x00006400000c000b */
[----:B01----:R-:W-:Y:S01]  /*1b9f0*/  ENDCOLLECTIVE ;  /* 0x000000000000791b */ /* 0x003fe20003800000 */
.L_x_1452:
[----:B------:R-:W-:Y:S01]  /*1ba00*/  IMAD.MOV.U32 R12, RZ, RZ, 0x4 ;  /* 0x00000004ff0c7424 */ /* 0x000fe200078e00ff */
[----:B------:R-:W-:-:S05]  /*1ba10*/  SEL R3, R14, RZ, P2 ;  /* 0x000000ff0e037207 */ /* 0x000fca0001000000 */
[----:B------:R-:W-:-:S04]  /*1ba20*/  IMAD.IADD R2, R2, 0x1, R3 ;  /* 0x0000000102027824 */ /* 0x000fc800078e0203 */
[----:B------:R-:W-:-:S07]  /*1ba30*/  IMAD.MOV.U32 R13, RZ, RZ, R2 ;  /* 0x000000ffff0d7224 */ /* 0x000fce00078e0002 */
[----:B------:R-:W-:Y:S05]  /*1ba40*/  WARPSYNC.COLLECTIVE R15, `(.L_x_1453) ;  /* 0x000000000f087348 */ /* 0x000fea0003c00000 */
[----:B------:R0:W1:Y:S02]  /*1ba50*/  SHFL.UP P6, R14, R13, R12, R11 ;  /* 0x0400000c0d0e7389 */ /* 0x00006400000c000b */
[----:B01----:R-:W-:Y:S01]  /*1ba60*/  ENDCOLLECTIVE ;  /* 0x000000000000791b */ /* 0x003fe20003800000 */
.L_x_1453:
[----:B------:R-:W-:Y:S01]  /*1ba70*/  IMAD.MOV.U32 R12, RZ, RZ, 0x8 ;  /* 0x00000008ff0c7424 */ /* 0x000fe200078e00ff */
[----:B------:R-:W-:-:S05]  /*1ba80*/  SEL R3, R14, RZ, P3 ;  /* 0x000000ff0e037207 */ /* 0x000fca0001800000 */
[----:B------:R-:W-:-:S04]  /*1ba90*/  IMAD.IADD R2, R2, 0x1, R3 ;  /* 0x0000000102027824 */ /* 0x000fc800078e0203 */
[----:B------:R-:W-:-:S07]  /*1baa0*/  IMAD.MOV.U32 R13, RZ, RZ, R2 ;  /* 0x000000ffff0d7224 */ /* 0x000fce00078e0002 */
[----:B------:R-:W-:Y:S05]  /*1bab0*/  WARPSYNC.COLLECTIVE R15, `(.L_x_1454) ;  /* 0x000000000f087348 */ /* 0x000fea0003c00000 */
[----:B------:R0:W1:Y:S02]  /*1bac0*/  SHFL.UP P6, R14, R13, R12, R11 ;  /* 0x0400000c0d0e7389 */ /* 0x00006400000c000b */
[----:B01----:R-:W-:Y:S01]  /*1bad0*/  ENDCOLLECTIVE ;  /* 0x000000000000791b */ /* 0x003fe20003800000 */
.L_x_1454:
[----:B------:R-:W-:Y:S01]  /*1bae0*/  IMAD.MOV.U32 R12, RZ, RZ, 0x10 ;  /* 0x00000010ff0c7424 */ /* 0x000fe200078e00ff */
[----:B------:R-:W-:-:S05]  /*1baf0*/  SEL R3, R14, RZ, P4 ;  /* 0x000000ff0e037207 */ /* 0x000fca0002000000 */
[----:B------:R-:W-:-:S04]  /*1bb00*/  IMAD.IADD R2, R2, 0x1, R3 ;  /* 0x0000000102027824 */ /* 0x000fc800078e0203 */
[----:B------:R-:W-:-:S07]  /*1bb10*/  IMAD.MOV.U32 R13, RZ, RZ, R2 ;  /* 0x000000ffff0d7224 */ /* 0x000fce00078e0002 */
[----:B------:R-:W-:Y:S05]  /*1bb20*/  WARPSYNC.COLLECTIVE R15, `(.L_x_1455) ;  /* 0x000000000f087348 */ /* 0x000fea0003c00000 */
[----:B------:R0:W1:Y:S02]  /*1bb30*/  SHFL.UP P6, R14, R13, R12, R11 ;  /* 0x0400000c0d0e7389 */ /* 0x00006400000c000b */
[----:B01----:R-:W-:Y:S01]  /*1bb40*/  ENDCOLLECTIVE ;  /* 0x000000000000791b */ /* 0x003fe20003800000 */
.L_x_1455:
        /* <DEDUP_REMOVED lines=8> */
.L_x_1456:
[----:B------:R-:W-:Y:S01]  /*1bbd0*/  IMAD.MOV.U32 R10, RZ, RZ, R14 ;  /* 0x000000ffff0a7224 */ /* 0x000fe200078e000e */
[----:B------:R-:W-:Y:S06]  /*1bbe0*/  BRA `(.L_x_1457) ;  /* 0xffffffd400907947 */ /* 0x000fec000383ffff */
.L_x_1388:
[----:B------:R-:W-:Y:S01]  /*1bbf0*/  BSSY B0, `(.L_x_1458) ;  /* 0x0000006000007945 */ /* 0x000fe20003800000 */
[----:B------:R-:W-:Y:S01]  /*1bc00*/  PLOP3.LUT P6, PT, P6, PT, PT, 0x8, 0x0 ;  /* 0x000000000000781c */ /* 0x000fe200037ce170 */
[----:B------:R-:W-:-:S12]  /*1bc10*/  IMAD.MOV.U32 R15, RZ, RZ, -0x1 ;  /* 0xffffffffff0f7424 */ /* 0x000fd800078e00ff */
[----:B0-----:R-:W-:Y:S05]  /*1bc20*/  WARPSYNC.COLLECTIVE R15, `(.L_x_1459) ;  /* 0x000000000f087348 */ /* 0x001fea0003c00000 */
[----:B------:R-:W-:Y:S01]  /*1bc30*/  VOTE.ANY R14, PT, P6 ;  /* 0x00000000000e7806 */ /* 0x000fe200030e0100 */
[----:B0-----:R-:W-:Y:S06]  /*1bc40*/  ENDCOLLECTIVE ;  /* 0x000000000000791b */ /* 0x001fec0003800000 */
.L_x_1459:
[----:B------:R-:W-:Y:S05]  /*1bc50*/  BSYNC B0 ;  /* 0x0000000000007941 */ /* 0x000fea0003800000 */
.L_x_1458:
[----:B------:R0:W5:Y:S01]  /*1bc60*/  LDL.LU R16, [R1+0xc] ;  /* 0x00000c0001107983 */ /* 0x0001620000300800 */
[----:B------:R-:W-:Y:S02]  /*1bc70*/  IMAD.MOV.U32 R3, RZ, RZ, R14 ;  /* 0x000000ffff037224 */ /* 0x000fe400078e000e */
[----:B------:R-:W-:Y:S02]  /*1bc80*/  IMAD.MOV.U32 R13, RZ, RZ, R5 ;  /* 0x000000ffff0d7224 */ /* 0x000fe400078e0005 */
[----:B------:R-:W1:Y:S01]  /*1bc90*/  POPC R9, R3 ;  /* 0x0000000300097309 */ /* 0x000e620000000000 */
[----:B------:R-:W-:Y:S02]  /*1bca0*/  IMAD.MOV.U32 R11, RZ, RZ, 0x1f ;  /* 0x0000001fff0b7424 */ /* 0x000fe400078e00ff */
[----:B------:R-:W-:Y:S02]  /*1bcb0*/  IMAD.MOV.U32 R15, RZ, RZ, -0x1 ;  /* 0xffffffffff0f7424 */ /* 0x000fe400078e00ff */
[----:B01----:R-:W-:-:S07]  /*1bcc0*/  IMAD.MOV.U32 R12, RZ, RZ, R9 ;  /* 0x000000ffff0c7224 */ /* 0x003fce00078e0009 */
[----:B-----5:R-:W-:Y:S05]  /*1bcd0*/  WARPSYNC.COLLECTIVE R15, `(.L_x_1460) ;  /* 0x000000000f087348 */ /* 0x020fea0003c00000 */
[----:B------:R0:W1:Y:S02]  /*1bce0*/  SHFL.IDX P6, R14, R13, R12, R11 ;  /* 0x0000000c0d0e7389 */ /* 0x00006400000c000b */
[----:B01---5:R-:W-:Y:S01]  /*1bcf0*/  ENDCOLLECTIVE ;  /* 0x000000000000791b */ /* 0x023fe20003800000 */
.L_x_1460:
[----:B------:R-:W-:Y:S02]  /*1bd00*/  IMAD.MOV.U32 R13, RZ, RZ, R7 ;  /* 0x000000ffff0d7224 */ /* 0x000fe400078e0007 */
[----:B------:R-:W-:-:S07]  /*1bd10*/  IMAD.MOV.U32 R4, RZ, RZ, R14 ;  /* 0x000000ffff047224 */ /* 0x000fce00078e000e */
[----:B------:R-:W-:Y:S05]  /*1bd20*/  WARPSYNC.COLLECTIVE R15, `(.L_x_1461) ;  /* 0x000000000f087348 */ /* 0x000fea0003c00000 */
[----:B------:R0:W1:Y:S02]  /*1bd30*/  SHFL.IDX P6, R14, R13, R12, R11 ;  /* 0x0000000c0d0e7389 */ /* 0x00006400000c000b */
[----:B01----:R-:W-:Y:S01]  /*1bd40*/  ENDCOLLECTIVE ;  /* 0x000000000000791b */ /* 0x003fe20003800000 */
.L_x_1461:
[----:B------:R-:W-:Y:S02]  /*1bd50*/  IMAD.MOV.U32 R7, RZ, RZ, R14 ;  /* 0x000000ffff077224 */ /* 0x000fe400078e000e */
[----:B------:R-:W-:-:S05]  /*1bd60*/  IMAD.IADD R5, R9, 0x1, R16 ;  /* 0x0000000109057824 */ /* 0x000fca00078e0210 */
[----:B------:R0:W-:Y:S01]  /*1bd70*/  STL [R1+0xc], R5 ;  /* 0x00000c0501007387 */ /* 0x0001e20000100800 */
[----:B------:R-:W-:Y:S05]  /*1bd80*/  BRA `(.L_x_1462) ;  /* 0xffffffd400707947 */ /* 0x000fea000383ffff */
.L_x_1390:
[----:B------:R-:W-:Y:S01]  /*1bd90*/  BSSY B0, `(.L_x_1463) ;  /* 0x0000008000007945 */ /* 0x000fe20003800000 */
[----:B------:R-:W-:Y:S02]  /*1bda0*/  IMAD.MOV.U32 R13, RZ, RZ, R2 ;  /* 0x000000ffff0d7224 */ /* 0x000fe400078e0002 */
[----:B------:R-:W-:Y:S02]  /*1bdb0*/  IMAD.MOV.U32 R12, RZ, RZ, R9 ;  /* 0x000000ffff0c7224 */ /* 0x000fe400078e0009 */
[----:B------:R-:W-:Y:S02]  /*1bdc0*/  IMAD.MOV.U32 R11, RZ, RZ, 0x1f ;  /* 0x0000001fff0b7424 */ /* 0x000fe400078e00ff */
[----:B------:R-:W-:-:S07]  /*1bdd0*/  IMAD.MOV.U32 R15, RZ, RZ, -0x1 ;  /* 0xffffffffff0f7424 */ /* 0x000fce00078e00ff */
[----:B0-----:R-:W-:Y:S05]  /*1bde0*/  WARPSYNC.COLLECTIVE R15, `(.L_x_1464) ;  /* 0x000000000f087348 */ /* 0x001fea0003c00000 */
[----:B------:R1:W2:Y:S02]  /*1bdf0*/  SHFL.IDX P6, R14, R13, R12, R11 ;  /* 0x0000000c0d0e7389 */ /* 0x0002a400000c000b */
[----:B012---:R-:W-:Y:S01]  /*1be00*/  ENDCOLLECTIVE ;  /* 0x000000000000791b */ /* 0x007fe20003800000 */
.L_x_1464:
[----:B------:R-:W-:Y:S05]  /*1be10*/  BSYNC B0 ;  /* 0x0000000000007941 */ /* 0x000fea0003800000 */
.L_x_1463:
[----:B------:R-:W-:Y:S01]  /*1be20*/  IMAD.MOV.U32 R6, RZ, RZ, R14 ;  /* 0x000000ffff067224 */ /* 0x000fe200078e000e */
[----:B------:R-:W-:Y:S06]  /*1be30*/  BRA `(.L_x_1389) ;  /* 0xffffffd4005c7947 */ /* 0x000fec000383ffff */
.L_x_1396:
[----:B0-----:R0:W1:Y:S02]  /*1be40*/  SYNCS.PHASECHK.TRANS64.TRYWAIT P0, [R0+URZ+0x28820], R3 ;  /* 0x02882003000075a7 */ /* 0x001064000800017f */
[----:B-1----:R-:W-:Y:S05]  /*1be50*/  @!P0 NANOSLEEP.SYNCS 0x989680 ;  /* 0x009896800000895d */ /* 0x002fea0003900000 */
[----:B------:R-:W1:Y:S02]  /*1be60*/  @!P0 SYNCS.PHASECHK.TRANS64 P0, [R0+URZ+0x28820], R3 ;  /* 0x02882003000085a7 */ /* 0x000e64000800007f */
[----:B-1----:R-:W-:Y:S05]  /*1be70*/  @!P0 BRA `(.L_x_1396) ;  /* 0xfffffffc00f08947 */ /* 0x002fea000383ffff */
[----:B------:R-:W-:Y:S05]  /*1be80*/  BRA `(.L_x_1465) ;  /* 0xffffffdc00f87947 */ /* 0x000fea000383ffff */
.L_x_1397:
[----:B------:R-:W1:Y:S01]  /*1be90*/  S2R R2, SR_TID.X ;  /* 0x0000000000027919 */ /* 0x000e620000002100 */
[----:B------:R-:W-:Y:S01]  /*1bea0*/  BSSY B0, `(.L_x_1466) ;  /* 0x000000a000007945 */ /* 0x000fe20003800000 */
[----:B------:R-:W-:Y:S02]  /*1beb0*/  IMAD.MOV.U32 R12, RZ, RZ, RZ ;  /* 0x000000ffff0c7224 */ /* 0x000fe400078e00ff */
[----:B---3--:R-:W-:Y:S02]  /*1bec0*/  IMAD.MOV.U32 R11, RZ, RZ, 0x1f ;  /* 0x0000001fff0b7424 */ /* 0x008fe400078e00ff */
[----:B------:R-:W-:Y:S01]  /*1bed0*/  IMAD.MOV.U32 R15, RZ, RZ, -0x1 ;  /* 0xffffffffff0f7424 */ /* 0x000fe200078e00ff */
[----:B-1----:R-:W-:-:S04]  /*1bee0*/  SHF.R.U32.HI R2, RZ, 0x5, R2 ;  /* 0x00000005ff027819 */ /* 0x002fc80000011602 */
[----:B------:R-:W-:-:S05]  /*1bef0*/  LOP3.LUT R2, R2, 0x3, RZ, 0xc0, !PT ;  /* 0x0000000302027812 */ /* 0x000fca00078ec0ff */
[----:B------:R-:W-:-:S07]  /*1bf00*/  IMAD.MOV.U32 R13, RZ, RZ, R2 ;  /* 0x000000ffff0d7224 */ /* 0x000fce00078e0002 */
[----:B0-----:R-:W-:Y:S05]  /*1bf10*/  WARPSYNC.COLLECTIVE R15, `(.L_x_1467) ;  /* 0x000000000f087348 */ /* 0x001fea0003c00000 */
[----:B------:R1:W2:Y:S02]  /*1bf20*/  SHFL.IDX P6, R14, R13, R12, R11 ;  /* 0x0000000c0d0e7389 */ /* 0x0002a400000c000b */
[----:B012---:R-:W-:Y:S01]  /*1bf30*/  ENDCOLLECTIVE ;  /* 0x000000000000791b */ /* 0x007fe20003800000 */
.L_x_1467:
[----:B------:R-:W-:Y:S05]  /*1bf40*/  BSYNC B0 ;  /* 0x0000000000007941 */ /* 0x000fea0003800000 */
.L_x_1466:
[----:B------:R-:W-:Y:S05]  /*1bf50*/  BRA `(.L_x_1468) ;  /* 0xffffffdc00e07947 */ /* 0x000fea000383ffff */
.L_x_1400:
[----:B------:R-:W-:Y:S01]  /*1bf60*/  BSSY B1, `(.L_x_1469) ;  /* 0x0000006000017945 */ /* 0x000fe20003800000 */
[----:B------:R-:W-:-:S07]  /*1bf70*/  IMAD.MOV.U32 R15, RZ, RZ, -0x1 ;  /* 0xffffffffff0f7424 */ /* 0x000fce00078e00ff */
[----:B01-3--:R-:W-:Y:S05]  /*1bf80*/  WARPSYNC.COLLECTIVE R15, `(.L_x_1470) ;  /* 0x000000000f0c7348 */ /* 0x00bfea0003c00000 */
[----:B------:R-:W-:Y:S02]  /*1bf90*/  ELECT P6, UR62, PT ;  /* 0x00000000003e782f */ /* 0x000fe400038c0000 */
[----:B------:R-:W-:Y:S01]  /*1bfa0*/  MOV R14, UR62 ;  /* 0x0000003e000e7c02 */ /* 0x000fe20008000f00 */
[----:B01-3--:R-:W-:Y:S10]  /*1bfb0*/  ENDCOLLECTIVE ;  /* 0x000000000000791b */ /* 0x00bff40003800000 */
.L_x_1470:
[----:B------:R-:W-:Y:S05]  /*1bfc0*/  BSYNC B1 ;  /* 0x0000000000017941 */ /* 0x000fea0003800000 */
.L_x_1469:
[----:B------:R-:W-:Y:S05]  /*1bfd0*/  BRA `(.L_x_1471) ;  /* 0xffffffdc00d87947 */ /* 0x000fea000383ffff */
.L_x_1402:
[----:B0-----:R0:W1:Y:S02]  /*1bfe0*/  SYNCS.PHASECHK.TRANS64.TRYWAIT P0, [R6+URZ], R5 ;  /* 0x00000005060075a7 */ /* 0x001064000800017f */
[----:B-1----:R-:W-:Y:S05]  /*1bff0*/  @!P0 NANOSLEEP.SYNCS 0x989680 ;  /* 0x009896800000895d */ /* 0x002fea0003900000 */
[----:B------:R-:W1:Y:S02]  /*1c000*/  @!P0 SYNCS.PHASECHK.TRANS64 P0, [R6+URZ], R5 ;  /* 0x00000005060085a7 */ /* 0x000e64000800007f */
[----:B-1----:R-:W-:Y:S05]  /*1c010*/  @!P0 BRA `(.L_x_1402) ;  /* 0xfffffffc00f08947 */ /* 0x002fea000383ffff */
[----:B------:R-:W-:Y:S05]  /*1c020*/  BRA `(.L_x_1472) ;  /* 0xffffffe000107947 */ /* 0x000fea000383ffff */
.L_x_1403:
[----:B-1----:R1:W2:Y:S02]  /*1c030*/  SYNCS.PHASECHK.TRANS64.TRYWAIT P0, [R7+URZ], R2 ;  /* 0x00000002070075a7 */ /* 0x0022a4000800017f */
[----:B--2---:R-:W-:Y:S05]  /*1c040*/  @!P0 NANOSLEEP.SYNCS 0x989680 ;  /* 0x009896800000895d */ /* 0x004fea0003900000 */
[----:B------:R-:W2:Y:S02]  /*1c050*/  @!P0 SYNCS.PHASECHK.TRANS64 P0, [R7+URZ], R2 ;  /* 0x00000002070085a7 */ /* 0x000ea4000800007f */
[----:B--2---:R-:W-:Y:S05]  /*1c060*/  @!P0 BRA `(.L_x_1403) ;  /* 0xfffffffc00f08947 */ /* 0x004fea000383ffff */
[----:B------:R-:W-:Y:S05]  /*1c070*/  BRA `(.L_x_1473) ;  /* 0xffffffe000047947 */ /* 0x000fea000383ffff */
.L_x_1405:
[----:B--2---:R2:W4:Y:S02]  /*1c080*/  SYNCS.PHASECHK.TRANS64.TRYWAIT P0, [R4+URZ], R5 ;  /* 0x00000005040075a7 */ /* 0x004524000800017f */
[----:B----4-:R-:W-:Y:S05]  /*1c090*/  @!P0 NANOSLEEP.SYNCS 0x989680 ;  /* 0x009896800000895d */ /* 0x010fea0003900000 */
[----:B------:R-:W4:Y:S02]  /*1c0a0*/  @!P0 SYNCS.PHASECHK.TRANS64 P0, [R4+URZ], R5 ;  /* 0x00000005040085a7 */ /* 0x000f24000800007f */
[----:B----4-:R-:W-:Y:S05]  /*1c0b0*/  @!P0 BRA `(.L_x_1405) ;  /* 0xfffffffc00f08947 */ /* 0x010fea000383ffff */
[----:B------:R-:W-:Y:S05]  /*1c0c0*/  BRA `(.L_x_1474) ;  /* 0xffffffe000087947 */ /* 0x000fea000383ffff */
.L_x_1475:
        /* <DEDUP_REMOVED lines=11> */
.L_x_3095:


//--------------------- .text._ZN7cutlass13device_kernelIN5flash11enable_sm90INS1_16FlashAttnFwdSm90INS1_25CollectiveMainloopFwdSm90ILi2EN4cute5tupleIJNS5_1CILi1EEES8_S8_EEENS6_IJNS7_ILi128EEESA_SA_EEELi128ENS_10bfloat16_tEfNS_4arch4Sm90ELb0ELb1ELb1ELb1ELb0ELb1ELb0ELb1ELb1ELb1ELb1ELb0EEENS1_21CollectiveEpilogueFwdISB_S9_SC_SE_Li256ELb1ELb1ELb1ELb0EEENS1_36VarlenDynamicPersistentTileSchedulerILi128ELi128ELi256ELi128ELb1ELb1ELb1ELb1ELb0ELb1EEEEEEEEEvNT_6ParamsE --------------------------
	.section	.text._ZN7cutlass13device_kernelIN5flash11enable_sm90INS1_16FlashAttnFwdSm90INS1_25CollectiveMainloopFwdSm90ILi2EN4cute5tupleIJNS5_1CILi1EEES8_S8_EEENS6_IJNS7_ILi128EEESA_SA_EEELi128ENS_10bfloat16_tEfNS_4arch4Sm90ELb0ELb1ELb1ELb1ELb0ELb1ELb0ELb1ELb1ELb1ELb1ELb0EEENS1_21CollectiveEpilogueFwdISB_S9_SC_SE_Li256ELb1ELb1ELb1ELb0EEENS1_36VarlenDynamicPersistentTileSchedulerILi128ELi128ELi256ELi128ELb1ELb1ELb1ELb1ELb0ELb1EEEEEEEEEvNT_6ParamsE,"ax",@progbits
	.align	128
.text._ZN7cutlass13device_kernelIN5flash11enable_sm90INS1_16FlashAttnFwdSm90INS1_25CollectiveMainloopFwdSm90ILi2EN4cute5tupleIJNS5_1CILi1EEES8_S8_EEENS6_IJNS7_ILi128EEESA_SA_EEELi128ENS_10bfloat16_tEfNS_4arch4Sm90ELb0ELb1ELb1ELb1ELb0ELb1ELb0ELb1ELb1ELb1ELb1ELb0EEENS1_21CollectiveEpilogueFwdISB_S9_SC_SE_Li256ELb1ELb1ELb1ELb0EEENS1_36VarlenDynamicPersistentTileSchedulerILi128ELi128ELi256ELi128ELb1ELb1ELb1ELb1ELb0ELb1EEEEEEEEEvNT_6ParamsE:
        .type           _ZN7cutlass13device_kernelIN5flash11enable_sm90INS1_16FlashAttnFwdSm90INS1_25CollectiveMainloopFwdSm90ILi2EN4cute5tupleIJNS5_1CILi1EEES8_S8_EEENS6_IJNS7_ILi128EEESA_SA_EEELi128ENS_10bfloat16_tEfNS_4arch4Sm90ELb0ELb1ELb1ELb1ELb0ELb1ELb0ELb1ELb1ELb1ELb1ELb0EEENS1_21CollectiveEpilogueFwdISB_S9_SC_SE_Li256ELb1ELb1ELb1ELb0EEENS1_36VarlenDynamicPersistentTileSchedulerILi128ELi128ELi256ELi128ELb1ELb1ELb1ELb1ELb0ELb1EEEEEEEEEvNT_6ParamsE,@function
        .size           _ZN7cutlass13device_kernelIN5flash11enable_sm90INS1_16FlashAttnFwdSm90INS1_25CollectiveMainloopFwdSm90ILi2EN4cute5tupleIJNS5_1CILi1EEES8_S8_EEENS6_IJNS7_ILi128EEESA_SA_EEELi128ENS_10bfloat16_tEfNS_4arch4Sm90ELb0ELb1ELb1ELb1ELb0ELb1ELb0ELb1ELb1ELb1ELb1ELb0EEENS1_21CollectiveEpilogueFwdISB_S9_SC_SE_Li256ELb1ELb1ELb1ELb0EEENS1_36VarlenDynamicPersistentTileSchedulerILi128ELi128ELi256ELi128ELb1ELb1ELb1ELb1ELb0ELb1EEEEEEEEEvNT_6ParamsE,(.L_x_3096 - _ZN7cutlass13device_kernelIN5flash11enable_sm90INS1_16FlashAttnFwdSm90INS1_25CollectiveMainloopFwdSm90ILi2EN4cute5tupleIJNS5_1CILi1EEES8_S8_EEENS6_IJNS7_ILi128EEESA_SA_EEELi128ENS_10bfloat16_tEfNS_4arch4Sm90ELb0ELb1ELb1ELb1ELb0ELb1ELb0ELb1ELb1ELb1ELb1ELb0EEENS1_21CollectiveEpilogueFwdISB_S9_SC_SE_Li256ELb1ELb1ELb1ELb0EEENS1_36VarlenDynamicPersistentTileSchedulerILi128ELi128ELi256ELi128ELb1ELb1ELb1ELb1ELb0ELb1EEEEEEEEEvNT_6ParamsE)
        .other          _ZN7cutlass13device_kernelIN5flash11enable_sm90INS1_16FlashAttnFwdSm90INS1_25CollectiveMainloopFwdSm90ILi2EN4cute5tupleIJNS5_1CILi1EEES8_S8_EEENS6_IJNS7_ILi128EEESA_SA_EEELi128ENS_10bfloat16_tEfNS_4arch4Sm90ELb0ELb1ELb1ELb1ELb0ELb1ELb0ELb1ELb1ELb1ELb1ELb0EEENS1_21CollectiveEpilogueFwdISB_S9_SC_SE_Li256ELb1ELb1ELb1ELb0EEENS1_36VarlenDynamicPersistentTileSchedulerILi128ELi128ELi256ELi128ELb1ELb1ELb1ELb1ELb0ELb1EEEEEEEEEvNT_6ParamsE,@"STO_CUDA_ENTRY STV_DEFAULT"
_ZN7cutlass13device_kernelIN5flash11enable_sm90INS1_16FlashAttnFwdSm90INS1_25CollectiveMainloopFwdSm90ILi2EN4cute5tupleIJNS5_1CILi1EEES8_S8_EEENS6_IJNS7_ILi128EEESA_SA_EEELi128ENS_10bfloat16_tEfNS_4arch4Sm90ELb0ELb1ELb1ELb1ELb0ELb1ELb0ELb1ELb1ELb1ELb1ELb0EEENS1_21CollectiveEpilogueFwdISB_S9_SC_SE_Li256ELb1ELb1ELb1ELb0EEENS1_36VarlenDynamicPersistentTileSchedulerILi128ELi128ELi256ELi128ELb1ELb1ELb1ELb1ELb0ELb1EEEEEEEEEvNT_6ParamsE:
        /* <DEDUP_REMOVED lines=23> */
.L_x_1477:
[----:B------:R-:W-:Y:S05]  /*0170*/  BSYNC B0 ;  /* 0x0000000000007941 */ /* 0x000fea0003800000 */
.L_x_1476:
        /* <DEDUP_REMOVED lines=40> */
.L_x_1478:
        /* <DEDUP_REMOVED lines=22> */
.L_x_1479:
        /* <DEDUP_REMOVED lines=18> */
.L_x_1480:
        /* <DEDUP_REMOVED lines=22> */
.L_x_1481:
        /* <DEDUP_REMOVED lines=22> */
.L_x_1482:
        /* <DEDUP_REMOVED lines=9> */
.L_x_1485:
[----:B------:R-:W-:-:S08]  /*09d0*/  NOP ;  /* 0x0000000000007918 */ /* 0x000fd00000000000 */
[----:B------:R-:W0:Y:S02]  /*09e0*/  USETMAXREG.TRY_ALLOC.CTAPOOL UP0, 0xf0 ;  /* 0x000000f0000079c8 */ /* 0x000e240008000600 */
[----:B0-----:R-:W-:-:S13]  /*09f0*/  PLOP3.LUT P0, PT, PT, PT, UP0, 0x80, 0x0 ;  /* 0x000000000000781c */ /* 0x001fda0003f0f008 */
[----:B------:R-:W-:Y:S05]  /*0a00*/  @!P0 BRA `(.L_x_1485) ;  /* 0xfffffffc00f08947 */ /* 0x000fea000383ffff */
[----:B------:R-:W3:Y:S01]  /*0a10*/  LDL.LU R0, [R1+0x10] ;  /* 0x0000100001007983 */ /* 0x000ee20000300800 */
        /* <DEDUP_REMOVED lines=15> */
[----:B------:R0:W-:Y:S10]  /*0b10*/  STL [R1+0x10], R0 ;  /* 0x0000100001007387 */ /* 0x0001f40000100800 */
[----:B0-----:R-:W-:Y:S05]  /*0b20*/  @P0 BRA `(.L_x_1486) ;  /* 0x0000028800300947 */ /* 0x001fea0003800000 */
[----:B------:R-:W2:Y:S01]  /*0b30*/  LDL.LU R14, [R1+0x64] ;  /* 0x00006400010e7983 */ /* 0x000ea20000300800 */
[----:B------:R-:W-:Y:S02]  /*0b40*/  VIADD R13, R6, 0xffffff80 ;  /* 0xffffff80060d7836 */ /* 0x000fe40000000000 */
[----:B------:R-:W-:Y:S02]  /*0b50*/  VIADD R233, R2, 0x10400 ;  /* 0x0001040002e97836 */ /* 0x000fe40000000000 */
[----:B------:R-:W-:Y:S01]  /*0b60*/  IMAD.MOV.U32 R214, RZ, RZ, RZ ;  /* 0x000000ffffd67224 */ /* 0x000fe200078e00ff */
[----:B------:R-:W-:Y:S01]  /*0b70*/  SHF.R.S32.HI R0, RZ, 0x1f, R13 ;  /* 0x0000001fff007819 */ /* 0x000fe2000001140d */
[----:B------:R-:W-:Y:S02]  /*0b80*/  IMAD.MOV.U32 R184, RZ, RZ, RZ ;  /* 0x000000ffffb87224 */ /* 0x000fe400078e00ff */
[----:B------:R-:W-:Y:S01]  /*0b90*/  IMAD.MOV.U32 R192, RZ, RZ, RZ ;  /* 0x000000ffffc07224 */ /* 0x000fe200078e00ff */
[CC--:B------:R-:W-:Y:S01]  /*0ba0*/  LEA.HI R3, R0.reuse, R13.reuse, RZ, 0x7 ;  /* 0x0000000d00037211 */ /* 0x0c0fe200078f38ff */
[----:B------:R-:W-:Y:S01]  /*0bb0*/  IMAD.MOV.U32 R186, RZ, RZ, RZ ;  /* 0x000000ffffba7224 */ /* 0x000fe200078e00ff */
[----:B------:R-:W-:Y:S01]  /*0bc0*/  LEA.HI R5, R0, R13, RZ, 0x5 ;  /* 0x0000000d00057211 */ /* 0x000fe200078f28ff */
[----:B------:R-:W-:Y:S01]  /*0bd0*/  IMAD.MOV.U32 R22, RZ, RZ, RZ ;  /* 0x000000ffff167224 */ /* 0x000fe200078e00ff */
[----:B------:R-:W-:-:S02]  /*0be0*/  LOP3.LUT R234, R3, 0xffffff80, RZ, 0xc0, !PT ;  /* 0xffffff8003ea7812 */ /* 0x000fc400078ec0ff */
[-C--:B------:R-:W-:Y:S01]  /*0bf0*/  LEA.HI R4, R0, R13.reuse, RZ, 0x4 ;  /* 0x0000000d00047211 */ /* 0x080fe200078f20ff */
[----:B------:R-:W-:Y:S01]  /*0c00*/  IMAD.SHL.U32 R6, R5, 0x20, RZ ;  /* 0x0000002005067824 */ /* 0x000fe200078e00ff */
[----:B------:R-:W-:Y:S01]  /*0c10*/  SHF.R.S32.HI R15, RZ, 0x7, R3 ;  /* 0x00000007ff0f7819 */ /* 0x000fe20000011403 */
[C---:B------:R-:W-:Y:S01]  /*0c20*/  IMAD.IADD R234, R13.reuse, 0x1, -R234 ;  /* 0x000000010dea7824 */ /* 0x040fe200078e0aea */
[----:B------:R-:W-:Y:S02]  /*0c30*/  LOP3.LUT R5, R4, 0x3fffff0, RZ, 0xc0, !PT ;  /* 0x03fffff004057812 */ /* 0x000fe400078ec0ff */
[----:B------:R-:W-:Y:S02]  /*0c40*/  LOP3.LUT R6, R6, 0xfffffc00, RZ, 0xc0, !PT ;  /* 0xfffffc0006067812 */ /* 0x000fe400078ec0ff */
[----:B------:R-:W-:Y:S01]  /*0c50*/  SHF.R.S32.HI R9, RZ, 0x1f, R234 ;  /* 0x0000001fff097819 */ /* 0x000fe200000114ea */
[----:B------:R-:W-:Y:S01]  /*0c60*/  IMAD.IADD R5, R13, 0x1, -R5 ;  /* 0x000000010d057824 */ /* 0x000fe200078e0a05 */
[----:B------:R-:W-:-:S02]  /*0c70*/  LEA.HI R23, R0, R13, RZ, 0x3 ;  /* 0x0000000d00177211 */ /* 0x000fc400078f18ff */
[CC--:B------:R-:W-:Y:S02]  /*0c80*/  LEA.HI R8, R9.reuse, R234.reuse, RZ, 0x2 ;  /* 0x000000ea09087211 */ /* 0x0c0fe400078f10ff */
[----:B------:R-:W-:Y:S02]  /*0c90*/  LEA.HI R12, R0, R13, RZ, 0x2 ;  /* 0x0000000d000c7211 */ /* 0x000fe400078f10ff */
[--C-:B------:R-:W-:Y:S02]  /*0ca0*/  SHF.R.S32.HI R10, RZ, 0x2, R8.reuse ;  /* 0x00000002ff0a7819 */ /* 0x100fe40000011408 */
[----:B------:R-:W-:Y:S02]  /*0cb0*/  SHF.R.S32.HI R7, RZ, 0x1f, R8 ;  /* 0x0000001fff077819 */ /* 0x000fe40000011408 */
[----:B------:R-:W-:Y:S02]  /*0cc0*/  LEA.HI R9, R9, R234, RZ, 0x5 ;  /* 0x000000ea09097211 */ /* 0x000fe400078f28ff */
[----:B------:R-:W-:-:S02]  /*0cd0*/  LEA.HI R7, R7, R10, RZ, 0x3 ;  /* 0x0000000a07077211 */ /* 0x000fc400078f18ff */
[----:B------:R-:W-:Y:S02]  /*0ce0*/  LEA.HI R3, R3, R15, RZ, 0x1 ;  /* 0x0000000f03037211 */ /* 0x000fe400078f08ff */
[----:B------:R-:W-:Y:S01]  /*0cf0*/  LOP3.LUT R11, R7, 0xfffffff8, RZ, 0xc0, !PT ;  /* 0xfffffff8070b7812 */ /* 0x000fe200078ec0ff */
[----:B------:R-:W-:Y:S01]  /*0d00*/  IMAD R7, R5, 0x40, R6 ;  /* 0x0000004005077824 */ /* 0x000fe200078e0206 */
[----:B------:R-:W-:Y:S02]  /*0d10*/  SHF.R.S32.HI R5, RZ, 0x4, R4 ;  /* 0x00000004ff057819 */ /* 0x000fe40000011404 */
[----:B------:R-:W-:Y:S01]  /*0d20*/  LEA.HI R0, R0, R13, RZ, 0x6 ;  /* 0x0000000d00007211 */ /* 0x000fe200078f30ff */
[----:B------:R-:W-:Y:S01]  /*0d30*/  IMAD.IADD R10, R10, 0x1, -R11 ;  /* 0x000000010a0a7824 */ /* 0x000fe200078e0a0b */
[----:B------:R-:W-:Y:S02]  /*0d40*/  LEA.HI R4, R4, R5, RZ, 0x1 ;  /* 0x0000000504047211 */ /* 0x000fe400078f08ff */
[----:B------:R-:W-:Y:S01]  /*0d50*/  LOP3.LUT R208, R23, 0xfffffff8, RZ, 0xc0, !PT ;  /* 0xfffffff817d07812 */ /* 0x000fe200078ec0ff */
[----:B------:R-:W-:Y:S01]  /*0d60*/  IMAD.SHL.U32 R0, R0, 0x8, RZ ;  /* 0x0000000800007824 */ /* 0x000fe200078e00ff */
[----:B------:R-:W-:-:S02]  /*0d70*/  SHF.R.S32.HI R23, RZ, 0x3, R23 ;  /* 0x00000003ff177819 */ /* 0x000fc40000011417 */
[----:B------:R-:W-:Y:S01]  /*0d80*/  LOP3.LUT R4, R4, 0x1ffffffe, RZ, 0xc0, !PT ;  /* 0x1ffffffe04047812 */ /* 0x000fe200078ec0ff */
[----:B------:R-:W-:Y:S01]  /*0d90*/  IMAD.IADD R208, R13, 0x1, -R208 ;  /* 0x000000010dd07824 */ /* 0x000fe200078e0ad0 */
[----:B------:R-:W-:Y:S01]  /*0da0*/  SHF.R.S32.HI R9, RZ, 0x5, R9 ;  /* 0x00000005ff097819 */ /* 0x000fe20000011409 */
[----:B------:R-:W-:Y:S01]  /*0db0*/  VIADD R213, R23, 0x20 ;  /* 0x0000002017d57836 */ /* 0x000fe20000000000 */
[----:B------:R-:W-:Y:S01]  /*0dc0*/  LOP3.LUT R3, R3, 0x3fffffe, RZ, 0xc0, !PT ;  /* 0x03fffffe03037812 */ /* 0x000fe200078ec0ff */
[----:B------:R-:W-:Y:S01]  /*0dd0*/  IMAD.IADD R4, R5, 0x1, -R4 ;  /* 0x0000000105047824 */ /* 0x000fe200078e0a04 */
[----:B------:R-:W-:Y:S01]  /*0de0*/  LOP3.LUT R204, R0, 0xfffffe00, RZ, 0xc0, !PT ;  /* 0xfffffe0000cc7812 */ /* 0x000fe200078ec0ff */
[----:B------:R-:W-:Y:S01]  /*0df0*/  VIADD R212, R23, 0x40 ;  /* 0x0000004017d47836 */ /* 0x000fe20000000000 */
[----:B------:R-:W-:Y:S01]  /*0e00*/  LOP3.LUT R12, R12, 0xfffffffc, RZ, 0xc0, !PT ;  /* 0xfffffffc0c0c7812 */ /* 0x000fe200078ec0ff */
[----:B------:R-:W-:Y:S01]  /*0e10*/  IMAD R10, R9, 0x10, R10 ;  /* 0x00000010090a7824 */ /* 0x000fe200078e020a */
[----:B------:R-:W-:Y:S01]  /*0e20*/  SHF.R.S32.HI R0, RZ, 0x1f, R213 ;  /* 0x0000001fff007819 */ /* 0x000fe200000114d5 */
[----:B------:R-:W-:Y:S01]  /*0e30*/  IMAD.IADD R3, R15, 0x1, -R3 ;  /* 0x000000010f037824 */ /* 0x000fe200078e0a03 */
[----:B------:R-:W-:Y:S01]  /*0e40*/  SHF.R.S32.HI R217, RZ, 0x1f, R23 ;  /* 0x0000001fffd97819 */ /* 0x000fe20000011417 */
[----:B------:R-:W-:Y:S01]  /*0e50*/  IMAD R4, R4, 0x8, R7 ;  /* 0x0000000804047824 */ /* 0x000fe200078e0207 */
[----:B------:R-:W-:Y:S01]  /*0e60*/  SHF.R.S32.HI R7, RZ, 0x1f, R212 ;  /* 0x0000001fff077819 */ /* 0x000fe200000114d4 */
[----:B------:R-:W-:Y:S01]  /*0e70*/  IMAD R10, R3, 0x40, R10 ;  /* 0x00000040030a7824 */ /* 0x000fe200078e020a */
[----:B------:R-:W-:Y:S01]  /*0e80*/  LEA.HI R0, R0, R213, RZ, 0x3 ;  /* 0x000000d500007211 */ /* 0x000fe200078f18ff */
[----:B------:R-:W-:Y:S01]  /*0e90*/  IMAD.SHL.U32 R3, R23, 0x40, RZ ;  /* 0x0000004017037824 */ /* 0x000fe200078e00ff */
[----:B------:R-:W-:Y:S01]  /*0ea0*/  LEA.HI R7, R7, R212, RZ, 0x3 ;  /* 0x000000d407077211 */ /* 0x000fe200078f18ff */
[----:B------:R-:W-:Y:S01]  /*0eb0*/  VIADD R211, R23, 0x60 ;  /* 0x0000006017d37836 */ /* 0x000fe20000000000 */
[----:B------:R0:W-:Y:S01]  /*0ec0*/  STL [R1+0x50], R4 ;  /* 0x0000500401007387 */ /* 0x0001e20000100800 */
[----:B------:R-:W-:Y:S01]  /*0ed0*/  IMAD.IADD R12, R13, 0x1, -R12 ;  /* 0x000000010d0c7824 */ /* 0x000fe200078e0a0c */
[----:B------:R-:W-:Y:S01]  /*0ee0*/  LOP3.LUT R3, R3, 0x1c0, RZ, 0xc0, !PT ;  /* 0x000001c003037812 */ /* 0x000fe200078ec0ff */
[----:B------:R-:W-:Y:S01]  /*0ef0*/  IMAD.SHL.U32 R199, R213, 0x40, RZ ;  /* 0x00000040d5c77824 */ /* 0x000fe200078e00ff */
[----:B------:R-:W-:Y:S01]  /*0f00*/  STL [R1+0x4c], R10 ;  /* 0x00004c0a01007387 */ /* 0x000fe20000100800 */
[----:B------:R-:W-:Y:S01]  /*0f10*/  IMAD.SHL.U32 R198, R212, 0x40, RZ ;  /* 0x00000040d4c67824 */ /* 0x000fe200078e00ff */
[----:B------:R-:W-:Y:S01]  /*0f20*/  LEA.HI R6, R12, R12, RZ, 0x1 ;  /* 0x0000000c0c067211 */ /* 0x000fe200078f08ff */
[----:B------:R-:W-:Y:S01]  /*0f30*/  IMAD.SHL.U32 R16, R208, 0x8, RZ ;  /* 0x00000008d0107824 */ /* 0x000fe200078e00ff */
[----:B------:R-:W-:Y:S01]  /*0f40*/  LOP3.LUT R199, R199, 0x1c0, RZ, 0xc0, !PT ;  /* 0x000001c0c7c77812 */ /* 0x000fe200078ec0ff */
[----:B------:R-:W-:Y:S01]  /*0f50*/  IMAD.SHL.U32 R0, R0, 0x40, RZ ;  /* 0x0000004000007824 */ /* 0x000fe200078e00ff */
[----:B0-----:R-:W-:Y:S01]  /*0f60*/  SHF.R.S32.HI R4, RZ, 0x1f, R211 ;  /* 0x0000001fff047819 */ /* 0x001fe200000114d3 */
[----:B------:R-:W-:Y:S01]  /*0f70*/  IMAD.SHL.U32 R7, R7, 0x40, RZ ;  /* 0x0000004007077824 */ /* 0x000fe200078e00ff */
[----:B------:R-:W-:Y:S01]  /*0f80*/  LOP3.LUT R198, R198, 0x1c0, RZ, 0xc0, !PT ;  /* 0x000001c0c6c67812 */ /* 0x000fe200078ec0ff */
[----:B------:R-:W-:Y:S01]  /*0f90*/  IMAD.SHL.U32 R197, R211, 0x40, RZ ;  /* 0x00000040d3c57824 */ /* 0x000fe200078e00ff */
[----:B------:R-:W-:Y:S01]  /*0fa0*/  SHF.R.U32.HI R203, RZ, 0x3, R3 ;  /* 0x00000003ffcb7819 */ /* 0x000fe20000011603 */
[----:B------:R-:W-:Y:S01]  /*0fb0*/  IMAD.SHL.U32 R18, R208, 0x4, RZ ;  /* 0x00000004d0127824 */ /* 0x000fe200078e00ff */
[----:B------:R-:W-:Y:S01]  /*0fc0*/  LOP3.LUT R206, R3, 0x38, R16, 0xf8, !PT ;  /* 0x0000003803ce7812 */ /* 0x000fe200078ef810 */
[----:B------:R-:W-:Y:S01]  /*0fd0*/  VIADD R190, R16, 0x40 ;  /* 0x0000004010be7836 */ /* 0x000fe20000000000 */
[----:B------:R-:W-:Y:S01]  /*0fe0*/  LEA.HI R4, R4, R211, RZ, 0x3 ;  /* 0x000000d304047211 */ /* 0x000fe200078f18ff */
[----:B------:R-:W-:Y:S01]  /*0ff0*/  VIADD R185, R18, 0x20 ;  /* 0x0000002012b97836 */ /* 0x000fe20000000000 */
[----:B------:R-:W-:-:S02]  /*1000*/  LOP3.LUT R3, R8, 0x7ffffffc, RZ, 0xc0, !PT ;  /* 0x7ffffffc08037812 */ /* 0x000fc400078ec0ff */
[----:B------:R-:W-:Y:S01]  /*1010*/  LOP3.LUT R5, R6, 0x1ffffffe, RZ, 0xc0, !PT ;  /* 0x1ffffffe06057812 */ /* 0x000fe200078ec0ff */
[----:B------:R-:W-:Y:S01]  /*1020*/  IMAD.SHL.U32 R4, R4, 0x40, RZ ;  /* 0x0000004004047824 */ /* 0x000fe200078e00ff */
[----:B------:R-:W-:Y:S01]  /*1030*/  LOP3.LUT R9, R199, 0x38, R16, 0xf8, !PT ;  /* 0x00000038c7097812 */ /* 0x000fe200078ef810 */
[----:B------:R-:W-:Y:S01]  /*1040*/  IMAD.IADD R3, R234, 0x1, -R3 ;  /* 0x00000001ea037824 */ /* 0x000fe200078e0a03 */
[----:B------:R-:W-:Y:S01]  /*1050*/  LOP3.LUT R202, R0, 0xfffffe00, RZ, 0xc0, !PT ;  /* 0xfffffe0000ca7812 */ /* 0x000fe200078ec0ff */
[----:B------:R-:W-:Y:S01]  /*1060*/  IMAD.IADD R5, R12, 0x1, -R5 ;  /* 0x000000010c057824 */ /* 0x000fe200078e0a05 */
[----:B------:R-:W-:Y:S01]  /*1070*/  SHF.R.U32.HI R13, RZ, 0x3, R198 ;  /* 0x00000003ff0d7819 */ /* 0x000fe200000116c6 */
[----:B------:R-:W-:Y:S01]  /*1080*/  IMAD.SHL.U32 R188, R3, 0x2, RZ ;  /* 0x0000000203bc7824 */ /* 0x000fe200078e00ff */
[----:B------:R-:W-:Y:S01]  /*1090*/  LOP3.LUT R6, R198, 0x38, R16, 0xf8, !PT ;  /* 0x00000038c6067812 */ /* 0x000fe200078ef810 */
[----:B------:R-:W-:Y:S01]  /*10a0*/  IMAD R196, R5, 0x8, R10 ;  /* 0x0000000805c47824 */ /* 0x000fe200078e020a */
[----:B------:R-:W-:Y:S01]  /*10b0*/  LOP3.LUT R201, R7, 0xfffffe00, RZ, 0xc0, !PT ;  /* 0xfffffe0007c97812 */ /* 0x000fe200078ec0ff */
[C---:B------:R-:W-:Y:S01]  /*10c0*/  VIADD R232, R188.reuse, 0x8 ;  /* 0x00000008bce87836 */ /* 0x040fe20000000000 */
[----:B------:R-:W-:Y:S01]  /*10d0*/  LOP3.LUT R197, R197, 0x1c0, RZ, 0xc0, !PT ;  /* 0x000001c0c5c57812 */ /* 0x000fe200078ec0ff */
[C---:B------:R-:W-:Y:S01]  /*10e0*/  VIADD R231, R188.reuse, 0x10 ;  /* 0x00000010bce77836 */ /* 0x040fe20000000000 */
[----:B------:R-:W-:Y:S01]  /*10f0*/  LOP3.LUT R6, R201, R6, R13, 0xf6, !PT ;  /* 0x00000006c9067212 */ /* 0x000fe200078ef60d */
[C---:B------:R-:W-:Y:S01]  /*1100*/  VIADD R230, R188.reuse, 0x18 ;  /* 0x00000018bce67836 */ /* 0x040fe20000000000 */
[----:B------:R-:W-:Y:S01]  /*1110*/  SHF.R.U32.HI R12, RZ, 0x3, R197 ;  /* 0x00000003ff0c7819 */ /* 0x000fe200000116c5 */
[C---:B------:R-:W-:Y:S01]  /*1120*/  VIADD R229, R188.reuse, 0x20 ;  /* 0x00000020bce57836 */ /* 0x040fe20000000000 */
[----:B------:R-:W-:Y:S01]  /*1130*/  LOP3.LUT R11, R197, 0x38, R16, 0xf8, !PT ;  /* 0x00000038c50b7812 */ /* 0x000fe200078ef810 */
[----:B------:R-:W-:Y:S01]  /*1140*/  VIADD R228, R188, 0x28 ;  /* 0x00000028bce47836 */ /* 0x000fe20000000000 */
[----:B------:R-:W-:Y:S01]  /*1150*/  LOP3.LUT R200, R4, 0xfffffe00, RZ, 0xc0, !PT ;  /* 0xfffffe0004c87812 */ /* 0x000fe200078ec0ff */
[----:B------:R-:W-:Y:S01]  /*1160*/  VIADD R227, R188, 0x30 ;  /* 0x00000030bce37836 */ /* 0x000fe20000000000 */
[----:B------:R-:W-:Y:S01]  /*1170*/  LOP3.LUT R206, R204, R206, R203, 0xf6, !PT ;  /* 0x000000ceccce7212 */ /* 0x000fe200078ef6cb */
[----:B------:R-:W-:Y:S01]  /*1180*/  VIADD R226, R188, 0x38 ;  /* 0x00000038bce27836 */ /* 0x000fe20000000000 */
[----:B------:R-:W-:Y:S01]  /*1190*/  LOP3.LUT R4, R200, R11, R12, 0xf6, !PT ;  /* 0x0000000bc8047212 */ /* 0x000fe200078ef60c */
[C---:B------:R-:W-:Y:S01]  /*11a0*/  VIADD R225, R188.reuse, 0x40 ;  /* 0x00000040bce17836 */ /* 0x040fe20000000000 */
[----:B------:R-:W-:Y:S01]  /*11b0*/  SHF.R.S32.HI R17, RZ, 0x1f, R16 ;  /* 0x0000001fff117819 */ /* 0x000fe20000011410 */
[C---:B------:R-:W-:Y:S01]  /*11c0*/  VIADD R224, R188.reuse, 0x48 ;  /* 0x00000048bce07836 */ /* 0x040fe20000000000 */
[----:B------:R-:W-:Y:S01]  /*11d0*/  SHF.R.S32.HI R19, RZ, 0x1f, R18 ;  /* 0x0000001fff137819 */ /* 0x000fe20000011412 */
[C---:B------:R-:W-:Y:S01]  /*11e0*/  VIADD R223, R188.reuse, 0x50 ;  /* 0x00000050bcdf7836 */ /* 0x040fe20000000000 */
[----:B------:R-:W-:Y:S01]  /*11f0*/  SHF.R.S32.HI R215, RZ, 0x1f, R190 ;  /* 0x0000001fffd77819 */ /* 0x000fe200000114be */
[----:B------:R-:W-:-:S02]  /*1200*/  VIADD R222, R188, 0x58 ;  /* 0x00000058bcde7836 */ /* 0x000fc40000000000 */
[C---:B------:R-:W-:Y:S02]  /*1210*/  VIADD R221, R188.reuse, 0x60 ;  /* 0x00000060bcdd7836 */ /* 0x040fe40000000000 */
[C---:B------:R-:W-:Y:S02]  /*1220*/  VIADD R220, R188.reuse, 0x68 ;  /* 0x00000068bcdc7836 */ /* 0x040fe40000000000 */
[C---:B------:R-:W-:Y:S02]  /*1230*/  VIADD R219, R188.reuse, 0x70 ;  /* 0x00000070bcdb7836 */ /* 0x040fe40000000000 */
[----:B------:R-:W-:Y:S01]  /*1240*/  VIADD R218, R188, 0x78 ;  /* 0x00000078bcda7836 */ /* 0x000fe20000000000 */
[----:B------:R-:W-:Y:S01]  /*1250*/  SHF.R.S32.HI R237, RZ, 0x1f, R220 ;  /* 0x0000001fffed7819 */ /* 0x000fe200000114dc */
[----:B------:R-:W-:Y:S01]  /*1260*/  IMAD R205, R206, 0x2, R233 ;  /* 0x00000002cecd7824 */ /* 0x000fe200078e02e9 */
[----:B------:R-:W-:Y:S02]  /*1270*/  SHF.R.S32.HI R236, RZ, 0x1f, R219 ;  /* 0x0000001fffec7819 */ /* 0x000fe400000114db */
[----:B------:R-:W-:-:S02]  /*1280*/  SHF.R.S32.HI R235, RZ, 0x1f, R218 ;  /* 0x0000001fffeb7819 */ /* 0x000fc400000114da */
[----:B--2---:R-:W-:Y:S02]  /*1290*/  LOP3.LUT R191, R14, 0x1, RZ, 0xfc, !PT ;  /* 0x000000010ebf7812 */ /* 0x004fe400078efcff */
[----:B------:R-:W-:-:S04]  /*12a0*/  SHF.R.U32.HI R14, RZ, 0x3, R199 ;  /* 0x00000003ff0e7819 */ /* 0x000fc800000116c7 */
[----:B------:R-:W-:-:S05]  /*12b0*/  LOP3.LUT R0, R202, R9, R14, 0xf6, !PT ;  /* 0x00000009ca007212 */ /* 0x000fca00078ef60e */
[--C-:B------:R-:W-:Y:S02]  /*12c0*/  IMAD R3, R0, 0x2, R233.reuse ;  /* 0x0000000200037824 */ /* 0x100fe400078e02e9 */
[----:B------:R-:W-:-:S05]  /*12d0*/  IMAD R0, R6, 0x2, R233 ;  /* 0x0000000206007824 */ /* 0x000fca00078e02e9 */
[----:B------:R0:W-:Y:S04]  /*12e0*/  STL [R1+0x3c], R0 ;  /* 0x00003c0001007387 */ /* 0x0001e80000100800 */
[----:B------:R1:W-:Y:S01]  /*12f0*/  STL [R1+0x40], R3 ;  /* 0x0000400301007387 */ /* 0x0003e20000100800 */
[----:B0-----:R-:W-:Y:S02]  /*1300*/  SHF.R.S32.HI R0, RZ, 0x1f, R188 ;  /* 0x0000001fff007819 */ /* 0x001fe400000114bc */
[----:B------:R-:W-:Y:S01]  /*1310*/  SHF.R.S32.HI R0, RZ, 0x1f, R230 ;  /* 0x0000001fff007819 */ /* 0x000fe200000114e6 */
[----:B-1----:R-:W-:Y:S01]  /*1320*/  IMAD R3, R4, 0x2, R233 ;  /* 0x0000000204037824 */ /* 0x002fe200078e02e9 */
[----:B------:R-:W-:Y:S02]  /*1330*/  SHF.R.S32.HI R4, RZ, 0x1f, R232 ;  /* 0x0000001fff047819 */ /* 0x000fe400000114e8 */
[----:B------:R-:W-:-:S02]  /*1340*/  SHF.R.S32.HI R4, RZ, 0x1f, R229 ;  /* 0x0000001fff047819 */ /* 0x000fc400000114e5 */
[----:B------:R0:W-:Y:S01]  /*1350*/  STL [R1+0x38], R3 ;  /* 0x0000380301007387 */ /* 0x0001e20000100800 */
[----:B------:R-:W-:Y:S02]  /*1360*/  SHF.R.S32.HI R0, RZ, 0x1f, R227 ;  /* 0x0000001fff007819 */ /* 0x000fe400000114e3 */
[----:B------:R-:W-:Y:S02]  /*1370*/  SHF.R.S32.HI R4, RZ, 0x1f, R226 ;  /* 0x0000001fff047819 */ /* 0x000fe400000114e2 */
[----:B------:R-:W-:Y:S02]  /*1380*/  SHF.R.S32.HI R0, RZ, 0x1f, R224 ;  /* 0x0000001fff007819 */ /* 0x000fe400000114e0 */
[----:B------:R-:W-:Y:S02]  /*1390*/  SHF.R.S32.HI R4, RZ, 0x1f, R223 ;  /* 0x0000001fff047819 */ /* 0x000fe400000114df */
[----:B------:R-:W-:Y:S02]  /*13a0*/  SHF.R.S32.HI R0, RZ, 0x1f, R221 ;  /* 0x0000001fff007819 */ /* 0x000fe400000114dd */
[----:B0-----:R-:W-:-:S02]  /*13b0*/  SHF.R.S32.HI R3, RZ, 0x1f, R231 ;  /* 0x0000001fff037819 */ /* 0x001fc400000114e7 */
[----:B------:R-:W-:Y:S02]  /*13c0*/  SHF.R.S32.HI R3, RZ, 0x1f, R228 ;  /* 0x0000001fff037819 */ /* 0x000fe400000114e4 */
[----:B------:R-:W-:Y:S02]  /*13d0*/  SHF.R.S32.HI R3, RZ, 0x1f, R225 ;  /* 0x0000001fff037819 */ /* 0x000fe400000114e1 */
[----:B------:R-:W-:-:S07]  /*13e0*/  SHF.R.S32.HI R3, RZ, 0x1f, R222 ;  /* 0x0000001fff037819 */ /* 0x000fce00000114de */
.L_x_1761:
[----:B------:R-:W-:Y:S05]  /*13f0*/  YIELD ;  /* 0x0000000000007946 */ /* 0x000fea0003800000 */
[----:B------:R-:W-:Y:S01]  /*1400*/  ULDC.64 UR4, c[0x0][0xa28] ;  /* 0x00028a0000047ab9 */ /* 0x000fe20000000a00 */
[----:B0-2---:R-:W0:Y:S01]  /*1410*/  LDC.64 R6, c[0x0][0xa08] ;  /* 0x00028200ff067b82 */ /* 0x005e220000000a00 */
[----:B------:R-:W-:Y:S01]  /*1420*/  ISETP.NE.U32.AND P1, PT, RZ, UR4, PT ;  /* 0x00000004ff007c0c */ /* 0x000fe2000bf25070 */
[----:B------:R-:W-:Y:S02]  /*1430*/  IMAD.MOV.U32 R12, RZ, RZ, RZ ;  /* 0x000000ffff0c7224 */ /* 0x000fe400078e00ff */
[----:B------:R-:W-:Y:S01]  /*1440*/  IMAD.MOV.U32 R28, RZ, RZ, RZ ;  /* 0x000000ffff1c7224 */ /* 0x000fe200078e00ff */
[----:B------:R-:W-:Y:S01]  /*1450*/  ISETP.NE.AND.EX P1, PT, RZ, UR5, PT, P1 ;  /* 0x00000005ff007c0c */ /* 0x000fe2000bf25310 */
[----:B------:R-:W-:-:S02]  /*1460*/  ULDC.64 UR4, c[0x0][0xa18] ;  /* 0x0002860000047ab9 */ /* 0x000fc40000000a00 */
[----:B------:R-:W-:-:S04]  /*1470*/  ISETP.NE.U32.AND P2, PT, RZ, UR4, PT ;  /* 0x00000004ff007c0c */ /* 0x000fc8000bf45070 */
[----:B------:R-:W-:Y:S01]  /*1480*/  ISETP.NE.AND.EX P2, PT, RZ, UR5, PT, P2 ;  /* 0x00000005ff007c0c */ /* 0x000fe2000bf45320 */
[----:B------:R-:W-:Y:S02]  /*1490*/  ULDC.64 UR4, c[0x0][0xa08] ;  /* 0x0002820000047ab9 */ /* 0x000fe40000000a00 */
[----:B------:R-:W-:-:S03]  /*14a0*/  ISETP.NE.U32.AND P0, PT, RZ, UR4, PT ;  /* 0x00000004ff007c0c */ /* 0x000fc6000bf05070 */
[----:B---3--:R-:W1:Y:S01]  /*14b0*/  @P1 LDC.64 R4, c[0x0][0xa28] ;  /* 0x00028a00ff041b82 */ /* 0x008e620000000a00 */
[----:B------:R-:W-:Y:S01]  /*14c0*/  ISETP.NE.AND.EX P0, PT, RZ, UR5, PT, P0 ;  /* 0x00000005ff007c0c */ /* 0x000fe2000bf05300 */
[----:B0-----:R-:W-:-:S06]  /*14d0*/  IMAD.WIDE R10, R27, 0x4, R6 ;  /* 0x000000041b0a7825 */ /* 0x001fcc00078e0206 */
[----:B----4-:R-:W0:Y:S01]  /*14e0*/  @P2 LDC.64 R8, c[0x0][0xa18] ;  /* 0x00028600ff082b82 */ /* 0x010e220000000a00 */
[----:B------:R-:W-:Y:S02]  /*14f0*/  ULDC UR4, c[0x0][0x288] ;  /* 0x0000a20000047ab9 */ /* 0x000fe40000000800 */
[----:B------:R-:W-:Y:S01]  /*1500*/  IMAD.U32 R187, RZ, RZ, UR4 ;  /* 0x00000004ffbb7e24 */ /* 0x000fe2000f8e00ff */
[----:B------:R-:W-:Y:S02]  /*1510*/  ULDC.64 UR4, c[0x0][0x418] ;  /* 0x0001060000047ab9 */ /* 0x000fe40000000a00 */
[----:B------:R2:W5:Y:S01]  /*1520*/  @P0 LDG.E R28, desc[UR40][R10.64] ;  /* 0x000000280a1c0981 */ /* 0x000562000c1e1900 */
[----:B-1----:R-:W-:-:S05]  /*1530*/  @P1 IMAD.WIDE R4, R27, 0x4, R4 ;  /* 0x000000041b041825 */ /* 0x002fca00078e0204 */
[----:B------:R2:W5:Y:S01]  /*1540*/  @P1 LDG.E R12, desc[UR40][R4.64] ;  /* 0x00000028040c1981 */ /* 0x000562000c1e1900 */
[----:B0-----:R-:W-:-:S05]  /*1550*/  @P2 IMAD.WIDE R6, R27, 0x4, R8 ;  /* 0x000000041b062825 */ /* 0x001fca00078e0208 */
[----:B------:R2:W5:Y:S01]  /*1560*/  @P2 LDG.E R187, desc[UR40][R6.64] ;  /* 0x0000002806bb2981 */ /* 0x000562000c1e1900 */
[----:B------:R-:W-:-:S03]  /*1570*/  UISETP.NE.U32.AND UP0, UPT, UR4, URZ, UPT ;  /* 0x0000003f0400728c */ /* 0x000fc6000bf05070 */
[----:B------:R-:W-:Y:S01]  /*1580*/  ULDC UR4, c[0x0][0x424] ;  /* 0x0001090000047ab9 */ /* 0x000fe20000000800 */
[----:B------:R-:W-:-:S03]  /*1590*/  UISETP.NE.AND.EX UP0, UPT, UR5, URZ, UPT, UP0 ;  /* 0x0000003f0500728c */ /* 0x000fc6000bf05300 */
[----:B------:R-:W-:Y:S01]  /*15a0*/  ULDC UR5, c[0x0][0x2f0] ;  /* 0x0000bc0000057ab9 */ /* 0x000fe20000000800 */
[----:B------:R-:W-:-:S04]  /*15b0*/  USEL UR4, UR4, 0x1, UP0 ;  /* 0x0000000104047887 */ /* 0x000fc80008000000 */
[----:B------:R-:W-:-:S03]  /*15c0*/  UIMAD UR4, UR4, UR5, URZ ;  /* 0x00000005040472a4 */ /* 0x000fc6000f8e023f */
[----:B------:R-:W-:Y:S02]  /*15d0*/  ULDC UR5, c[0x0][0x348] ;  /* 0x0000d20000057ab9 */ /* 0x000fe40000000800 */
[----:B------:R-:W-:Y:S02]  /*15e0*/  IMAD.U32 R24, RZ, RZ, UR5 ;  /* 0x00000005ff187e24 */ /* 0x000fe4000f8e00ff */
[----:B------:R-:W-:Y:S01]  /*15f0*/  IMAD.U32 R29, RZ, RZ, UR4 ;  /* 0x00000004ff1d7e24 */ /* 0x000fe2000f8e00ff */
[----:B--2---:R-:W-:Y:S06]  /*1600*/  @P2 BRA `(.L_x_1487) ;  /* 0x0000000000242947 */ /* 0x004fec0003800000 */
[----:B------:R-:W-:Y:S02]  /*1610*/  ULDC.64 UR4, c[0x0][0xa00] ;  /* 0x0002800000047ab9 */ /* 0x000fe40000000a00 */
[----:B------:R-:W-:-:S04]  /*1620*/  ISETP.NE.U32.AND P1, PT, RZ, UR4, PT ;  /* 0x00000004ff007c0c */ /* 0x000fc8000bf25070 */
[----:B------:R-:W-:-:S13]  /*1630*/  ISETP.NE.AND.EX P1, PT, RZ, UR5, PT, P1 ;  /* 0x00000005ff007c0c */ /* 0x000fda000bf25310 */
[----:B------:R-:W-:Y:S05]  /*1640*/  @!P1 BRA `(.L_x_1487) ;  /* 0x0000000000149947 */ /* 0x000fea0003800000 */
[----:B------:R-:W0:Y:S02]  /*1650*/  LDC.64 R4, c[0x0][0xa00] ;  /* 0x00028000ff047b82 */ /* 0x000e240000000a00 */
[----:B0-----:R-:W-:-:S05]  /*1660*/  IMAD.WIDE R4, R27, 0x4, R4 ;  /* 0x000000041b047825 */ /* 0x001fca00078e0204 */
[----:B-----5:R-:W2:Y:S04]  /*1670*/  LDG.E R187, desc[UR40][R4.64] ;  /* 0x0000002804bb7981 */ /* 0x020ea8000c1e1900 */
[----:B------:R-:W2:Y:S02]  /*1680*/  LDG.E R0, desc[UR40][R4.64+0x4] ;  /* 0x0000042804007981 */ /* 0x000ea4000c1e1900 */
[----:B--2---:R-:W-:-:S07]  /*1690*/  IMAD.IADD R187, R0, 0x1, -R187 ;  /* 0x0000000100bb7824 */ /* 0x004fce00078e0abb */
.L_x_1487:
[----:B------:R-:W-:Y:S01]  /*16a0*/  ULDC.64 UR4, c[0x0][0xa20] ;  /* 0x0002880000047ab9 */ /* 0x000fe20000000a00 */
[C---:B------:R-:W-:Y:S01]  /*16b0*/  LOP3.LUT R3, R26.reuse, 0xff000000, RZ, 0xc0, !PT ;  /* 0xff0000001a037812 */ /* 0x040fe200078ec0ff */
[----:B------:R-:W-:Y:S01]  /*16c0*/  IMAD.MOV.U32 R210, RZ, RZ, R27 ;  /* 0x000000ffffd27224 */ /* 0x000fe200078e001b */
[----:B------:R-:W-:Y:S02]  /*16d0*/  ISETP.NE.U32.AND P1, PT, RZ, UR4, PT ;  /* 0x00000004ff007c0c */ /* 0x000fe4000bf25070 */
[C---:B------:R-:W-:Y:S02]  /*16e0*/  LOP3.LUT R0, R26.reuse, 0xff0000, RZ, 0xc0, !PT ;  /* 0x00ff00001a007812 */ /* 0x040fe400078ec0ff */
[----:B------:R-:W-:Y:S02]  /*16f0*/  ISETP.NE.AND.EX P1, PT, RZ, UR5, PT, P1 ;  /* 0x00000005ff007c0c */ /* 0x000fe4000bf25310 */
[----:B------:R-:W-:Y:S02]  /*1700*/  SHF.R.U32.HI R3, RZ, 0x8, R3 ;  /* 0x00000008ff037819 */ /* 0x000fe40000011603 */
[----:B------:R-:W-:-:S02]  /*1710*/  LOP3.LUT R207, R26, 0xffff, RZ, 0xc0, !PT ;  /* 0x0000ffff1acf7812 */ /* 0x000fc400078ec0ff */
[----:B------:R-:W-:-:S07]  /*1720*/  LEA.HI R209, R0, R3, RZ, 0x10 ;  /* 0x0000000300d17211 */ /* 0x000fce00078f80ff */
[----:B------:R-:W-:Y:S05]  /*1730*/  @!P1 BRA `(.L_x_1488) ;  /* 0x0000000000109947 */ /* 0x000fea0003800000 */
[----:B------:R-:W0:Y:S02]  /*1740*/  LDC.64 R4, c[0x0][0xa20] ;  /* 0x00028800ff047b82 */ /* 0x000e240000000a00 */
[----:B0-----:R-:W-:-:S05]  /*1750*/  IMAD.WIDE R4, R27, 0x4, R4 ;  /* 0x000000041b047825 */ /* 0x001fca00078e0204 */
[----:B------:R0:W5:Y:S01]  /*1760*/  LDG.E R29, desc[UR40][R4.64] ;  /* 0x00000028041d7981 */ /* 0x000162000c1e1900 */
[----:B------:R-:W-:Y:S05]  /*1770*/  BRA `(.L_x_1489) ;  /* 0x0000000000107947 */ /* 0x000fea0003800000 */
.L_x_1488:
[----:B------:R-:W-:Y:S05]  /*1780*/  @!P0 BRA `(.L_x_1489) ;  /* 0x00000000000c8947 */ /* 0x000fea0003800000 */
[----:B------:R-:W2:Y:S04]  /*1790*/  LDG.E R0, desc[UR40][R10.64] ;  /* 0x000000280a007981 */ /* 0x000ea8000c1e1900 */
[----:B------:R-:W2:Y:S02]  /*17a0*/  LDG.E R29, desc[UR40][R10.64+0x4] ;  /* 0x000004280a1d7981 */ /* 0x000ea4000c1e1900 */
[----:B--2---:R-:W-:-:S07]  /*17b0*/  IMAD.IADD R29, R29, 0x1, -R0 ;  /* 0x000000011d1d7824 */ /* 0x004fce00078e0a00 */
.L_x_1489:
[----:B------:R-:W-:Y:S01]  /*17c0*/  ULDC.64 UR4, c[0x0][0xa10] ;  /* 0x0002840000047ab9 */ /* 0x000fe20000000a00 */
[----:B0-----:R-:W0:Y:S01]  /*17d0*/  LDC R4, c[0x0][0x448] ;  /* 0x00011200ff047b82 */ /* 0x001e220000000800 */
[----:B------:R-:W-:-:S04]  /*17e0*/  ISETP.NE.U32.AND P0, PT, RZ, UR4, PT ;  /* 0x00000004ff007c0c */ /* 0x000fc8000bf05070 */
[----:B------:R-:W-:Y:S01]  /*17f0*/  ISETP.NE.AND.EX P0, PT, RZ, UR5, PT, P0 ;  /* 0x00000005ff007c0c */ /* 0x000fe2000bf05300 */
[----:B------:R-:W-:Y:S02]  /*1800*/  ULDC.64 UR4, c[0x0][0xa30] ;  /* 0x00028c0000047ab9 */ /* 0x000fe40000000a00 */
[----:B------:R-:W-:-:S04]  /*1810*/  ISETP.NE.U32.AND P1, PT, RZ, UR4, PT ;  /* 0x00000004ff007c0c */ /* 0x000fc8000bf25070 */
[----:B------:R-:W-:-:S06]  /*1820*/  ISETP.NE.AND.EX P1, PT, RZ, UR5, PT, P1 ;  /* 0x00000005ff007c0c */ /* 0x000fcc000bf25310 */
[----:B------:R-:W1:Y:S08]  /*1830*/  @P0 LDC.64 R6, c[0x0][0xa10] ;  /* 0x00028400ff060b82 */ /* 0x000e700000000a00 */
[----:B------:R-:W2:Y:S01]  /*1840*/  @P1 LDC.64 R8, c[0x0][0xa30] ;  /* 0x00028c00ff081b82 */ /* 0x000ea20000000a00 */
[----:B-1----:R-:W-:-:S05]  /*1850*/  @P0 IMAD.WIDE R6, R27, 0x4, R6 ;  /* 0x000000041b060825 */ /* 0x002fca00078e0206 */
[----:B------:R-:W3:Y:S04]  /*1860*/  @P0 LDG.E R0, desc[UR40][R6.64] ;  /* 0x0000002806000981 */ /* 0x000ee8000c1e1900 */
[----:B------:R-:W3:Y:S01]  /*1870*/  @P0 LDG.E R3, desc[UR40][R6.64+0x4] ;  /* 0x0000042806030981 */ /* 0x000ee2000c1e1900 */
[----:B-----5:R-:W-:Y:S02]  /*1880*/  IMAD.MOV.U32 R112, RZ, RZ, R29 ;  /* 0x000000ffff707224 */ /* 0x020fe400078e001d */
[----:B--2---:R-:W-:-:S05]  /*1890*/  @P1 IMAD.WIDE R8, R27, 0x4, R8 ;  /* 0x000000041b081825 */ /* 0x004fca00078e0208 */
[----:B------:R1:W5:Y:S01]  /*18a0*/  @P1 LDG.E R112, desc[UR40][R8.64] ;  /* 0x0000002808701981 */ /* 0x000362000c1e1900 */
[----:B0-----:R-:W-:Y:S01]  /*18b0*/  ISETP.NE.AND P1, PT, R4, 0x1, PT ;  /* 0x000000010400780c */ /* 0x001fe20003f25270 */
[----:B------:R-:W-:Y:S01]  /*18c0*/  IMAD.SHL.U32 R193, R25, 0x80, RZ ;  /* 0x0000008019c17824 */ /* 0x000fe200078e00ff */
[----:B------:R-:W0:Y:S01]  /*18d0*/  LDC.64 R4, c[0x0][0x9e0] ;  /* 0x00027800ff047b82 */ /* 0x000e220000000a00 */
[----:B------:R-:W-:-:S10]  /*18e0*/  IMAD.IADD R13, R29, 0x1, -R12 ;  /* 0x000000011d0d7824 */ /* 0x000fd400078e0a0c */
[----:B------:R-:W2:Y:S08]  /*18f0*/  @P1 LDC R11, c[0x0][0x44c] ;  /* 0x00011300ff0b1b82 */ /* 0x000eb00000000800 */
[----:B------:R-:W4:Y:S01]  /*1900*/  @P1 LDC R10, c[0x0][0x450] ;  /* 0x00011400ff0a1b82 */ /* 0x000f220000000800 */
[----:B0-----:R-:W-:Y:S01]  /*1910*/  ISETP.GE.AND P2, PT, R5, 0x1, PT ;  /* 0x000000010500780c */ /* 0x001fe20003f46270 */
[----:B---3--:R-:W-:-:S02]  /*1920*/  @P0 IMAD.IADD R24, R3, 0x1, -R0 ;  /* 0x0000000103180824 */ /* 0x008fc400078e0a00 */
[----:B------:R-:W-:Y:S02]  /*1930*/  VIADD R0, R193, 0x7f ;  /* 0x0000007fc1007836 */ /* 0x000fe40000000000 */
[----:B------:R-:W-:Y:S02]  /*1940*/  IMAD.IADD R189, R13, 0x1, R24 ;  /* 0x000000010dbd7824 */ /* 0x000fe400078e0218 */
[----:B--2---:R-:W-:-:S03]  /*1950*/  @P1 IMAD.HI.U32 R3, R0, R11, RZ ;  /* 0x0000000b00031227 */ /* 0x004fc600078e00ff */
[C---:B------:R-:W-:Y:S01]  /*1960*/  IADD3 R7, R189.reuse, 0x1, -R187 ;  /* 0x00000001bd077810 */ /* 0x040fe20007ffe8bb */
[----:B------:R-:W-:Y:S01]  /*1970*/  IMAD.MOV.U32 R6, RZ, RZ, R0 ;  /* 0x000000ffff067224 */ /* 0x000fe200078e0000 */
[----:B----4-:R-:W-:Y:S01]  /*1980*/  @P1 SHF.R.U32.HI R6, RZ, R10, R3 ;  /* 0x0000000aff061219 */ /* 0x010fe20000011603 */
[----:B------:R-:W-:-:S04]  /*1990*/  VIADD R0, R189, 0x7f ;  /* 0x0000007fbd007836 */ /* 0x000fc80000000000 */
[----:B-1----:R-:W-:Y:S01]  /*19a0*/  IMAD.IADD R9, R7, 0x1, R6 ;  /* 0x0000000107097824 */ /* 0x002fe200078e0206 */
[----:B------:R-:W-:-:S03]  /*19b0*/  SHF.R.S32.HI R3, RZ, 0x1f, R0 ;  /* 0x0000001fff037819 */ /* 0x000fc60000011400 */
[----:B------:R-:W-:Y:S01]  /*19c0*/  IMAD.IADD R4, R9, 0x1, R4 ;  /* 0x0000000109047824 */ /* 0x000fe200078e0204 */
[----:B------:R-:W-:-:S04]  /*19d0*/  LEA.HI R3, R3, R0, RZ, 0x7 ;  /* 0x0000000003037211 */ /* 0x000fc800078f38ff */
[----:B------:R-:W-:Y:S01]  /*19e0*/  SHF.R.S32.HI R126, RZ, 0x7, R3 ;  /* 0x00000007ff7e7819 */ /* 0x000fe20000011403 */
[----:B------:R-:W-:Y:S06]  /*19f0*/  @!P2 BRA `(.L_x_1490) ;  /* 0x000000000048a947 */ /* 0x000fec0003800000 */
[C---:B------:R-:W-:Y:S01]  /*1a00*/  ISETP.GT.AND P0, PT, R9.reuse, RZ, PT ;  /* 0x000000ff0900720c */ /* 0x040fe20003f04270 */
[----:B------:R-:W-:Y:S01]  /*1a10*/  BSSY B0, `(.L_x_1491) ;  /* 0x000000e000007945 */ /* 0x000fe20003800000 */
[----:B------:R-:W-:-:S11]  /*1a20*/  VIADD R0, R9, 0xffffffff ;  /* 0xffffffff09007836 */ /* 0x000fd60000000000 */
        /* <DEDUP_REMOVED lines=8> */
.L_x_1492:
[----:B------:R-:W-:-:S13]  /*1ab0*/  ISETP.NE.AND P0, PT, R5, 0x1, PT ;  /* 0x000000010500780c */ /* 0x000fda0003f05270 */
[----:B------:R-:W0:Y:S02]  /*1ac0*/  @P0 LDC.64 R6, c[0x0][0x9e8] ;  /* 0x00027a00ff060b82 */ /* 0x000e240000000a00 */
[----:B0-----:R-:W-:-:S05]  /*1ad0*/  @P0 IMAD.HI.U32 R6, R0, R6, RZ ;  /* 0x0000000600060227 */ /* 0x001fca00078e00ff */
[----:B------:R-:W-:-:S07]  /*1ae0*/  @P0 SHF.R.U32.HI R0, RZ, R7, R6 ;  /* 0x00000007ff000219 */ /* 0x000fce0000011606 */
.L_x_1493:
[----:B------:R-:W-:Y:S05]  /*1af0*/  BSYNC B0 ;  /* 0x0000000000007941 */ /* 0x000fea0003800000 */
.L_x_1491:
[----:B------:R-:W-:-:S05]  /*1b00*/  IMAD R3, R0, R5, R5 ;  /* 0x0000000500037224 */ /* 0x000fca00078e0205 */
[----:B------:R-:W-:-:S07]  /*1b10*/  VIMNMX R4, R4, R3, PT ;  /* 0x0000000304047248 */ /* 0x000fce0003fe0100 */
.L_x_1490:
[----:B------:R-:W0:Y:S01]  /*1b20*/  @P1 LDC R6, c[0x0][0x44c] ;  /* 0x00011300ff061b82 */ /* 0x000e220000000800 */
[----:B------:R-:W-:Y:S01]  /*1b30*/  VIADD R4, R4, 0x7f ;  /* 0x0000007f04047836 */ /* 0x000fe20000000000 */
[----:B------:R-:W-:Y:S01]  /*1b40*/  ULDC UR4, c[0x0][0x9dc] ;  /* 0x0002770000047ab9 */ /* 0x000fe20000000800 */
[----:B------:R-:W-:Y:S02]  /*1b50*/  IMAD.MOV.U32 R0, RZ, RZ, R193 ;  /* 0x000000ffff007224 */ /* 0x000fe400078e00c1 */
[----:B------:R-:W-:Y:S01]  /*1b60*/  IMAD.IADD R127, R189, 0x1, -R187 ;  /* 0x00000001bd7f7824 */ /* 0x000fe200078e0abb */
[----:B------:R-:W-:Y:S02]  /*1b70*/  SHF.R.S32.HI R3, RZ, 0x1f, R4 ;  /* 0x0000001fff037819 */ /* 0x000fe40000011404 */
[----:B------:R-:W1:Y:S02]  /*1b80*/  @P1 LDC R7, c[0x0][0x450] ;  /* 0x00011400ff071b82 */ /* 0x000e640000000800 */
[----:B------:R-:W-:-:S04]  /*1b90*/  LEA.HI R3, R3, R4, RZ, 0x7 ;  /* 0x0000000403037211 */ /* 0x000fc800078f38ff */
[----:B------:R-:W-:-:S04]  /*1ba0*/  SHF.R.S32.HI R3, RZ, 0x7, R3 ;  /* 0x00000007ff037819 */ /* 0x000fc80000011403 */
[----:B------:R-:W-:Y:S01]  /*1bb0*/  VIMNMX R8, R126, R3, PT ;  /* 0x000000037e087248 */ /* 0x000fe20003fe0100 */
[----:B0-----:R-:W-:-:S05]  /*1bc0*/  @P1 IMAD.HI.U32 R6, R193, R6, RZ ;  /* 0x00000006c1061227 */ /* 0x001fca00078e00ff */
[----:B-1----:R-:W-:-:S05]  /*1bd0*/  @P1 SHF.R.U32.HI R0, RZ, R7, R6 ;  /* 0x00000007ff001219 */ /* 0x002fca0000011606 */
[----:B------:R-:W-:-:S04]  /*1be0*/  IMAD.IADD R0, R127, 0x1, R0 ;  /* 0x000000017f007824 */ /* 0x000fc800078e0200 */
[----:B------:R-:W-:Y:S01]  /*1bf0*/  VIADD R3, R0, -UR4 ;  /* 0x8000000400037c36 */ /* 0x000fe20008000000 */
[----:B------:R-:W-:Y:S06]  /*1c00*/  @!P2 BRA `(.L_x_1494) ;  /* 0x000000000044a947 */ /* 0x000fec0003800000 */
[----:B------:R-:W-:Y:S01]  /*1c10*/  ISETP.GT.AND P0, PT, R0, -0x1, PT ;  /* 0xffffffff0000780c */ /* 0x000fe20003f04270 */
[----:B------:R-:W-:-:S12]  /*1c20*/  BSSY B0, `(.L_x_1495) ;  /* 0x000000d000007945 */ /* 0x000fd80003800000 */
        /* <DEDUP_REMOVED lines=8> */
.L_x_1496:
[----:B------:R-:W-:-:S13]  /*1cb0*/  ISETP.NE.AND P0, PT, R5, 0x1, PT ;  /* 0x000000010500780c */ /* 0x000fda0003f05270 */
[----:B------:R-:W0:Y:S02]  /*1cc0*/  @P0 LDC.64 R6, c[0x0][0x9e8] ;  /* 0x00027a00ff060b82 */ /* 0x000e240000000a00 */
[----:B0-----:R-:W-:-:S05]  /*1cd0*/  @P0 IMAD.HI.U32 R4, R0, R6, RZ ;  /* 0x0000000600040227 */ /* 0x001fca00078e00ff */
[----:B------:R-:W-:-:S07]  /*1ce0*/  @P0 SHF.R.U32.HI R0, RZ, R7, R4 ;  /* 0x00000007ff000219 */ /* 0x000fce0000011604 */
.L_x_1497:
[----:B------:R-:W-:Y:S05]  /*1cf0*/  BSYNC B0 ;  /* 0x0000000000007941 */ /* 0x000fea0003800000 */
.L_x_1495:
[----:B------:R-:W-:-:S05]  /*1d00*/  IMAD R0, R0, R5, RZ ;  /* 0x0000000500007224 */ /* 0x000fca00078e02ff */
[----:B------:R-:W-:-:S07]  /*1d10*/  VIMNMX R3, R3, R0, !PT ;  /* 0x0000000003037248 */ /* 0x000fce0007fe0100 */
.L_x_1494:
[----:B------:R-:W-:Y:S01]  /*1d20*/  SHF.R.S32.HI R0, RZ, 0x1f, R3 ;  /* 0x0000001fff007819 */ /* 0x000fe20000011403 */
[----:B------:R-:W-:Y:S01]  /*1d30*/  BSSY B0, `(.L_x_1498) ;  /* 0x0000028000007945 */ /* 0x000fe20003800000 */
[----:B------:R-:W-:Y:S02]  /*1d40*/  LOP3.LUT R216, R209, 0xff, RZ, 0xc0, !PT ;  /* 0x000000ffd1d87812 */ /* 0x000fe400078ec0ff */
[----:B------:R-:W-:Y:S01]  /*1d50*/  LEA.HI R0, R0, R3, RZ, 0x7 ;  /* 0x0000000300007211 */ /* 0x000fe200078f38ff */
[----:B------:R-:W-:Y:S01]  /*1d60*/  IMAD.MOV.U32 R3, RZ, RZ, RZ ;  /* 0x000000ffff037224 */ /* 0x000fe200078e00ff */
[----:B------:R-:W-:Y:S02]  /*1d70*/  SHF.R.U32.HI R209, RZ, 0x10, R209 ;  /* 0x00000010ffd17819 */ /* 0x000fe400000116d1 */
[----:B------:R-:W-:-:S04]  /*1d80*/  SHF.R.S32.HI R0, RZ, 0x7, R0 ;  /* 0x00000007ff007819 */ /* 0x000fc80000011400 */
[----:B------:R-:W-:-:S04]  /*1d90*/  VIMNMX R9, RZ, R0, !PT ;  /* 0x00000000ff097248 */ /* 0x000fc80007fe0100 */
[----:B------:R-:W-:-:S13]  /*1da0*/  ISETP.GT.AND P0, PT, R8, R9, PT ;  /* 0x000000090800720c */ /* 0x000fda0003f04270 */
[----:B------:R-:W-:Y:S05]  /*1db0*/  @!P0 BRA `(.L_x_1499) ;  /* 0x00000000007c8947 */ /* 0x000fea0003800000 */
[----:B------:R-:W-:Y:S01]  /*1dc0*/  ISETP.NE.AND P0, PT, R209, RZ, PT ;  /* 0x000000ffd100720c */ /* 0x000fe20003f05270 */
[----:B------:R-:W-:-:S03]  /*1dd0*/  ULDC UR4, c[0x0][0x9f0] ;  /* 0x00027c0000047ab9 */ /* 0x000fc60000000800 */
[----:B------:R-:W-:-:S04]  /*1de0*/  SEL R11, R209, UR4, P0 ;  /* 0x00000004d10b7c07 */ /* 0x000fc80008000000 */
[-C--:B------:R-:W-:Y:S02]  /*1df0*/  IABS R6, R11.reuse ;  /* 0x0000000b00067213 */ /* 0x080fe40000000000 */
[----:B------:R-:W-:Y:S02]  /*1e00*/  IADD3 R0, R11, -0x1, R8 ;  /* 0xffffffff0b007810 */ /* 0x000fe40007ffe008 */
[----:B------:R-:W0:Y:S01]  /*1e10*/  I2F.RP R3, R6 ;  /* 0x0000000600037306 */ /* 0x000e220000209400 */
[----:B------:R-:W-:Y:S02]  /*1e20*/  IABS R12, R11 ;  /* 0x0000000b000c7213 */ /* 0x000fe40000000000 */
[----:B------:R-:W-:-:S05]  /*1e30*/  IMAD.IADD R0, R0, 0x1, -R9 ;  /* 0x0000000100007824 */ /* 0x000fca00078e0a09 */
        /* <DEDUP_REMOVED lines=23> */
.L_x_1499:
[----:B------:R-:W-:Y:S05]  /*1fb0*/  BSYNC B0 ;  /* 0x0000000000007941 */ /* 0x000fea0003800000 */
.L_x_1498:
[----:B------:R-:W-:-:S05]  /*1fc0*/  IMAD R0, R216, R3, R9 ;  /* 0x00000003d8007224 */ /* 0x000fca00078e0209 */
[C---:B------:R-:W-:Y:S01]  /*1fd0*/  VIADDMNMX R3, R0.reuse, R3, R8, PT ;  /* 0x0000000300037246 */ /* 0x040fe20003800108 */
[----:B------:R-:W-:-:S04]  /*1fe0*/  IMAD R0, R0, 0x80, -R13 ;  /* 0x0000008000007824 */ /* 0x000fc800078e0a0d */
[----:B------:R-:W-:Y:S01]  /*1ff0*/  IMAD R3, R3, 0x80, -R13 ;  /* 0x0000008003037824 */ /* 0x000fe200078e0a0d */
[----:B------:R-:W-:-:S04]  /*2000*/  VIMNMX R0, RZ, R0, !PT ;  /* 0x00000000ff007248 */ /* 0x000fc80007fe0100 */
[----:B------:R-:W-:Y:S02]  /*2010*/  VIMNMX R3, R3, R24, PT ;  /* 0x0000001803037248 */ /* 0x000fe40003fe0100 */
[----:B------:R-:W-:Y:S02]  /*2020*/  SHF.R.U32.HI R25, RZ, 0x7, R0 ;  /* 0x00000007ff197819 */ /* 0x000fe40000011600 */
[----:B------:R-:W-:-:S03]  /*2030*/  ISETP.GT.AND P0, PT, R3, R0, PT ;  /* 0x000000000300720c */ /* 0x000fc60003f04270 */
[----:B------:R-:W-:-:S10]  /*2040*/  IMAD.MOV.U32 R26, RZ, RZ, R25 ;  /* 0x000000ffff1a7224 */ /* 0x000fd400078e0019 */
[----:B------:R-:W-:-:S05]  /*2050*/  @P0 VIADD R3, R3, 0x7f ;  /* 0x0000007f03030836 */ /* 0x000fca0000000000 */
[----:B------:R-:W-:-:S04]  /*2060*/  @P0 SHF.R.S32.HI R0, RZ, 0x1f, R3 ;  /* 0x0000001fff000819 */ /* 0x000fc80000011403 */
[----:B------:R-:W-:-:S04]  /*2070*/  @P0 LEA.HI R0, R0, R3, RZ, 0x7 ;  /* 0x0000000300000211 */ /* 0x000fc800078f38ff */
[----:B------:R-:W-:Y:S02]  /*2080*/  @P0 SHF.R.S32.HI R26, RZ, 0x7, R0 ;  /* 0x00000007ff1a0819 */ /* 0x000fe40000011400 */
        /* <DEDUP_REMOVED lines=23> */
.L_x_1502:
[----:B------:R-:W-:Y:S05]  /*2200*/  BSYNC B6 ;  /* 0x0000000000067941 */ /* 0x000fea0003800000 */
.L_x_1501:
        /* <DEDUP_REMOVED lines=20> */
.L_x_1504:
[----:B------:R-:W-:Y:S05]  /*2350*/  BSYNC B6 ;  /* 0x0000000000067941 */ /* 0x000fea0003800000 */
.L_x_1503:
[----:B------:R-:W-:Y:S01]  /*2360*/  ULDC.64 UR4, c[0x0][0x9f8] ;  /* 0x00027e0000047ab9 */ /* 0x000fe20000000a00 */
[----:B------:R-:W2:Y:S01]  /*2370*/  LDL.LU R20, [R1+0x10] ;  /* 0x0000100001147983 */ /* 0x000ea20000300800 */
[----:B------:R-:W-:Y:S01]  /*2380*/  ISETP.NE.U32.AND P0, PT, RZ, UR4, PT ;  /* 0x00000004ff007c0c */ /* 0x000fe2000bf05070 */
[----:B------:R-:W0:Y:S03]  /*2390*/  LDC.64 R98, c[0x0][0x300] ;  /* 0x0000c000ff627b82 */ /* 0x000e260000000a00 */
[----:B------:R-:W-:Y:S01]  /*23a0*/  ISETP.NE.AND.EX P0, PT, RZ, UR5, PT, P0 ;  /* 0x00000005ff007c0c */ /* 0x000fe2000bf05300 */
[----:B------:R-:W1:Y:S01]  /*23b0*/  S2R R32, SR_TID.X ;  /* 0x0000000000207919 */ /* 0x000e620000002100 */
[----:B------:R-:W-:Y:S01]  /*23c0*/  IMAD.IADD R28, R28, 0x1, R29 ;  /* 0x000000011c1c7824 */ /* 0x000fe200078e021d */
[----:B------:R-:W-:Y:S02]  /*23d0*/  ULDC.64 UR4, c[0x0][0xa08] ;  /* 0x0002820000047ab9 */ /* 0x000fe40000000a00 */
[----:B------:R-:W3:Y:S08]  /*23e0*/  LDC R111, c[0x0][0x3f4] ;  /* 0x0000fd00ff6f7b82 */ /* 0x000ef00000000800 */
[----:B------:R-:W4:Y:S02]  /*23f0*/  @P0 LDC.64 R4, c[0x0][0x9f8] ;  /* 0x00027e00ff040b82 */ /* 0x000f240000000a00 */
[----:B----4-:R-:W-:-:S05]  /*2400*/  @P0 IMAD.WIDE R4, R27, 0x4, R4 ;  /* 0x000000041b040825 */ /* 0x010fca00078e0204 */
[----:B------:R4:W2:Y:S01]  /*2410*/  @P0 LDG.E R27, desc[UR40][R4.64] ;  /* 0x00000028041b0981 */ /* 0x0008a2000c1e1900 */
[----:B------:R-:W-:Y:S01]  /*2420*/  SHF.R.S32.HI R30, RZ, 0x1f, R28 ;  /* 0x0000001fff1e7819 */ /* 0x000fe2000001141c */
[-C--:B0-----:R-:W-:Y:S01]  /*2430*/  IMAD.WIDE.U32 R6, R28, R98.reuse, RZ ;  /* 0x000000621c067225 */ /* 0x081fe200078e00ff */
[----:B------:R-:W-:Y:S02]  /*2440*/  ISETP.NE.U32.AND P0, PT, RZ, UR4, PT ;  /* 0x00000004ff007c0c */ /* 0x000fe4000bf05070 */
[----:B-1----:R-:W-:Y:S01]  /*2450*/  SHF.R.U32.HI R32, RZ, 0x7, R32 ;  /* 0x00000007ff207819 */ /* 0x002fe20000011620 */
[-C--:B------:R-:W-:Y:S01]  /*2460*/  IMAD R0, R30, R98.reuse, RZ ;  /* 0x000000621e007224 */ /* 0x080fe200078e02ff */
[----:B------:R-:W-:Y:S01]  /*2470*/  ISETP.NE.AND.EX P0, PT, RZ, UR5, PT, P0 ;  /* 0x00000005ff007c0c */ /* 0x000fe2000bf05300 */
[----:B------:R-:W-:Y:S01]  /*2480*/  ULDC.64 UR4, c[0x0][0x308] ;  /* 0x0000c20000047ab9 */ /* 0x000fe20000000a00 */
[----:B------:R-:W-:Y:S01]  /*2490*/  ISETP.NE.AND P6, PT, R32, 0x1, PT ;  /* 0x000000012000780c */ /* 0x000fe20003fc5270 */
[----:B------:R-:W-:Y:S01]  /*24a0*/  IMAD R3, R28, R99, R0 ;  /* 0x000000631c037224 */ /* 0x000fe200078e0200 */
[----:B---3--:R-:W-:Y:S01]  /*24b0*/  ISETP.GE.AND P1, PT, R16, R111, PT ;  /* 0x0000006f1000720c */ /* 0x008fe20003f26270 */
[----:B------:R-:W-:Y:S01]  /*24c0*/  IMAD.SHL.U32 R33, R23, 0x40, RZ ;  /* 0x0000004017217824 */ /* 0x000fe200078e00ff */
[----:B------:R-:W-:Y:S01]  /*24d0*/  SHF.R.U32.HI R31, RZ, 0x3, R199 ;  /* 0x00000003ff1f7819 */ /* 0x000fe200000116c7 */
[----:B------:R-:W-:Y:S01]  /*24e0*/  IMAD.IADD R7, R7, 0x1, R3 ;  /* 0x0000000107077824 */ /* 0x000fe200078e0203 */
[----:B------:R-:W-:Y:S01]  /*24f0*/  SHF.R.U32.HI R21, RZ, 0x3, R198 ;  /* 0x00000003ff157819 */ /* 0x000fe200000116c6 */
[C---:B------:R-:W-:Y:S01]  /*2500*/  IMAD.SHL.U32 R88, R98.reuse, 0x20, RZ ;  /* 0x0000002062587824 */ /* 0x040fe200078e00ff */
[----:B------:R-:W-:Y:S01]  /*2510*/  SHF.L.U64.HI R89, R98, 0x5, R99 ;  /* 0x0000000562597819 */ /* 0x000fe20000010263 */
[C---:B----4-:R-:W-:Y:S01]  /*2520*/  IMAD.WIDE.U32 R4, R207.reuse, UR4, R6 ;  /* 0x00000004cf047c25 */ /* 0x050fe2000f8e0006 */
[----:B------:R-:W-:Y:S01]  /*2530*/  SHF.R.S32.HI R116, RZ, 0x1f, R213 ;  /* 0x0000001fff747819 */ /* 0x000fe200000114d5 */
[----:B------:R-:W0:Y:S01]  /*2540*/  LDC.64 R6, c[0x0][0x3f8] ;  /* 0x0000fe00ff067b82 */ /* 0x000e220000000a00 */
[----:B------:R-:W-:Y:S01]  /*2550*/  SHF.R.S32.HI R115, RZ, 0x1f, R212 ;  /* 0x0000001fff737819 */ /* 0x000fe200000114d4 */
[----:B------:R-:W-:Y:S01]  /*2560*/  IMAD R5, R207, UR5, R5 ;  /* 0x00000005cf057c24 */ /* 0x000fe2000f8e0205 */
[----:B------:R-:W-:Y:S01]  /*2570*/  ULDC.64 UR4, c[0x0][0x310] ;  /* 0x0000c40000047ab9 */ /* 0x000fe20000000a00 */
[----:B------:R-:W-:Y:S01]  /*2580*/  IMAD.WIDE.U32 R128, R23, R98, R88 ;  /* 0x0000006217807225 */ /* 0x000fe200078e0058 */
[----:B------:R-:W-:-:S03]  /*2590*/  SHF.R.S32.HI R114, RZ, 0x1f, R211 ;  /* 0x0000001fff727819 */ /* 0x000fc600000114d3 */
[----:B------:R-:W-:-:S04]  /*25a0*/  IMAD.WIDE.U32 R40, R23, R98, R16 ;  /* 0x0000006217287225 */ /* 0x000fc800078e0010 */
[----:B------:R-:W-:Y:S02]  /*25b0*/  VIADD R124, R32, 0x8 ;  /* 0x00000008207c7836 */ /* 0x000fe40000000000 */
[----:B------:R-:W-:Y:S02]  /*25c0*/  IMAD.SHL.U32 R125, R98, 0x80, RZ ;  /* 0x00000080627d7824 */ /* 0x000fe400078e00ff */
[CC--:B0-----:R-:W-:Y:S01]  /*25d0*/  IMAD.WIDE.U32 R92, R23.reuse, R6.reuse, R18 ;  /* 0x00000006175c7225 */ /* 0x0c1fe200078e0012 */
[C-C-:B------:R-:W-:Y:S02]  /*25e0*/  SHF.L.U64.HI R15, R6.reuse, 0x6, R7.reuse ;  /* 0x00000006060f7819 */ /* 0x140fe40000010207 */
[----:B------:R-:W-:Y:S01]  /*25f0*/  SHF.L.U64.HI R14, R6, 0x7, R7 ;  /* 0x00000007060e7819 */ /* 0x000fe20000010207 */
[----:B------:R-:W-:-:S04]  /*2600*/  IMAD.WIDE.U32 R90, R23, R6, R16 ;  /* 0x00000006175a7225 */ /* 0x000fc800078e0010 */
[C---:B------:R-:W-:Y:S02]  /*2610*/  IMAD.SHL.U32 R13, R6.reuse, 0x20, RZ ;  /* 0x00000020060d7824 */ /* 0x040fe400078e00ff */
[----:B------:R-:W-:Y:S01]  /*2620*/  IMAD.SHL.U32 R12, R6, 0x40, RZ ;  /* 0x00000040060c7824 */ /* 0x000fe200078e00ff */
[----:B--2---:R-:W-:-:S04]  /*2630*/  LOP3.LUT R20, R20, 0xfffffffe, RZ, 0xc0, !PT ;  /* 0xfffffffe14147812 */ /* 0x004fc800078ec0ff */
[----:B------:R-:W-:-:S05]  /*2640*/  @P1 LOP3.LUT R20, R20, 0x1, RZ, 0xfc, !PT ;  /* 0x0000000114141812 */ /* 0x000fca00078efcff */
[----:B------:R0:W-:Y:S02]  /*2650*/  STL [R1+0x10], R20 ;  /* 0x0000101401007387 */ /* 0x0001e40000100800 */
[----:B0-----:R-:W-:Y:S02]  /*2660*/  SHF.R.U32.HI R20, RZ, 0x3, R197 ;  /* 0x00000003ff147819 */ /* 0x001fe400000116c5 */
[----:B------:R-:W-:Y:S02]  /*2670*/  SHF.R.S32.HI R0, RZ, 0x1f, R27 ;  /* 0x0000001fff007819 */ /* 0x000fe4000001141b */
[----:B------:R-:W-:Y:S02]  /*2680*/  SEL R27, R27, RZ, !P0 ;  /* 0x000000ff1b1b7207 */ /* 0x000fe40004000000 */
[----:B------:R-:W-:Y:S02]  /*2690*/  SEL R3, R0, RZ, !P0 ;  /* 0x000000ff00037207 */ /* 0x000fe40004000000 */
[----:B------:R-:W-:Y:S01]  /*26a0*/  IADD3 R42, P0, R23, R28, RZ ;  /* 0x0000001c172a7210 */ /* 0x000fe20007f1e0ff */
[----:B------:R-:W-:-:S02]  /*26b0*/  IMAD.WIDE.U32 R96, R27, UR4, R4 ;  /* 0x000000041b607c25 */ /* 0x000fc4000f8e0004 */
[----:B------:R-:W0:Y:S02]  /*26c0*/  LDC.64 R4, c[0x0][0x408] ;  /* 0x00010200ff047b82 */ /* 0x000e240000000a00 */
[----:B------:R-:W-:Y:S01]  /*26d0*/  IMAD R0, R3, UR4, RZ ;  /* 0x0000000403007c24 */ /* 0x000fe2000f8e02ff */
[C---:B------:R-:W-:Y:S01]  /*26e0*/  IADD3 R38, P3, R96.reuse, 0x40, RZ ;  /* 0x0000004060267810 */ /* 0x040fe20007f7e0ff */
[----:B------:R-:W-:Y:S01]  /*26f0*/  IMAD.X R43, R217, 0x1, R30, P0 ;  /* 0x00000001d92b7824 */ /* 0x000fe200000e061e */
[----:B------:R-:W-:Y:S01]  /*2700*/  IADD3 R36, P0, R96, R40, RZ ;  /* 0x0000002860247210 */ /* 0x000fe20007f1e0ff */
[----:B------:R-:W-:Y:S01]  /*2710*/  IMAD R35, R27, UR5, R0 ;  /* 0x000000051b237c24 */ /* 0x000fe2000f8e0200 */
[----:B------:R-:W-:Y:S05]  /*2720*/  @!P6 WARPSYNC.ALL ;  /* 0x000000000000e948 */ /* 0x000fea0003800000 */
[----:B------:R-:W-:Y:S01]  /*2730*/  ULDC.64 UR4, c[0x0][0x330] ;  /* 0x0000cc0000047ab9 */ /* 0x000fe20000000a00 */
[----:B------:R-:W-:-:S02]  /*2740*/  IMAD.IADD R35, R97, 0x1, R35 ;  /* 0x0000000161237824 */ /* 0x000fc400078e0223 */
[----:B------:R-:W-:-:S04]  /*2750*/  IMAD.WIDE.U32 R8, R207, UR4, R16 ;  /* 0x00000004cf087c25 */ /* 0x000fc8000f8e0010 */
[----:B------:R-:W-:Y:S01]  /*2760*/  IMAD R9, R207, UR5, R9 ;  /* 0x00000005cf097c24 */ /* 0x000fe2000f8e0209 */
[----:B------:R-:W-:Y:S01]  /*2770*/  ULDC.64 UR4, c[0x0][0x338] ;  /* 0x0000ce0000047ab9 */ /* 0x000fe20000000a00 */
[----:B------:R-:W-:Y:S02]  /*2780*/  IMAD.X R103, RZ, RZ, R35, P3 ;  /* 0x000000ffff677224 */ /* 0x000fe400018e0623 */
[----:B------:R-:W-:Y:S01]  /*2790*/  IMAD R0, R3, UR4, RZ ;  /* 0x0000000403007c24 */ /* 0x000fe2000f8e02ff */
[----:B------:R-:W-:Y:S01]  /*27a0*/  SEL R3, R111, RZ, P1 ;  /* 0x000000ff6f037207 */ /* 0x000fe20000800000 */
[C---:B------:R-:W-:Y:S01]  /*27b0*/  IMAD.WIDE.U32 R94, R27.reuse, UR4, R8 ;  /* 0x000000041b5e7c25 */ /* 0x040fe2000f8e0008 */
[----:B------:R-:W-:Y:S01]  /*27c0*/  ULDC UR4, c[0x0][0x2f4] ;  /* 0x0000bd0000047ab9 */ /* 0x000fe20000000800 */
[----:B------:R-:W-:Y:S01]  /*27d0*/  @!P6 BAR.SYNC.DEFER_BLOCKING 0x9, 0x100 ;  /* 0x024400000000eb1d */ /* 0x000fe20000010000 */
[----:B------:R-:W-:Y:S01]  /*27e0*/  ISETP.GE.AND P2, PT, R16, UR4, PT ;  /* 0x0000000410007c0c */ /* 0x000fe2000bf46270 */
[----:B------:R-:W-:Y:S01]  /*27f0*/  IMAD R105, R27, UR5, R0 ;  /* 0x000000051b697c24 */ /* 0x000fe2000f8e0200 */
[----:B-----5:R-:W-:Y:S01]  /*2800*/  SHF.R.S32.HI R27, RZ, 0x1f, R112 ;  /* 0x0000001fff1b7819 */ /* 0x020fe20000011470 */
[----:B------:R-:W-:-:S02]  /*2810*/  IMAD R0, R217, R6, RZ ;  /* 0x00000006d9007224 */ /* 0x000fc400078e02ff */
[----:B------:R-:W-:Y:S02]  /*2820*/  IMAD.IADD R3, R16, 0x1, R3 ;  /* 0x0000000110037824 */ /* 0x000fe400078e0203 */
[----:B------:R-:W-:Y:S02]  /*2830*/  IMAD R9, R23, R7, R0 ;  /* 0x0000000717097224 */ /* 0x000fe400078e0200 */
[----:B0-----:R-:W-:Y:S02]  /*2840*/  IMAD R0, R217, R4, RZ ;  /* 0x00000004d9007224 */ /* 0x001fe400078e02ff */
[----:B------:R-:W-:Y:S02]  /*2850*/  IMAD.IADD R93, R93, 0x1, R9 ;  /* 0x000000015d5d7824 */ /* 0x000fe400078e0209 */
[----:B------:R-:W-:Y:S01]  /*2860*/  IMAD R11, R23, R5, R0 ;  /* 0x00000005170b7224 */ /* 0x000fe200078e0200 */
[----:B------:R-:W-:Y:S01]  /*2870*/  SHF.R.S32.HI R0, RZ, 0x1f, R3 ;  /* 0x0000001fff007819 */ /* 0x000fe20000011403 */
[----:B------:R-:W-:-:S02]  /*2880*/  IMAD.IADD R91, R9, 0x1, R91 ;  /* 0x00000001095b7824 */ /* 0x000fc400078e025b */
[CC--:B------:R-:W-:Y:S01]  /*2890*/  IMAD.WIDE.U32 R86, R23.reuse, R4.reuse, R18 ;  /* 0x0000000417567225 */ /* 0x0c0fe200078e0012 */
[CC--:B------:R-:W-:Y:S02]  /*28a0*/  LEA.HI R8, R0.reuse, R3.reuse, RZ, 0x6 ;  /* 0x0000000300087211 */ /* 0x0c0fe400078f30ff */
[----:B------:R-:W-:Y:S01]  /*28b0*/  LEA.HI R44, R0, R3, RZ, 0x3 ;  /* 0x00000003002c7211 */ /* 0x000fe200078f18ff */
[----:B------:R-:W-:-:S03]  /*28c0*/  IMAD.WIDE.U32 R84, R23, R4, R16 ;  /* 0x0000000417547225 */ /* 0x000fc600078e0010 */
[----:B------:R-:W-:Y:S01]  /*28d0*/  LOP3.LUT R0, R44, 0x38, RZ, 0xc0, !PT ;  /* 0x000000382c007812 */ /* 0x000fe200078ec0ff */
[----:B------:R-:W-:Y:S01]  /*28e0*/  IMAD.SHL.U32 R8, R8, 0x80, RZ ;  /* 0x0000008008087824 */ /* 0x000fe200078e00ff */
[--C-:B------:R-:W-:Y:S01]  /*28f0*/  LOP3.LUT R3, R199, 0x38, R44.reuse, 0xf8, !PT ;  /* 0x00000038c7037812 */ /* 0x100fe200078ef82c */
[----:B------:R-:W-:Y:S01]  /*2900*/  IMAD.IADD R87, R87, 0x1, R11 ;  /* 0x0000000157577824 */ /* 0x000fe200078e020b */
[--C-:B------:R-:W-:Y:S01]  /*2910*/  LOP3.LUT R9, R198, 0x38, R44.reuse, 0xf8, !PT ;  /* 0x00000038c6097812 */ /* 0x100fe200078ef82c */
[----:B------:R-:W-:Y:S01]  /*2920*/  IMAD.IADD R85, R11, 0x1, R85 ;  /* 0x000000010b557824 */ /* 0x000fe200078e0255 */
[----:B------:R-:W-:Y:S01]  /*2930*/  LOP3.LUT R10, R197, 0x38, R44, 0xf8, !PT ;  /* 0x00000038c50a7812 */ /* 0x000fe200078ef82c */
[C---:B------:R-:W-:Y:S01]  /*2940*/  IMAD R11, R27.reuse, R6, RZ ;  /* 0x000000061b0b7224 */ /* 0x040fe200078e02ff */
[----:B------:R-:W-:Y:S01]  /*2950*/  LOP3.LUT R0, R0, 0x1c0, R33, 0xf8, !PT ;  /* 0x000001c000007812 */ /* 0x000fe200078ef821 */
[----:B------:R-:W-:Y:S01]  /*2960*/  IMAD R27, R27, R4, RZ ;  /* 0x000000041b1b7224 */ /* 0x000fe200078e02ff */
[----:B------:R-:W-:Y:S01]  /*2970*/  LOP3.LUT R109, R8, 0xffffe000, RZ, 0xc0, !PT ;  /* 0xffffe000086d7812 */ /* 0x000fe200078ec0ff */
[C---:B------:R-:W-:Y:S01]  /*2980*/  IMAD R33, R112.reuse, R7, R11 ;  /* 0x0000000770217224 */ /* 0x040fe200078e020b */
[----:B------:R-:W-:Y:S01]  /*2990*/  LOP3.LUT R3, R3, R31, RZ, 0x3c, !PT ;  /* 0x0000001f03037212 */ /* 0x000fe200078e3cff */
[----:B------:R-:W-:Y:S01]  /*29a0*/  IMAD.WIDE.U32 R92, R112, R6, R92 ;  /* 0x00000006705c7225 */ /* 0x000fe200078e005c */
[----:B------:R-:W-:-:S02]  /*29b0*/  LOP3.LUT R8, R9, R21, RZ, 0x3c, !PT ;  /* 0x0000001509087212 */ /* 0x000fc400078e3cff */
[----:B------:R-:W-:Y:S01]  /*29c0*/  LOP3.LUT R10, R10, R20, RZ, 0x3c, !PT ;  /* 0x000000140a0a7212 */ /* 0x000fe200078e3cff */
[----:B------:R-:W-:Y:S01]  /*29d0*/  IMAD.WIDE.U32 R90, R112, R6, R90 ;  /* 0x00000006705a7225 */ /* 0x000fe200078e005a */
[----:B------:R-:W-:Y:S02]  /*29e0*/  LOP3.LUT R0, R0, R203, RZ, 0x3c, !PT ;  /* 0x000000cb00007212 */ /* 0x000fe400078e3cff */
[-C--:B------:R-:W-:Y:S01]  /*29f0*/  IADD3 R108, R3, R109.reuse, R202 ;  /* 0x0000006d036c7210 */ /* 0x080fe20007ffe0ca */
[----:B------:R-:W-:Y:S01]  /*2a00*/  IMAD.SHL.U32 R11, R6, 0x80, RZ ;  /* 0x00000080060b7824 */ /* 0x000fe200078e00ff */
[----:B------:R-:W-:Y:S01]  /*2a10*/  IADD3 R107, R8, R109, R201 ;  /* 0x0000006d086b7210 */ /* 0x000fe20007ffe0c9 */
[----:B------:R-:W-:Y:S01]  /*2a20*/  IMAD R45, R112, R5, R27 ;  /* 0x00000005702d7224 */ /* 0x000fe200078e021b */
[-C--:B------:R-:W-:Y:S01]  /*2a30*/  IADD3 R21, R10, R109.reuse, R200 ;  /* 0x0000006d0a157210 */ /* 0x080fe20007ffe0c8 */
[----:B------:R-:W-:Y:S01]  /*2a40*/  IMAD.WIDE.U32 R86, R112, R4, R86 ;  /* 0x0000000470567225 */ /* 0x000fe200078e0056 */
[----:B------:R-:W-:-:S02]  /*2a50*/  IADD3 R109, R0, R109, R204 ;  /* 0x0000006d006d7210 */ /* 0x000fc40007ffe0cc */
[----:B------:R-:W-:Y:S01]  /*2a60*/  SHF.L.U64.HI R20, R6, 0x5, R7 ;  /* 0x0000000506147819 */ /* 0x000fe20000010207 */
[----:B------:R-:W-:Y:S01]  /*2a70*/  IMAD R0, R217, R98, RZ ;  /* 0x00000062d9007224 */ /* 0x000fe200078e02ff */
[C-C-:B------:R-:W-:Y:S01]  /*2a80*/  SHF.L.U64.HI R10, R4.reuse, 0x5, R5.reuse ;  /* 0x00000005040a7819 */ /* 0x140fe20000010205 */
[C---:B------:R-:W-:Y:S01]  /*2a90*/  IMAD.SHL.U32 R7, R4.reuse, 0x20, RZ ;  /* 0x0000002004077824 */ /* 0x040fe200078e00ff */
[C-C-:B------:R-:W-:Y:S01]  /*2aa0*/  SHF.L.U64.HI R9, R4.reuse, 0x6, R5.reuse ;  /* 0x0000000604097819 */ /* 0x140fe20000010205 */
[----:B------:R-:W-:Y:S01]  /*2ab0*/  IMAD R31, R23, R99, R0 ;  /* 0x00000063171f7224 */ /* 0x000fe200078e0200 */
[C---:B------:R-:W-:Y:S01]  /*2ac0*/  SHF.L.U64.HI R8, R4.reuse, 0x7, R5 ;  /* 0x0000000704087819 */ /* 0x040fe20000010205 */
[----:B------:R-:W-:Y:S01]  /*2ad0*/  IMAD.SHL.U32 R6, R4, 0x40, RZ ;  /* 0x0000004004067824 */ /* 0x000fe200078e00ff */
[----:B------:R-:W-:Y:S01]  /*2ae0*/  IADD3 R3, P1, R88, R128, RZ ;  /* 0x0000008058037210 */ /* 0x000fe20007f3e0ff */
[----:B------:R-:W-:Y:S01]  /*2af0*/  IMAD.WIDE.U32 R84, R112, R4, R84 ;  /* 0x0000000470547225 */ /* 0x000fe200078e0054 */
[----:B------:R-:W-:-:S02]  /*2b00*/  SHF.L.U64.HI R0, R98, 0x7, R99 ;  /* 0x0000000762007819 */ /* 0x000fc40000010263 */
[----:B------:R-:W-:Y:S01]  /*2b10*/  SHF.L.U64.HI R27, R98, 0x6, R99 ;  /* 0x00000006621b7819 */ /* 0x000fe20000010263 */
[----:B------:R-:W-:Y:S01]  /*2b20*/  IMAD.SHL.U32 R5, R4, 0x80, RZ ;  /* 0x0000008004057824 */ /* 0x000fe200078e00ff */
[----:B------:R-:W-:Y:S01]  /*2b30*/  LOP3.LUT R37, R44, 0xfffffff8, RZ, 0xc0, !PT ;  /* 0xfffffff82c257812 */ /* 0x000fe200078ec0ff */
[----:B------:R-:W-:Y:S01]  /*2b40*/  IMAD.IADD R4, R31, 0x1, R129 ;  /* 0x000000011f047824 */ /* 0x000fe200078e0281 */
[----:B------:R-:W-:Y:S01]  /*2b50*/  SHF.R.S32.HI R101, RZ, 0x3, R44 ;  /* 0x00000003ff657819 */ /* 0x000fe2000001142c */
[----:B------:R-:W-:Y:S01]  /*2b60*/  IMAD.IADD R30, R41, 0x1, R31 ;  /* 0x00000001291e7824 */ /* 0x000fe200078e021f */
[----:B------:R-:W-:Y:S01]  /*2b70*/  SHF.R.S32.HI R102, RZ, 0x1f, R37 ;  /* 0x0000001fff667819 */ /* 0x000fe20000011425 */
[----:B------:R-:W-:Y:S01]  /*2b80*/  IMAD.X R28, R4, 0x1, R89, P1 ;  /* 0x00000001041c7824 */ /* 0x000fe200008e0659 */
[----:B------:R-:W-:Y:S01]  /*2b90*/  IADD3 R29, P1, R3, R88, RZ ;  /* 0x00000058031d7210 */ /* 0x000fe20007f3e0ff */
[----:B------:R-:W-:Y:S01]  /*2ba0*/  IMAD.X R39, R30, 0x1, R35, P0 ;  /* 0x000000011e277824 */ /* 0x000fe200000e0623 */
[----:B------:R-:W-:Y:S01]  /*2bb0*/  IADD3 R99, P0, R36, 0x40, RZ ;  /* 0x0000004024637810 */ /* 0x000fe20007f1e0ff */
[----:B------:R-:W-:-:S02]  /*2bc0*/  IMAD.IADD R32, R93, 0x1, R33 ;  /* 0x000000015d207824 */ /* 0x000fc400078e0221 */
[----:B------:R-:W-:Y:S01]  /*2bd0*/  IMAD.X R31, R28, 0x1, R89, P1 ;  /* 0x000000011c1f7824 */ /* 0x000fe200008e0659 */
[----:B------:R-:W-:Y:S01]  /*2be0*/  ISETP.GE.AND P1, PT, R190, UR4, PT ;  /* 0x00000004be007c0c */ /* 0x000fe2000bf26270 */
[----:B------:R-:W-:Y:S02]  /*2bf0*/  IMAD.SHL.U32 R111, R111, 0x2, RZ ;  /* 0x000000026f6f7824 */ /* 0x000fe400078e00ff */
[----:B------:R-:W-:Y:S02]  /*2c00*/  IMAD.IADD R33, R33, 0x1, R91 ;  /* 0x0000000121217824 */ /* 0x000fe400078e025b */
[----:B------:R-:W-:Y:S02]  /*2c10*/  IMAD.IADD R34, R87, 0x1, R45 ;  /* 0x0000000157227824 */ /* 0x000fe400078e022d */
[----:B------:R-:W-:Y:S02]  /*2c20*/  IMAD.IADD R100, R45, 0x1, R85 ;  /* 0x000000012d647824 */ /* 0x000fe400078e0255 */
[----:B------:R-:W-:-:S02]  /*2c30*/  IMAD.X R104, RZ, RZ, R39, P0 ;  /* 0x000000ffff687224 */ /* 0x000fc400000e0627 */
[----:B------:R-:W-:-:S07]  /*2c40*/  IMAD.IADD R105, R95, 0x1, R105 ;  /* 0x000000015f697824 */ /* 0x000fce00078e0269 */
.L_x_1590:
[----:B------:R-:W2:Y:S01]  /*2c50*/  LDL.LU R44, [R1+0x10] ;  /* 0x00001000012c7983 */ /* 0x000ea20000300800 */
[----:B------:R-:W-:Y:S01]  /*2c60*/  VIADD R26, R26, 0xffffffff ;  /* 0xffffffff1a1a7836 */ /* 0x000fe20000000000 */
[----:B------:R-:W0:Y:S01]  /*2c70*/  LDC R121, c[0x0][0x3f4] ;  /* 0x0000fd00ff797b82 */ /* 0x000e220000000800 */
[----:B------:R-:W-:Y:S01]  /*2c80*/  IMAD R45, R184, 0x4000, R206 ;  /* 0x00004000b82d7824 */ /* 0x000fe200078e02ce */
[----:B------:R-:W-:Y:S05]  /*2c90*/  YIELD ;  /* 0x0000000000007946 */ /* 0x000fea0003800000 */
[----:B------:R-:W-:Y:S01]  /*2ca0*/  ISETP.GT.AND P3, PT, R26, R25, PT ;  /* 0x000000191a00720c */ /* 0x000fe20003f64270 */
[----:B------:R-:W-:Y:S01]  /*2cb0*/  BSSY B0, `(.L_x_1505) ;  /* 0x00005e7000007945 */ /* 0x000fe20003800000 */
[----:B------:R-:W-:Y:S01]  /*2cc0*/  IMAD R110, R45, 0x2, R2 ;  /* 0x000000022d6e7824 */ /* 0x000fe200078e0202 */
[----:B0-----:R-:W-:-:S02]  /*2cd0*/  ISETP.GE.AND P0, PT, R121, 0x1, PT ;  /* 0x000000017900780c */ /* 0x001fc40003f06270 */
[----:B--2---:R-:W-:-:S08]  /*2ce0*/  LOP3.LUT R44, R44, 0xfffffffb, RZ, 0xc0, !PT ;  /* 0xfffffffb2c2c7812 */ /* 0x004fd000078ec0ff */
[----:B------:R-:W-:-:S05]  /*2cf0*/  @P3 LOP3.LUT R44, R44, 0x4, RZ, 0xfc, !PT ;  /* 0x000000042c2c3812 */ /* 0x000fca00078efcff */
[----:B------:R0:W-:Y:S01]  /*2d00*/  STL [R1+0x10], R44 ;  /* 0x0000102c01007387 */ /* 0x0001e20000100800 */
[----:B------:R-:W-:Y:S05]  /*2d10*/  @!P0 BRA `(.L_x_1506) ;  /* 0x0000005800048947 */ /* 0x000fea0003800000 */
[----:B------:R-:W-:Y:S01]  /*2d20*/  ULDC.U8 UR4, c[0x0][0x410] ;  /* 0x0001040000047ab9 */ /* 0x000fe20000000000 */
[----:B0-----:R-:W-:Y:S01]  /*2d30*/  SHF.R.S32.HI R44, RZ, 0x1f, R26 ;  /* 0x0000001fff2c7819 */ /* 0x001fe2000001141a */
[-C--:B------:R-:W-:Y:S01]  /*2d40*/  IMAD R45, R0, R26.reuse, RZ ;  /* 0x0000001a002d7224 */ /* 0x080fe200078e02ff */
[----:B------:R-:W-:Y:S01]  /*2d50*/  ISETP.NE.AND P0, PT, RZ, UR4, PT ;  /* 0x00000004ff007c0c */ /* 0x000fe2000bf05270 */
[-C--:B------:R-:W-:Y:S02]  /*2d60*/  IMAD R46, R14, R26.reuse, RZ ;  /* 0x0000001a0e2e7224 */ /* 0x080fe400078e02ff */
[----:B------:R-:W-:Y:S02]  /*2d70*/  IMAD R47, R8, R26, RZ ;  /* 0x0000001a082f7224 */ /* 0x000fe400078e02ff */
[----:B------:R-:W-:Y:S02]  /*2d80*/  IMAD R113, R26, -0x80, R24 ;  /* 0xffffff801a717824 */ /* 0x000fe400078e0218 */
[----:B------:R-:W-:-:S02]  /*2d90*/  IMAD R45, R44, R125, R45 ;  /* 0x0000007d2c2d7224 */ /* 0x000fc400078e022d */
[C---:B------:R-:W-:Y:S01]  /*2da0*/  IMAD R117, R44.reuse, R11, R46 ;  /* 0x0000000b2c757224 */ /* 0x040fe200078e022e */
[----:B------:R-:W-:Y:S01]  /*2db0*/  VIMNMX R113, R113, 0x80, PT ;  /* 0x0000008071717848 */ /* 0x000fe20003fe0100 */
[----:B------:R-:W-:Y:S02]  /*2dc0*/  IMAD R47, R44, R5, R47 ;  /* 0x000000052c2f7224 */ /* 0x000fe400078e022f */
        /* <DEDUP_REMOVED lines=19> */
[----:B------:R-:W-:Y:S01]  /*2f00*/  IMAD.X R46, R117, 0x1, R32, P0 ;  /* 0x00000001752e7824 */ /* 0x000fe200000e0620 */
[----:B------:R-:W-:-:S04]  /*2f10*/  LEA R44, P0, R45, UR4, 0x1 ;  /* 0x000000042d2c7c11 */ /* 0x000fc8000f8008ff */
[----:B------:R-:W-:Y:S01]  /*2f20*/  LEA.HI.X R45, R45, UR5, R46, 0x1, P0 ;  /* 0x000000052d2d7c11 */ /* 0x000fe200080f0c2e */
[----:B------:R-:W-:Y:S01]  /*2f30*/  ULDC.64 UR4, c[0x0][0x400] ;  /* 0x0001000000047ab9 */ /* 0x000fe20000000a00 */
[----:B------:R-:W-:-:S05]  /*2f40*/  IADD3 R47, P0, R86, R76, RZ ;  /* 0x0000004c562f7210 */ /* 0x000fca0007f1e0ff */
[----:B------:R-:W-:Y:S01]  /*2f50*/  IMAD.X R48, R106, 0x1, R34, P0 ;  /* 0x000000016a307824 */ /* 0x000fe200000e0622 */
        /* <DEDUP_REMOVED lines=10> */
.L_x_1509:
[----:B------:R-:W-:Y:S05]  /*3000*/  BSYNC B1 ;  /* 0x0000000000017941 */ /* 0x000fea0003800000 */
.L_x_1508:
[----:B------:R-:W-:Y:S01]  /*3010*/  ISETP.GE.AND P4, PT, R213, R113, PT ;  /* 0x00000071d500720c */ /* 0x000fe20003f86270 */
[----:B0----5:R-:W-:Y:S01]  /*3020*/  IMAD.MOV.U32 R44, RZ, RZ, R72 ;  /* 0x000000ffff2c7224 */ /* 0x021fe200078e0048 */
[----:B------:R-:W-:Y:S01]  /*3030*/  BSSY B1, `(.L_x_1510) ;  /* 0x0000028000017945 */ /* 0x000fe20003800000 */
[----:B------:R-:W-:Y:S01]  /*3040*/  IMAD.MOV.U32 R45, RZ, RZ, R73 ;  /* 0x000000ffff2d7224 */ /* 0x000fe200078e0049 */
[----:B------:R-:W-:Y:S01]  /*3050*/  CS2R R68, SRZ ;  /* 0x0000000000447805 */ /* 0x000fe2000001ff00 */
        /* <DEDUP_REMOVED lines=16> */
[----:B------:R-:W-:Y:S06]  /*3160*/  @P4 BRA `(.L_x_1511) ;  /* 0x0000000000504947 */ /* 0x000fec0003800000 */
[----:B------:R-:W-:Y:S01]  /*3170*/  IADD3 R45, P0, P5, R92, R78, R13 ;  /* 0x0000004e5c2d7210 */ /* 0x000fe20007d1e00d */
[----:B------:R-:W-:Y:S01]  /*3180*/  ULDC.64 UR4, c[0x0][0x3e8] ;  /* 0x0000fa0000047ab9 */ /* 0x000fe20000000a00 */
[----:B------:R-:W-:Y:S02]  /*3190*/  CS2R R68, SRZ ;  /* 0x0000000000447805 */ /* 0x000fe4000001ff00 */
[----:B------:R-:W-:Y:S02]  /*31a0*/  CS2R R70, SRZ ;  /* 0x0000000000467805 */ /* 0x000fe4000001ff00 */
[----:B------:R-:W-:Y:S02]  /*31b0*/  IADD3.X R46, R32, R117, R20, P0, P5 ;  /* 0x00000075202e7210 */ /* 0x000fe400007ea414 */
        /* <DEDUP_REMOVED lines=15> */
.L_x_1511:
[----:B------:R-:W-:Y:S05]  /*32b0*/  BSYNC B1 ;  /* 0x0000000000017941 */ /* 0x000fea0003800000 */
.L_x_1510:
        /* <DEDUP_REMOVED lines=22> */
[----:B------:R-:W-:-:S02]  /*3420*/  CS2R R62, SRZ ;  /* 0x00000000003e7805 */ /* 0x000fc4000001ff00 */
[----:B------:R-:W-:Y:S02]  /*3430*/  CS2R R52, SRZ ;  /* 0x0000000000347805 */ /* 0x000fe4000001ff00 */
[----:B------:R-:W-:Y:S02]  /*3440*/  CS2R R50, SRZ ;  /* 0x0000000000327805 */ /* 0x000fe4000001ff00 */
[----:B------:R-:W-:Y:S02]  /*3450*/  CS2R R54, SRZ ;  /* 0x0000000000367805 */ /* 0x000fe4000001ff00 */
[----:B------:R-:W-:Y:S01]  /*3460*/  P2R R122, PR, RZ, 0x1 ;  /* 0x00000001ff7a7803 */ /* 0x000fe20000000000 */
        /* <DEDUP_REMOVED lines=21> */
.L_x_1513:
[----:B------:R-:W-:Y:S05]  /*35c0*/  BSYNC B1 ;  /* 0x0000000000017941 */ /* 0x000fea0003800000 */
.L_x_1512:
[----:B------:R-:W-:Y:S01]  /*35d0*/  ISETP.GE.AND P5, PT, R211, R113, PT ;  /* 0x00000071d300720c */ /* 0x000fe20003fa6270 */
[----:B------:R-:W-:-:S12]  /*35e0*/  BSSY B1, `(.L_x_1514) ;  /* 0x000001e000017945 */ /* 0x000fd80003800000 */
[----:B------:R-:W-:Y:S05]  /*35f0*/  @P5 BRA `(.L_x_1515) ;  /* 0x0000000000705947 */ /* 0x000fea0003800000 */
[----:B0-----:R-:W0:Y:S01]  /*3600*/  LDC.64 R44, c[0x0][0x3f8] ;  /* 0x0000fe00ff2c7b82 */ /* 0x001e220000000a00 */
[----:B------:R-:W-:Y:S01]  /*3610*/  IMAD.MOV.U32 R79, RZ, RZ, R117 ;  /* 0x000000ffff4f7224 */ /* 0x000fe200078e0075 */
[----:B------:R-:W-:Y:S01]  /*3620*/  ULDC.64 UR4, c[0x0][0x3e8] ;  /* 0x0000fa0000047ab9 */ /* 0x000fe20000000a00 */
[----:B------:R-:W-:Y:S01]  /*3630*/  IMAD.MOV.U32 R77, RZ, RZ, R106 ;  /* 0x000000ffff4d7224 */ /* 0x000fe200078e006a */
[----:B------:R-:W-:Y:S02]  /*3640*/  CS2R R52, SRZ ;  /* 0x0000000000347805 */ /* 0x000fe4000001ff00 */
[----:B------:R-:W-:Y:S01]  /*3650*/  CS2R R54, SRZ ;  /* 0x0000000000367805 */ /* 0x000fe2000001ff00 */
        /* <DEDUP_REMOVED lines=22> */
.L_x_1515:
[----:B------:R-:W-:Y:S05]  /*37c0*/  BSYNC B1 ;  /* 0x0000000000017941 */ /* 0x000fea0003800000 */
.L_x_1514:
[----:B01---5:R-:W-:Y:S01]  /*37d0*/  IMAD.MOV.U32 R44, RZ, RZ, R56 ;  /* 0x000000ffff2c7224 */ /* 0x023fe200078e0038 */
[----:B------:R-:W-:Y:S01]  /*37e0*/  ISETP.NE.AND P0, PT, R191, 0x3, PT ;  /* 0x00000003bf00780c */ /* 0x000fe20003f05270 */
        /* <DEDUP_REMOVED lines=29> */
[----:B------:R-:W-:Y:S02]  /*39c0*/  PRMT R144, R46, 0x7610, R144 ;  /* 0x000076102e907816 */ /* 0x000fe40000000090 */
[----:B------:R-:W-:Y:S01]  /*39d0*/  PRMT R145, R47, 0x7610, R145 ;  /* 0x000076102f917816 */ /* 0x000fe20000000091 */
[----:B------:R-:W-:Y:S06]  /*39e0*/  @!P0 BRA `(.L_x_1516) ;  /* 0x0000000000048947 */ /* 0x000fec0003800000 */
[----:B------:R-:W-:Y:S01]  /*39f0*/  BPT.TRAP 0x1 ;  /* 0x000000040000795c */ /* 0x000fe20000300000 */
.L_x_1516:
[----:B------:R-:W-:Y:S01]  /*3a00*/  IMAD R106, R184, 0x8, R2 ;  /* 0x00000008b86a7824 */ /* 0x000fe200078e0202 */
[----:B------:R-:W-:Y:S01]  /*3a10*/  SHF.L.U32 R117, R192, 0x1f, RZ ;  /* 0x0000001fc0757819 */ /* 0x000fe200000006ff */
[----:B------:R-:W-:Y:S03]  /*3a20*/  BSSY B1, `(.L_x_1517) ;  /* 0x0000003000017945 */ /* 0x000fe60003800000 */
[----:B------:R-:W0:Y:S02]  /*3a30*/  SYNCS.PHASECHK.TRANS64.TRYWAIT P6, [R106+URZ+0x28890], R117 ;  /* 0x028890756a0075a7 */ /* 0x000e2400080c017f */
[----:B0-----:R-:W-:Y:S05]  /*3a40*/  @!P6 BRA `(.L_x_1518) ;  /* 0x000002580070e947 */ /* 0x001fea0003800000 */
.L_x_1937:
[----:B------:R-:W-:Y:S05]  /*3a50*/  BSYNC B1 ;  /* 0x0000000000017941 */ /* 0x000fea0003800000 */
.L_x_1517:
[----:B------:R-:W-:Y:S04]  /*3a60*/  BSSY B1, `(.L_x_1519) ;  /* 0x0000076000017945 */ /* 0x000fe80003800000 */
[----:B------:R-:W-:Y:S05]  /*3a70*/  @P3 BRA `(.L_x_1520) ;  /* 0x0000000400d03947 */ /* 0x000fea0003800000 */
[----:B------:R-:W-:Y:S01]  /*3a80*/  IADD3 R147, P3, R40, R118, RZ ;  /* 0x0000007628937210 */ /* 0x000fe20007f7e0ff */
[----:B------:R-:W-:Y:S04]  /*3a90*/  BSSY B2, `(.L_x_1521) ;  /* 0x000003a000027945 */ /* 0x000fe80003800000 */
[----:B------:R-:W-:Y:S01]  /*3aa0*/  IMAD.X R146, R120, 0x1, R30, P3 ;  /* 0x0000000178927824 */ /* 0x000fe200018e061e */
[----:B------:R-:W-:Y:S07]  /*3ab0*/  @P2 BRA `(.L_x_1522) ;  /* 0x0000000000dc2947 */ /* 0x000fee0003800000 */
[----:B------:R1:W2:Y:S01]  /*3ac0*/  LDS.128 R44, [R110+0x18400] ;  /* 0x018400006e2c7984 */ /* 0x0002a20000000c00 */
[----:B------:R-:W-:Y:S01]  /*3ad0*/  IADD3 R77, P3, R147, R96, RZ ;  /* 0x00000060934d7210 */ /* 0x000fe20007f7e0ff */
[----:B------:R-:W-:Y:S04]  /*3ae0*/  BSSY B3, `(.L_x_1523) ;  /* 0x0000030000037945 */ /* 0x000fe80003800000 */
[----:B------:R-:W-:Y:S01]  /*3af0*/  IMAD.X R148, R146, 0x1, R35, P3 ;  /* 0x0000000192947824 */ /* 0x000fe200018e0623 */
[----:B------:R-:W-:-:S13]  /*3b00*/  ISETP.GE.AND P3, PT, R18, R121, PT ;  /* 0x000000791200720c */ /* 0x000fda0003f66270 */
[----:B-1----:R-:W-:Y:S05]  /*3b10*/  @P3 BRA `(.L_x_1524) ;  /* 0x0000000000b03947 */ /* 0x002fea0003800000 */
[----:B------:R-:W-:Y:S02]  /*3b20*/  SHF.R.U64 R82, R82, 0x10, R83 ;  /* 0x0000001052527819 */ /* 0x000fe40000001253 */
[----:B------:R-:W-:Y:S02]  /*3b30*/  SHF.R.U64 R76, R80, 0x10, R81 ;  /* 0x00000010504c7819 */ /* 0x000fe40000001251 */
[----:B------:R-:W-:Y:S02]  /*3b40*/  PRMT R155, R155, 0x5410, R82 ;  /* 0x000054109b9b7816 */ /* 0x000fe40000000052 */
[----:B------:R-:W-:Y:S02]  /*3b50*/  PRMT R76, R123, 0x5432, R76 ;  /* 0x000054327b4c7816 */ /* 0x000fe4000000004c */
[----:B--2---:R-:W-:Y:S02]  /*3b60*/  LOP3.LUT R157, R45, 0xffff0000, RZ, 0xc0, !PT ;  /* 0xffff00002d9d7812 */ /* 0x004fe400078ec0ff */
[----:B------:R-:W-:-:S02]  /*3b70*/  LOP3.LUT R82, R155, 0xffff0000, RZ, 0xc0, !PT ;  /* 0xffff00009b527812 */ /* 0x000fc400078ec0ff */
[C---:B------:R-:W-:Y:S01]  /*3b80*/  LOP3.LUT R156, R76.reuse, 0xffff0000, RZ, 0xc0, !PT ;  /* 0xffff00004c9c7812 */ /* 0x040fe200078ec0ff */
[----:B------:R-:W-:Y:S01]  /*3b90*/  IMAD.U32 R76, R76, 0x10000, RZ ;  /* 0x000100004c4c7824 */ /* 0x000fe200078e00ff */
[----:B------:R-:W-:Y:S01]  /*3ba0*/  SHF.R.U32.HI R83, RZ, 0x10, R83 ;  /* 0x00000010ff537819 */ /* 0x000fe20000011653 */
[----:B------:R-:W-:Y:S01]  /*3bb0*/  FMUL.FTZ R158, R157, R82 ;  /* 0x000000529d9e7220 */ /* 0x000fe20000410000 */
[----:B------:R-:W-:Y:S01]  /*3bc0*/  SHF.R.U32.HI R80, RZ, 0x10, R81 ;  /* 0x00000010ff507819 */ /* 0x000fe20000011651 */
[----:B------:R-:W-:Y:S02]  /*3bd0*/  IMAD.U32 R81, R45, 0x10000, RZ ;  /* 0x000100002d517824 */ /* 0x000fe400078e00ff */
[-C--:B------:R-:W-:Y:S01]  /*3be0*/  FMUL.FTZ R157, R157, R156.reuse ;  /* 0x0000009c9d9d7220 */ /* 0x080fe20000410000 */
[----:B------:R-:W-:Y:S02]  /*3bf0*/  PRMT R154, R154, 0x5410, R83 ;  /* 0x000054109a9a7816 */ /* 0x000fe40000000053 */
[----:B------:R-:W-:Y:S01]  /*3c00*/  PRMT R153, R153, 0x5410, R80 ;  /* 0x0000541099997816 */ /* 0x000fe20000000050 */
[C---:B------:R-:W-:Y:S01]  /*3c10*/  FFMA.FTZ R45, R81.reuse, R156, -R158 ;  /* 0x0000009c512d7223 */ /* 0x040fe2000001089e */
[----:B------:R-:W-:Y:S01]  /*3c20*/  FFMA.FTZ R82, R81, R82, R157 ;  /* 0x0000005251527223 */ /* 0x000fe2000001009d */
[----:B------:R-:W-:Y:S01]  /*3c30*/  LOP3.LUT R80, R46, 0xffff0000, RZ, 0xc0, !PT ;  /* 0xffff00002e507812 */ /* 0x000fe200078ec0ff */
[----:B------:R-:W-:-:S02]  /*3c40*/  IMAD.U32 R81, R154, 0x10000, RZ ;  /* 0x000100009a517824 */ /* 0x000fc400078e00ff */
[C---:B------:R-:W-:Y:S01]  /*3c50*/  IMAD.U32 R83, R153.reuse, 0x10000, RZ ;  /* 0x0001000099537824 */ /* 0x040fe200078e00ff */
[----:B------:R-:W-:Y:S01]  /*3c60*/  LOP3.LUT R153, R153, 0xffff0000, RZ, 0xc0, !PT ;  /* 0xffff000099997812 */ /* 0x000fe200078ec0ff */
[----:B------:R-:W-:Y:S01]  /*3c70*/  FMUL.FTZ R157, R80, R81 ;  /* 0x00000051509d7220 */ /* 0x000fe20000410000 */
[----:B------:R-:W-:Y:S02]  /*3c80*/  IMAD.U32 R46, R46, 0x10000, RZ ;  /* 0x000100002e2e7824 */ /* 0x000fe400078e00ff */
[----:B------:R-:W-:Y:S01]  /*3c90*/  FMUL.FTZ R80, R80, R83 ;  /* 0x0000005350507220 */ /* 0x000fe20000410000 */
[----:B------:R-:W-:Y:S01]  /*3ca0*/  F2FP.BF16.F32.PACK_AB R45, R82, R45 ;  /* 0x0000002d522d723e */ /* 0x000fe200000010ff */
[C---:B------:R-:W-:Y:S02]  /*3cb0*/  FFMA.FTZ R157, R46.reuse, R83, -R157 ;  /* 0x000000532e9d7223 */ /* 0x040fe4000001089d */
[----:B------:R-:W-:Y:S01]  /*3cc0*/  FFMA.FTZ R80, R46, R81, R80 ;  /* 0x000000512e507223 */ /* 0x000fe20000010050 */
[----:B------:R-:W-:Y:S01]  /*3cd0*/  LOP3.LUT R81, R154, 0xffff0000, RZ, 0xc0, !PT ;  /* 0xffff00009a517812 */ /* 0x000fe200078ec0ff */
[C---:B------:R-:W-:Y:S01]  /*3ce0*/  IMAD.U32 R154, R47.reuse, 0x10000, RZ ;  /* 0x000100002f9a7824 */ /* 0x040fe200078e00ff */
[----:B------:R-:W-:Y:S01]  /*3cf0*/  LOP3.LUT R46, R47, 0xffff0000, RZ, 0xc0, !PT ;  /* 0xffff00002f2e7812 */ /* 0x000fe200078ec0ff */
[----:B------:R-:W-:-:S04]  /*3d00*/  IMAD.U32 R83, R44, 0x10000, RZ ;  /* 0x000100002c537824 */ /* 0x000fc800078e00ff */
[C---:B------:R-:W-:Y:S01]  /*3d10*/  FMUL.FTZ R47, R46.reuse, R81 ;  /* 0x000000512e2f7220 */ /* 0x040fe20000410000 */
[----:B------:R-:W-:-:S03]  /*3d20*/  FMUL.FTZ R46, R46, R153 ;  /* 0x000000992e2e7220 */ /* 0x000fc60000410000 */
[C---:B------:R-:W-:Y:S01]  /*3d30*/  FFMA.FTZ R47, R154.reuse, R153, -R47 ;  /* 0x000000999a2f7223 */ /* 0x040fe2000001082f */
[----:B------:R-:W-:Y:S01]  /*3d40*/  FFMA.FTZ R46, R154, R81, R46 ;  /* 0x000000519a2e7223 */ /* 0x000fe2000001002e */
[----:B------:R-:W-:Y:S01]  /*3d50*/  LOP3.LUT R81, R44, 0xffff0000, RZ, 0xc0, !PT ;  /* 0xffff00002c517812 */ /* 0x000fe200078ec0ff */
[----:B------:R-:W-:-:S03]  /*3d60*/  IMAD.U32 R154, R155, 0x10000, RZ ;  /* 0x000100009b9a7824 */ /* 0x000fc600078e00ff */
[----:B------:R-:W-:Y:S01]  /*3d70*/  F2FP.BF16.F32.PACK_AB R47, R46, R47 ;  /* 0x0000002f2e2f723e */ /* 0x000fe200000010ff */
[C---:B------:R-:W-:Y:S01]  /*3d80*/  FMUL.FTZ R44, R81.reuse, R154 ;  /* 0x0000009a512c7220 */ /* 0x040fe20000410000 */
[-C--:B------:R-:W-:Y:S01]  /*3d90*/  FMUL.FTZ R81, R81, R76.reuse ;  /* 0x0000004c51517220 */ /* 0x080fe20000410000 */
[----:B------:R-:W-:Y:S02]  /*3da0*/  F2FP.BF16.F32.PACK_AB R46, R80, R157 ;  /* 0x0000009d502e723e */ /* 0x000fe400000010ff */
[C---:B------:R-:W-:Y:S01]  /*3db0*/  FFMA.FTZ R44, R83.reuse, R76, -R44 ;  /* 0x0000004c532c7223 */ /* 0x040fe2000001082c */
[----:B------:R-:W-:-:S05]  /*3dc0*/  FFMA.FTZ R81, R83, R154, R81 ;  /* 0x0000009a53517223 */ /* 0x000fca0000010051 */
[----:B------:R-:W-:-:S07]  /*3dd0*/  F2FP.BF16.F32.PACK_AB R44, R81, R44 ;  /* 0x0000002c512c723e */ /* 0x000fce00000010ff */
.L_x_1524:
[----:B------:R-:W-:Y:S05]  /*3de0*/  BSYNC B3 ;  /* 0x0000000000037941 */ /* 0x000fea0003800000 */
.L_x_1523:
[----:B------:R-:W-:Y:S02]  /*3df0*/  ULDC.64 UR4, c[0x0][0x2e8] ;  /* 0x0000ba0000047ab9 */ /* 0x000fe40000000a00 */
[----:B------:R-:W-:-:S04]  /*3e00*/  LEA R76, P3, R77, UR4, 0x1 ;  /* 0x000000044d4c7c11 */ /* 0x000fc8000f8608ff */
[----:B------:R-:W-:-:S05]  /*3e10*/  LEA.HI.X R77, R77, UR5, R148, 0x1, P3 ;  /* 0x000000054d4d7c11 */ /* 0x000fca00098f0c94 */
[----:B--2---:R1:W-:Y:S04]  /*3e20*/  STG.E.128 desc[UR40][R76.64], R44 ;  /* 0x0000002c4c007986 */ /* 0x0043e8000c101d28 */
.L_x_1522:
[----:B------:R-:W-:Y:S05]  /*3e30*/  BSYNC B2 ;  /* 0x0000000000027941 */ /* 0x000fea0003800000 */
.L_x_1521:
[----:B------:R-:W-:Y:S05]  /*3e40*/  @P1 BRA `(.L_x_1520) ;  /* 0x0000000000dc1947 */ /* 0x000fea0003800000 */
[----:B-1----:R1:W2:Y:S01]  /*3e50*/  LDS.128 R44, [R110+0x1c400] ;  /* 0x01c400006e2c7984 */ /* 0x0022a20000000c00 */
        /* <DEDUP_REMOVED lines=8> */
[----:B------:R-:W-:Y:S01]  /*3ee0*/  SHF.R.U32.HI R74, RZ, 0x10, R75 ;  /* 0x00000010ff4a7819 */ /* 0x000fe2000001164b */
[----:B--2---:R-:W-:Y:S01]  /*3ef0*/  IMAD.U32 R75, R45, 0x10000, RZ ;  /* 0x000100002d4b7824 */ /* 0x004fe200078e00ff */
[----:B------:R-:W-:Y:S02]  /*3f00*/  PRMT R139, R139, 0x5410, R76 ;  /* 0x000054108b8b7816 */ /* 0x000fe4000000004c */
[----:B------:R-:W-:Y:S01]  /*3f10*/  SHF.R.U32.HI R77, RZ, 0x10, R73 ;  /* 0x00000010ff4d7819 */ /* 0x000fe20000011649 */
[----:B------:R-:W-:Y:S01]  /*3f20*/  IMAD.U32 R73, R46, 0x10000, RZ ;  /* 0x000100002e497824 */ /* 0x000fe200078e00ff */
[----:B------:R-:W-:-:S02]  /*3f30*/  LOP3.LUT R81, R45, 0xffff0000, RZ, 0xc0, !PT ;  /* 0xffff00002d517812 */ /* 0x000fc400078ec0ff */
[C---:B------:R-:W-:Y:S01]  /*3f40*/  LOP3.LUT R76, R140.reuse, 0xffff0000, RZ, 0xc0, !PT ;  /* 0xffff00008c4c7812 */ /* 0x040fe200078ec0ff */
[----:B------:R-:W-:Y:S01]  /*3f50*/  IMAD.U32 R140, R140, 0x10000, RZ ;  /* 0x000100008c8c7824 */ /* 0x000fe200078e00ff */
[C---:B------:R-:W-:Y:S01]  /*3f60*/  LOP3.LUT R80, R139.reuse, 0xffff0000, RZ, 0xc0, !PT ;  /* 0xffff00008b507812 */ /* 0x040fe200078ec0ff */
[----:B------:R-:W-:Y:S01]  /*3f70*/  IMAD.U32 R139, R139, 0x10000, RZ ;  /* 0x000100008b8b7824 */ /* 0x000fe200078e00ff */
[----:B------:R-:W-:Y:S01]  /*3f80*/  PRMT R141, R141, 0x5410, R74 ;  /* 0x000054108d8d7816 */ /* 0x000fe2000000004a */
[C---:B------:R-:W-:Y:S01]  /*3f90*/  FMUL.FTZ R82, R81.reuse, R76 ;  /* 0x0000004c51527220 */ /* 0x040fe20000410000 */
[----:B------:R-:W-:Y:S01]  /*3fa0*/  PRMT R138, R138, 0x5410, R77 ;  /* 0x000054108a8a7816 */ /* 0x000fe2000000004d */
[-C--:B------:R-:W-:Y:S01]  /*3fb0*/  FMUL.FTZ R81, R81, R80.reuse ;  /* 0x0000005051517220 */ /* 0x080fe20000410000 */
[----:B------:R-:W-:Y:S01]  /*3fc0*/  LOP3.LUT R46, R46, 0xffff0000, RZ, 0xc0, !PT ;  /* 0xffff00002e2e7812 */ /* 0x000fe200078ec0ff */
[----:B------:R-:W-:Y:S02]  /*3fd0*/  IMAD.U32 R74, R141, 0x10000, RZ ;  /* 0x000100008d4a7824 */ /* 0x000fe400078e00ff */
[----:B------:R-:W-:Y:S01]  /*3fe0*/  FFMA.FTZ R45, R75, R80, -R82 ;  /* 0x000000504b2d7223 */ /* 0x000fe20000010852 */
[----:B------:R-:W-:-:S02]  /*3ff0*/  IMAD.U32 R77, R138, 0x10000, RZ ;  /* 0x000100008a4d7824 */ /* 0x000fc400078e00ff */
[----:B------:R-:W-:Y:S01]  /*4000*/  FFMA.FTZ R76, R75, R76, R81 ;  /* 0x0000004c4b4c7223 */ /* 0x000fe20000010051 */
[-C--:B------:R-:W-:Y:S01]  /*4010*/  FMUL.FTZ R80, R46, R74.reuse ;  /* 0x0000004a2e507220 */ /* 0x080fe20000410000 */
[----:B------:R-:W-:Y:S01]  /*4020*/  LOP3.LUT R72, R47, 0xffff0000, RZ, 0xc0, !PT ;  /* 0xffff00002f487812 */ /* 0x000fe200078ec0ff */
[----:B------:R-:W-:Y:S02]  /*4030*/  IMAD.U32 R75, R44, 0x10000, RZ ;  /* 0x000100002c4b7824 */ /* 0x000fe400078e00ff */
[-C--:B------:R-:W-:Y:S01]  /*4040*/  FMUL.FTZ R82, R46, R77.reuse ;  /* 0x0000004d2e527220 */ /* 0x080fe20000410000 */
[----:B------:R-:W-:Y:S01]  /*4050*/  LOP3.LUT R141, R141, 0xffff0000, RZ, 0xc0, !PT ;  /* 0xffff00008d8d7812 */ /* 0x000fe200078ec0ff */
[C---:B------:R-:W-:Y:S01]  /*4060*/  FFMA.FTZ R46, R73.reuse, R77, -R80 ;  /* 0x0000004d492e7223 */ /* 0x040fe20000010850 */
[----:B------:R-:W-:Y:S01]  /*4070*/  LOP3.LUT R138, R138, 0xffff0000, RZ, 0xc0, !PT ;  /* 0xffff00008a8a7812 */ /* 0x000fe200078ec0ff */
[----:B------:R-:W-:Y:S01]  /*4080*/  FFMA.FTZ R73, R73, R74, R82 ;  /* 0x0000004a49497223 */ /* 0x000fe20000010052 */
[----:B------:R-:W-:Y:S01]  /*4090*/  LOP3.LUT R44, R44, 0xffff0000, RZ, 0xc0, !PT ;  /* 0xffff00002c2c7812 */ /* 0x000fe200078ec0ff */
[----:B------:R-:W-:-:S02]  /*40a0*/  IMAD.U32 R47, R47, 0x10000, RZ ;  /* 0x000100002f2f7824 */ /* 0x000fc400078e00ff */
[C---:B------:R-:W-:Y:S01]  /*40b0*/  FMUL.FTZ R74, R72.reuse, R141 ;  /* 0x0000008d484a7220 */ /* 0x040fe20000410000 */
[----:B------:R-:W-:Y:S01]  /*40c0*/  FMUL.FTZ R80, R72, R138 ;  /* 0x0000008a48507220 */ /* 0x000fe20000410000 */
[----:B------:R-:W-:Y:S01]  /*40d0*/  F2FP.BF16.F32.PACK_AB R45, R76, R45 ;  /* 0x0000002d4c2d723e */ /* 0x000fe200000010ff */
[C---:B------:R-:W-:Y:S01]  /*40e0*/  FMUL.FTZ R72, R44.reuse, R140 ;  /* 0x0000008c2c487220 */ /* 0x040fe20000410000 */
[----:B------:R-:W-:Y:S01]  /*40f0*/  FMUL.FTZ R77, R44, R139 ;  /* 0x0000008b2c4d7220 */ /* 0x000fe20000410000 */
[C---:B------:R-:W-:Y:S01]  /*4100*/  FFMA.FTZ R74, R47.reuse, R138, -R74 ;  /* 0x0000008a2f4a7223 */ /* 0x040fe2000001084a */
[----:B------:R-:W-:Y:S01]  /*4110*/  FFMA.FTZ R47, R47, R141, R80 ;  /* 0x0000008d2f2f7223 */ /* 0x000fe20000010050 */
[C---:B------:R-:W-:Y:S01]  /*4120*/  FFMA.FTZ R72, R75.reuse, R139, -R72 ;  /* 0x0000008b4b487223 */ /* 0x040fe20000010848 */
[----:B------:R-:W-:Y:S01]  /*4130*/  FFMA.FTZ R77, R75, R140, R77 ;  /* 0x0000008c4b4d7223 */ /* 0x000fe2000001004d */
[----:B------:R-:W-:Y:S02]  /*4140*/  F2FP.BF16.F32.PACK_AB R46, R73, R46 ;  /* 0x0000002e492e723e */ /* 0x000fe400000010ff */
[----:B------:R-:W-:-:S02]  /*4150*/  F2FP.BF16.F32.PACK_AB R47, R47, R74 ;  /* 0x0000004a2f2f723e */ /* 0x000fc400000010ff */
[----:B------:R-:W-:-:S07]  /*4160*/  F2FP.BF16.F32.PACK_AB R44, R77, R72 ;  /* 0x000000484d2c723e */ /* 0x000fce00000010ff */
.L_x_1526:
[----:B------:R-:W-:Y:S05]  /*4170*/  BSYNC B2 ;  /* 0x0000000000027941 */ /* 0x000fea0003800000 */
.L_x_1525:
[----:B------:R-:W-:Y:S02]  /*4180*/  ULDC.64 UR4, c[0x0][0x2e8] ;  /* 0x0000ba0000047ab9 */ /* 0x000fe40000000a00 */
[----:B------:R-:W-:-:S04]  /*4190*/  LEA R72, P3, R147, UR4, 0x1 ;  /* 0x0000000493487c11 */ /* 0x000fc8000f8608ff */
[----:B------:R-:W-:-:S05]  /*41a0*/  LEA.HI.X R73, R147, UR5, R146, 0x1, P3 ;  /* 0x0000000593497c11 */ /* 0x000fca00098f0c92 */
[----:B--2---:R2:W-:Y:S04]  /*41b0*/  STG.E.128 desc[UR40][R72.64], R44 ;  /* 0x0000002c48007986 */ /* 0x0045e8000c101d28 */
.L_x_1520:
[----:B------:R-:W-:Y:S05]  /*41c0*/  BSYNC B1 ;  /* 0x0000000000017941 */ /* 0x000fea0003800000 */
.L_x_1519:
[----:B------:R-:W-:Y:S04]  /*41d0*/  BSSY B1, `(.L_x_1527) ;  /* 0x0000078000017945 */ /* 0x000fe80003800000 */
[----:B------:R-:W-:Y:S05]  /*41e0*/  @P4 BRA `(.L_x_1528) ;  /* 0x0000000400d84947 */ /* 0x000fea0003800000 */
[----:B--2---:R-:W-:Y:S01]  /*41f0*/  IADD3 R73, P3, P4, R128, R118, R16 ;  /* 0x0000007680497210 */ /* 0x004fe20007c7e010 */
[----:B------:R-:W-:Y:S03]  /*4200*/  BSSY B2, `(.L_x_1529) ;  /* 0x000003b000027945 */ /* 0x000fe60003800000 */
[----:B------:R-:W-:Y:S01]  /*4210*/  IADD3.X R72, R4, R120, R17, P3, P4 ;  /* 0x0000007804487210 */ /* 0x000fe20001fe8411 */
[----:B------:R-:W-:Y:S08]  /*4220*/  @P2 BRA `(.L_x_1530) ;  /* 0x0000000000e02947 */ /* 0x000ff00003800000 */
[----:B-1----:R1:W2:Y:S01]  /*4230*/  LDS.128 R44, [R110+0x19400] ;  /* 0x019400006e2c7984 */ /* 0x0022a20000000c00 */
[----:B------:R-:W-:Y:S01]  /*4240*/  IADD3 R74, P3, R73, R96, RZ ;  /* 0x00000060494a7210 */ /* 0x000fe20007f7e0ff */
[----:B------:R-:W-:Y:S04]  /*4250*/  BSSY B3, `(.L_x_1531) ;  /* 0x0000031000037945 */ /* 0x000fe80003800000 */
[----:B------:R-:W-:Y:S01]  /*4260*/  IMAD.X R75, R72, 0x1, R35, P3 ;  /* 0x00000001484b7824 */ /* 0x000fe200018e0623 */
[----:B------:R-:W-:-:S13]  /*4270*/  ISETP.GE.AND P3, PT, R18, R121, PT ;  /* 0x000000791200720c */ /* 0x000fda0003f66270 */
[----:B-1----:R-:W-:Y:S05]  /*4280*/  @P3 BRA `(.L_x_1532) ;  /* 0x0000000000b43947 */ /* 0x002fea0003800000 */
[----:B------:R-:W-:Y:S02]  /*4290*/  SHF.R.U64 R76, R70, 0x10, R71 ;  /* 0x00000010464c7819 */ /* 0x000fe40000001247 */
[----:B------:R-:W-:Y:S01]  /*42a0*/  SHF.R.U64 R80, R68, 0x10, R69 ;  /* 0x0000001044507819 */ /* 0x000fe20000001245 */
[----:B--2---:R-:W-:Y:S01]  /*42b0*/  IMAD.U32 R68, R46, 0x10000, RZ ;  /* 0x000100002e447824 */ /* 0x004fe200078e00ff */
[----:B------:R-:W-:Y:S02]  /*42c0*/  SHF.R.U32.HI R70, RZ, 0x10, R71 ;  /* 0x00000010ff467819 */ /* 0x000fe40000011647 */
[----:B------:R-:W-:Y:S02]  /*42d0*/  PRMT R135, R135, 0x5410, R76 ;  /* 0x0000541087877816 */ /* 0x000fe4000000004c */
[----:B------:R-:W-:Y:S02]  /*42e0*/  PRMT R137, R137, 0x5410, R80 ;  /* 0x0000541089897816 */ /* 0x000fe40000000050 */
[----:B------:R-:W-:-:S02]  /*42f0*/  SHF.R.U32.HI R77, RZ, 0x10, R69 ;  /* 0x00000010ff4d7819 */ /* 0x000fc40000011645 */
[----:B------:R-:W-:Y:S02]  /*4300*/  PRMT R159, R159, 0x5410, R70 ;  /* 0x000054109f9f7816 */ /* 0x000fe40000000046 */
[----:B------:R-:W-:Y:S02]  /*4310*/  LOP3.LUT R71, R45, 0xffff0000, RZ, 0xc0, !PT ;  /* 0xffff00002d477812 */ /* 0x000fe400078ec0ff */
[----:B------:R-:W-:Y:S01]  /*4320*/  LOP3.LUT R82, R135, 0xffff0000, RZ, 0xc0, !PT ;  /* 0xffff000087527812 */ /* 0x000fe200078ec0ff */
[----:B------:R-:W-:Y:S01]  /*4330*/  IMAD.U32 R70, R159, 0x10000, RZ ;  /* 0x000100009f467824 */ /* 0x000fe200078e00ff */
[----:B------:R-:W-:Y:S02]  /*4340*/  LOP3.LUT R76, R137, 0xffff0000, RZ, 0xc0, !PT ;  /* 0xffff0000894c7812 */ /* 0x000fe400078ec0ff */
[----:B------:R-:W-:Y:S01]  /*4350*/  PRMT R136, R136, 0x5410, R77 ;  /* 0x0000541088887816 */ /* 0x000fe2000000004d */
[----:B------:R-:W-:Y:S01]  /*4360*/  IMAD.U32 R77, R45, 0x10000, RZ ;  /* 0x000100002d4d7824 */ /* 0x000fe200078e00ff */
[----:B------:R-:W-:Y:S01]  /*4370*/  LOP3.LUT R69, R46, 0xffff0000, RZ, 0xc0, !PT ;  /* 0xffff00002e457812 */ /* 0x000fe200078ec0ff */
[C---:B------:R-:W-:Y:S01]  /*4380*/  FMUL.FTZ R138, R71.reuse, R82 ;  /* 0x00000052478a7220 */ /* 0x040fe20000410000 */
[----:B------:R-:W-:Y:S01]  /*4390*/  FMUL.FTZ R81, R71, R76 ;  /* 0x0000004c47517220 */ /* 0x000fe20000410000 */
[----:B------:R-:W-:Y:S01]  /*43a0*/  IMAD.U32 R80, R136, 0x10000, RZ ;  /* 0x0001000088507824 */ /* 0x000fe200078e00ff */
[C---:B------:R-:W-:Y:S01]  /*43b0*/  LOP3.LUT R71, R44.reuse, 0xffff0000, RZ, 0xc0, !PT ;  /* 0xffff00002c477812 */ /* 0x040fe200078ec0ff */
[----:B------:R-:W-:-:S02]  /*43c0*/  IMAD.U32 R45, R44, 0x10000, RZ ;  /* 0x000100002c2d7824 */ /* 0x000fc400078e00ff */
[----:B------:R-:W-:Y:S01]  /*43d0*/  FMUL.FTZ R83, R69, R70 ;  /* 0x0000004645537220 */ /* 0x000fe20000410000 */
[C---:B------:R-:W-:Y:S01]  /*43e0*/  FFMA.FTZ R44, R77.reuse, R76, -R138 ;  /* 0x0000004c4d2c7223 */ /* 0x040fe2000001088a */
[----:B------:R-:W-:Y:S01]  /*43f0*/  FFMA.FTZ R77, R77, R82, R81 ;  /* 0x000000524d4d7223 */ /* 0x000fe20000010051 */
[----:B------:R-:W-:Y:S01]  /*4400*/  LOP3.LUT R46, R47, 0xffff0000, RZ, 0xc0, !PT ;  /* 0xffff00002f2e7812 */ /* 0x000fe200078ec0ff */
[-C--:B------:R-:W-:Y:S01]  /*4410*/  FMUL.FTZ R81, R69, R80.reuse ;  /* 0x0000005045517220 */ /* 0x080fe20000410000 */
[----:B------:R-:W-:Y:S01]  /*4420*/  LOP3.LUT R159, R159, 0xffff0000, RZ, 0xc0, !PT ;  /* 0xffff00009f9f7812 */ /* 0x000fe200078ec0ff */
[----:B------:R-:W-:Y:S01]  /*4430*/  FFMA.FTZ R69, R68, R80, -R83 ;  /* 0x0000005044457223 */ /* 0x000fe20000010853 */
[----:B------:R-:W-:Y:S01]  /*4440*/  LOP3.LUT R136, R136, 0xffff0000, RZ, 0xc0, !PT ;  /* 0xffff000088887812 */ /* 0x000fe200078ec0ff */
[----:B------:R-:W-:Y:S02]  /*4450*/  IMAD.U32 R80, R135, 0x10000, RZ ;  /* 0x0001000087507824 */ /* 0x000fe400078e00ff */
[----:B------:R-:W-:Y:S01]  /*4460*/  FFMA.FTZ R68, R68, R70, R81 ;  /* 0x0000004644447223 */ /* 0x000fe20000010051 */
[----:B------:R-:W-:-:S02]  /*4470*/  IMAD.U32 R76, R137, 0x10000, RZ ;  /* 0x00010000894c7824 */ /* 0x000fc400078e00ff */
[C---:B------:R-:W-:Y:S01]  /*4480*/  FMUL.FTZ R70, R46.reuse, R159 ;  /* 0x0000009f2e467220 */ /* 0x040fe20000410000 */
[----:B------:R-:W-:Y:S01]  /*4490*/  FMUL.FTZ R82, R46, R136 ;  /* 0x000000882e527220 */ /* 0x000fe20000410000 */
[----:B------:R-:W-:Y:S01]  /*44a0*/  FMUL.FTZ R46, R71, R80 ;  /* 0x00000050472e7220 */ /* 0x000fe20000410000 */
[----:B------:R-:W-:Y:S02]  /*44b0*/  IMAD.U32 R47, R47, 0x10000, RZ ;  /* 0x000100002f2f7824 */ /* 0x000fe400078e00ff */
[-C--:B------:R-:W-:Y:S01]  /*44c0*/  FMUL.FTZ R71, R71, R76.reuse ;  /* 0x0000004c47477220 */ /* 0x080fe20000410000 */
[----:B------:R-:W-:Y:S01]  /*44d0*/  F2FP.BF16.F32.PACK_AB R68, R68, R69 ;  /* 0x000000454444723e */ /* 0x000fe200000010ff */
[----:B------:R-:W-:Y:S01]  /*44e0*/  FFMA.FTZ R46, R45, R76, -R46 ;  /* 0x0000004c2d2e7223 */ /* 0x000fe2000001082e */
[----:B------:R-:W-:Y:S01]  /*44f0*/  FFMA.FTZ R70, R47, R136, -R70 ;  /* 0x000000882f467223 */ /* 0x000fe20000010846 */
[----:B------:R-:W-:Y:S01]  /*4500*/  FFMA.FTZ R71, R45, R80, R71 ;  /* 0x000000502d477223 */ /* 0x000fe20000010047 */
[----:B------:R-:W-:Y:S01]  /*4510*/  FFMA.FTZ R47, R47, R159, R82 ;  /* 0x0000009f2f2f7223 */ /* 0x000fe20000010052 */
[----:B------:R-:W-:-:S03]  /*4520*/  F2FP.BF16.F32.PACK_AB R45, R77, R44 ;  /* 0x0000002c4d2d723e */ /* 0x000fc600000010ff */
[----:B------:R-:W-:Y:S01]  /*4530*/  F2FP.BF16.F32.PACK_AB R44, R71, R46 ;  /* 0x0000002e472c723e */ /* 0x000fe200000010ff */
[----:B------:R-:W-:Y:S01]  /*4540*/  IMAD.MOV.U32 R46, RZ, RZ, R68 ;  /* 0x000000ffff2e7224 */ /* 0x000fe200078e0044 */
[----:B------:R-:W-:-:S07]  /*4550*/  F2FP.BF16.F32.PACK_AB R47, R47, R70 ;  /* 0x000000462f2f723e */ /* 0x000fce00000010ff */
.L_x_1532:
[----:B------:R-:W-:Y:S05]  /*4560*/  BSYNC B3 ;  /* 0x0000000000037941 */ /* 0x000fea0003800000 */
.L_x_1531:
[----:B------:R-:W-:Y:S02]  /*4570*/  ULDC.64 UR4, c[0x0][0x2e8] ;  /* 0x0000ba0000047ab9 */ /* 0x000fe40000000a00 */
[----:B------:R-:W-:-:S04]  /*4580*/  LEA R68, P3, R74, UR4, 0x1 ;  /* 0x000000044a447c11 */ /* 0x000fc8000f8608ff */
[----:B------:R-:W-:-:S05]  /*4590*/  LEA.HI.X R69, R74, UR5, R75, 0x1, P3 ;  /* 0x000000054a457c11 */ /* 0x000fca00098f0c4b */
[----:B--2---:R2:W-:Y:S04]  /*45a0*/  STG.E.128 desc[UR40][R68.64], R44 ;  /* 0x0000002c44007986 */ /* 0x0045e8000c101d28 */
.L_x_1530:
[----:B------:R-:W-:Y:S05]  /*45b0*/  BSYNC B2 ;  /* 0x0000000000027941 */ /* 0x000fea0003800000 */
.L_x_1529:
[----:B------:R-:W-:Y:S05]  /*45c0*/  @P1 BRA `(.L_x_1528) ;  /* 0x0000000000e01947 */ /* 0x000fea0003800000 */
[----:B-12---:R1:W2:Y:S01]  /*45d0*/  LDS.128 R44, [R110+0x1d400] ;  /* 0x01d400006e2c7984 */ /* 0x0062a20000000c00 */
[----:B------:R-:W-:Y:S01]  /*45e0*/  IADD3 R73, P3, R73, R38, RZ ;  /* 0x0000002649497210 */ /* 0x000fe20007f7e0ff */
[----:B------:R-:W-:Y:S04]  /*45f0*/  BSSY B2, `(.L_x_1533) ;  /* 0x0000031000027945 */ /* 0x000fe80003800000 */
[----:B------:R-:W-:Y:S01]  /*4600*/  IMAD.X R72, R72, 0x1, R103, P3 ;  /* 0x0000000148487824 */ /* 0x000fe200018e0667 */
[----:B------:R-:W-:-:S13]  /*4610*/  ISETP.GE.AND P3, PT, R185, R121, PT ;  /* 0x00000079b900720c */ /* 0x000fda0003f66270 */
[----:B-1----:R-:W-:Y:S05]  /*4620*/  @P3 BRA `(.L_x_1534) ;  /* 0x0000000000b43947 */ /* 0x002fea0003800000 */
        /* <DEDUP_REMOVED lines=45> */
.L_x_1534:
[----:B------:R-:W-:Y:S05]  /*4900*/  BSYNC B2 ;  /* 0x0000000000027941 */ /* 0x000fea0003800000 */
.L_x_1533:
[----:B------:R-:W-:Y:S02]  /*4910*/  ULDC.64 UR4, c[0x0][0x2e8] ;  /* 0x0000ba0000047ab9 */ /* 0x000fe40000000a00 */
[----:B------:R-:W-:-:S04]  /*4920*/  LEA R64, P3, R73, UR4, 0x1 ;  /* 0x0000000449407c11 */ /* 0x000fc8000f8608ff */
[----:B------:R-:W-:-:S05]  /*4930*/  LEA.HI.X R65, R73, UR5, R72, 0x1, P3 ;  /* 0x0000000549417c11 */ /* 0x000fca00098f0c48 */
[----:B--2---:R3:W-:Y:S04]  /*4940*/  STG.E.128 desc[UR40][R64.64], R44 ;  /* 0x0000002c40007986 */ /* 0x0047e8000c101d28 */
.L_x_1528:
[----:B------:R-:W-:Y:S05]  /*4950*/  BSYNC B1 ;  /* 0x0000000000017941 */ /* 0x000fea0003800000 */
.L_x_1527:
[----:B------:R-:W-:Y:S01]  /*4960*/  ISETP.NE.AND P3, PT, R122, RZ, PT ;  /* 0x000000ff7a00720c */ /* 0x000fe20003f65270 */
[----:B------:R-:W-:-:S12]  /*4970*/  BSSY B1, `(.L_x_1535) ;  /* 0x000007a000017945 */ /* 0x000fd80003800000 */
[----:B------:R-:W-:Y:S05]  /*4980*/  @P3 BRA `(.L_x_1536) ;  /* 0x0000000400e03947 */ /* 0x000fea0003800000 */
[----:B---3--:R-:W-:Y:S01]  /*4990*/  IADD3 R65, P3, P4, R3, R118, R16 ;  /* 0x0000007603417210 */ /* 0x008fe20007c7e010 */
[----:B------:R-:W-:Y:S03]  /*49a0*/  BSSY B2, `(.L_x_1537) ;  /* 0x000003c000027945 */ /* 0x000fe60003800000 */
[----:B------:R-:W-:Y:S01]  /*49b0*/  IADD3.X R64, R28, R120, R17, P3, P4 ;  /* 0x000000781c407210 */ /* 0x000fe20001fe8411 */
[----:B------:R-:W-:Y:S08]  /*49c0*/  @P2 BRA `(.L_x_1538) ;  /* 0x0000000000e42947 */ /* 0x000ff00003800000 */
[----:B-12---:R1:W2:Y:S01]  /*49d0*/  LDS.128 R44, [R110+0x1a400] ;  /* 0x01a400006e2c7984 */ /* 0x0062a20000000c00 */
[----:B------:R-:W-:Y:S01]  /*49e0*/  IADD3 R66, P3, R65, R96, RZ ;  /* 0x0000006041427210 */ /* 0x000fe20007f7e0ff */
[----:B------:R-:W-:Y:S04]  /*49f0*/  BSSY B3, `(.L_x_1539) ;  /* 0x0000032000037945 */ /* 0x000fe80003800000 */
[----:B------:R-:W-:Y:S01]  /*4a00*/  IMAD.X R67, R64, 0x1, R35, P3 ;  /* 0x0000000140437824 */ /* 0x000fe200018e0623 */
[----:B------:R-:W-:-:S13]  /*4a10*/  ISETP.GE.AND P3, PT, R18, R121, PT ;  /* 0x000000791200720c */ /* 0x000fda0003f66270 */
[----:B-1----:R-:W-:Y:S05]  /*4a20*/  @P3 BRA `(.L_x_1540) ;  /* 0x0000000000b83947 */ /* 0x002fea0003800000 */
        /* <DEDUP_REMOVED lines=46> */
.L_x_1540:
[----:B------:R-:W-:Y:S05]  /*4d10*/  BSYNC B3 ;  /* 0x0000000000037941 */ /* 0x000fea0003800000 */
.L_x_1539:
[----:B------:R-:W-:Y:S02]  /*4d20*/  ULDC.64 UR4, c[0x0][0x2e8] ;  /* 0x0000ba0000047ab9 */ /* 0x000fe40000000a00 */
[----:B------:R-:W-:-:S04]  /*4d30*/  LEA R60, P3, R66, UR4, 0x1 ;  /* 0x00000004423c7c11 */ /* 0x000fc8000f8608ff */
[----:B------:R-:W-:-:S05]  /*4d40*/  LEA.HI.X R61, R66, UR5, R67, 0x1, P3 ;  /* 0x00000005423d7c11 */ /* 0x000fca00098f0c43 */
[----:B--2---:R3:W-:Y:S04]  /*4d50*/  STG.E.128 desc[UR40][R60.64], R44 ;  /* 0x0000002c3c007986 */ /* 0x0047e8000c101d28 */
.L_x_1538:
[----:B------:R-:W-:Y:S05]  /*4d60*/  BSYNC B2 ;  /* 0x0000000000027941 */ /* 0x000fea0003800000 */
.L_x_1537:
[----:B------:R-:W-:Y:S05]  /*4d70*/  @P1 BRA `(.L_x_1536) ;  /* 0x0000000000e41947 */ /* 0x000fea0003800000 */
[----:B-123--:R1:W2:Y:S01]  /*4d80*/  LDS.128 R44, [R110+0x1e400] ;  /* 0x01e400006e2c7984 */ /* 0x00e2a20000000c00 */
[----:B------:R-:W-:Y:S01]  /*4d90*/  IADD3 R65, P3, R65, R38, RZ ;  /* 0x0000002641417210 */ /* 0x000fe20007f7e0ff */
[----:B------:R-:W-:Y:S04]  /*4da0*/  BSSY B2, `(.L_x_1541) ;  /* 0x0000032000027945 */ /* 0x000fe80003800000 */
[----:B------:R-:W-:Y:S01]  /*4db0*/  IMAD.X R64, R64, 0x1, R103, P3 ;  /* 0x0000000140407824 */ /* 0x000fe200018e0667 */
[----:B------:R-:W-:-:S13]  /*4dc0*/  ISETP.GE.AND P3, PT, R185, R121, PT ;  /* 0x00000079b900720c */ /* 0x000fda0003f66270 */
[----:B-1----:R-:W-:Y:S05]  /*4dd0*/  @P3 BRA `(.L_x_1542) ;  /* 0x0000000000b83947 */ /* 0x002fea0003800000 */
        /* <DEDUP_REMOVED lines=46> */
.L_x_1542:
[----:B------:R-:W-:Y:S05]  /*50c0*/  BSYNC B2 ;  /* 0x0000000000027941 */ /* 0x000fea0003800000 */
.L_x_1541:
[----:B------:R-:W-:Y:S02]  /*50d0*/  ULDC.64 UR4, c[0x0][0x2e8] ;  /* 0x0000ba0000047ab9 */ /* 0x000fe40000000a00 */
[----:B------:R-:W-:-:S04]  /*50e0*/  LEA R56, P3, R65, UR4, 0x1 ;  /* 0x0000000441387c11 */ /* 0x000fc8000f8608ff */
[----:B------:R-:W-:-:S05]  /*50f0*/  LEA.HI.X R57, R65, UR5, R64, 0x1, P3 ;  /* 0x0000000541397c11 */ /* 0x000fca00098f0c40 */
[----:B--2---:R4:W-:Y:S04]  /*5100*/  STG.E.128 desc[UR40][R56.64], R44 ;  /* 0x0000002c38007986 */ /* 0x0049e8000c101d28 */
.L_x_1536:
[----:B------:R-:W-:Y:S05]  /*5110*/  BSYNC B1 ;  /* 0x0000000000017941 */ /* 0x000fea0003800000 */
.L_x_1535:
[----:B------:R-:W-:Y:S05]  /*5120*/  @P5 BRA `(.L_x_1543) ;  /* 0x00000038007c5947 */ /* 0x000fea0003800000 */
[----:B------:R-:W-:Y:S01]  /*5130*/  IADD3 R119, P3, P4, R29, R118, R16 ;  /* 0x000000761d777210 */ /* 0x000fe20007c7e010 */
[----:B------:R-:W-:Y:S03]  /*5140*/  BSSY B1, `(.L_x_1544) ;  /* 0x000003c000017945 */ /* 0x000fe60003800000 */
[----:B------:R-:W-:Y:S01]  /*5150*/  IADD3.X R120, R31, R120, R17, P3, P4 ;  /* 0x000000781f787210 */ /* 0x000fe20001fe8411 */
[----:B------:R-:W-:Y:S08]  /*5160*/  @P2 BRA `(.L_x_1545) ;  /* 0x0000000000e42947 */ /* 0x000ff00003800000 */
[----:B-1234-:R1:W2:Y:S01]  /*5170*/  LDS.128 R44, [R110+0x1b400] ;  /* 0x01b400006e2c7984 */ /* 0x01e2a20000000c00 */
[----:B------:R-:W-:Y:S01]  /*5180*/  ISETP.GE.AND P4, PT, R18, R121, PT ;  /* 0x000000791200720c */ /* 0x000fe20003f86270 */
[----:B------:R-:W-:Y:S01]  /*5190*/  BSSY B2, `(.L_x_1546) ;  /* 0x0000031000027945 */ /* 0x000fe20003800000 */
[----:B------:R-:W-:-:S11]  /*51a0*/  IADD3 R60, P3, R119, R96, RZ ;  /* 0x00000060773c7210 */ /* 0x000fd60007f7e0ff */
        /* <DEDUP_REMOVED lines=47> */
.L_x_1547:
[----:B------:R-:W-:Y:S05]  /*54a0*/  BSYNC B2 ;  /* 0x0000000000027941 */ /* 0x000fea0003800000 */
.L_x_1546:
[----:B------:R-:W-:Y:S01]  /*54b0*/  ULDC.64 UR4, c[0x0][0x2e8] ;  /* 0x0000ba0000047ab9 */ /* 0x000fe20000000a00 */
[----:B------:R-:W-:Y:S01]  /*54c0*/  IMAD.X R53, R120, 0x1, R35, P3 ;  /* 0x0000000178357824 */ /* 0x000fe200018e0623 */
[----:B------:R-:W-:-:S04]  /*54d0*/  LEA R52, P3, R60, UR4, 0x1 ;  /* 0x000000043c347c11 */ /* 0x000fc8000f8608ff */
[----:B------:R-:W-:-:S05]  /*54e0*/  LEA.HI.X R53, R60, UR5, R53, 0x1, P3 ;  /* 0x000000053c357c11 */ /* 0x000fca00098f0c35 */
[----:B--2---:R1:W-:Y:S04]  /*54f0*/  STG.E.128 desc[UR40][R52.64], R44 ;  /* 0x0000002c34007986 */ /* 0x0043e8000c101d28 */
.L_x_1545:
[----:B------:R-:W-:Y:S05]  /*5500*/  BSYNC B1 ;  /* 0x0000000000017941 */ /* 0x000fea0003800000 */
.L_x_1544:
[----:B------:R-:W-:Y:S05]  /*5510*/  @P1 BRA `(.L_x_1543) ;  /* 0x0000003400801947 */ /* 0x000fea0003800000 */
[----:B-1234-:R1:W2:Y:S01]  /*5520*/  LDS.128 R44, [R110+0x1f400] ;  /* 0x01f400006e2c7984 */ /* 0x01e2a20000000c00 */
[----:B------:R-:W-:Y:S01]  /*5530*/  ISETP.GE.AND P4, PT, R185, R121, PT ;  /* 0x00000079b900720c */ /* 0x000fe20003f86270 */
[----:B------:R-:W-:Y:S01]  /*5540*/  BSSY B1, `(.L_x_1548) ;  /* 0x0000031000017945 */ /* 0x000fe20003800000 */
[----:B------:R-:W-:-:S11]  /*5550*/  IADD3 R119, P3, R119, R38, RZ ;  /* 0x0000002677777210 */ /* 0x000fd60007f7e0ff */
        /* <DEDUP_REMOVED lines=47> */
.L_x_1549:
[----:B------:R-:W-:Y:S05]  /*5850*/  BSYNC B1 ;  /* 0x0000000000017941 */ /* 0x000fea0003800000 */
.L_x_1548:
[----:B------:R-:W-:Y:S01]  /*5860*/  ULDC.64 UR4, c[0x0][0x2e8] ;  /* 0x0000ba0000047ab9 */ /* 0x000fe20000000a00 */
[----:B------:R-:W-:Y:S01]  /*5870*/  IMAD.X R120, R120, 0x1, R103, P3 ;  /* 0x0000000178787824 */ /* 0x000fe200018e0667 */
[----:B------:R-:W-:-:S04]  /*5880*/  LEA R48, P3, R119, UR4, 0x1 ;  /* 0x0000000477307c11 */ /* 0x000fc8000f8608ff */
[----:B------:R-:W-:-:S05]  /*5890*/  LEA.HI.X R49, R119, UR5, R120, 0x1, P3 ;  /* 0x0000000577317c11 */ /* 0x000fca00098f0c78 */
[----:B--2---:R1:W-:Y:S01]  /*58a0*/  STG.E.128 desc[UR40][R48.64], R44 ;  /* 0x0000002c30007986 */ /* 0x0043e2000c101d28 */
[----:B------:R-:W-:Y:S05]  /*58b0*/  BRA `(.L_x_1543) ;  /* 0x0000003000987947 */ /* 0x000fea0003800000 */
.L_x_1507:
[----:B------:R-:W-:Y:S02]  /*58c0*/  ISETP.GE.AND P3, PT, R213, R113, PT ;  /* 0x00000071d500720c */ /* 0x000fe40003f66270 */
[----:B------:R-:W-:Y:S02]  /*58d0*/  CS2R R50, SRZ ;  /* 0x0000000000327805 */ /* 0x000fe4000001ff00 */
[----:B------:R-:W-:-:S13]  /*58e0*/  ISETP.GE.OR P3, PT, R16, R121, P3 ;  /* 0x000000791000720c */ /* 0x000fda0001f66670 */
[----:B------:R-:W-:Y:S01]  /*58f0*/  @!P3 IADD3 R46, P0, P4, R90, R78, R13 ;  /* 0x0000004e5a2eb210 */ /* 0x000fe20007c1e00d */
[----:B------:R-:W0:Y:S03]  /*5900*/  @!P3 LDC.64 R60, c[0x0][0x3e8] ;  /* 0x0000fa00ff3cbb82 */ /* 0x000e260000000a00 */
[----:B------:R-:W-:Y:S02]  /*5910*/  @!P3 IADD3.X R47, R33, R117, R20, P0, P4 ;  /* 0x00000075212fb210 */ /* 0x000fe400007e8414 */
[----:B------:R-:W-:-:S03]  /*5920*/  @!P3 IADD3 R44, P0, P4, R84, R76, R7 ;  /* 0x0000004c542cb210 */ /* 0x000fc60007c1e007 */
[----:B------:R-:W1:Y:S01]  /*5930*/  @!P3 LDC.64 R62, c[0x0][0x400] ;  /* 0x00010000ff3ebb82 */ /* 0x000e620000000a00 */
[----:B------:R-:W-:Y:S02]  /*5940*/  @!P3 IADD3.X R45, R100, R106, R10, P0, P4 ;  /* 0x0000006a642db210 */ /* 0x000fe400007e840a */
[----:B------:R-:W-:-:S04]  /*5950*/  ISETP.GE.AND P0, PT, R212, R113, PT ;  /* 0x00000071d400720c */ /* 0x000fc80003f06270 */
[----:B------:R-:W-:-:S13]  /*5960*/  ISETP.GE.OR P0, PT, R16, R121, P0 ;  /* 0x000000791000720c */ /* 0x000fda0000706670 */
[----:B------:R-:W-:Y:S01]  /*5970*/  @!P0 IADD3 R66, P4, P5, R90, R12, R78 ;  /* 0x0000000c5a428210 */ /* 0x000fe20007d9e04e */
[----:B------:R-:W2:Y:S03]  /*5980*/  @!P0 LDC.64 R68, c[0x0][0x3e8] ;  /* 0x0000fa00ff448b82 */ /* 0x000ea60000000a00 */
[----:B------:R-:W-:Y:S02]  /*5990*/  @!P0 IADD3.X R67, R33, R15, R117, P4, P5 ;  /* 0x0000000f21438210 */ /* 0x000fe400027ea475 */
[----:B------:R-:W-:-:S03]  /*59a0*/  @!P0 IADD3 R64, P4, P5, R84, R6, R76 ;  /* 0x0000000654408210 */ /* 0x000fc60007d9e04c */
[----:B------:R-:W3:Y:S01]  /*59b0*/  @!P0 LDC.64 R70, c[0x0][0x400] ;  /* 0x00010000ff468b82 */ /* 0x000ee20000000a00 */
[----:B------:R-:W-:Y:S02]  /*59c0*/  @!P0 IADD3.X R65, R100, R9, R106, P4, P5 ;  /* 0x0000000964418210 */ /* 0x000fe400027ea46a */
[----:B------:R-:W-:-:S04]  /*59d0*/  ISETP.GE.AND P4, PT, R23, R113, PT ;  /* 0x000000711700720c */ /* 0x000fc80003f86270 */
[----:B------:R-:W-:-:S13]  /*59e0*/  ISETP.GE.OR P4, PT, R16, R121, P4 ;  /* 0x000000791000720c */ /* 0x000fda0002786670 */
[----:B------:R-:W4:Y:S01]  /*59f0*/  @!P4 LDC.64 R52, c[0x0][0x3e8] ;  /* 0x0000fa00ff34cb82 */ /* 0x000f220000000a00 */
[----:B------:R-:W-:-:S05]  /*5a00*/  @!P4 IADD3 R48, P5, R90, R78, RZ ;  /* 0x0000004e5a30c210 */ /* 0x000fca0007fbe0ff */
[----:B------:R-:W-:Y:S02]  /*5a10*/  @!P4 IMAD.X R49, R117, 0x1, R33, P5 ;  /* 0x000000017531c824 */ /* 0x000fe400028e0621 */
[----:B------:R-:W0:Y:S01]  /*5a20*/  @!P4 LDC.64 R54, c[0x0][0x400] ;  /* 0x00010000ff36cb82 */ /* 0x000e220000000a00 */
[----:B----4-:R-:W-:-:S04]  /*5a30*/  @!P4 LEA R52, P5, R48, R52, 0x1 ;  /* 0x000000343034c211 */ /* 0x010fc800078a08ff */
[----:B------:R-:W-:Y:S02]  /*5a40*/  @!P4 LEA.HI.X R53, R48, R53, R49, 0x1, P5 ;  /* 0x000000353035c211 */ /* 0x000fe400028f0c31 */
[----:B------:R-:W-:-:S05]  /*5a50*/  @!P4 IADD3 R48, P5, R84, R76, RZ ;  /* 0x0000004c5430c210 */ /* 0x000fca0007fbe0ff */
[----:B------:R-:W-:Y:S01]  /*5a60*/  @!P4 IMAD.X R49, R106, 0x1, R100, P5 ;  /* 0x000000016a31c824 */ /* 0x000fe200028e0664 */
[----:B0-----:R-:W-:-:S04]  /*5a70*/  @!P4 LEA R54, P5, R48, R54, 0x1 ;  /* 0x000000363036c211 */ /* 0x001fc800078a08ff */
[----:B------:R-:W-:Y:S02]  /*5a80*/  @!P4 LEA.HI.X R55, R48, R55, R49, 0x1, P5 ;  /* 0x000000373037c211 */ /* 0x000fe400028f0c31 */
[----:B------:R-:W-:Y:S02]  /*5a90*/  CS2R R48, SRZ ;  /* 0x0000000000307805 */ /* 0x000fe4000001ff00 */
[----:B------:R-:W-:-:S04]  /*5aa0*/  @!P3 LEA R60, P5, R46, R60, 0x1 ;  /* 0x0000003c2e3cb211 */ /* 0x000fc800078a08ff */
[----:B------:R-:W-:Y:S02]  /*5ab0*/  @!P3 LEA.HI.X R61, R46, R61, R47, 0x1, P5 ;  /* 0x0000003d2e3db211 */ /* 0x000fe400028f0c2f */
[----:B------:R-:W-:Y:S02]  /*5ac0*/  CS2R R46, SRZ ;  /* 0x00000000002e7805 */ /* 0x000fe4000001ff00 */
[C---:B-1----:R-:W-:Y:S01]  /*5ad0*/  @!P3 LEA R62, P5, R44.reuse, R62, 0x1 ;  /* 0x0000003e2c3eb211 */ /* 0x042fe200078a08ff */
[----:B------:R0:W5:Y:S03]  /*5ae0*/  @!P4 LDG.E.128 R48, desc[UR40][R54.64] ;  /* 0x000000283630c981 */ /* 0x000166000c1e1d00 */
[----:B------:R-:W-:Y:S02]  /*5af0*/  @!P3 LEA.HI.X R63, R44, R63, R45, 0x1, P5 ;  /* 0x0000003f2c3fb211 */ /* 0x000fe400028f0c2d */
[----:B------:R-:W-:-:S02]  /*5b00*/  CS2R R44, SRZ ;  /* 0x00000000002c7805 */ /* 0x000fc4000001ff00 */
[----:B------:R-:W-:Y:S02]  /*5b10*/  CS2R R58, SRZ ;  /* 0x00000000003a7805 */ /* 0x000fe4000001ff00 */
[----:B------:R-:W-:Y:S02]  /*5b20*/  CS2R R56, SRZ ;  /* 0x0000000000387805 */ /* 0x000fe4000001ff00 */
[----:B------:R1:W5:Y:S01]  /*5b30*/  @!P4 LDG.E.128 R44, desc[UR40][R52.64] ;  /* 0x00000028342cc981 */ /* 0x000362000c1e1d00 */
[----:B0-----:R-:W-:-:S03]  /*5b40*/  CS2R R54, SRZ ;  /* 0x0000000000367805 */ /* 0x001fc6000001ff00 */
[----:B------:R0:W5:Y:S01]  /*5b50*/  @!P3 LDG.E.128 R56, desc[UR40][R62.64] ;  /* 0x000000283e38b981 */ /* 0x000162000c1e1d00 */
[----:B-1----:R-:W-:-:S06]  /*5b60*/  CS2R R52, SRZ ;  /* 0x0000000000347805 */ /* 0x002fcc000001ff00 */
[----:B------:R1:W5:Y:S01]  /*5b70*/  @!P3 LDG.E.128 R52, desc[UR40][R60.64] ;  /* 0x000000283c34b981 */ /* 0x000362000c1e1d00 */
[----:B--2---:R-:W-:-:S04]  /*5b80*/  @!P0 LEA R68, P3, R66, R68, 0x1 ;  /* 0x0000004442448211 */ /* 0x004fc800078608ff */
[----:B------:R-:W-:Y:S02]  /*5b90*/  @!P0 LEA.HI.X R69, R66, R69, R67, 0x1, P3 ;  /* 0x0000004542458211 */ /* 0x000fe400018f0c43 */
[C---:B---3--:R-:W-:Y:S02]  /*5ba0*/  @!P0 LEA R70, P3, R64.reuse, R70, 0x1 ;  /* 0x0000004640468211 */ /* 0x048fe400078608ff */
[----:B0-----:R-:W-:Y:S02]  /*5bb0*/  CS2R R62, SRZ ;  /* 0x00000000003e7805 */ /* 0x001fe4000001ff00 */
[----:B------:R-:W-:Y:S02]  /*5bc0*/  CS2R R66, SRZ ;  /* 0x0000000000427805 */ /* 0x000fe4000001ff00 */
[----:B-1----:R-:W-:Y:S02]  /*5bd0*/  CS2R R60, SRZ ;  /* 0x00000000003c7805 */ /* 0x002fe4000001ff00 */
[----:B------:R-:W-:-:S02]  /*5be0*/  @!P0 LEA.HI.X R71, R64, R71, R65, 0x1, P3 ;  /* 0x0000004740478211 */ /* 0x000fc400018f0c41 */
[----:B------:R-:W-:Y:S02]  /*5bf0*/  CS2R R64, SRZ ;  /* 0x0000000000407805 */ /* 0x000fe4000001ff00 */
[----:B------:R0:W5:Y:S04]  /*5c00*/  @!P0 LDG.E.128 R60, desc[UR40][R68.64] ;  /* 0x00000028443c8981 */ /* 0x000168000c1e1d00 */
[----:B------:R1:W5:Y:S01]  /*5c10*/  @!P0 LDG.E.128 R64, desc[UR40][R70.64] ;  /* 0x0000002846408981 */ /* 0x000362000c1e1d00 */
[----:B------:R-:W-:-:S04]  /*5c20*/  ISETP.GE.AND P0, PT, R211, R113, PT ;  /* 0x00000071d300720c */ /* 0x000fc80003f06270 */
[CC--:B------:R-:W-:Y:S01]  /*5c30*/  ISETP.GE.OR P0, PT, R16.reuse, R121.reuse, P0 ;  /* 0x000000791000720c */ /* 0x0c0fe20000706670 */
[----:B------:R-:W-:Y:S01]  /*5c40*/  BSSY B1, `(.L_x_1550) ;  /* 0x000001c000017945 */ /* 0x000fe20003800000 */
[----:B------:R-:W-:Y:S02]  /*5c50*/  ISETP.GE.AND P3, PT, R16, R121, PT ;  /* 0x000000791000720c */ /* 0x000fe40003f66270 */
[----:B0-----:R-:W-:Y:S02]  /*5c60*/  CS2R R68, SRZ ;  /* 0x0000000000447805 */ /* 0x001fe4000001ff00 */
[----:B------:R-:W-:Y:S02]  /*5c70*/  CS2R R74, SRZ ;  /* 0x00000000004a7805 */ /* 0x000fe4000001ff00 */
[----:B-1----:R-:W-:Y:S02]  /*5c80*/  CS2R R70, SRZ ;  /* 0x0000000000467805 */ /* 0x002fe4000001ff00 */
[----:B------:R-:W-:-:S03]  /*5c90*/  CS2R R72, SRZ ;  /* 0x0000000000487805 */ /* 0x000fc6000001ff00 */
[----:B------:R-:W-:Y:S05]  /*5ca0*/  @P0 BRA `(.L_x_1551) ;  /* 0x0000000000540947 */ /* 0x000fea0003800000 */
[----:B------:R-:W0:Y:S01]  /*5cb0*/  LDC.64 R68, c[0x0][0x3f8] ;  /* 0x0000fe00ff447b82 */ /* 0x000e220000000a00 */
[----:B------:R-:W-:Y:S01]  /*5cc0*/  IMAD.MOV.U32 R72, RZ, RZ, R78 ;  /* 0x000000ffff487224 */ /* 0x000fe200078e004e */
[----:B------:R-:W-:Y:S01]  /*5cd0*/  ULDC.64 UR4, c[0x0][0x3e8] ;  /* 0x0000fa0000047ab9 */ /* 0x000fe20000000a00 */
[----:B------:R-:W-:Y:S01]  /*5ce0*/  IMAD.MOV.U32 R73, RZ, RZ, R117 ;  /* 0x000000ffff497224 */ /* 0x000fe200078e0075 */
[----:B------:R-:W-:Y:S01]  /*5cf0*/  ULDC.64 UR6, c[0x0][0x400] ;  /* 0x0001000000067ab9 */ /* 0x000fe20000000a00 */
[----:B------:R-:W-:-:S03]  /*5d00*/  IMAD.MOV.U32 R77, RZ, RZ, R106 ;  /* 0x000000ffff4d7224 */ /* 0x000fc600078e006a */
[----:B------:R-:W1:Y:S01]  /*5d10*/  LDC.64 R70, c[0x0][0x408] ;  /* 0x00010200ff467b82 */ /* 0x000e620000000a00 */
[----:B0-----:R-:W-:-:S04]  /*5d20*/  IMAD.WIDE.U32 R72, R68, 0x60, R72 ;  /* 0x0000006044487825 */ /* 0x001fc800078e0048 */
[----:B------:R-:W-:Y:S01]  /*5d30*/  IMAD R68, R69, 0x60, RZ ;  /* 0x0000006045447824 */ /* 0x000fe200078e02ff */
[----:B------:R-:W-:Y:S01]  /*5d40*/  IADD3 R69, P0, R90, R72, RZ ;  /* 0x000000485a457210 */ /* 0x000fe20007f1e0ff */
[----:B-1----:R-:W-:-:S03]  /*5d50*/  IMAD.WIDE.U32 R76, R70, 0x60, R76 ;  /* 0x00000060464c7825 */ /* 0x002fc600078e004c */
[----:B------:R-:W-:Y:S01]  /*5d60*/  IADD3.X R72, R33, R73, R68, P0, !PT ;  /* 0x0000004921487210 */ /* 0x000fe200007fe444 */
[----:B------:R-:W-:Y:S01]  /*5d70*/  IMAD R71, R71, 0x60, RZ ;  /* 0x0000006047477824 */ /* 0x000fe200078e02ff */
[----:B------:R-:W-:-:S04]  /*5d80*/  IADD3 R70, P0, R84, R76, RZ ;  /* 0x0000004c54467210 */ /* 0x000fc80007f1e0ff */
[----:B------:R-:W-:Y:S02]  /*5d90*/  IADD3.X R77, R100, R77, R71, P0, !PT ;  /* 0x0000004d644d7210 */ /* 0x000fe400007fe447 */
[----:B------:R-:W-:-:S04]  /*5da0*/  LEA R68, P0, R69, UR4, 0x1 ;  /* 0x0000000445447c11 */ /* 0x000fc8000f8008ff */
[----:B------:R-:W-:Y:S02]  /*5db0*/  LEA.HI.X R69, R69, UR5, R72, 0x1, P0 ;  /* 0x0000000545457c11 */ /* 0x000fe400080f0c48 */
[----:B------:R-:W-:-:S04]  /*5dc0*/  LEA R72, P0, R70, UR6, 0x1 ;  /* 0x0000000646487c11 */ /* 0x000fc8000f8008ff */
[----:B------:R-:W-:Y:S02]  /*5dd0*/  LEA.HI.X R73, R70, UR7, R77, 0x1, P0 ;  /* 0x0000000746497c11 */ /* 0x000fe400080f0c4d */
[----:B------:R-:W5:Y:S04]  /*5de0*/  LDG.E.128 R68, desc[UR40][R68.64] ;  /* 0x0000002844447981 */ /* 0x000f68000c1e1d00 */
[----:B------:R-:W5:Y:S03]  /*5df0*/  LDG.E.128 R72, desc[UR40][R72.64] ;  /* 0x0000002848487981 */ /* 0x000f66000c1e1d00 */
.L_x_1551:
[----:B------:R-:W-:Y:S05]  /*5e00*/  BSYNC B1 ;  /* 0x0000000000017941 */ /* 0x000fea0003800000 */
.L_x_1550:
[----:B-----5:R-:W-:Y:S01]  /*5e10*/  IMAD.MOV.U32 R76, RZ, RZ, R70 ;  /* 0x000000ffff4c7224 */ /* 0x020fe200078e0046 */
        /* <DEDUP_REMOVED lines=66> */
.L_x_1552:
[----:B------:R-:W-:Y:S01]  /*6240*/  IMAD R106, R184, 0x8, R2 ;  /* 0x00000008b86a7824 */ /* 0x000fe200078e0202 */
[----:B------:R-:W-:Y:S01]  /*6250*/  SHF.L.U32 R117, R192, 0x1f, RZ ;  /* 0x0000001fc0757819 */ /* 0x000fe200000006ff */
[----:B------:R-:W0:Y:S01]  /*6260*/  LDC R130, c[0x0][0x2f4] ;  /* 0x0000bd00ff827b82 */ /* 0x000e220000000800 */
[----:B------:R-:W-:Y:S01]  /*6270*/  IMAD.MOV.U32 R119, RZ, RZ, R120 ;  /* 0x000000ffff777224 */ /* 0x000fe200078e0078 */
[----:B------:R-:W-:Y:S01]  /*6280*/  BSSY B1, `(.L_x_1553) ;  /* 0x0000005000017945 */ /* 0x000fe20003800000 */
[----:B------:R-:W1:Y:S05]  /*6290*/  SYNCS.PHASECHK.TRANS64.TRYWAIT P4, [R106+URZ+0x28890], R117 ;  /* 0x028890756a0075a7 */ /* 0x000e6a000808017f */
[----:B------:R-:W2:Y:S01]  /*62a0*/  LDC.64 R120, c[0x0][0x300] ;  /* 0x0000c000ff787b82 */ /* 0x000ea20000000a00 */
[----:B0-----:R-:W-:Y:S01]  /*62b0*/  IMAD.IADD R131, R130, 0x1, -R111 ;  /* 0x0000000182837824 */ /* 0x001fe200078e0a6f */
[----:B-1----:R-:W-:Y:S06]  /*62c0*/  @!P4 BRA `(.L_x_1554) ;  /* 0x000002300064c947 */ /* 0x002fec0003800000 */
.L_x_1938:
[----:B------:R-:W-:Y:S05]  /*62d0*/  BSYNC B1 ;  /* 0x0000000000017941 */ /* 0x000fea0003800000 */
.L_x_1553:
[----:B------:R-:W-:Y:S01]  /*62e0*/  ISETP.GE.OR P4, PT, R23, R113, P2 ;  /* 0x000000711700720c */ /* 0x000fe20001786670 */
[----:B------:R-:W-:-:S12]  /*62f0*/  BSSY B1, `(.L_x_1555) ;  /* 0x0000088000017945 */ /* 0x000fd80003800000 */
[----:B------:R-:W-:Y:S05]  /*6300*/  @P4 BRA `(.L_x_1556) ;  /* 0x0000000800184947 */ /* 0x000fea0003800000 */
[----:B------:R-:W3:Y:S01]  /*6310*/  LDL R76, [R1+0x10] ;  /* 0x00001000014c7983 */ /* 0x000ee20000100800 */
[C---:B--2---:R-:W-:Y:S01]  /*6320*/  IMAD.WIDE.U32 R122, R23.reuse, R120, R118 ;  /* 0x00000078177a7225 */ /* 0x044fe200078e0076 */
[----:B------:R-:W-:Y:S03]  /*6330*/  BSSY B2, `(.L_x_1557) ;  /* 0x0000078000027945 */ /* 0x000fe60003800000 */
[----:B------:R-:W-:Y:S01]  /*6340*/  IMAD.SHL.U32 R78, R23, 0x40, RZ ;  /* 0x00000040174e7824 */ /* 0x000fe200078e00ff */
[----:B------:R-:W-:Y:S01]  /*6350*/  IADD3 R145, P4, P5, R96, R122, R37 ;  /* 0x0000007a60917210 */ /* 0x000fe20007d9e025 */
[----:B------:R-:W-:Y:S01]  /*6360*/  IMAD R79, R184, 0x4000, R109 ;  /* 0x00004000b84f7824 */ /* 0x000fe200078e026d */
        /* <DEDUP_REMOVED lines=12> */
[----:B------:R-:W-:-:S03]  /*6430*/  LOP3.LUT R76, R147, 0x38, RZ, 0xc0, !PT ;  /* 0x00000038934c7812 */ /* 0x000fc600078ec0ff */
[----:B------:R-:W-:Y:S01]  /*6440*/  IMAD.SHL.U32 R77, R77, 0x400, RZ ;  /* 0x000004004d4d7824 */ /* 0x000fe200078e00ff */
[----:B------:R-:W-:-:S04]  /*6450*/  LOP3.LUT R76, R76, 0x1c0, R78, 0xf8, !PT ;  /* 0x000001c04c4c7812 */ /* 0x000fc800078ef84e */
[----:B------:R-:W-:Y:S02]  /*6460*/  LOP3.LUT R77, R77, 0x7fffe000, RZ, 0xc0, !PT ;  /* 0x7fffe0004d4d7812 */ /* 0x000fe400078ec0ff */
[----:B------:R-:W-:-:S04]  /*6470*/  LOP3.LUT R76, R76, R203, RZ, 0x3c, !PT ;  /* 0x000000cb4c4c7212 */ /* 0x000fc800078e3cff */
[----:B------:R-:W-:Y:S01]  /*6480*/  IADD3 R77, R76, R77, R204 ;  /* 0x0000004d4c4d7210 */ /* 0x000fe20007ffe0cc */
[----:B------:R-:W-:-:S04]  /*6490*/  IMAD R76, R79, 0x2, R2 ;  /* 0x000000024f4c7824 */ /* 0x000fc800078e0202 */
[----:B------:R-:W-:-:S04]  /*64a0*/  IMAD R77, R184, 0x4000, R77 ;  /* 0x00004000b84d7824 */ /* 0x000fc800078e024d */
[----:B------:R-:W-:Y:S02]  /*64b0*/  IMAD R80, R77, 0x2, R2 ;  /* 0x000000024d507824 */ /* 0x000fe400078e0202 */
[----:B------:R-:W1:Y:S04]  /*64c0*/  LDS.128 R76, [R76+0x18400] ;  /* 0x018400004c4c7984 */ /* 0x000e680000000c00 */
[----:B------:R-:W2:Y:S01]  /*64d0*/  LDS.128 R80, [R80+0x18400] ;  /* 0x0184000050507984 */ /* 0x000ea20000000c00 */
[----:B------:R-:W-:Y:S05]  /*64e0*/  @P3 BRA `(.L_x_1558) ;  /* 0x0000000400703947 */ /* 0x000fea0003800000 */
[--C-:B------:R-:W-:Y:S02]  /*64f0*/  SHF.R.U64 R149, R44, 0x10, R45.reuse ;  /* 0x000000102c957819 */ /* 0x100fe4000000122d */
[----:B------:R-:W-:Y:S02]  /*6500*/  SHF.R.U32.HI R45, RZ, 0x10, R45 ;  /* 0x00000010ff2d7819 */ /* 0x000fe4000001162d */
[--C-:B------:R-:W-:Y:S02]  /*6510*/  SHF.R.U64 R44, R46, 0x10, R47.reuse ;  /* 0x000000102e2c7819 */ /* 0x100fe4000000122f */
[----:B------:R-:W-:Y:S02]  /*6520*/  SHF.R.U32.HI R152, RZ, 0x10, R47 ;  /* 0x00000010ff987819 */ /* 0x000fe4000001162f */
[----:B------:R-:W-:Y:S02]  /*6530*/  SHF.R.U32.HI R47, RZ, 0x10, R49 ;  /* 0x00000010ff2f7819 */ /* 0x000fe40000011631 */
[----:B------:R-:W-:Y:S01]  /*6540*/  PRMT R46, R154, 0x5410, R45 ;  /* 0x000054109a2e7816 */ /* 0x000fe2000000002d */
[----:B--2---:R-:W-:Y:S01]  /*6550*/  IMAD.U32 R154, R81, 0x10000, RZ ;  /* 0x00010000519a7824 */ /* 0x004fe200078e00ff */
[----:B------:R-:W-:Y:S01]  /*6560*/  PRMT R45, R150, 0x5410, R47 ;  /* 0x00005410962d7816 */ /* 0x000fe2000000002f */
[----:B-1----:R-:W-:Y:S01]  /*6570*/  IMAD.U32 R150, R77, 0x10000, RZ ;  /* 0x000100004d967824 */ /* 0x002fe200078e00ff */
[----:B------:R-:W-:Y:S01]  /*6580*/  LOP3.LUT R81, R81, 0xffff0000, RZ, 0xc0, !PT ;  /* 0xffff000051517812 */ /* 0x000fe200078ec0ff */
[C---:B------:R-:W-:Y:S01]  /*6590*/  IMAD.U32 R47, R46.reuse, 0x10000, RZ ;  /* 0x000100002e2f7824 */ /* 0x040fe200078e00ff */
[----:B------:R-:W-:Y:S01]  /*65a0*/  LOP3.LUT R46, R46, 0xffff0000, RZ, 0xc0, !PT ;  /* 0xffff00002e2e7812 */ /* 0x000fe200078ec0ff */
[----:B------:R-:W-:Y:S01]  /*65b0*/  IMAD.U32 R155, R45, 0x10000, RZ ;  /* 0x000100002d9b7824 */ /* 0x000fe200078e00ff */
[----:B------:R-:W-:-:S02]  /*65c0*/  SHF.R.U64 R49, R48, 0x10, R49 ;  /* 0x0000001030317819 */ /* 0x000fc40000001231 */
[----:B------:R-:W-:Y:S01]  /*65d0*/  SHF.R.U32.HI R48, RZ, 0x10, R51 ;  /* 0x00000010ff307819 */ /* 0x000fe20000011633 */
[C---:B------:R-:W-:Y:S01]  /*65e0*/  FMUL.FTZ R159, R154.reuse, R155 ;  /* 0x0000009b9a9f7220 */ /* 0x040fe20000410000 */
[-C--:B------:R-:W-:Y:S01]  /*65f0*/  FMUL.FTZ R154, R154, R47.reuse ;  /* 0x0000002f9a9a7220 */ /* 0x080fe20000410000 */
[----:B------:R-:W-:Y:S02]  /*6600*/  PRMT R49, R158, 0x5410, R49 ;  /* 0x000054109e317816 */ /* 0x000fe40000000031 */
[C---:B------:R-:W-:Y:S01]  /*6610*/  FFMA.FTZ R47, R150.reuse, R47, -R159 ;  /* 0x0000002f962f7223 */ /* 0x040fe2000001089f */
[----:B------:R-:W-:Y:S01]  /*6620*/  FFMA.FTZ R150, R150, R155, R154 ;  /* 0x0000009b96967223 */ /* 0x000fe2000001009a */
[----:B------:R-:W-:Y:S01]  /*6630*/  LOP3.LUT R154, R45, 0xffff0000, RZ, 0xc0, !PT ;  /* 0xffff00002d9a7812 */ /* 0x000fe200078ec0ff */
[----:B------:R-:W-:Y:S01]  /*6640*/  IMAD.U32 R155, R83, 0x10000, RZ ;  /* 0x00010000539b7824 */ /* 0x000fe200078e00ff */
[----:B------:R-:W-:Y:S01]  /*6650*/  LOP3.LUT R45, R77, 0xffff0000, RZ, 0xc0, !PT ;  /* 0xffff00004d2d7812 */ /* 0x000fe200078ec0ff */
[C---:B------:R-:W-:Y:S01]  /*6660*/  FMUL.FTZ R77, R81.reuse, R46 ;  /* 0x0000002e514d7220 */ /* 0x040fe20000410000 */
[----:B------:R-:W-:Y:S01]  /*6670*/  PRMT R48, R134, 0x5432, R48 ;  /* 0x0000543286307816 */ /* 0x000fe20000000030 */
[----:B------:R-:W-:Y:S01]  /*6680*/  FMUL.FTZ R156, R81, R154 ;  /* 0x0000009a519c7220 */ /* 0x000fe20000410000 */
[----:B------:R-:W-:Y:S01]  /*6690*/  IMAD.U32 R81, R79, 0x10000, RZ ;  /* 0x000100004f517824 */ /* 0x000fe200078e00ff */
[----:B------:R-:W-:-:S02]  /*66a0*/  PRMT R149, R163, 0x5410, R149 ;  /* 0x00005410a3957816 */ /* 0x000fc40000000095 */
[C---:B------:R-:W-:Y:S01]  /*66b0*/  FFMA.FTZ R46, R45.reuse, R46, -R156 ;  /* 0x0000002e2d2e7223 */ /* 0x040fe2000001089c */
[----:B------:R-:W-:Y:S01]  /*66c0*/  FFMA.FTZ R45, R45, R154, R77 ;  /* 0x0000009a2d2d7223 */ /* 0x000fe2000001004d */
[----:B------:R-:W-:Y:S01]  /*66d0*/  PRMT R77, R135, 0x5432, R152 ;  /* 0x00005432874d7816 */ /* 0x000fe20000000098 */
[----:B------:R-:W-:Y:S01]  /*66e0*/  IMAD.U32 R154, R48, 0x10000, RZ ;  /* 0x00010000309a7824 */ /* 0x000fe200078e00ff */
[----:B------:R-:W-:Y:S02]  /*66f0*/  SHF.R.U64 R50, R50, 0x10, R51 ;  /* 0x0000001032327819 */ /* 0x000fe40000001233 */
[----:B------:R-:W-:Y:S01]  /*6700*/  PRMT R44, R132, 0x5432, R44 ;  /* 0x00005432842c7816 */ /* 0x000fe2000000002c */
[----:B------:R-:W-:Y:S02]  /*6710*/  IMAD.U32 R152, R77, 0x10000, RZ ;  /* 0x000100004d987824 */ /* 0x000fe400078e00ff */
[----:B------:R-:W-:Y:S01]  /*6720*/  FMUL.FTZ R156, R155, R154 ;  /* 0x0000009a9b9c7220 */ /* 0x000fe20000410000 */
[----:B------:R-:W-:Y:S01]  /*6730*/  LOP3.LUT R77, R77, 0xffff0000, RZ, 0xc0, !PT ;  /* 0xffff00004d4d7812 */ /* 0x000fe200078ec0ff */
[----:B------:R-:W-:-:S02]  /*6740*/  FMUL.FTZ R155, R155, R152 ;  /* 0x000000989b9b7220 */ /* 0x000fc40000410000 */
[----:B------:R-:W-:Y:S01]  /*6750*/  FFMA.FTZ R152, R81, R152, -R156 ;  /* 0x0000009851987223 */ /* 0x000fe2000001089c */
[C---:B------:R-:W-:Y:S01]  /*6760*/  IMAD.U32 R156, R149.reuse, 0x10000, RZ ;  /* 0x00010000959c7824 */ /* 0x040fe200078e00ff */
[----:B------:R-:W-:Y:S01]  /*6770*/  LOP3.LUT R149, R149, 0xffff0000, RZ, 0xc0, !PT ;  /* 0xffff000095957812 */ /* 0x000fe200078ec0ff */
[----:B------:R-:W-:Y:S01]  /*6780*/  FFMA.FTZ R81, R81, R154, R155 ;  /* 0x0000009a51517223 */ /* 0x000fe2000001009b */
[----:B------:R-:W-:Y:S02]  /*6790*/  LOP3.LUT R155, R48, 0xffff0000, RZ, 0xc0, !PT ;  /* 0xffff0000309b7812 */ /* 0x000fe400078ec0ff */
[----:B------:R-:W-:Y:S01]  /*67a0*/  LOP3.LUT R154, R83, 0xffff0000, RZ, 0xc0, !PT ;  /* 0xffff0000539a7812 */ /* 0x000fe200078ec0ff */
[C---:B------:R-:W-:Y:S01]  /*67b0*/  IMAD.U32 R83, R80.reuse, 0x10000, RZ ;  /* 0x0001000050537824 */ /* 0x040fe200078e00ff */
[----:B------:R-:W-:Y:S02]  /*67c0*/  LOP3.LUT R48, R79, 0xffff0000, RZ, 0xc0, !PT ;  /* 0xffff00004f307812 */ /* 0x000fe400078ec0ff */
[----:B------:R-:W-:Y:S01]  /*67d0*/  LOP3.LUT R80, R80, 0xffff0000, RZ, 0xc0, !PT ;  /* 0xffff000050507812 */ /* 0x000fe200078ec0ff */
[C---:B------:R-:W-:Y:S01]  /*67e0*/  FMUL.FTZ R79, R154.reuse, R155 ;  /* 0x0000009b9a4f7220 */ /* 0x040fe20000410000 */
[----:B------:R-:W-:Y:S01]  /*67f0*/  FMUL.FTZ R154, R154, R77 ;  /* 0x0000004d9a9a7220 */ /* 0x000fe20000410000 */
[----:B------:R-:W-:-:S02]  /*6800*/  PRMT R50, R133, 0x5432, R50 ;  /* 0x0000543285327816 */ /* 0x000fc40000000032 */
[C---:B------:R-:W-:Y:S01]  /*6810*/  FFMA.FTZ R77, R48.reuse, R77, -R79 ;  /* 0x0000004d304d7223 */ /* 0x040fe2000001084f */
[----:B------:R-:W-:Y:S01]  /*6820*/  FFMA.FTZ R48, R48, R155, R154 ;  /* 0x0000009b30307223 */ /* 0x000fe2000001009a */
[C---:B------:R-:W-:Y:S01]  /*6830*/  IMAD.U32 R154, R49.reuse, 0x10000, RZ ;  /* 0x00010000319a7824 */ /* 0x040fe200078e00ff */
[----:B------:R-:W-:Y:S01]  /*6840*/  LOP3.LUT R49, R49, 0xffff0000, RZ, 0xc0, !PT ;  /* 0xffff000031317812 */ /* 0x000fe200078ec0ff */
[C---:B------:R-:W-:Y:S01]  /*6850*/  IMAD.U32 R79, R76.reuse, 0x10000, RZ ;  /* 0x000100004c4f7824 */ /* 0x040fe200078e00ff */
[----:B------:R-:W-:Y:S01]  /*6860*/  LOP3.LUT R76, R76, 0xffff0000, RZ, 0xc0, !PT ;  /* 0xffff00004c4c7812 */ /* 0x000fe200078ec0ff */
        /* <DEDUP_REMOVED lines=8> */
[C---:B------:R-:W-:Y:S01]  /*68f0*/  IMAD.U32 R79, R82.reuse, 0x10000, RZ ;  /* 0x00010000524f7824 */ /* 0x040fe200078e00ff */
[----:B------:R-:W-:Y:S01]  /*6900*/  LOP3.LUT R82, R82, 0xffff0000, RZ, 0xc0, !PT ;  /* 0xffff000052527812 */ /* 0x000fe200078ec0ff */
[----:B------:R-:W-:Y:S01]  /*6910*/  IMAD.U32 R76, R50, 0x10000, RZ ;  /* 0x00010000324c7824 */ /* 0x000fe200078e00ff */
[C---:B------:R-:W-:Y:S01]  /*6920*/  LOP3.LUT R149, R44.reuse, 0xffff0000, RZ, 0xc0, !PT ;  /* 0xffff00002c957812 */ /* 0x040fe200078ec0ff */
[----:B------:R-:W-:Y:S01]  /*6930*/  IMAD.U32 R154, R44, 0x10000, RZ ;  /* 0x000100002c9a7824 */ /* 0x000fe200078e00ff */
[----:B------:R-:W-:Y:S01]  /*6940*/  F2FP.BF16.F32.PACK_AB R46, R46, R47 ;  /* 0x0000002f2e2e723e */ /* 0x000fe200000010ff */
[----:B------:R-:W-:Y:S01]  /*6950*/  FMUL.FTZ R156, R79, R76 ;  /* 0x0000004c4f9c7220 */ /* 0x000fe20000410000 */
[----:B------:R-:W-:-:S02]  /*6960*/  IMAD.U32 R49, R78, 0x10000, RZ ;  /* 0x000100004e317824 */ /* 0x000fc400078e00ff */
[-C--:B------:R-:W-:Y:S01]  /*6970*/  FMUL.FTZ R79, R79, R154.reuse ;  /* 0x0000009a4f4f7220 */ /* 0x080fe20000410000 */
[----:B------:R-:W-:Y:S01]  /*6980*/  LOP3.LUT R78, R78, 0xffff0000, RZ, 0xc0, !PT ;  /* 0xffff00004e4e7812 */ /* 0x000fe200078ec0ff */
[C---:B------:R-:W-:Y:S02]  /*6990*/  FFMA.FTZ R156, R49.reuse, R154, -R156 ;  /* 0x0000009a319c7223 */ /* 0x040fe4000001089c */
[----:B------:R-:W-:Y:S01]  /*69a0*/  FFMA.FTZ R79, R49, R76, R79 ;  /* 0x0000004c314f7223 */ /* 0x000fe2000001004f */
[----:B------:R-:W-:Y:S02]  /*69b0*/  LOP3.LUT R49, R50, 0xffff0000, RZ, 0xc0, !PT ;  /* 0xffff000032317812 */ /* 0x000fe400078ec0ff */
[----:B------:R-:W-:Y:S01]  /*69c0*/  F2FP.BF16.F32.PACK_AB R152, R77, R152 ;  /* 0x000000984d98723e */ /* 0x000fe200000010ff */
[----:B------:R-:W-:Y:S01]  /*69d0*/  IMAD.MOV.U32 R77, RZ, RZ, R46 ;  /* 0x000000ffff4d7224 */ /* 0x000fe200078e002e */
[----:B------:R-:W-:Y:S01]  /*69e0*/  F2FP.BF16.F32.PACK_AB R45, R45, R150 ;  /* 0x000000962d2d723e */ /* 0x000fe200000010ff */
[C---:B------:R-:W-:Y:S01]  /*69f0*/  FMUL.FTZ R155, R82.reuse, R49 ;  /* 0x00000031529b7220 */ /* 0x040fe20000410000 */
[----:B------:R-:W-:Y:S01]  /*6a00*/  FMUL.FTZ R82, R82, R149 ;  /* 0x0000009552527220 */ /* 0x000fe20000410000 */
[----:B------:R-:W-:-:S02]  /*6a10*/  F2FP.BF16.F32.PACK_AB R48, R48, R81 ;  /* 0x000000513030723e */ /* 0x000fc400000010ff */
[C---:B------:R-:W-:Y:S01]  /*6a20*/  FFMA.FTZ R155, R78.reuse, R149, -R155 ;  /* 0x000000954e9b7223 */ /* 0x040fe2000001089b */
[----:B------:R-:W-:Y:S01]  /*6a30*/  FFMA.FTZ R82, R78, R49, R82 ;  /* 0x000000314e527223 */ /* 0x000fe20000010052 */
[----:B------:R-:W-:Y:S01]  /*6a40*/  F2FP.BF16.F32.PACK_AB R80, R80, R83 ;  /* 0x000000535050723e */ /* 0x000fe200000010ff */
[----:B------:R-:W-:Y:S01]  /*6a50*/  IMAD.MOV.U32 R81, RZ, RZ, R45 ;  /* 0x000000ffff517224 */ /* 0x000fe200078e002d */
[----:B------:R-:W-:Y:S01]  /*6a60*/  F2FP.BF16.F32.PACK_AB R76, R51, R158 ;  /* 0x0000009e334c723e */ /* 0x000fe200000010ff */
[----:B------:R-:W-:Y:S01]  /*6a70*/  IMAD.MOV.U32 R83, RZ, RZ, R48 ;  /* 0x000000ffff537224 */ /* 0x000fe200078e0030 */
[----:B------:R-:W-:Y:S01]  /*6a80*/  F2FP.BF16.F32.PACK_AB R82, R82, R79 ;  /* 0x0000004f5252723e */ /* 0x000fe200000010ff */
[----:B------:R-:W-:Y:S01]  /*6a90*/  IMAD.MOV.U32 R79, RZ, RZ, R152 ;  /* 0x000000ffff4f7224 */ /* 0x000fe200078e0098 */
[----:B------:R-:W-:-:S07]  /*6aa0*/  F2FP.BF16.F32.PACK_AB R78, R155, R156 ;  /* 0x0000009c9b4e723e */ /* 0x000fce00000010ff */
.L_x_1558:
[----:B------:R-:W-:Y:S05]  /*6ab0*/  BSYNC B2 ;  /* 0x0000000000027941 */ /* 0x000fea0003800000 */
.L_x_1557:
[----:B------:R-:W-:Y:S01]  /*6ac0*/  ISETP.GE.AND P4, PT, R147, R130, PT ;  /* 0x000000829300720c */ /* 0x000fe20003f86270 */
[----:B------:R-:W-:-:S12]  /*6ad0*/  ULDC.64 UR4, c[0x0][0x2e8] ;  /* 0x0000ba0000047ab9 */ /* 0x000fd80000000a00 */
[--C-:B------:R-:W-:Y:S02]  /*6ae0*/  @!P4 SHF.R.S32.HI R44, RZ, 0x1f, R147.reuse ;  /* 0x0000001fff2cc819 */ /* 0x100fe40000011493 */
[----:B------:R-:W-:-:S04]  /*6af0*/  @!P4 IADD3 R122, P5, P6, R96, R122, R147 ;  /* 0x0000007a607ac210 */ /* 0x000fc80007ebe093 */
[----:B------:R-:W-:Y:S02]  /*6b00*/  @!P4 IADD3.X R47, R35, R148, R44, P5, P6 ;  /* 0x00000094232fc210 */ /* 0x000fe40002fec42c */
[----:B------:R-:W-:-:S04]  /*6b10*/  LEA R44, P5, R145, UR4, 0x1 ;  /* 0x00000004912c7c11 */ /* 0x000fc8000f8a08ff */
[----:B------:R-:W-:Y:S02]  /*6b20*/  LEA.HI.X R45, R145, UR5, R146, 0x1, P5 ;  /* 0x00000005912d7c11 */ /* 0x000fe4000a8f0c92 */
[----:B------:R-:W-:-:S03]  /*6b30*/  @!P4 LEA R46, P5, R122, UR4, 0x1 ;  /* 0x000000047a2ecc11 */ /* 0x000fc6000f8a08ff */
[----:B-1----:R1:W-:Y:S01]  /*6b40*/  STG.E.128 desc[UR40][R44.64], R76 ;  /* 0x0000004c2c007986 */ /* 0x0023e2000c101d28 */
[----:B------:R-:W-:-:S05]  /*6b50*/  @!P4 LEA.HI.X R47, R122, UR5, R47, 0x1, P5 ;  /* 0x000000057a2fcc11 */ /* 0x000fca000a8f0c2f */
[----:B--2---:R1:W-:Y:S04]  /*6b60*/  @!P4 STG.E.128 desc[UR40][R46.64], R80 ;  /* 0x000000502e00c986 */ /* 0x0043e8000c101d28 */
.L_x_1556:
[----:B------:R-:W-:Y:S05]  /*6b70*/  BSYNC B1 ;  /* 0x0000000000017941 */ /* 0x000fea0003800000 */
.L_x_1555:
[----:B------:R-:W-:Y:S01]  /*6b80*/  ISETP.GE.OR P4, PT, R213, R113, P2 ;  /* 0x00000071d500720c */ /* 0x000fe20001786670 */
[----:B------:R-:W-:-:S12]  /*6b90*/  BSSY B1, `(.L_x_1559) ;  /* 0x000008a000017945 */ /* 0x000fd80003800000 */
[----:B------:R-:W-:Y:S05]  /*6ba0*/  @P4 BRA `(.L_x_1560) ;  /* 0x0000000800204947 */ /* 0x000fea0003800000 */
[----:B-1----:R-:W3:Y:S01]  /*6bb0*/  LDL R44, [R1+0x10] ;  /* 0x00001000012c7983 */ /* 0x002ee20000100800 */
[----:B--2---:R-:W-:Y:S01]  /*6bc0*/  IMAD.WIDE.U32 R76, R213, R120, R118 ;  /* 0x00000078d54c7225 */ /* 0x004fe200078e0076 */
[----:B------:R-:W-:Y:S01]  /*6bd0*/  SHF.R.U32.HI R47, RZ, 0x3, R199 ;  /* 0x00000003ff2f7819 */ /* 0x000fe200000116c7 */
[----:B------:R-:W-:Y:S01]  /*6be0*/  BSSY B2, `(.L_x_1561) ;  /* 0x0000079000027945 */ /* 0x000fe20003800000 */
[----:B------:R-:W-:Y:S02]  /*6bf0*/  IADD3 R78, P4, P5, R96, R76, R37 ;  /* 0x0000004c604e7210 */ /* 0x000fe40007d9e025 */
        /* <DEDUP_REMOVED lines=12> */
[----:B------:R-:W-:-:S03]  /*6cc0*/  LOP3.LUT R44, R199, 0x38, R81, 0xf8, !PT ;  /* 0x00000038c72c7812 */ /* 0x000fc600078ef851 */
[----:B------:R-:W-:Y:S01]  /*6cd0*/  IMAD.SHL.U32 R46, R45, 0x400, RZ ;  /* 0x000004002d2e7824 */ /* 0x000fe200078e00ff */
[----:B------:R-:W-:-:S04]  /*6ce0*/  LOP3.LUT R45, R44, R47, RZ, 0x3c, !PT ;  /* 0x0000002f2c2d7212 */ /* 0x000fc800078e3cff */
[----:B------:R-:W-:-:S04]  /*6cf0*/  LOP3.LUT R46, R46, 0x7fffe000, RZ, 0xc0, !PT ;  /* 0x7fffe0002e2e7812 */ /* 0x000fc800078ec0ff */
[----:B------:R-:W-:Y:S01]  /*6d00*/  IADD3 R47, R45, R46, R202 ;  /* 0x0000002e2d2f7210 */ /* 0x000fe20007ffe0ca */
[----:B------:R-:W-:-:S04]  /*6d10*/  IMAD R45, R184, 0x4000, R108 ;  /* 0x00004000b82d7824 */ /* 0x000fc800078e026c */
[----:B------:R-:W-:Y:S02]  /*6d20*/  IMAD R47, R184, 0x4000, R47 ;  /* 0x00004000b82f7824 */ /* 0x000fe400078e022f */
[--C-:B------:R-:W-:Y:S02]  /*6d30*/  IMAD R45, R45, 0x2, R2.reuse ;  /* 0x000000022d2d7824 */ /* 0x100fe400078e0202 */
[----:B------:R-:W-:-:S04]  /*6d40*/  IMAD R48, R47, 0x2, R2 ;  /* 0x000000022f307824 */ /* 0x000fc800078e0202 */
[----:B------:R-:W1:Y:S04]  /*6d50*/  LDS.128 R44, [R45+0x18400] ;  /* 0x018400002d2c7984 */ /* 0x000e680000000c00 */
[----:B------:R-:W2:Y:S01]  /*6d60*/  LDS.128 R48, [R48+0x18400] ;  /* 0x0184000030307984 */ /* 0x000ea20000000c00 */
[----:B------:R-:W-:Y:S05]  /*6d70*/  @P3 BRA `(.L_x_1562) ;  /* 0x00000004007c3947 */ /* 0x000fea0003800000 */
[----:B------:R-:W-:Y:S01]  /*6d80*/  SHF.R.U32.HI R83, RZ, 0x10, R57 ;  /* 0x00000010ff537819 */ /* 0x000fe20000011639 */
[----:B-1----:R-:W-:Y:S01]  /*6d90*/  IMAD.U32 R82, R45, 0x10000, RZ ;  /* 0x000100002d527824 */ /* 0x002fe200078e00ff */
[----:B------:R-:W-:Y:S02]  /*6da0*/  SHF.R.U32.HI R123, RZ, 0x10, R53 ;  /* 0x00000010ff7b7819 */ /* 0x000fe40000011635 */
[----:B------:R-:W-:Y:S01]  /*6db0*/  PRMT R168, R168, 0x5410, R83 ;  /* 0x00005410a8a87816 */ /* 0x000fe20000000053 */
[C---:B--2---:R-:W-:Y:S01]  /*6dc0*/  IMAD.U32 R83, R49.reuse, 0x10000, RZ ;  /* 0x0001000031537824 */ /* 0x044fe200078e00ff */
[----:B------:R-:W-:Y:S02]  /*6dd0*/  PRMT R164, R164, 0x5410, R123 ;  /* 0x00005410a4a47816 */ /* 0x000fe4000000007b */
[----:B------:R-:W-:Y:S01]  /*6de0*/  LOP3.LUT R49, R49, 0xffff0000, RZ, 0xc0, !PT ;  /* 0xffff000031317812 */ /* 0x000fe200078ec0ff */
[C---:B------:R-:W-:Y:S01]  /*6df0*/  IMAD.U32 R123, R168.reuse, 0x10000, RZ ;  /* 0x00010000a87b7824 */ /* 0x040fe200078e00ff */
[----:B------:R-:W-:Y:S01]  /*6e00*/  LOP3.LUT R168, R168, 0xffff0000, RZ, 0xc0, !PT ;  /* 0xffff0000a8a87812 */ /* 0x000fe200078ec0ff */
[C---:B------:R-:W-:Y:S01]  /*6e10*/  IMAD.U32 R122, R164.reuse, 0x10000, RZ ;  /* 0x00010000a47a7824 */ /* 0x040fe200078e00ff */
[----:B------:R-:W-:Y:S01]  /*6e20*/  LOP3.LUT R164, R164, 0xffff0000, RZ, 0xc0, !PT ;  /* 0xffff0000a4a47812 */ /* 0x000fe200078ec0ff */
[-C--:B------:R-:W-:Y:S01]  /*6e30*/  FMUL.FTZ R145, R83, R123.reuse ;  /* 0x0000007b53917220 */ /* 0x080fe20000410000 */
[----:B------:R-:W-:Y:S01]  /*6e40*/  LOP3.LUT R45, R45, 0xffff0000, RZ, 0xc0, !PT ;  /* 0xffff00002d2d7812 */ /* 0x000fe200078ec0ff */
[-C--:B------:R-:W-:Y:S01]  /*6e50*/  FMUL.FTZ R146, R83, R122.reuse ;  /* 0x0000007a53927220 */ /* 0x080fe20000410000 */
[----:B------:R-:W-:Y:S01]  /*6e60*/  SHF.R.U64 R53, R52, 0x10, R53 ;  /* 0x0000001034357819 */ /* 0x000fe20000001235 */
[C---:B------:R-:W-:Y:S01]  /*6e70*/  FFMA.FTZ R122, R82.reuse, R122, -R145 ;  /* 0x0000007a527a7223 */ /* 0x040fe20000010891 */
[C---:B------:R-:W-:Y:S01]  /*6e80*/  FMUL.FTZ R83, R49.reuse, R164 ;  /* 0x000000a431537220 */ /* 0x040fe20000410000 */
[----:B------:R-:W-:Y:S01]  /*6e90*/  FFMA.FTZ R82, R82, R123, R146 ;  /* 0x0000007b52527223 */ /* 0x000fe20000010092 */
[----:B------:R-:W-:Y:S01]  /*6ea0*/  FMUL.FTZ R146, R49, R168 ;  /* 0x000000a831927220 */ /* 0x000fe20000410000 */
[C---:B------:R-:W-:Y:S01]  /*6eb0*/  IMAD.U32 R145, R51.reuse, 0x10000, RZ ;  /* 0x0001000033917824 */ /* 0x040fe200078e00ff */
[----:B------:R-:W-:Y:S01]  /*6ec0*/  LOP3.LUT R51, R51, 0xffff0000, RZ, 0xc0, !PT ;  /* 0xffff000033337812 */ /* 0x000fe200078ec0ff */
[----:B------:R-:W-:-:S02]  /*6ed0*/  IMAD.U32 R123, R47, 0x10000, RZ ;  /* 0x000100002f7b7824 */ /* 0x000fc400078e00ff */
[C---:B------:R-:W-:Y:S01]  /*6ee0*/  FFMA.FTZ R49, R45.reuse, R164, -R146 ;  /* 0x000000a42d317223 */ /* 0x040fe20000010892 */
[----:B------:R-:W-:Y:S01]  /*6ef0*/  FFMA.FTZ R45, R45, R168, R83 ;  /* 0x000000a82d2d7223 */ /* 0x000fe20000010053 */
[----:B------:R-:W-:Y:S02]  /*6f00*/  SHF.R.U32.HI R83, RZ, 0x10, R59 ;  /* 0x00000010ff537819 */ /* 0x000fe4000001163b */
[----:B------:R-:W-:Y:S02]  /*6f10*/  SHF.R.U32.HI R146, RZ, 0x10, R55 ;  /* 0x00000010ff927819 */ /* 0x000fe40000011637 */
[----:B------:R-:W-:Y:S02]  /*6f20*/  PRMT R166, R166, 0x5410, R83 ;  /* 0x00005410a6a67816 */ /* 0x000fe40000000053 */
[----:B------:R-:W-:Y:S02]  /*6f30*/  PRMT R161, R161, 0x5410, R146 ;  /* 0x00005410a1a17816 */ /* 0x000fe40000000092 */
[----:B------:R-:W-:Y:S01]  /*6f40*/  LOP3.LUT R52, R47, 0xffff0000, RZ, 0xc0, !PT ;  /* 0xffff00002f347812 */ /* 0x000fe200078ec0ff */
[C---:B------:R-:W-:Y:S01]  /*6f50*/  IMAD.U32 R146, R166.reuse, 0x10000, RZ ;  /* 0x00010000a6927824 */ /* 0x040fe200078e00ff */
[----:B------:R-:W-:Y:S01]  /*6f60*/  LOP3.LUT R166, R166, 0xffff0000, RZ, 0xc0, !PT ;  /* 0xffff0000a6a67812 */ /* 0x000fe200078ec0ff */
[----:B------:R-:W-:Y:S01]  /*6f70*/  IMAD.U32 R148, R161, 0x10000, RZ ;  /* 0x00010000a1947824 */ /* 0x000fe200078e00ff */
[----:B------:R-:W-:Y:S01]  /*6f80*/  PRMT R162, R162, 0x5410, R53 ;  /* 0x00005410a2a27816 */ /* 0x000fe20000000035 */
[C---:B------:R-:W-:Y:S01]  /*6f90*/  FMUL.FTZ R150, R145.reuse, R146 ;  /* 0x0000009291967220 */ /* 0x040fe20000410000 */
[----:B------:R-:W-:Y:S01]  /*6fa0*/  SHF.R.U64 R55, R54, 0x10, R55 ;  /* 0x0000001036377819 */ /* 0x000fe20000001237 */
[----:B------:R-:W-:Y:S01]  /*6fb0*/  FMUL.FTZ R145, R145, R148 ;  /* 0x0000009491917220 */ /* 0x000fe20000410000 */
[----:B------:R-:W-:Y:S01]  /*6fc0*/  FMUL.FTZ R47, R51, R166 ;  /* 0x000000a6332f7220 */ /* 0x000fe20000410000 */
[C---:B------:R-:W-:Y:S01]  /*6fd0*/  FFMA.FTZ R83, R123.reuse, R148, -R150 ;  /* 0x000000947b537223 */ /* 0x040fe20000010896 */
[----:B------:R-:W-:Y:S01]  /*6fe0*/  LOP3.LUT R54, R48, 0xffff0000, RZ, 0xc0, !PT ;  /* 0xffff000030367812 */ /* 0x000fe200078ec0ff */
[----:B------:R-:W-:Y:S01]  /*6ff0*/  FFMA.FTZ R123, R123, R146, R145 ;  /* 0x000000927b7b7223 */ /* 0x000fe20000010091 */
[----:B------:R-:W-:-:S02]  /*7000*/  SHF.R.U64 R146, R56, 0x10, R57 ;  /* 0x0000001038927819 */ /* 0x000fc40000001239 */
[----:B------:R-:W-:Y:S02]  /*7010*/  LOP3.LUT R56, R161, 0xffff0000, RZ, 0xc0, !PT ;  /* 0xffff0000a1387812 */ /* 0x000fe400078ec0ff */
[----:B------:R-:W-:Y:S01]  /*7020*/  PRMT R167, R167, 0x5410, R146 ;  /* 0x00005410a7a77816 */ /* 0x000fe20000000092 */
[----:B------:R-:W-:Y:S01]  /*7030*/  IMAD.U32 R146, R162, 0x10000, RZ ;  /* 0x00010000a2927824 */ /* 0x000fe200078e00ff */
[----:B------:R-:W-:Y:S01]  /*7040*/  SHF.R.U64 R58, R58, 0x10, R59 ;  /* 0x000000103a3a7819 */ /* 0x000fe2000000123b */
[-C--:B------:R-:W-:Y:S01]  /*7050*/  FMUL.FTZ R51, R51, R56.reuse ;  /* 0x0000003833337220 */ /* 0x080fe20000410000 */
[C---:B------:R-:W-:Y:S01]  /*7060*/  FFMA.FTZ R56, R52.reuse, R56, -R47 ;  /* 0x0000003834387223 */ /* 0x040fe2000001082f */
[C---:B------:R-:W-:Y:S01]  /*7070*/  IMAD.U32 R148, R167.reuse, 0x10000, RZ ;  /* 0x00010000a7947824 */ /* 0x040fe200078e00ff */
[----:B------:R-:W-:Y:S01]  /*7080*/  LOP3.LUT R167, R167, 0xffff0000, RZ, 0xc0, !PT ;  /* 0xffff0000a7a77812 */ /* 0x000fe200078ec0ff */
[----:B------:R-:W-:Y:S01]  /*7090*/  FFMA.FTZ R52, R52, R166, R51 ;  /* 0x000000a634347223 */ /* 0x000fe20000010033 */
[----:B------:R-:W-:Y:S01]  /*70a0*/  IMAD.U32 R51, R48, 0x10000, RZ ;  /* 0x0001000030337824 */ /* 0x000fe200078e00ff */
[----:B------:R-:W-:Y:S01]  /*70b0*/  LOP3.LUT R57, R162, 0xffff0000, RZ, 0xc0, !PT ;  /* 0xffff0000a2397812 */ /* 0x000fe200078ec0ff */
[C---:B------:R-:W-:Y:S01]  /*70c0*/  IMAD.U32 R47, R44.reuse, 0x10000, RZ ;  /* 0x000100002c2f7824 */ /* 0x040fe200078e00ff */
[----:B------:R-:W-:Y:S01]  /*70d0*/  LOP3.LUT R44, R44, 0xffff0000, RZ, 0xc0, !PT ;  /* 0xffff00002c2c7812 */ /* 0x000fe200078ec0ff */
[C---:B------:R-:W-:Y:S01]  /*70e0*/  FMUL.FTZ R150, R51.reuse, R148 ;  /* 0x0000009433967220 */ /* 0x040fe20000410000 */
[-C--:B------:R-:W-:Y:S01]  /*70f0*/  FMUL.FTZ R53, R51, R146.reuse ;  /* 0x0000009233357220 */ /* 0x080fe20000410000 */
[C---:B------:R-:W-:Y:S01]  /*7100*/  FMUL.FTZ R59, R54.reuse, R167 ;  /* 0x000000a7363b7220 */ /* 0x040fe20000410000 */
[----:B------:R-:W-:Y:S01]  /*7110*/  PRMT R165, R165, 0x5410, R58 ;  /* 0x00005410a5a57816 */ /* 0x000fe2000000003a */
[C---:B------:R-:W-:Y:S01]  /*7120*/  FFMA.FTZ R51, R47.reuse, R146, -R150 ;  /* 0x000000922f337223 */ /* 0x040fe20000010896 */
[----:B------:R-:W-:Y:S01]  /*7130*/  FFMA.FTZ R47, R47, R148, R53 ;  /* 0x000000942f2f7223 */ /* 0x000fe20000010035 */
[-C--:B------:R-:W-:Y:S01]  /*7140*/  FMUL.FTZ R145, R54, R57.reuse ;  /* 0x0000003936917220 */ /* 0x080fe20000410000 */
[C---:B------:R-:W-:Y:S01]  /*7150*/  IMAD.U32 R48, R46.reuse, 0x10000, RZ ;  /* 0x000100002e307824 */ /* 0x040fe200078e00ff */
[----:B------:R-:W-:Y:S01]  /*7160*/  LOP3.LUT R53, R46, 0xffff0000, RZ, 0xc0, !PT ;  /* 0xffff00002e357812 */ /* 0x000fe200078ec0ff */
[----:B------:R-:W-:Y:S01]  /*7170*/  FFMA.FTZ R54, R44, R57, -R59 ;  /* 0x000000392c367223 */ /* 0x000fe2000001083b */
[----:B------:R-:W-:Y:S01]  /*7180*/  PRMT R160, R160, 0x5410, R55 ;  /* 0x00005410a0a07816 */ /* 0x000fe20000000037 */
[C---:B------:R-:W-:Y:S01]  /*7190*/  IMAD.U32 R46, R50.reuse, 0x10000, RZ ;  /* 0x00010000322e7824 */ /* 0x040fe200078e00ff */
[----:B------:R-:W-:Y:S01]  /*71a0*/  LOP3.LUT R50, R50, 0xffff0000, RZ, 0xc0, !PT ;  /* 0xffff000032327812 */ /* 0x000fe200078ec0ff */
[C---:B------:R-:W-:Y:S01]  /*71b0*/  IMAD.U32 R57, R165.reuse, 0x10000, RZ ;  /* 0x00010000a5397824 */ /* 0x040fe200078e00ff */
[----:B------:R-:W-:Y:S01]  /*71c0*/  LOP3.LUT R165, R165, 0xffff0000, RZ, 0xc0, !PT ;  /* 0xffff0000a5a57812 */ /* 0x000fe200078ec0ff */
[C---:B------:R-:W-:Y:S01]  /*71d0*/  IMAD.U32 R55, R160.reuse, 0x10000, RZ ;  /* 0x00010000a0377824 */ /* 0x040fe200078e00ff */
[----:B------:R-:W-:Y:S01]  /*71e0*/  LOP3.LUT R160, R160, 0xffff0000, RZ, 0xc0, !PT ;  /* 0xffff0000a0a07812 */ /* 0x000fe200078ec0ff */
[----:B------:R-:W-:Y:S01]  /*71f0*/  FMUL.FTZ R59, R46, R57 ;  /* 0x000000392e3b7220 */ /* 0x000fe20000410000 */
[----:B------:R-:W-:Y:S01]  /*7200*/  FFMA.FTZ R44, R44, R167, R145 ;  /* 0x000000a72c2c7223 */ /* 0x000fe20000010091 */
[----:B------:R-:W-:Y:S01]  /*7210*/  FMUL.FTZ R58, R50, R165 ;  /* 0x000000a5323a7220 */ /* 0x000fe20000410000 */
[-C--:B------:R-:W-:Y:S01]  /*7220*/  FMUL.FTZ R46, R46, R55.reuse ;  /* 0x000000372e2e7220 */ /* 0x080fe20000410000 */
[-C--:B------:R-:W-:Y:S01]  /*7230*/  FMUL.FTZ R50, R50, R160.reuse ;  /* 0x000000a032327220 */ /* 0x080fe20000410000 */
[C---:B------:R-:W-:Y:S01]  /*7240*/  FFMA.FTZ R59, R48.reuse, R55, -R59 ;  /* 0x00000037303b7223 */ /* 0x040fe2000001083b */
[C---:B------:R-:W-:Y:S01]  /*7250*/  FFMA.FTZ R58, R53.reuse, R160, -R58 ;  /* 0x000000a0353a7223 */ /* 0x040fe2000001083a */
[----:B------:R-:W-:Y:S01]  /*7260*/  FFMA.FTZ R46, R48, R57, R46 ;  /* 0x00000039302e7223 */ /* 0x000fe2000001002e */
[----:B------:R-:W-:Y:S01]  /*7270*/  F2FP.BF16.F32.PACK_AB R48, R54, R51 ;  /* 0x000000333630723e */ /* 0x000fe200000010ff */
[----:B------:R-:W-:Y:S01]  /*7280*/  FFMA.FTZ R53, R53, R165, R50 ;  /* 0x000000a535357223 */ /* 0x000fe20000010032 */
[----:B------:R-:W-:-:S02]  /*7290*/  F2FP.BF16.F32.PACK_AB R49, R49, R122 ;  /* 0x0000007a3131723e */ /* 0x000fc400000010ff */
        /* <DEDUP_REMOVED lines=10> */
[----:B------:R-:W-:-:S02]  /*7340*/  IMAD.MOV.U32 R47, RZ, RZ, R56 ;  /* 0x000000ffff2f7224 */ /* 0x000fc400078e0038 */
[----:B------:R-:W-:Y:S02]  /*7350*/  IMAD.MOV.U32 R46, RZ, RZ, R59 ;  /* 0x000000ffff2e7224 */ /* 0x000fe400078e003b */
[----:B------:R-:W-:-:S07]  /*7360*/  IMAD.MOV.U32 R51, RZ, RZ, R52 ;  /* 0x000000ffff337224 */ /* 0x000fce00078e0034 */
.L_x_1562:
[----:B------:R-:W-:Y:S05]  /*7370*/  BSYNC B2 ;  /* 0x0000000000027941 */ /* 0x000fea0003800000 */
.L_x_1561:
        /* <DEDUP_REMOVED lines=11> */
.L_x_1560:
[----:B------:R-:W-:Y:S05]  /*7430*/  BSYNC B1 ;  /* 0x0000000000017941 */ /* 0x000fea0003800000 */
.L_x_1559:
[----:B------:R-:W-:Y:S01]  /*7440*/  ISETP.GE.OR P4, PT, R212, R113, P2 ;  /* 0x00000071d400720c */ /* 0x000fe20001786670 */
[----:B------:R-:W-:-:S12]  /*7450*/  BSSY B1, `(.L_x_1563) ;  /* 0x0000085000017945 */ /* 0x000fd80003800000 */
[----:B------:R-:W-:Y:S05]  /*7460*/  @P4 BRA `(.L_x_1564) ;  /* 0x00000008000c4947 */ /* 0x000fea0003800000 */
[----:B-1-3--:R-:W3:Y:S01]  /*7470*/  LDL R44, [R1+0x10] ;  /* 0x00001000012c7983 */ /* 0x00aee20000100800 */
        /* <DEDUP_REMOVED lines=28> */
[----:B------:R-:W-:Y:S02]  /*7640*/  SHF.R.U32.HI R81, RZ, 0x10, R65 ;  /* 0x00000010ff517819 */ /* 0x000fe40000011641 */
[--C-:B------:R-:W-:Y:S02]  /*7650*/  SHF.R.U32.HI R80, RZ, 0x10, R61.reuse ;  /* 0x00000010ff507819 */ /* 0x100fe4000001163d */
[----:B------:R-:W-:Y:S01]  /*7660*/  SHF.R.U64 R76, R60, 0x10, R61 ;  /* 0x000000103c4c7819 */ /* 0x000fe2000000123d */
[----:B-1----:R-:W-:Y:S01]  /*7670*/  IMAD.U32 R61, R47, 0x10000, RZ ;  /* 0x000100002f3d7824 */ /* 0x002fe200078e00ff */
[----:B------:R-:W-:Y:S02]  /*7680*/  PRMT R144, R144, 0x5410, R81 ;  /* 0x0000541090907816 */ /* 0x000fe40000000051 */
[----:B------:R-:W-:Y:S01]  /*7690*/  SHF.R.U64 R64, R64, 0x10, R65 ;  /* 0x0000001040407819 */ /* 0x000fe20000001241 */
[----:B--2---:R-:W-:Y:S01]  /*76a0*/  IMAD.U32 R65, R51, 0x10000, RZ ;  /* 0x0001000033417824 */ /* 0x004fe200078e00ff */
[----:B------:R-:W-:-:S02]  /*76b0*/  PRMT R153, R153, 0x5410, R80 ;  /* 0x0000541099997816 */ /* 0x000fc40000000050 */
[----:B------:R-:W-:Y:S02]  /*76c0*/  SHF.R.U32.HI R77, RZ, 0x10, R67 ;  /* 0x00000010ff4d7819 */ /* 0x000fe40000011643 */
[----:B------:R-:W-:Y:S02]  /*76d0*/  SHF.R.U32.HI R79, RZ, 0x10, R63 ;  /* 0x00000010ff4f7819 */ /* 0x000fe4000001163f */
[----:B------:R-:W-:Y:S01]  /*76e0*/  SHF.R.U64 R66, R66, 0x10, R67 ;  /* 0x0000001042427819 */ /* 0x000fe20000001243 */
[----:B------:R-:W-:Y:S01]  /*76f0*/  IMAD.U32 R67, R49, 0x10000, RZ ;  /* 0x0001000031437824 */ /* 0x000fe200078e00ff */
[----:B------:R-:W-:Y:S01]  /*7700*/  PRMT R157, R157, 0x5410, R76 ;  /* 0x000054109d9d7816 */ /* 0x000fe2000000004c */
[----:B------:R-:W-:Y:S01]  /*7710*/  IMAD.U32 R76, R144, 0x10000, RZ ;  /* 0x00010000904c7824 */ /* 0x000fe200078e00ff */
[----:B------:R-:W-:Y:S01]  /*7720*/  PRMT R143, R143, 0x5410, R64 ;  /* 0x000054108f8f7816 */ /* 0x000fe20000000040 */
[----:B------:R-:W-:Y:S01]  /*7730*/  IMAD.U32 R64, R153, 0x10000, RZ ;  /* 0x0001000099407824 */ /* 0x000fe200078e00ff */
[----:B------:R-:W-:Y:S01]  /*7740*/  SHF.R.U64 R78, R62, 0x10, R63 ;  /* 0x000000103e4e7819 */ /* 0x000fe2000000123f */
[----:B------:R-:W-:Y:S01]  /*7750*/  IMAD.U32 R62, R45, 0x10000, RZ ;  /* 0x000100002d3e7824 */ /* 0x000fe200078e00ff */
[----:B------:R-:W-:-:S02]  /*7760*/  PRMT R142, R142, 0x5410, R77 ;  /* 0x000054108e8e7816 */ /* 0x000fc4000000004d */
[----:B------:R-:W-:Y:S01]  /*7770*/  LOP3.LUT R63, R49, 0xffff0000, RZ, 0xc0, !PT ;  /* 0xffff0000313f7812 */ /* 0x000fe200078ec0ff */
[----:B------:R-:W-:Y:S01]  /*7780*/  IMAD.U32 R49, R48, 0x10000, RZ ;  /* 0x0001000030317824 */ /* 0x000fe200078e00ff */
[----:B------:R-:W-:Y:S01]  /*7790*/  PRMT R140, R140, 0x5410, R79 ;  /* 0x000054108c8c7816 */ /* 0x000fe2000000004f */
[C---:B------:R-:W-:Y:S01]  /*77a0*/  FMUL.FTZ R79, R67.reuse, R76 ;  /* 0x0000004c434f7220 */ /* 0x040fe20000410000 */
[----:B------:R-:W-:Y:S01]  /*77b0*/  LOP3.LUT R144, R144, 0xffff0000, RZ, 0xc0, !PT ;  /* 0xffff000090907812 */ /* 0x000fe200078ec0ff */
[-C--:B------:R-:W-:Y:S01]  /*77c0*/  FMUL.FTZ R67, R67, R64.reuse ;  /* 0x0000004043437220 */ /* 0x080fe20000410000 */
[----:B------:R-:W-:Y:S01]  /*77d0*/  LOP3.LUT R153, R153, 0xffff0000, RZ, 0xc0, !PT ;  /* 0xffff000099997812 */ /* 0x000fe200078ec0ff */
[----:B------:R-:W-:Y:S01]  /*77e0*/  FFMA.FTZ R64, R62, R64, -R79 ;  /* 0x000000403e407223 */ /* 0x000fe2000001084f */
[----:B------:R-:W-:Y:S01]  /*77f0*/  PRMT R151, R151, 0x5410, R78 ;  /* 0x0000541097977816 */ /* 0x000fe2000000004e */
[----:B------:R-:W-:Y:S01]  /*7800*/  IMAD.U32 R78, R142, 0x10000, RZ ;  /* 0x000100008e4e7824 */ /* 0x000fe200078e00ff */
[----:B------:R-:W-:Y:S01]  /*7810*/  LOP3.LUT R60, R45, 0xffff0000, RZ, 0xc0, !PT ;  /* 0xffff00002d3c7812 */ /* 0x000fe200078ec0ff */
[----:B------:R-:W-:Y:S01]  /*7820*/  FMUL.FTZ R77, R63, R144 ;  /* 0x000000903f4d7220 */ /* 0x000fe20000410000 */
[----:B------:R-:W-:Y:S01]  /*7830*/  PRMT R141, R141, 0x5410, R66 ;  /* 0x000054108d8d7816 */ /* 0x000fe20000000042 */
[----:B------:R-:W-:Y:S01]  /*7840*/  FFMA.FTZ R62, R62, R76, R67 ;  /* 0x0000004c3e3e7223 */ /* 0x000fe20000010043 */
[----:B------:R-:W-:-:S02]  /*7850*/  IMAD.U32 R66, R140, 0x10000, RZ ;  /* 0x000100008c427824 */ /* 0x000fc400078e00ff */
[-C--:B------:R-:W-:Y:S01]  /*7860*/  FMUL.FTZ R67, R63, R153.reuse ;  /* 0x000000993f437220 */ /* 0x080fe20000410000 */
[C---:B------:R-:W-:Y:S01]  /*7870*/  FMUL.FTZ R76, R65.reuse, R78 ;  /* 0x0000004e414c7220 */ /* 0x040fe20000410000 */
[C---:B------:R-:W-:Y:S01]  /*7880*/  FFMA.FTZ R63, R60.reuse, R153, -R77 ;  /* 0x000000993c3f7223 */ /* 0x040fe2000001084d */
[----:B------:R-:W-:Y:S01]  /*7890*/  FMUL.FTZ R77, R65, R66 ;  /* 0x00000042414d7220 */ /* 0x000fe20000410000 */
[----:B------:R-:W-:Y:S01]  /*78a0*/  LOP3.LUT R51, R51, 0xffff0000, RZ, 0xc0, !PT ;  /* 0xffff000033337812 */ /* 0x000fe200078ec0ff */
[----:B------:R-:W-:Y:S01]  /*78b0*/  FFMA.FTZ R65, R60, R144, R67 ;  /* 0x000000903c417223 */ /* 0x000fe20000010043 */
[----:B------:R-:W-:Y:S01]  /*78c0*/  LOP3.LUT R142, R142, 0xffff0000, RZ, 0xc0, !PT ;  /* 0xffff00008e8e7812 */ /* 0x000fe200078ec0ff */
[----:B------:R-:W-:Y:S01]  /*78d0*/  FFMA.FTZ R60, R61, R66, -R76 ;  /* 0x000000423d3c7223 */ /* 0x000fe2000001084c */
[----:B------:R-:W-:Y:S01]  /*78e0*/  LOP3.LUT R140, R140, 0xffff0000, RZ, 0xc0, !PT ;  /* 0xffff00008c8c7812 */ /* 0x000fe200078ec0ff */
[----:B------:R-:W-:Y:S01]  /*78f0*/  IMAD.U32 R76, R143, 0x10000, RZ ;  /* 0x000100008f4c7824 */ /* 0x000fe200078e00ff */
[----:B------:R-:W-:Y:S01]  /*7900*/  LOP3.LUT R58, R47, 0xffff0000, RZ, 0xc0, !PT ;  /* 0xffff00002f3a7812 */ /* 0x000fe200078ec0ff */
[----:B------:R-:W-:-:S02]  /*7910*/  IMAD.U32 R66, R157, 0x10000, RZ ;  /* 0x000100009d427824 */ /* 0x000fc400078e00ff */
[----:B------:R-:W-:Y:S01]  /*7920*/  FFMA.FTZ R61, R61, R78, R77 ;  /* 0x0000004e3d3d7223 */ /* 0x000fe2000001004d */
[----:B------:R-:W-:Y:S01]  /*7930*/  LOP3.LUT R48, R48, 0xffff0000, RZ, 0xc0, !PT ;  /* 0xffff000030307812 */ /* 0x000fe200078ec0ff */
[C---:B------:R-:W-:Y:S01]  /*7940*/  FMUL.FTZ R67, R51.reuse, R142 ;  /* 0x0000008e33437220 */ /* 0x040fe20000410000 */
[----:B------:R-:W-:Y:S01]  /*7950*/  FMUL.FTZ R77, R51, R140 ;  /* 0x0000008c334d7220 */ /* 0x000fe20000410000 */
[----:B------:R-:W-:Y:S01]  /*7960*/  LOP3.LUT R143, R143, 0xffff0000, RZ, 0xc0, !PT ;  /* 0xffff00008f8f7812 */ /* 0x000fe200078ec0ff */
[----:B------:R-:W-:Y:S01]  /*7970*/  FMUL.FTZ R78, R49, R76 ;  /* 0x0000004c314e7220 */ /* 0x000fe20000410000 */
[----:B------:R-:W-:Y:S01]  /*7980*/  LOP3.LUT R157, R157, 0xffff0000, RZ, 0xc0, !PT ;  /* 0xffff00009d9d7812 */ /* 0x000fe200078ec0ff */
[C---:B------:R-:W-:Y:S02]  /*7990*/  IMAD.U32 R45, R44.reuse, 0x10000, RZ ;  /* 0x000100002c2d7824 */ /* 0x040fe400078e00ff */
[----:B------:R-:W-:Y:S01]  /*79a0*/  FMUL.FTZ R49, R49, R66 ;  /* 0x0000004231317220 */ /* 0x000fe20000410000 */
[----:B------:R-:W-:Y:S01]  /*79b0*/  LOP3.LUT R44, R44, 0xffff0000, RZ, 0xc0, !PT ;  /* 0xffff00002c2c7812 */ /* 0x000fe200078ec0ff */
[C---:B------:R-:W-:Y:S01]  /*79c0*/  FFMA.FTZ R51, R58.reuse, R140, -R67 ;  /* 0x0000008c3a337223 */ /* 0x040fe20000010843 */
[----:B------:R-:W-:Y:S01]  /*79d0*/  FFMA.FTZ R142, R58, R142, R77 ;  /* 0x0000008e3a8e7223 */ /* 0x000fe2000001004d */
[C---:B------:R-:W-:Y:S01]  /*79e0*/  IMAD.U32 R47, R46.reuse, 0x10000, RZ ;  /* 0x000100002e2f7824 */ /* 0x040fe200078e00ff */
[----:B------:R-:W-:Y:S01]  /*79f0*/  LOP3.LUT R59, R46, 0xffff0000, RZ, 0xc0, !PT ;  /* 0xffff00002e3b7812 */ /* 0x000fe200078ec0ff */
[C---:B------:R-:W-:Y:S01]  /*7a00*/  FMUL.FTZ R67, R48.reuse, R143 ;  /* 0x0000008f30437220 */ /* 0x040fe20000410000 */
[----:B------:R-:W-:Y:S01]  /*7a10*/  FMUL.FTZ R77, R48, R157 ;  /* 0x0000009d304d7220 */ /* 0x000fe20000410000 */
[----:B------:R-:W-:-:S02]  /*7a20*/  IMAD.U32 R46, R50, 0x10000, RZ ;  /* 0x00010000322e7824 */ /* 0x000fc400078e00ff */
[C---:B------:R-:W-:Y:S01]  /*7a30*/  FFMA.FTZ R78, R45.reuse, R66, -R78 ;  /* 0x000000422d4e7223 */ /* 0x040fe2000001084e */
[----:B------:R-:W-:Y:S01]  /*7a40*/  FFMA.FTZ R49, R45, R76, R49 ;  /* 0x0000004c2d317223 */ /* 0x000fe20000010031 */
[----:B------:R-:W-:Y:S01]  /*7a50*/  IMAD.U32 R48, R141, 0x10000, RZ ;  /* 0x000100008d307824 */ /* 0x000fe200078e00ff */
[----:B------:R-:W-:Y:S01]  /*7a60*/  LOP3.LUT R50, R50, 0xffff0000, RZ, 0xc0, !PT ;  /* 0xffff000032327812 */ /* 0x000fe200078ec0ff */
[----:B------:R-:W-:Y:S01]  /*7a70*/  IMAD.U32 R45, R151, 0x10000, RZ ;  /* 0x00010000972d7824 */ /* 0x000fe200078e00ff */
[----:B------:R-:W-:Y:S01]  /*7a80*/  LOP3.LUT R141, R141, 0xffff0000, RZ, 0xc0, !PT ;  /* 0xffff00008d8d7812 */ /* 0x000fe200078ec0ff */
[C---:B------:R-:W-:Y:S01]  /*7a90*/  FFMA.FTZ R67, R44.reuse, R157, -R67 ;  /* 0x0000009d2c437223 */ /* 0x040fe20000010843 */
[----:B------:R-:W-:Y:S01]  /*7aa0*/  LOP3.LUT R151, R151, 0xffff0000, RZ, 0xc0, !PT ;  /* 0xffff000097977812 */ /* 0x000fe200078ec0ff */
[----:B------:R-:W-:Y:S01]  /*7ab0*/  FFMA.FTZ R44, R44, R143, R77 ;  /* 0x0000008f2c2c7223 */ /* 0x000fe2000001004d */
[CC--:B------:R-:W-:Y:S01]  /*7ac0*/  FMUL.FTZ R58, R46.reuse, R48.reuse ;  /* 0x000000302e3a7220 */ /* 0x0c0fe20000410000 */
[----:B------:R-:W-:Y:S01]  /*7ad0*/  FMUL.FTZ R77, R46, R45 ;  /* 0x0000002d2e4d7220 */ /* 0x000fe20000410000 */
        /* <DEDUP_REMOVED lines=16> */
.L_x_1566:
[----:B------:R-:W-:Y:S05]  /*7be0*/  BSYNC B2 ;  /* 0x0000000000027941 */ /* 0x000fea0003800000 */
.L_x_1565:
        /* <DEDUP_REMOVED lines=11> */
.L_x_1564:
[----:B------:R-:W-:Y:S05]  /*7ca0*/  BSYNC B1 ;  /* 0x0000000000017941 */ /* 0x000fea0003800000 */
.L_x_1563:
[C---:B------:R-:W-:Y:S01]  /*7cb0*/  ISETP.GE.OR P4, PT, R211.reuse, R113, P2 ;  /* 0x00000071d300720c */ /* 0x040fe20001786670 */
[-C--:B-1234-:R-:W-:Y:S02]  /*7cc0*/  IMAD R44, R114, R120.reuse, RZ ;  /* 0x00000078722c7224 */ /* 0x09efe400078e02ff */
[----:B------:R-:W-:-:S04]  /*7cd0*/  IMAD.WIDE.U32 R118, R211, R120, R118 ;  /* 0x00000078d3767225 */ /* 0x000fc800078e0076 */
[----:B------:R-:W-:-:S06]  /*7ce0*/  IMAD R121, R211, R121, R44 ;  /* 0x00000079d3797224 */ /* 0x000fcc00078e022c */
[----:B------:R-:W-:Y:S05]  /*7cf0*/  @P4 BRA `(.L_x_1543) ;  /* 0x0000000c00884947 */ /* 0x000fea0003800000 */
[----:B------:R-:W2:Y:S01]  /*7d00*/  LDL R45, [R1+0x10] ;  /* 0x00001000012d7983 */ /* 0x000ea20000100800 */
[----:B------:R-:W1:Y:S01]  /*7d10*/  LDC.64 R52, c[0x0][0x2e8] ;  /* 0x0000ba00ff347b82 */ /* 0x000e620000000a00 */
[----:B------:R-:W-:Y:S01]  /*7d20*/  IMAD.IADD R56, R119, 0x1, R121 ;  /* 0x0000000177387824 */ /* 0x000fe200078e0279 */
[----:B------:R-:W-:Y:S01]  /*7d30*/  IADD3 R44, P4, P5, R96, R118, R37 ;  /* 0x00000076602c7210 */ /* 0x000fe20007d9e025 */
[----:B------:R-:W-:Y:S01]  /*7d40*/  BSSY B1, `(.L_x_1567) ;  /* 0x0000074000017945 */ /* 0x000fe20003800000 */
[----:B------:R-:W-:Y:S02]  /*7d50*/  SHF.R.U32.HI R47, RZ, 0x3, R197 ;  /* 0x00000003ff2f7819 */ /* 0x000fe400000116c5 */
[----:B--2---:R-:W-:Y:S02]  /*7d60*/  LOP3.LUT P6, RZ, R45, 0x1, RZ, 0xc0, !PT ;  /* 0x000000012dff7812 */ /* 0x004fe400078cc0ff */
[----:B------:R-:W-:Y:S02]  /*7d70*/  IADD3.X R45, R35, R56, R102, P4, P5 ;  /* 0x00000038232d7210 */ /* 0x000fe400027ea466 */
[----:B-1----:R-:W-:-:S02]  /*7d80*/  LEA R54, P4, R44, R52, 0x1 ;  /* 0x000000342c367211 */ /* 0x002fc400078808ff */
[----:B------:R-:W-:Y:S02]  /*7d90*/  SEL R131, R111, R131, !P6 ;  /* 0x000000836f837207 */ /* 0x000fe40007000000 */
[----:B------:R-:W-:Y:S02]  /*7da0*/  LEA.HI.X R55, R44, R53, R45, 0x1, P4 ;  /* 0x000000352c377211 */ /* 0x000fe400020f0c2d */
[----:B------:R-:W-:-:S04]  /*7db0*/  SHF.R.S32.HI R44, RZ, 0x1f, R131 ;  /* 0x0000001fff2c7819 */ /* 0x000fc80000011483 */
[----:B------:R-:W-:-:S04]  /*7dc0*/  LEA.HI R44, R44, R131, RZ, 0x4 ;  /* 0x000000832c2c7211 */ /* 0x000fc800078f20ff */
        /* <DEDUP_REMOVED lines=16> */
[----:B------:R-:W-:Y:S01]  /*7ed0*/  SHF.R.U64 R76, R70, 0x10, R71 ;  /* 0x00000010464c7819 */ /* 0x000fe20000001247 */
[----:B--2---:R-:W-:Y:S01]  /*7ee0*/  IMAD.U32 R64, R49, 0x10000, RZ ;  /* 0x0001000031407824 */ /* 0x004fe200078e00ff */
[----:B------:R-:W-:Y:S01]  /*7ef0*/  SHF.R.U64 R78, R68, 0x10, R69 ;  /* 0x00000010444e7819 */ /* 0x000fe20000001245 */
[----:B-1----:R-:W-:Y:S01]  /*7f00*/  IMAD.U32 R61, R45, 0x10000, RZ ;  /* 0x000100002d3d7824 */ /* 0x002fe200078e00ff */
[----:B------:R-:W-:Y:S01]  /*7f10*/  SHF.R.U64 R70, R72, 0x10, R73 ;  /* 0x0000001048467819 */ /* 0x000fe20000001249 */
[----:B------:R-:W-:Y:S01]  /*7f20*/  IMAD.U32 R66, R51, 0x10000, RZ ;  /* 0x0001000033427824 */ /* 0x000fe200078e00ff */
[----:B------:R-:W-:Y:S01]  /*7f30*/  SHF.R.U32.HI R69, RZ, 0x10, R69 ;  /* 0x00000010ff457819 */ /* 0x000fe20000011645 */
[----:B------:R-:W-:Y:S01]  /*7f40*/  IMAD.U32 R63, R47, 0x10000, RZ ;  /* 0x000100002f3f7824 */ /* 0x000fe200078e00ff */
[----:B------:R-:W-:Y:S01]  /*7f50*/  SHF.R.U32.HI R73, RZ, 0x10, R73 ;  /* 0x00000010ff497819 */ /* 0x000fe20000011649 */
[----:B------:R-:W-:Y:S01]  /*7f60*/  IMAD.U32 R59, R48, 0x10000, RZ ;  /* 0x00010000303b7824 */ /* 0x000fe200078e00ff */
[----:B------:R-:W-:Y:S01]  /*7f70*/  PRMT R134, R134, 0x5410, R69 ;  /* 0x0000541086867816 */ /* 0x000fe20000000045 */
[----:B------:R-:W-:Y:S01]  /*7f80*/  IMAD.U32 R58, R44, 0x10000, RZ ;  /* 0x000100002c3a7824 */ /* 0x000fe200078e00ff */
[----:B------:R-:W-:-:S02]  /*7f90*/  PRMT R138, R138, 0x5410, R73 ;  /* 0x000054108a8a7816 */ /* 0x000fc40000000049 */
[--C-:B------:R-:W-:Y:S02]  /*7fa0*/  SHF.R.U64 R68, R74, 0x10, R75.reuse ;  /* 0x000000104a447819 */ /* 0x100fe4000000124b */
[----:B------:R-:W-:Y:S01]  /*7fb0*/  SHF.R.U32.HI R75, RZ, 0x10, R75 ;  /* 0x00000010ff4b7819 */ /* 0x000fe2000001164b */
[----:B------:R-:W-:Y:S01]  /*7fc0*/  IMAD.U32 R67, R138, 0x10000, RZ ;  /* 0x000100008a437824 */ /* 0x000fe200078e00ff */
[----:B------:R-:W-:Y:S01]  /*7fd0*/  LOP3.LUT R65, R49, 0xffff0000, RZ, 0xc0, !PT ;  /* 0xffff000031417812 */ /* 0x000fe200078ec0ff */
[----:B------:R-:W-:Y:S01]  /*7fe0*/  IMAD.U32 R49, R134, 0x10000, RZ ;  /* 0x0001000086317824 */ /* 0x000fe200078e00ff */
[----:B------:R-:W-:Y:S02]  /*7ff0*/  SHF.R.U32.HI R71, RZ, 0x10, R71 ;  /* 0x00000010ff477819 */ /* 0x000fe40000011647 */
[----:B------:R-:W-:Y:S02]  /*8000*/  PRMT R132, R132, 0x5410, R75 ;  /* 0x0000541084847816 */ /* 0x000fe4000000004b */
[----:B------:R-:W-:Y:S01]  /*8010*/  PRMT R139, R139, 0x5410, R70 ;  /* 0x000054108b8b7816 */ /* 0x000fe20000000046 */
[C---:B------:R-:W-:Y:S01]  /*8020*/  FMUL.FTZ R70, R64.reuse, R49 ;  /* 0x0000003140467220 */ /* 0x040fe20000410000 */
[----:B------:R-:W-:Y:S01]  /*8030*/  PRMT R133, R133, 0x5410, R68 ;  /* 0x0000541085857816 */ /* 0x000fe20000000044 */
[----:B------:R-:W-:Y:S01]  /*8040*/  FMUL.FTZ R68, R64, R67 ;  /* 0x0000004340447220 */ /* 0x000fe20000410000 */
[----:B------:R-:W-:Y:S01]  /*8050*/  PRMT R136, R136, 0x5410, R71 ;  /* 0x0000541088887816 */ /* 0x000fe20000000047 */
[----:B------:R-:W-:Y:S01]  /*8060*/  IMAD.U32 R64, R132, 0x10000, RZ ;  /* 0x0001000084407824 */ /* 0x000fe200078e00ff */
[----:B------:R-:W-:Y:S01]  /*8070*/  LOP3.LUT R138, R138, 0xffff0000, RZ, 0xc0, !PT ;  /* 0xffff00008a8a7812 */ /* 0x000fe200078ec0ff */
[C---:B------:R-:W-:Y:S01]  /*8080*/  FFMA.FTZ R49, R61.reuse, R49, -R68 ;  /* 0x000000313d317223 */ /* 0x040fe20000010844 */
[----:B------:R-:W-:Y:S01]  /*8090*/  LOP3.LUT R134, R134, 0xffff0000, RZ, 0xc0, !PT ;  /* 0xffff000086867812 */ /* 0x000fe200078ec0ff */
[----:B------:R-:W-:Y:S01]  /*80a0*/  FFMA.FTZ R70, R61, R67, R70 ;  /* 0x000000433d467223 */ /* 0x000fe20000010046 */
[----:B------:R-:W-:Y:S01]  /*80b0*/  LOP3.LUT R62, R45, 0xffff0000, RZ, 0xc0, !PT ;  /* 0xffff00002d3e7812 */ /* 0x000fe200078ec0ff */
[----:B------:R-:W-:Y:S01]  /*80c0*/  FMUL.FTZ R69, R65, R138 ;  /* 0x0000008a41457220 */ /* 0x000fe20000410000 */
[----:B------:R-:W-:-:S02]  /*80d0*/  IMAD.U32 R61, R136, 0x10000, RZ ;  /* 0x00010000883d7824 */ /* 0x000fc400078e00ff */
[----:B------:R-:W-:Y:S01]  /*80e0*/  FMUL.FTZ R65, R65, R134 ;  /* 0x0000008641417220 */ /* 0x000fe20000410000 */
[----:B------:R-:W-:Y:S01]  /*80f0*/  PRMT R135, R135, 0x5410, R78 ;  /* 0x0000541087877816 */ /* 0x000fe2000000004e */
[C---:B------:R-:W-:Y:S01]  /*8100*/  FMUL.FTZ R68, R66.reuse, R64 ;  /* 0x0000004042447220 */ /* 0x040fe20000410000 */
[----:B------:R-:W-:Y:S01]  /*8110*/  LOP3.LUT R51, R51, 0xffff0000, RZ, 0xc0, !PT ;  /* 0xffff000033337812 */ /* 0x000fe200078ec0ff */
[-C--:B------:R-:W-:Y:S01]  /*8120*/  FMUL.FTZ R67, R66, R61.reuse ;  /* 0x0000003d42437220 */ /* 0x080fe20000410000 */
[----:B------:R-:W-:Y:S01]  /*8130*/  LOP3.LUT R132, R132, 0xffff0000, RZ, 0xc0, !PT ;  /* 0xffff000084847812 */ /* 0x000fe200078ec0ff */
[----:B------:R-:W-:Y:S01]  /*8140*/  FFMA.FTZ R134, R62, R134, -R69 ;  /* 0x000000863e867223 */ /* 0x000fe20000010845 */
[----:B------:R-:W-:Y:S01]  /*8150*/  LOP3.LUT R136, R136, 0xffff0000, RZ, 0xc0, !PT ;  /* 0xffff000088887812 */ /* 0x000fe200078ec0ff */
[----:B------:R-:W-:Y:S01]  /*8160*/  FFMA.FTZ R65, R62, R138, R65 ;  /* 0x0000008a3e417223 */ /* 0x000fe20000010041 */
[----:B------:R-:W-:Y:S01]  /*8170*/  FFMA.FTZ R68, R63, R61, -R68 ;  /* 0x0000003d3f447223 */ /* 0x000fe20000010844 */
[----:B------:R-:W-:-:S02]  /*8180*/  IMAD.U32 R62, R139, 0x10000, RZ ;  /* 0x000100008b3e7824 */ /* 0x000fc400078e00ff */
[----:B------:R-:W-:Y:S01]  /*8190*/  FFMA.FTZ R67, R63, R64, R67 ;  /* 0x000000403f437223 */ /* 0x000fe20000010043 */
[----:B------:R-:W-:Y:S02]  /*81a0*/  IMAD.U32 R61, R135, 0x10000, RZ ;  /* 0x00010000873d7824 */ /* 0x000fe400078e00ff */
[C---:B------:R-:W-:Y:S01]  /*81b0*/  FMUL.FTZ R63, R51.reuse, R132 ;  /* 0x00000084333f7220 */ /* 0x040fe20000410000 */
[----:B------:R-:W-:Y:S01]  /*81c0*/  FMUL.FTZ R71, R51, R136 ;  /* 0x0000008833477220 */ /* 0x000fe20000410000 */
[----:B------:R-:W-:Y:S01]  /*81d0*/  LOP3.LUT R60, R47, 0xffff0000, RZ, 0xc0, !PT ;  /* 0xffff00002f3c7812 */ /* 0x000fe200078ec0ff */
[C---:B------:R-:W-:Y:S01]  /*81e0*/  FMUL.FTZ R51, R59.reuse, R62 ;  /* 0x0000003e3b337220 */ /* 0x040fe20000410000 */
[----:B------:R-:W-:Y:S01]  /*81f0*/  LOP3.LUT R48, R48, 0xffff0000, RZ, 0xc0, !PT ;  /* 0xffff000030307812 */ /* 0x000fe200078ec0ff */
[-C--:B------:R-:W-:Y:S01]  /*8200*/  FMUL.FTZ R59, R59, R61.reuse ;  /* 0x0000003d3b3b7220 */ /* 0x080fe20000410000 */
[----:B------:R-:W-:Y:S01]  /*8210*/  LOP3.LUT R139, R139, 0xffff0000, RZ, 0xc0, !PT ;  /* 0xffff00008b8b7812 */ /* 0x000fe200078ec0ff */
[----:B------:R-:W-:Y:S01]  /*8220*/  FFMA.FTZ R69, R60, R136, -R63 ;  /* 0x000000883c457223 */ /* 0x000fe2000001083f */
[----:B------:R-:W-:Y:S01]  /*8230*/  LOP3.LUT R135, R135, 0xffff0000, RZ, 0xc0, !PT ;  /* 0xffff000087877812 */ /* 0x000fe200078ec0ff */
[C---:B------:R-:W-:Y:S01]  /*8240*/  FFMA.FTZ R51, R58.reuse, R61, -R51 ;  /* 0x0000003d3a337223 */ /* 0x040fe20000010833 */
[----:B------:R-:W-:Y:S01]  /*8250*/  PRMT R137, R137, 0x5410, R76 ;  /* 0x0000541089897816 */ /* 0x000fe2000000004c */
[----:B------:R-:W-:Y:S01]  /*8260*/  FFMA.FTZ R59, R58, R62, R59 ;  /* 0x0000003e3a3b7223 */ /* 0x000fe2000001003b */
[----:B------:R-:W-:Y:S01]  /*8270*/  LOP3.LUT R44, R44, 0xffff0000, RZ, 0xc0, !PT ;  /* 0xffff00002c2c7812 */ /* 0x000fe200078ec0ff */
[----:B------:R-:W-:-:S02]  /*8280*/  IMAD.U32 R47, R50, 0x10000, RZ ;  /* 0x00010000322f7824 */ /* 0x000fc400078e00ff */
[C---:B------:R-:W-:Y:S01]  /*8290*/  FMUL.FTZ R63, R48.reuse, R139 ;  /* 0x0000008b303f7220 */ /* 0x040fe20000410000 */
[-C--:B------:R-:W-:Y:S01]  /*82a0*/  FMUL.FTZ R61, R48, R135.reuse ;  /* 0x00000087303d7220 */ /* 0x080fe20000410000 */
[----:B------:R-:W-:Y:S01]  /*82b0*/  IMAD.U32 R58, R133, 0x10000, RZ ;  /* 0x00010000853a7824 */ /* 0x000fe200078e00ff */
[----:B------:R-:W-:Y:S01]  /*82c0*/  LOP3.LUT R50, R50, 0xffff0000, RZ, 0xc0, !PT ;  /* 0xffff000032327812 */ /* 0x000fe200078ec0ff */
[----:B------:R-:W-:Y:S01]  /*82d0*/  IMAD.U32 R48, R137, 0x10000, RZ ;  /* 0x0001000089307824 */ /* 0x000fe200078e00ff */
[----:B------:R-:W-:Y:S01]  /*82e0*/  LOP3.LUT R133, R133, 0xffff0000, RZ, 0xc0, !PT ;  /* 0xffff000085857812 */ /* 0x000fe200078ec0ff */
[----:B------:R-:W-:Y:S01]  /*82f0*/  FFMA.FTZ R132, R60, R132, R71 ;  /* 0x000000843c847223 */ /* 0x000fe20000010047 */
[----:B------:R-:W-:Y:S01]  /*8300*/  LOP3.LUT R137, R137, 0xffff0000, RZ, 0xc0, !PT ;  /* 0xffff000089897812 */ /* 0x000fe200078ec0ff */
[----:B------:R-:W-:Y:S01]  /*8310*/  FFMA.FTZ R60, R44, R135, -R63 ;  /* 0x000000872c3c7223 */ /* 0x000fe2000001083f */
[----:B------:R-:W-:Y:S02]  /*8320*/  IMAD.U32 R45, R46, 0x10000, RZ ;  /* 0x000100002e2d7824 */ /* 0x000fe400078e00ff */
[----:B------:R-:W-:Y:S01]  /*8330*/  FFMA.FTZ R44, R44, R139, R61 ;  /* 0x0000008b2c2c7223 */ /* 0x000fe2000001003d */
[----:B------:R-:W-:Y:S01]  /*8340*/  LOP3.LUT R46, R46, 0xffff0000, RZ, 0xc0, !PT ;  /* 0xffff00002e2e7812 */ /* 0x000fe200078ec0ff */
[C---:B------:R-:W-:Y:S01]  /*8350*/  FMUL.FTZ R62, R47.reuse, R58 ;  /* 0x0000003a2f3e7220 */ /* 0x040fe20000410000 */
        /* <DEDUP_REMOVED lines=14> */
[----:B------:R-:W-:Y:S01]  /*8440*/  F2FP.BF16.F32.PACK_AB R50, R50, R47 ;  /* 0x0000002f3232723e */ /* 0x000fe200000010ff */
[----:B------:R-:W-:Y:S01]  /*8450*/  IMAD.MOV.U32 R47, RZ, RZ, R68 ;  /* 0x000000ffff2f7224 */ /* 0x000fe200078e0044 */
[----:B------:R-:W-:-:S02]  /*8460*/  F2FP.BF16.F32.PACK_AB R49, R65, R70 ;  /* 0x000000464131723e */ /* 0x000fc400000010ff */
[----:B------:R-:W-:-:S07]  /*8470*/  F2FP.BF16.F32.PACK_AB R46, R61, R62 ;  /* 0x0000003e3d2e723e */ /* 0x000fce00000010ff */
.L_x_1568:
[----:B------:R-:W-:Y:S05]  /*8480*/  BSYNC B1 ;  /* 0x0000000000017941 */ /* 0x000fea0003800000 */
.L_x_1567:
[----:B-1----:R1:W-:Y:S01]  /*8490*/  STG.E.128 desc[UR40][R54.64], R44 ;  /* 0x0000002c36007986 */ /* 0x0023e2000c101d28 */
[----:B------:R-:W-:-:S13]  /*84a0*/  ISETP.GE.AND P3, PT, R57, R130, PT ;  /* 0x000000823900720c */ /* 0x000fda0003f66270 */
[----:B------:R-:W-:Y:S05]  /*84b0*/  @P3 BRA `(.L_x_1543) ;  /* 0x0000000400983947 */ /* 0x000fea0003800000 */
[--C-:B-1----:R-:W-:Y:S02]  /*84c0*/  SHF.R.S32.HI R44, RZ, 0x1f, R57.reuse ;  /* 0x0000001fff2c7819 */ /* 0x102fe40000011439 */
[----:B------:R-:W-:-:S04]  /*84d0*/  IADD3 R57, P3, P4, R96, R118, R57 ;  /* 0x0000007660397210 */ /* 0x000fc80007c7e039 */
[----:B------:R-:W-:Y:S02]  /*84e0*/  IADD3.X R56, R35, R56, R44, P3, P4 ;  /* 0x0000003823387210 */ /* 0x000fe40001fe842c */
[----:B------:R-:W-:-:S04]  /*84f0*/  LEA R52, P3, R57, R52, 0x1 ;  /* 0x0000003439347211 */ /* 0x000fc800078608ff */
[----:B------:R-:W-:-:S05]  /*8500*/  LEA.HI.X R53, R57, R53, R56, 0x1, P3 ;  /* 0x0000003539357211 */ /* 0x000fca00018f0c38 */
[----:B--2---:R1:W-:Y:S01]  /*8510*/  STG.E.128 desc[UR40][R52.64], R48 ;  /* 0x0000003034007986 */ /* 0x0043e2000c101d28 */
[----:B------:R-:W-:Y:S05]  /*8520*/  BRA `(.L_x_1543) ;  /* 0x00000004007c7947 */ /* 0x000fea0003800000 */
.L_x_1506:
[----:B------:R-:W-:-:S13]  /*8530*/  ISETP.NE.AND P0, PT, R191, 0x3, PT ;  /* 0x00000003bf00780c */ /* 0x000fda0003f05270 */
[----:B------:R-:W-:Y:S05]  /*8540*/  @!P0 BRA `(.L_x_1569) ;  /* 0x0000000000048947 */ /* 0x000fea0003800000 */
[----:B------:R-:W-:Y:S01]  /*8550*/  BPT.TRAP 0x1 ;  /* 0x000000040000795c */ /* 0x000fe20000300000 */
.L_x_1569:
[----:B------:R-:W-:Y:S01]  /*8560*/  IMAD R106, R184, 0x8, R2 ;  /* 0x00000008b86a7824 */ /* 0x000fe200078e0202 */
[----:B------:R-:W-:Y:S01]  /*8570*/  SHF.L.U32 R117, R192, 0x1f, RZ ;  /* 0x0000001fc0757819 */ /* 0x000fe200000006ff */
[----:B------:R-:W-:Y:S01]  /*8580*/  IMAD R113, R26, -0x80, R24 ;  /* 0xffffff801a717824 */ /* 0x000fe200078e0218 */
[----:B------:R-:W-:Y:S01]  /*8590*/  BSSY B1, `(.L_x_1570) ;  /* 0x0000006000017945 */ /* 0x000fe20003800000 */
[----:B0-----:R-:W-:Y:S01]  /*85a0*/  SHF.R.S32.HI R44, RZ, 0x1f, R26 ;  /* 0x0000001fff2c7819 */ /* 0x001fe2000001141a */
[----:B------:R-:W0:Y:S01]  /*85b0*/  SYNCS.PHASECHK.TRANS64.TRYWAIT P3, [R106+URZ+0x28890], R117 ;  /* 0x028890756a0075a7 */ /* 0x000e22000806017f */
[----:B------:R-:W-:Y:S01]  /*85c0*/  IMAD R45, R0, R26, RZ ;  /* 0x0000001a002d7224 */ /* 0x000fe200078e02ff */
[----:B------:R-:W-:Y:S01]  /*85d0*/  VIMNMX R113, R113, 0x80, PT ;  /* 0x0000008071717848 */ /* 0x000fe20003fe0100 */
[----:B0-----:R-:W-:Y:S06]  /*85e0*/  @!P3 BRA `(.L_x_1571) ;  /* 0x0000020c00b0b947 */ /* 0x001fec0003800000 */
.L_x_1939:
[----:B------:R-:W-:Y:S05]  /*85f0*/  BSYNC B1 ;  /* 0x0000000000017941 */ /* 0x000fea0003800000 */
.L_x_1570:
[----:B------:R-:W-:Y:S01]  /*8600*/  ISETP.GE.AND P3, PT, R23, R113, PT ;  /* 0x000000711700720c */ /* 0x000fe20003f66270 */
[----:B------:R-:W-:Y:S01]  /*8610*/  IMAD R45, R44, R125, R45 ;  /* 0x0000007d2c2d7224 */ /* 0x000fe200078e022d */
[----:B------:R-:W-:Y:S01]  /*8620*/  BSSY B1, `(.L_x_1572) ;  /* 0x0000012000017945 */ /* 0x000fe20003800000 */
[----:B------:R-:W-:-:S04]  /*8630*/  IMAD.WIDE.U32 R52, R125, R26, RZ ;  /* 0x0000001a7d347225 */ /* 0x000fc800078e00ff */
[----:B------:R-:W-:-:S06]  /*8640*/  IMAD.IADD R61, R45, 0x1, R53 ;  /* 0x000000012d3d7824 */ /* 0x000fcc00078e0235 */
[----:B------:R-:W-:Y:S05]  /*8650*/  @P3 BRA `(.L_x_1573) ;  /* 0x0000000000383947 */ /* 0x000fea0003800000 */
[----:B------:R-:W1:Y:S01]  /*8660*/  @!P2 LDC.64 R54, c[0x0][0x2e8] ;  /* 0x0000ba00ff36ab82 */ /* 0x000e620000000a00 */
[----:B------:R-:W2:Y:S01]  /*8670*/  @!P2 LDS.128 R44, [R110+0x18400] ;  /* 0x018400006e2ca984 */ /* 0x000ea20000000c00 */
[----:B------:R-:W-:-:S03]  /*8680*/  @!P2 IADD3 R58, P3, R36, R52, RZ ;  /* 0x00000034243aa210 */ /* 0x000fc60007f7e0ff */
[----:B------:R-:W3:Y:S02]  /*8690*/  @!P1 LDS.128 R48, [R110+0x1c400] ;  /* 0x01c400006e309984 */ /* 0x000ee40000000c00 */
[----:B------:R-:W-:Y:S01]  /*86a0*/  @!P2 IMAD.X R59, R61, 0x1, R39, P3 ;  /* 0x000000013d3ba824 */ /* 0x000fe200018e0627 */
[----:B------:R-:W4:Y:S01]  /*86b0*/  @!P1 LDC.64 R56, c[0x0][0x2e8] ;  /* 0x0000ba00ff389b82 */ /* 0x000f220000000a00 */
[----:B-1----:R-:W-:-:S04]  /*86c0*/  @!P2 LEA R54, P3, R58, R54, 0x1 ;  /* 0x000000363a36a211 */ /* 0x002fc800078608ff */
[----:B------:R-:W-:Y:S02]  /*86d0*/  @!P2 LEA.HI.X R55, R58, R55, R59, 0x1, P3 ;  /* 0x000000373a37a211 */ /* 0x000fe400018f0c3b */
[----:B------:R-:W-:-:S05]  /*86e0*/  @!P1 IADD3 R58, P3, R99, R52, RZ ;  /* 0x00000034633a9210 */ /* 0x000fca0007f7e0ff */
[----:B------:R-:W-:Y:S01]  /*86f0*/  @!P1 IMAD.X R59, R61, 0x1, R104, P3 ;  /* 0x000000013d3b9824 */ /* 0x000fe200018e0668 */
[----:B----4-:R-:W-:-:S04]  /*8700*/  @!P1 LEA R56, P3, R58, R56, 0x1 ;  /* 0x000000383a389211 */ /* 0x010fc800078608ff */
[----:B------:R-:W-:Y:S01]  /*8710*/  @!P1 LEA.HI.X R57, R58, R57, R59, 0x1, P3 ;  /* 0x000000393a399211 */ /* 0x000fe200018f0c3b */
[----:B--2---:R1:W-:Y:S04]  /*8720*/  @!P2 STG.E.128 desc[UR40][R54.64], R44 ;  /* 0x0000002c3600a986 */ /* 0x0043e8000c101d28 */
[----:B---3--:R1:W-:Y:S04]  /*8730*/  @!P1 STG.E.128 desc[UR40][R56.64], R48 ;  /* 0x0000003038009986 */ /* 0x0083e8000c101d28 */
.L_x_1573:
[----:B------:R-:W-:Y:S05]  /*8740*/  BSYNC B1 ;  /* 0x0000000000017941 */ /* 0x000fea0003800000 */
.L_x_1572:
[----:B------:R-:W-:Y:S01]  /*8750*/  ISETP.GE.AND P3, PT, R213, R113, PT ;  /* 0x00000071d500720c */ /* 0x000fe20003f66270 */
[----:B------:R-:W-:-:S12]  /*8760*/  BSSY B1, `(.L_x_1574) ;  /* 0x0000012000017945 */ /* 0x000fd80003800000 */
[----:B------:R-:W-:Y:S05]  /*8770*/  @P3 BRA `(.L_x_1575) ;  /* 0x0000000000403947 */ /* 0x000fea0003800000 */
[----:B-1----:R-:W1:Y:S01]  /*8780*/  @!P2 LDC.64 R54, c[0x0][0x2e8] ;  /* 0x0000ba00ff36ab82 */ /* 0x002e620000000a00 */
[----:B------:R-:W2:Y:S01]  /*8790*/  @!P2 LDS.128 R44, [R110+0x19400] ;  /* 0x019400006e2ca984 */ /* 0x000ea20000000c00 */
[----:B------:R-:W-:-:S03]  /*87a0*/  IADD3 R60, P3, R88, R52, RZ ;  /* 0x00000034583c7210 */ /* 0x000fc60007f7e0ff */
[----:B------:R-:W3:Y:S02]  /*87b0*/  @!P1 LDS.128 R48, [R110+0x1d400] ;  /* 0x01d400006e309984 */ /* 0x000ee40000000c00 */
[----:B------:R-:W-:Y:S01]  /*87c0*/  IMAD.X R62, R61, 0x1, R89, P3 ;  /* 0x000000013d3e7824 */ /* 0x000fe200018e0659 */
[----:B------:R-:W4:Y:S01]  /*87d0*/  @!P1 LDC.64 R56, c[0x0][0x2e8] ;  /* 0x0000ba00ff389b82 */ /* 0x000f220000000a00 */
[----:B------:R-:W-:-:S05]  /*87e0*/  @!P2 IADD3 R58, P3, R60, R36, RZ ;  /* 0x000000243c3aa210 */ /* 0x000fca0007f7e0ff */
[----:B------:R-:W-:Y:S01]  /*87f0*/  @!P2 IMAD.X R59, R62, 0x1, R39, P3 ;  /* 0x000000013e3ba824 */ /* 0x000fe200018e0627 */
        /* <DEDUP_REMOVED lines=8> */
.L_x_1575:
[----:B------:R-:W-:Y:S05]  /*8880*/  BSYNC B1 ;  /* 0x0000000000017941 */ /* 0x000fea0003800000 */
.L_x_1574:
[----:B------:R-:W-:Y:S01]  /*8890*/  ISETP.GE.AND P3, PT, R212, R113, PT ;  /* 0x00000071d400720c */ /* 0x000fe20003f66270 */
[----:B------:R-:W-:-:S12]  /*88a0*/  BSSY B1, `(.L_x_1576) ;  /* 0x0000012000017945 */ /* 0x000fd80003800000 */
[----:B------:R-:W-:Y:S05]  /*88b0*/  @P3 BRA `(.L_x_1577) ;  /* 0x0000000000403947 */ /* 0x000fea0003800000 */
[----:B-12---:R-:W1:Y:S01]  /*88c0*/  @!P2 LDC.64 R54, c[0x0][0x2e8] ;  /* 0x0000ba00ff36ab82 */ /* 0x006e620000000a00 */
[----:B------:R-:W2:Y:S01]  /*88d0*/  @!P2 LDS.128 R44, [R110+0x1a400] ;  /* 0x01a400006e2ca984 */ /* 0x000ea20000000c00 */
[----:B------:R-:W-:-:S03]  /*88e0*/  LEA R60, P3, R98, R52, 0x6 ;  /* 0x00000034623c7211 */ /* 0x000fc600078630ff */
        /* <DEDUP_REMOVED lines=13> */
.L_x_1577:
[----:B------:R-:W-:Y:S05]  /*89c0*/  BSYNC B1 ;  /* 0x0000000000017941 */ /* 0x000fea0003800000 */
.L_x_1576:
[----:B------:R-:W-:-:S13]  /*89d0*/  ISETP.GE.AND P3, PT, R211, R113, PT ;  /* 0x00000071d300720c */ /* 0x000fda0003f66270 */
[----:B------:R-:W-:Y:S05]  /*89e0*/  @P3 BRA `(.L_x_1543) ;  /* 0x00000000004c3947 */ /* 0x000fea0003800000 */
[----:B------:R-:W3:Y:S01]  /*89f0*/  LDC.64 R58, c[0x0][0x300] ;  /* 0x0000c000ff3a7b82 */ /* 0x000ee20000000a00 */
[----:B-12-4-:R-:W1:Y:S01]  /*8a00*/  @!P2 LDS.128 R44, [R110+0x1b400] ;  /* 0x01b400006e2ca984 */ /* 0x016e620000000c00 */
[----:B------:R-:W-:-:S03]  /*8a10*/  IMAD.MOV.U32 R53, RZ, RZ, R61 ;  /* 0x000000ffff357224 */ /* 0x000fc600078e003d */
[----:B------:R-:W2:Y:S03]  /*8a20*/  @!P1 LDS.128 R48, [R110+0x1f400] ;  /* 0x01f400006e309984 */ /* 0x000ea60000000c00 */
[----:B------:R-:W4:Y:S08]  /*8a30*/  @!P2 LDC.64 R54, c[0x0][0x2e8] ;  /* 0x0000ba00ff36ab82 */ /* 0x000f300000000a00 */
[----:B------:R-:W5:Y:S01]  /*8a40*/  @!P1 LDC.64 R56, c[0x0][0x2e8] ;  /* 0x0000ba00ff389b82 */ /* 0x000f620000000a00 */
[----:B---3--:R-:W-:-:S04]  /*8a50*/  IMAD.WIDE.U32 R52, R58, 0x60, R52 ;  /* 0x000000603a347825 */ /* 0x008fc800078e0034 */
[----:B------:R-:W-:-:S04]  /*8a60*/  IMAD R59, R59, 0x60, RZ ;  /* 0x000000603b3b7824 */ /* 0x000fc800078e02ff */
[----:B------:R-:W-:Y:S01]  /*8a70*/  IMAD.IADD R59, R53, 0x1, R59 ;  /* 0x00000001353b7824 */ /* 0x000fe200078e023b */
[----:B------:R-:W-:-:S05]  /*8a80*/  @!P2 IADD3 R53, P3, R36, R52, RZ ;  /* 0x000000342435a210 */ /* 0x000fca0007f7e0ff */
[----:B------:R-:W-:Y:S01]  /*8a90*/  @!P2 IMAD.X R58, R59, 0x1, R39, P3 ;  /* 0x000000013b3aa824 */ /* 0x000fe200018e0627 */
[----:B----4-:R-:W-:-:S04]  /*8aa0*/  @!P2 LEA R54, P3, R53, R54, 0x1 ;  /* 0x000000363536a211 */ /* 0x010fc800078608ff */
[----:B------:R-:W-:Y:S02]  /*8ab0*/  @!P2 LEA.HI.X R55, R53, R55, R58, 0x1, P3 ;  /* 0x000000373537a211 */ /* 0x000fe400018f0c3a */
[----:B------:R-:W-:-:S03]  /*8ac0*/  @!P1 IADD3 R52, P3, R99, R52, RZ ;  /* 0x0000003463349210 */ /* 0x000fc60007f7e0ff */
[----:B-1----:R3:W-:Y:S02]  /*8ad0*/  @!P2 STG.E.128 desc[UR40][R54.64], R44 ;  /* 0x0000002c3600a986 */ /* 0x0027e4000c101d28 */
[----:B------:R-:W-:Y:S01]  /*8ae0*/  @!P1 IMAD.X R53, R59, 0x1, R104, P3 ;  /* 0x000000013b359824 */ /* 0x000fe200018e0668 */
[----:B-----5:R-:W-:-:S04]  /*8af0*/  @!P1 LEA R56, P3, R52, R56, 0x1 ;  /* 0x0000003834389211 */ /* 0x020fc800078608ff */
[----:B------:R-:W-:-:S05]  /*8b00*/  @!P1 LEA.HI.X R57, R52, R57, R53, 0x1, P3 ;  /* 0x0000003934399211 */ /* 0x000fca00018f0c35 */
[----:B--2---:R3:W-:Y:S04]  /*8b10*/  @!P1 STG.E.128 desc[UR40][R56.64], R48 ;  /* 0x0000003038009986 */ /* 0x0047e8000c101d28 */
.L_x_1543:
[----:B------:R-:W-:Y:S05]  /*8b20*/  BSYNC B0 ;  /* 0x0000000000007941 */ /* 0x000fea0003800000 */
.L_x_1505:
[----:B-1234-:R-:W1:Y:S01]  /*8b30*/  S2R R44, SR_TID.X ;  /* 0x00000000002c7919 */ /* 0x01ee620000002100 */
        /* <DEDUP_REMOVED lines=8> */
[----:B-1----:R-:W-:Y:S01]  /*8bc0*/  LOP3.LUT R44, R44, 0x7f, RZ, 0xc0, !PT ;  /* 0x0000007f2c2c7812 */ /* 0x002fe200078ec0ff */
[----:B--2---:R1:W-:Y:S03]  /*8bd0*/  BAR.SYNC.DEFER_BLOCKING R124, 0x80 ;  /* 0x0002007c0000751d */ /* 0x0043e60000010000 */
[----:B------:R-:W-:-:S13]  /*8be0*/  ISETP.NE.AND P3, PT, R44, RZ, PT ;  /* 0x000000ff2c00720c */ /* 0x000fda0003f65270 */
[----:B------:R-:W-:-:S05]  /*8bf0*/  @!P3 VIADD R44, R106, 0x288a0 ;  /* 0x000288a06a2cb836 */ /* 0x000fca0000000000 */
[----:B------:R-:W-:-:S04]  /*8c00*/  @!P3 PRMT R44, RZ, 0x654, R44 ;  /* 0x00000654ff2cb816 */ /* 0x000fc8000000002c */
[----:B------:R1:W-:Y:S01]  /*8c10*/  @!P3 SYNCS.ARRIVE.TRANS64.RED.A1T0 RZ, [R44+URZ], RZ ;  /* 0x000000ff2cffb9a7 */ /* 0x0003e2000810043f */
[----:B------:R-:W-:Y:S05]  /*8c20*/  @!P0 BRA `(.L_x_1579) ;  /* 0x0000000000048947 */ /* 0x000fea0003800000 */
[----:B------:R-:W-:Y:S01]  /*8c30*/  BPT.TRAP 0x1 ;  /* 0x000000040000795c */ /* 0x000fe20000300000 */
.L_x_1579:
[----:B------:R-:W-:Y:S05]  /*8c40*/  BSYNC B0 ;  /* 0x0000000000007941 */ /* 0x000fea0003800000 */
.L_x_1578:
[----:B------:R-:W2:Y:S01]  /*8c50*/  SYNCS.PHASECHK.TRANS64.TRYWAIT P0, [R106+URZ+0x288b0], R117 ;  /* 0x0288b0756a0075a7 */ /* 0x000ea2000800017f */
[----:B------:R-:W-:Y:S01]  /*8c60*/  ULDC UR42, c[0x0][0x2f4] ;  /* 0x0000bd00002a7ab9 */ /* 0x000fe20000000800 */
[----:B------:R-:W-:Y:S01]  /*8c70*/  ULDC.64 UR36, c[0x0][0x328] ;  /* 0x0000ca0000247ab9 */ /* 0x000fe20000000a00 */
[----:B------:R-:W-:Y:S01]  /*8c80*/  ULDC.64 UR38, c[0x0][0x318] ;  /* 0x0000c60000267ab9 */ /* 0x000fe20000000a00 */
[----:B------:R-:W-:Y:S04]  /*8c90*/  BSSY B0, `(.L_x_1580) ;  /* 0x0000002000007945 */ /* 0x000fe80003800000 */
[----:B--2---:R-:W-:Y:S05]  /*8ca0*/  @!P0 BRA `(.L_x_1581) ;  /* 0x0000020800148947 */ /* 0x004fea0003800000 */
.L_x_1940:
[----:B------:R-:W-:Y:S05]  /*8cb0*/  BSYNC B0 ;  /* 0x0000000000007941 */ /* 0x000fea0003800000 */
.L_x_1580:
[----:B------:R-:W-:Y:S01]  /*8cc0*/  ISETP.GE.AND P0, PT, R23, R113, PT ;  /* 0x000000711700720c */ /* 0x000fe20003f06270 */
[----:B------:R-:W-:Y:S01]  /*8cd0*/  BSSY B0, `(.L_x_1582) ;  /* 0x0000011000007945 */ /* 0x000fe20003800000 */
[----:B------:R-:W-:-:S11]  /*8ce0*/  IMAD.WIDE R48, R26, 0x80, R42 ;  /* 0x000000801a307825 */ /* 0x000fd600078e022a */
[----:B------:R-:W-:Y:S05]  /*8cf0*/  @P0 BRA `(.L_x_1583) ;  /* 0x0000000000380947 */ /* 0x000fea0003800000 */
[----:B------:R-:W-:Y:S02]  /*8d00*/  IMAD R47, R49, UR36, RZ ;  /* 0x00000024312f7c24 */ /* 0x000fe4000f8e02ff */
[----:B-1----:R-:W-:Y:S02]  /*8d10*/  IMAD.MOV.U32 R44, RZ, RZ, R94 ;  /* 0x000000ffff2c7224 */ /* 0x002fe400078e005e */
[----:B------:R-:W-:Y:S02]  /*8d20*/  IMAD.MOV.U32 R45, RZ, RZ, R105 ;  /* 0x000000ffff2d7224 */ /* 0x000fe400078e0069 */
[C---:B------:R-:W-:Y:S02]  /*8d30*/  IMAD R47, R48.reuse, UR37, R47 ;  /* 0x00000025302f7c24 */ /* 0x040fe4000f8e022f */
[----:B------:R-:W-:-:S04]  /*8d40*/  IMAD.WIDE.U32 R44, R48, UR36, R44 ;  /* 0x00000024302c7c25 */ /* 0x000fc8000f8e002c */
[----:B------:R-:W-:Y:S01]  /*8d50*/  IMAD.IADD R45, R45, 0x1, R47 ;  /* 0x000000012d2d7824 */ /* 0x000fe200078e022f */
[----:B------:R-:W-:-:S04]  /*8d60*/  LEA R50, P0, R44, UR38, 0x1 ;  /* 0x000000262c327c11 */ /* 0x000fc8000f8008ff */
[----:B------:R-:W-:Y:S02]  /*8d70*/  LEA.HI.X R51, R44, UR39, R45, 0x1, P0 ;  /* 0x000000272c337c11 */ /* 0x000fe400080f0c2d */
[----:B------:R-:W-:-:S13]  /*8d80*/  ISETP.GE.AND P0, PT, R16, UR42, PT ;  /* 0x0000002a10007c0c */ /* 0x000fda000bf06270 */
[----:B------:R-:W1:Y:S04]  /*8d90*/  @!P0 LDS.128 R44, [R110+0x400] ;  /* 0x000400006e2c8984 */ /* 0x000e680000000c00 */
[----:B-1----:R-:W-:Y:S01]  /*8da0*/  @!P0 STG.E.128 desc[UR40][R50.64], R44 ;  /* 0x0000002c32008986 */ /* 0x002fe2000c101d28 */
[----:B------:R-:W-:-:S13]  /*8db0*/  ISETP.GE.AND P0, PT, R190, UR42, PT ;  /* 0x0000002abe007c0c */ /* 0x000fda000bf06270 */
[----:B------:R-:W1:Y:S04]  /*8dc0*/  @!P0 LDS.128 R44, [R110+0x4400] ;  /* 0x004400006e2c8984 */ /* 0x000e680000000c00 */
[----:B-1----:R3:W-:Y:S02]  /*8dd0*/  @!P0 STG.E.128 desc[UR40][R50.64+0x80], R44 ;  /* 0x0000802c32008986 */ /* 0x0027e4000c101d28 */
.L_x_1583:
[----:B------:R-:W-:Y:S05]  /*8de0*/  BSYNC B0 ;  /* 0x0000000000007941 */ /* 0x000fea0003800000 */
.L_x_1582:
[----:B------:R-:W-:Y:S01]  /*8df0*/  ISETP.GE.AND P0, PT, R213, R113, PT ;  /* 0x00000071d500720c */ /* 0x000fe20003f06270 */
[----:B------:R-:W-:-:S12]  /*8e00*/  BSSY B0, `(.L_x_1584) ;  /* 0x0000012000007945 */ /* 0x000fd80003800000 */
[----:B------:R-:W-:Y:S05]  /*8e10*/  @P0 BRA `(.L_x_1585) ;  /* 0x0000000000400947 */ /* 0x000fea0003800000 */
[----:B---3--:R-:W-:Y:S01]  /*8e20*/  IADD3 R47, P0, R48, 0x20, RZ ;  /* 0x00000020302f7810 */ /* 0x008fe20007f1e0ff */
[----:B------:R-:W-:-:S04]  /*8e30*/  IMAD.MOV.U32 R45, RZ, RZ, R105 ;  /* 0x000000ffff2d7224 */ /* 0x000fc800078e0069 */
[----:B-1----:R-:W-:-:S04]  /*8e40*/  IMAD.X R44, RZ, RZ, R49, P0 ;  /* 0x000000ffff2c7224 */ /* 0x002fc800000e0631 */
[----:B------:R-:W-:Y:S02]  /*8e50*/  IMAD R46, R44, UR36, RZ ;  /* 0x000000242c2e7c24 */ /* 0x000fe4000f8e02ff */
[----:B------:R-:W-:-:S04]  /*8e60*/  IMAD.MOV.U32 R44, RZ, RZ, R94 ;  /* 0x000000ffff2c7224 */ /* 0x000fc800078e005e */
[----:B------:R-:W-:-:S04]  /*8e70*/  IMAD.WIDE.U32 R44, R47, UR36, R44 ;  /* 0x000000242f2c7c25 */ /* 0x000fc8000f8e002c */
[----:B------:R-:W-:Y:S01]  /*8e80*/  IMAD R47, R47, UR37, R46 ;  /* 0x000000252f2f7c24 */ /* 0x000fe2000f8e022e */
[----:B------:R-:W-:-:S03]  /*8e90*/  LEA R50, P0, R44, UR38, 0x1 ;  /* 0x000000262c327c11 */ /* 0x000fc6000f8008ff */
[----:B------:R-:W-:-:S05]  /*8ea0*/  IMAD.IADD R45, R45, 0x1, R47 ;  /* 0x000000012d2d7824 */ /* 0x000fca00078e022f */
[----:B------:R-:W-:Y:S02]  /*8eb0*/  LEA.HI.X R51, R44, UR39, R45, 0x1, P0 ;  /* 0x000000272c337c11 */ /* 0x000fe400080f0c2d */
[----:B------:R-:W-:-:S13]  /*8ec0*/  ISETP.GE.AND P0, PT, R16, UR42, PT ;  /* 0x0000002a10007c0c */ /* 0x000fda000bf06270 */
[----:B------:R-:W1:Y:S04]  /*8ed0*/  @!P0 LDS.128 R44, [R110+0x1400] ;  /* 0x001400006e2c8984 */ /* 0x000e680000000c00 */
[----:B-1----:R-:W-:Y:S01]  /*8ee0*/  @!P0 STG.E.128 desc[UR40][R50.64], R44 ;  /* 0x0000002c32008986 */ /* 0x002fe2000c101d28 */
[----:B------:R-:W-:-:S13]  /*8ef0*/  ISETP.GE.AND P0, PT, R190, UR42, PT ;  /* 0x0000002abe007c0c */ /* 0x000fda000bf06270 */
[----:B------:R-:W1:Y:S04]  /*8f00*/  @!P0 LDS.128 R44, [R110+0x5400] ;  /* 0x005400006e2c8984 */ /* 0x000e680000000c00 */
[----:B-1----:R4:W-:Y:S02]  /*8f10*/  @!P0 STG.E.128 desc[UR40][R50.64+0x80], R44 ;  /* 0x0000802c32008986 */ /* 0x0029e4000c101d28 */
.L_x_1585:
[----:B------:R-:W-:Y:S05]  /*8f20*/  BSYNC B0 ;  /* 0x0000000000007941 */ /* 0x000fea0003800000 */
.L_x_1584:
[----:B------:R-:W-:Y:S01]  /*8f30*/  ISETP.GE.AND P0, PT, R212, R113, PT ;  /* 0x00000071d400720c */ /* 0x000fe20003f06270 */
[----:B------:R-:W-:-:S12]  /*8f40*/  BSSY B0, `(.L_x_1586) ;  /* 0x0000012000007945 */ /* 0x000fd80003800000 */
[----:B------:R-:W-:Y:S05]  /*8f50*/  @P0 BRA `(.L_x_1587) ;  /* 0x0000000000400947 */ /* 0x000fea0003800000 */
[----:B---34-:R-:W-:Y:S01]  /*8f60*/  IADD3 R47, P0, R48, 0x40, RZ ;  /* 0x00000040302f7810 */ /* 0x018fe20007f1e0ff */
        /* <DEDUP_REMOVED lines=15> */
.L_x_1587:
[----:B------:R-:W-:Y:S05]  /*9060*/  BSYNC B0 ;  /* 0x0000000000007941 */ /* 0x000fea0003800000 */
.L_x_1586:
[----:B------:R-:W-:Y:S01]  /*9070*/  ISETP.GE.AND P0, PT, R211, R113, PT ;  /* 0x00000071d300720c */ /* 0x000fe20003f06270 */
[----:B------:R-:W-:-:S12]  /*9080*/  BSSY B0, `(.L_x_1588) ;  /* 0x0000012000007945 */ /* 0x000fd80003800000 */
[----:B------:R-:W-:Y:S05]  /*9090*/  @P0 BRA `(.L_x_1589) ;  /* 0x0000000000400947 */ /* 0x000fea0003800000 */
[----:B-1-34-:R-:W-:Y:S01]  /*90a0*/  IADD3 R47, P0, R48, 0x60, RZ ;  /* 0x00000060302f7810 */ /* 0x01afe20007f1e0ff */
[----:B------:R-:W-:Y:S02]  /*90b0*/  IMAD.MOV.U32 R44, RZ, RZ, R94 ;  /* 0x000000ffff2c7224 */ /* 0x000fe400078e005e */
        /* <DEDUP_REMOVED lines=14> */
.L_x_1589:
[----:B------:R-:W-:Y:S05]  /*91a0*/  BSYNC B0 ;  /* 0x0000000000007941 */ /* 0x000fea0003800000 */
.L_x_1588:
[----:B-1-34-:R-:W3:Y:S01]  /*91b0*/  LDL R44, [R1+0x10] ;  /* 0x00001000012c7983 */ /* 0x01aee20000100800 */
[----:B------:R-:W-:Y:S02]  /*91c0*/  VIADD R184, R184, 0x1 ;  /* 0x00000001b8b87836 */ /* 0x000fe40000000000 */
[----:B0-2---:R-:W-:Y:S01]  /*91d0*/  @!P3 VIADD R106, R106, 0x288c0 ;  /* 0x000288c06a6ab836 */ /* 0x005fe20000000000 */
[----:B------:R-:W-:Y:S01]  /*91e0*/  @!PT LDS RZ, [RZ] ;  /* 0x00000000fffff984 */ /* 0x000fe20000000800 */
[----:B------:R-:W-:Y:S01]  /*91f0*/  @!PT LDS RZ, [RZ] ;  /* 0x00000000fffff984 */ /* 0x000fe20000000800 */
[----:B------:R-:W-:Y:S01]  /*9200*/  @!PT LDS RZ, [RZ] ;  /* 0x00000000fffff984 */ /* 0x000fe20000000800 */
[----:B------:R-:W-:Y:S01]  /*9210*/  @!PT LDS RZ, [RZ] ;  /* 0x00000000fffff984 */ /* 0x000fe20000000800 */
[----:B------:R0:W-:Y:S06]  /*9220*/  MEMBAR.ALL.CTA ;  /* 0x0000000000007992 */ /* 0x0001ec0000008000 */
[----:B0-----:R-:W0:Y:S02]  /*9230*/  FENCE.VIEW.ASYNC.S ;  /* 0x00000000000073c6 */ /* 0x001e240000000000 */
[----:B0-----:R0:W-:Y:S01]  /*9240*/  BAR.SYNC.DEFER_BLOCKING R124, 0x80 ;  /* 0x0002007c0000751d */ /* 0x0011e20000010000 */
[----:B------:R-:W-:-:S02]  /*9250*/  ISETP.NE.AND P0, PT, R184, 0x2, PT ;  /* 0x00000002b800780c */ /* 0x000fc40003f05270 */
[----:B------:R-:W-:Y:S02]  /*9260*/  @!P3 PRMT R106, RZ, 0x654, R106 ;  /* 0x00000654ff6ab816 */ /* 0x000fe4000000006a */
[----:B------:R-:W-:Y:S02]  /*9270*/  SEL R45, RZ, 0x1, P0 ;  /* 0x00000001ff2d7807 */ /* 0x000fe40000000000 */
[----:B------:R-:W-:Y:S02]  /*9280*/  SEL R184, R184, RZ, P0 ;  /* 0x000000ffb8b87207 */ /* 0x000fe40000000000 */
[----:B------:R-:W-:Y:S01]  /*9290*/  LOP3.LUT R192, R192, R45, RZ, 0x3c, !PT ;  /* 0x0000002dc0c07212 */ /* 0x000fe200078e3cff */
[----:B------:R0:W-:Y:S01]  /*92a0*/  @!P3 SYNCS.ARRIVE.TRANS64.RED.A1T0 RZ, [R106+URZ], RZ ;  /* 0x000000ff6affb9a7 */ /* 0x0001e2000810043f */
[----:B---3--:R-:W-:-:S13]  /*92b0*/  LOP3.LUT P4, RZ, R44, 0x4, RZ, 0xc0, !PT ;  /* 0x000000042cff7812 */ /* 0x008fda000788c0ff */
[----:B0-----:R-:W-:Y:S05]  /*92c0*/  @P4 BRA `(.L_x_1590) ;  /* 0xffffff9800604947 */ /* 0x001fea000383ffff */
[----:B------:R-:W0:Y:S01]  /*92d0*/  S2R R44, SR_TID.X ;  /* 0x00000000002c7919 */ /* 0x000e220000002100 */
[----:B------:R-:W-:Y:S02]  /*92e0*/  PLOP3.LUT P0, PT, PT, PT, PT, 0x8, 0x0 ;  /* 0x000000000000781c */ /* 0x000fe40003f0e170 */
[----:B0-----:R-:W-:-:S04]  /*92f0*/  SHF.R.U32.HI R44, RZ, 0x7, R44 ;  /* 0x00000007ff2c7819 */ /* 0x001fc8000001162c */
[----:B------:R-:W-:-:S13]  /*9300*/  ISETP.NE.AND P4, PT, R44, 0x1, PT ;  /* 0x000000012c00780c */ /* 0x000fda0003f85270 */
[----:B------:R-:W-:Y:S06]  /*9310*/  @!P4 BAR.ARV 0x9, 0x100 ;  /* 0x024400000000cb1d */ /* 0x000fec0000002000 */
.L_x_1500:
[----:B------:R-:W0:Y:S01]  /*9320*/  LDC R0, c[0x0][0x448] ;  /* 0x00011200ff007b82 */ /* 0x000e220000000800 */
[----:B------:R-:W-:-:S07]  /*9330*/  IADD3 R7, R189, 0x1, -R187 ;  /* 0x00000001bd077810 */ /* 0x000fce0007ffe8bb */
[----:B------:R-:W1:Y:S01]  /*9340*/  LDC.64 R4, c[0x0][0x9e0] ;  /* 0x00027800ff047b82 */ /* 0x000e620000000a00 */
[----:B0-----:R-:W-:Y:S01]  /*9350*/  ISETP.NE.AND P1, PT, R0, 0x1, PT ;  /* 0x000000010000780c */ /* 0x001fe20003f25270 */
[----:B------:R-:W-:Y:S01]  /*9360*/  VIADD R0, R193, 0x7f ;  /* 0x0000007fc1007836 */ /* 0x000fe20000000000 */
[----:B-1----:R-:W-:-:S11]  /*9370*/  ISETP.GE.AND P2, PT, R5, 0x1, PT ;  /* 0x000000010500780c */ /* 0x002fd60003f46270 */
[----:B------:R-:W0:Y:S08]  /*9380*/  @P1 LDC R3, c[0x0][0x44c] ;  /* 0x00011300ff031b82 */ /* 0x000e300000000800 */
[----:B------:R-:W1:Y:S01]  /*9390*/  @P1 LDC R6, c[0x0][0x450] ;  /* 0x00011400ff061b82 */ /* 0x000e620000000800 */
[----:B0-----:R-:W-:-:S05]  /*93a0*/  @P1 IMAD.HI.U32 R3, R0, R3, RZ ;  /* 0x0000000300031227 */ /* 0x001fca00078e00ff */
[----:B-1----:R-:W-:-:S05]  /*93b0*/  @P1 SHF.R.U32.HI R0, RZ, R6, R3 ;  /* 0x00000006ff001219 */ /* 0x002fca0000011603 */
[----:B------:R-:W-:Y:S01]  /*93c0*/  IMAD.IADD R3, R7, 0x1, R0 ;  /* 0x0000000107037824 */ /* 0x000fe200078e0200 */
[----:B------:R-:W-:Y:S06]  /*93d0*/  @P0 BRA `(.L_x_1591) ;  /* 0x00000000000c0947 */ /* 0x000fec0003800000 */
[----:B------:R-:W0:Y:S01]  /*93e0*/  FENCE.VIEW.ASYNC.G ;  /* 0x00000000000073c6 */ /* 0x000e220000000100 */
[----:B------:R-:W-:Y:S05]  /*93f0*/  WARPSYNC.ALL ;  /* 0x0000000000007948 */ /* 0x000fea0003800000 */
[----:B0-----:R-:W-:Y:S06]  /*9400*/  BAR.ARV 0xc, 0x180 ;  /* 0x0306000000007b1d */ /* 0x001fec0000002000 */
.L_x_1591:
[----:B------:R-:W-:Y:S01]  /*9410*/  IMAD.IADD R4, R3, 0x1, R4 ;  /* 0x0000000103047824 */ /* 0x000fe200078e0204 */
        /* <DEDUP_REMOVED lines=12> */
.L_x_1594:
[----:B------:R-:W-:-:S13]  /*94e0*/  ISETP.NE.AND P0, PT, R5, 0x1, PT ;  /* 0x000000010500780c */ /* 0x000fda0003f05270 */
[----:B------:R-:W0:Y:S02]  /*94f0*/  @P0 LDC.64 R6, c[0x0][0x9e8] ;  /* 0x00027a00ff060b82 */ /* 0x000e240000000a00 */
[----:B0-----:R-:W-:-:S05]  /*9500*/  @P0 IMAD.HI.U32 R6, R0, R6, RZ ;  /* 0x0000000600060227 */ /* 0x001fca00078e00ff */
[----:B------:R-:W-:-:S07]  /*9510*/  @P0 SHF.R.U32.HI R0, RZ, R7, R6 ;  /* 0x00000007ff000219 */ /* 0x000fce0000011606 */
.L_x_1595:
[----:B------:R-:W-:Y:S05]  /*9520*/  BSYNC B0 ;  /* 0x0000000000007941 */ /* 0x000fea0003800000 */
.L_x_1593:
[----:B------:R-:W-:-:S05]  /*9530*/  IMAD R3, R0, R5, R5 ;  /* 0x0000000500037224 */ /* 0x000fca00078e0205 */
[----:B------:R-:W-:-:S07]  /*9540*/  VIMNMX R4, R4, R3, PT ;  /* 0x0000000304047248 */ /* 0x000fce0003fe0100 */
.L_x_1592:
[----:B------:R-:W0:Y:S01]  /*9550*/  @P1 LDC R0, c[0x0][0x44c] ;  /* 0x00011300ff001b82 */ /* 0x000e220000000800 */
[----:B------:R-:W-:Y:S01]  /*9560*/  VIADD R4, R4, 0x7f ;  /* 0x0000007f04047836 */ /* 0x000fe20000000000 */
[----:B------:R-:W-:-:S04]  /*9570*/  ULDC UR4, c[0x0][0x9dc] ;  /* 0x0002770000047ab9 */ /* 0x000fc80000000800 */
[----:B------:R-:W-:Y:S02]  /*9580*/  SHF.R.S32.HI R3, RZ, 0x1f, R4 ;  /* 0x0000001fff037819 */ /* 0x000fe40000011404 */
[----:B------:R-:W1:Y:S02]  /*9590*/  @P1 LDC R7, c[0x0][0x450] ;  /* 0x00011400ff071b82 */ /* 0x000e640000000800 */
[----:B------:R-:W-:-:S04]  /*95a0*/  LEA.HI R3, R3, R4, RZ, 0x7 ;  /* 0x0000000403037211 */ /* 0x000fc800078f38ff */
[----:B------:R-:W-:-:S04]  /*95b0*/  SHF.R.S32.HI R3, RZ, 0x7, R3 ;  /* 0x00000007ff037819 */ /* 0x000fc80000011403 */
[----:B------:R-:W-:Y:S01]  /*95c0*/  VIMNMX R126, R126, R3, PT ;  /* 0x000000037e7e7248 */ /* 0x000fe20003fe0100 */
[----:B0-----:R-:W-:-:S04]  /*95d0*/  @P1 IMAD.HI.U32 R6, R193, R0, RZ ;  /* 0x00000000c1061227 */ /* 0x001fc800078e00ff */
[----:B------:R-:W-:Y:S01]  /*95e0*/  IMAD.MOV.U32 R0, RZ, RZ, R193 ;  /* 0x000000ffff007224 */ /* 0x000fe200078e00c1 */
        /* <DEDUP_REMOVED lines=14> */
.L_x_1598:
[----:B------:R-:W-:-:S13]  /*96d0*/  ISETP.NE.AND P0, PT, R5, 0x1, PT ;  /* 0x000000010500780c */ /* 0x000fda0003f05270 */
[----:B------:R-:W0:Y:S02]  /*96e0*/  @P0 LDC.64 R6, c[0x0][0x9e8] ;  /* 0x00027a00ff060b82 */ /* 0x000e240000000a00 */
[----:B0-----:R-:W-:-:S05]  /*96f0*/  @P0 IMAD.HI.U32 R4, R0, R6, RZ ;  /* 0x0000000600040227 */ /* 0x001fca00078e00ff */
[----:B------:R-:W-:-:S07]  /*9700*/  @P0 SHF.R.U32.HI R0, RZ, R7, R4 ;  /* 0x00000007ff000219 */ /* 0x000fce0000011604 */
.L_x_1599:
[----:B------:R-:W-:Y:S05]  /*9710*/  BSYNC B0 ;  /* 0x0000000000007941 */ /* 0x000fea0003800000 */
.L_x_1597:
[----:B------:R-:W-:-:S05]  /*9720*/  IMAD R0, R0, R5, RZ ;  /* 0x0000000500007224 */ /* 0x000fca00078e02ff */
[----:B------:R-:W-:-:S07]  /*9730*/  VIMNMX R3, R3, R0, !PT ;  /* 0x0000000003037248 */ /* 0x000fce0007fe0100 */
.L_x_1596:
[----:B------:R-:W-:Y:S01]  /*9740*/  SHF.R.S32.HI R0, RZ, 0x1f, R3 ;  /* 0x0000001fff007819 */ /* 0x000fe20000011403 */
[----:B------:R-:W-:Y:S01]  /*9750*/  BSSY B0, `(.L_x_1600) ;  /* 0x0000026000007945 */ /* 0x000fe20003800000 */
[----:B------:R-:W-:Y:S02]  /*9760*/  IMAD.MOV.U32 R88, RZ, RZ, RZ ;  /* 0x000000ffff587224 */ /* 0x000fe400078e00ff */
[----:B------:R-:W-:-:S04]  /*9770*/  LEA.HI R0, R0, R3, RZ, 0x7 ;  /* 0x0000000300007211 */ /* 0x000fc800078f38ff */
        /* <DEDUP_REMOVED lines=35> */
.L_x_1601:
[----:B------:R-:W-:Y:S05]  /*99b0*/  BSYNC B0 ;  /* 0x0000000000007941 */ /* 0x000fea0003800000 */
.L_x_1600:
[-C--:B------:R-:W-:Y:S01]  /*99c0*/  IMAD R195, R216, R88.reuse, R195 ;  /* 0x00000058d8c37224 */ /* 0x080fe200078e02c3 */
[----:B------:R-:W-:Y:S01]  /*99d0*/  PLOP3.LUT P0, PT, PT, PT, PT, 0x80, 0x0 ;  /* 0x000000000000781c */ /* 0x000fe20003f0f070 */
[----:B------:R-:W-:Y:S01]  /*99e0*/  IMAD.MOV.U32 R0, RZ, RZ, RZ ;  /* 0x000000ffff007224 */ /* 0x000fe200078e00ff */
        /* <DEDUP_REMOVED lines=36> */
[----:B------:R-:W-:-:S03]  /*9c30*/  UMOV UR4, 0xffffffff ;  /* 0xffffffff00047882 */ /* 0x000fc60000000000 */
[----:B------:R-:W-:Y:S05]  /*9c40*/  BRA.DIV UR4, `(.L_x_1603) ;  /* 0x000001fa04407947 */ /* 0x000fea000b800000 */
[----:B------:R-:W0:Y:S02]  /*9c50*/  S2R R3, SR_TID.X ;  /* 0x0000000000037919 */ /* 0x000e240000002100 */
[----:B0-----:R-:W-:-:S05]  /*9c60*/  VIADD R3, R3, 0xffffff80 ;  /* 0xffffff8003037836 */ /* 0x001fca0000000000 */
[----:B------:R-:W-:-:S04]  /*9c70*/  SHF.R.S32.HI R0, RZ, 0x1f, R3 ;  /* 0x0000001fff007819 */ /* 0x000fc80000011403 */
[----:B------:R-:W-:-:S04]  /*9c80*/  LEA.HI R0, R0, R3, RZ, 0x7 ;  /* 0x0000000300007211 */ /* 0x000fc800078f38ff */
[----:B------:R-:W-:-:S05]  /*9c90*/  SHF.R.S32.HI R0, RZ, 0x7, R0 ;  /* 0x00000007ff007819 */ /* 0x000fca0000011400 */
[----:B------:R0:W1:Y:S02]  /*9ca0*/  SHFL.IDX PT, R194, R0, RZ, 0x1f ;  /* 0x00001fff00c27589 */ /* 0x00006400000e0000 */
.L_x_1943:
[----:B01----:R-:W-:Y:S02]  /*9cb0*/  LEA.HI R0, R194, R194, RZ, 0x1 ;  /* 0x000000c2c2007211 */ /* 0x003fe400078f08ff */
[----:B------:R-:W-:Y:S02]  /*9cc0*/  LOP3.LUT P0, RZ, R233, 0x3ff, RZ, 0xc0, !PT ;  /* 0x000003ffe9ff7812 */ /* 0x000fe4000780c0ff */
[----:B------:R-:W-:Y:S02]  /*9cd0*/  LOP3.LUT R3, R0, 0x1e, RZ, 0xc0, !PT ;  /* 0x0000001e00037812 */ /* 0x000fe400078ec0ff */
[----:B------:R-:W-:-:S03]  /*9ce0*/  P2R R24, PR, RZ, 0x1 ;  /* 0x00000001ff187803 */ /* 0x000fc60000000000 */
        /* <DEDUP_REMOVED lines=21> */
.L_x_1604:
[----:B------:R-:W-:Y:S02]  /*9e40*/  ULDC UR4, c[0x0][0x3f4] ;  /* 0x0000fd0000047ab9 */ /* 0x000fe40000000800 */
[----:B------:R-:W-:-:S13]  /*9e50*/  ISETP.LT.AND P0, PT, RZ, UR4, PT ;  /* 0x00000004ff007c0c */ /* 0x000fda000bf01270 */
[----:B------:R-:W-:Y:S05]  /*9e60*/  @P0 BRA `(.L_x_1605) ;  /* 0x00000000003c0947 */ /* 0x000fea0003800000 */
[----:B------:R-:W-:-:S04]  /*9e70*/  LEA.HI R0, R214, R214, RZ, 0x1 ;  /* 0x000000d6d6007211 */ /* 0x000fc800078f08ff */
[----:B------:R-:W-:-:S05]  /*9e80*/  LOP3.LUT R3, R0, 0xfffffffe, RZ, 0xc0, !PT ;  /* 0xfffffffe00037812 */ /* 0x000fca00078ec0ff */
[----:B------:R-:W-:-:S05]  /*9e90*/  IMAD.IADD R3, R214, 0x1, -R3 ;  /* 0x00000001d6037824 */ /* 0x000fca00078e0a03 */
[----:B------:R-:W-:-:S04]  /*9ea0*/  SHF.L.U32 R3, R3, 0x1f, RZ ;  /* 0x0000001f03037819 */ /* 0x000fc800000006ff */
[----:B------:R0:W1:Y:S03]  /*9eb0*/  SYNCS.PHASECHK.TRANS64.TRYWAIT P0, [R2+URZ+0x28800], R3 ;  /* 0x02880003020075a7 */ /* 0x000066000800017f */
[----:B-1----:R-:W-:Y:S05]  /*9ec0*/  @!P0 NANOSLEEP.SYNCS 0x989680 ;  /* 0x009896800000895d */ /* 0x002fea0003900000 */
[----:B------:R-:W1:Y:S01]  /*9ed0*/  @!P0 SYNCS.PHASECHK.TRANS64 P0, [R2+URZ+0x28800], R3 ;  /* 0x02880003020085a7 */ /* 0x000e62000800007f */
[----:B------:R-:W-:Y:S04]  /*9ee0*/  BSSY B0, `(.L_x_1606) ;  /* 0x0000006000007945 */ /* 0x000fe80003800000 */
[----:B-1----:R-:W-:Y:S05]  /*9ef0*/  @P0 BRA `(.L_x_1607) ;  /* 0x0000000000100947 */ /* 0x002fea0003800000 */
.L_x_1608:
[----:B-1----:R1:W2:Y:S02]  /*9f00*/  SYNCS.PHASECHK.TRANS64.TRYWAIT P0, [R2+URZ+0x28800], R3 ;  /* 0x02880003020075a7 */ /* 0x0022a4000800017f */
[----:B--2---:R-:W-:Y:S05]  /*9f10*/  @!P0 NANOSLEEP.SYNCS 0x989680 ;  /* 0x009896800000895d */ /* 0x004fea0003900000 */
[----:B------:R-:W2:Y:S02]  /*9f20*/  @!P0 SYNCS.PHASECHK.TRANS64 P0, [R2+URZ+0x28800], R3 ;  /* 0x02880003020085a7 */ /* 0x000ea4000800007f */
[----:B--2---:R-:W-:Y:S05]  /*9f30*/  @!P0 BRA `(.L_x_1608) ;  /* 0xfffffffc00f08947 */ /* 0x004fea000383ffff */
.L_x_1607:
[----:B------:R-:W-:Y:S05]  /*9f40*/  BSYNC B0 ;  /* 0x0000000000007941 */ /* 0x000fea0003800000 */
.L_x_1606:
[----:B------:R-:W-:Y:S05]  /*9f50*/  BRA `(.L_x_1609) ;  /* 0x0000005400047947 */ /* 0x000fea0003800000 */
.L_x_1605:
[----:B------:R-:W-:Y:S01]  /*9f60*/  ISETP.NE.AND P0, PT, R24, RZ, PT ;  /* 0x000000ff1800720c */ /* 0x000fe20003f05270 */
[----:B------:R-:W-:Y:S01]  /*9f70*/  ULDC.64 UR4, c[0x0][0x3f8] ;  /* 0x0000fe0000047ab9 */ /* 0x000fe20000000a00 */
[----:B-----5:R-:W-:Y:S01]  /*9f80*/  SHF.R.S32.HI R0, RZ, 0x1f, R112 ;  /* 0x0000001fff007819 */ /* 0x020fe20000011470 */
[----:B------:R-:W-:Y:S01]  /*9f90*/  ULDC.64 UR6, c[0x0][0x408] ;  /* 0x0001020000067ab9 */ /* 0x000fe20000000a00 */
[----:B------:R-:W-:-:S04]  /*9fa0*/  IMAD.WIDE.U32 R24, R112, UR4, RZ ;  /* 0x0000000470187c25 */ /* 0x000fc8000f8e00ff */
[C---:B------:R-:W-:Y:S02]  /*9fb0*/  IMAD R3, R0.reuse, UR4, RZ ;  /* 0x0000000400037c24 */ /* 0x040fe4000f8e02ff */
[----:B------:R-:W-:Y:S02]  /*9fc0*/  IMAD R5, R0, UR6, RZ ;  /* 0x0000000600057c24 */ /* 0x000fe4000f8e02ff */
[C---:B------:R-:W-:Y:S02]  /*9fd0*/  IMAD R3, R112.reuse, UR5, R3 ;  /* 0x0000000570037c24 */ /* 0x040fe4000f8e0203 */
[C---:B------:R-:W-:Y:S02]  /*9fe0*/  IMAD R5, R112.reuse, UR7, R5 ;  /* 0x0000000770057c24 */ /* 0x040fe4000f8e0205 */
[----:B------:R-:W-:-:S04]  /*9ff0*/  IMAD.WIDE.U32 R112, R112, UR6, RZ ;  /* 0x0000000670707c25 */ /* 0x000fc8000f8e00ff */
[----:B------:R-:W-:Y:S02]  /*a000*/  IMAD.IADD R27, R3, 0x1, R25 ;  /* 0x00000001031b7824 */ /* 0x000fe400078e0219 */
[----:B------:R-:W-:Y:S01]  /*a010*/  IMAD.IADD R29, R5, 0x1, R113 ;  /* 0x00000001051d7824 */ /* 0x000fe200078e0271 */
        /* <DEDUP_REMOVED lines=17> */
.L_x_1610:
[----:B------:R-:W-:Y:S01]  /*a130*/  ULDC.U8 UR4, c[0x0][0x410] ;  /* 0x0001040000047ab9 */ /* 0x000fe20000000000 */
[----:B------:R-:W-:Y:S01]  /*a140*/  IMAD.IADD R57, R23, 0x1, R193 ;  /* 0x0000000117397824 */ /* 0x000fe200078e02c1 */
[----:B------:R-:W-:Y:S01]  /*a150*/  ISETP.NE.AND P0, PT, RZ, UR4, PT ;  /* 0x00000004ff007c0c */ /* 0x000fe2000bf05270 */
[----:B------:R-:W-:Y:S02]  /*a160*/  BSSY B0, `(.L_x_1611) ;  /* 0x0000518000007945 */ /* 0x000fe40003800000 */
[----:B------:R-:W-:-:S10]  /*a170*/  IMAD R3, R208, 0x20, R57 ;  /* 0x00000020d0037824 */ /* 0x000fd400078e0239 */
[----:B------:R-:W-:Y:S05]  /*a180*/  @!P0 BRA `(.L_x_1612) ;  /* 0x00000028005c8947 */ /* 0x000fea0003800000 */
[----:B------:R-:W0:Y:S01]  /*a190*/  LDC R68, c[0x0][0x448] ;  /* 0x00011200ff447b82 */ /* 0x000e220000000800 */
[----:B------:R-:W-:Y:S01]  /*a1a0*/  ULDC.64 UR4, c[0x0][0x3f8] ;  /* 0x0000fe0000047ab9 */ /* 0x000fe20000000a00 */
[----:B------:R-:W-:Y:S01]  /*a1b0*/  ULDC.64 UR6, c[0x0][0x408] ;  /* 0x0001020000067ab9 */ /* 0x000fe20000000a00 */
[----:B------:R-:W-:Y:S01]  /*a1c0*/  IMAD.MOV.U32 R4, RZ, RZ, R24 ;  /* 0x000000ffff047224 */ /* 0x000fe200078e0018 */
[----:B------:R-:W-:Y:S01]  /*a1d0*/  SHF.R.S32.HI R50, RZ, 0x1f, R185 ;  /* 0x0000001fff327819 */ /* 0x000fe200000114b9 */
[----:B------:R-:W-:Y:S02]  /*a1e0*/  IMAD.MOV.U32 R10, RZ, RZ, R112 ;  /* 0x000000ffff0a7224 */ /* 0x000fe400078e0070 */
[----:B------:R-:W-:Y:S01]  /*a1f0*/  IMAD.MOV.U32 R11, RZ, RZ, R29 ;  /* 0x000000ffff0b7224 */ /* 0x000fe200078e001d */
[----:B0-----:R-:W-:-:S13]  /*a200*/  ISETP.NE.AND P0, PT, R68, 0x1, PT ;  /* 0x000000014400780c */ /* 0x001fda0003f05270 */
[----:B------:R-:W0:Y:S08]  /*a210*/  @P0 LDC R0, c[0x0][0x44c] ;  /* 0x00011300ff000b82 */ /* 0x000e300000000800 */
[----:B------:R-:W1:Y:S01]  /*a220*/  @P0 LDC R5, c[0x0][0x450] ;  /* 0x00011400ff050b82 */ /* 0x000e620000000800 */
[----:B0-----:R-:W-:-:S05]  /*a230*/  @P0 IMAD.HI.U32 R0, R3, R0, RZ ;  /* 0x0000000003000227 */ /* 0x001fca00078e00ff */
[----:B-1----:R-:W-:Y:S01]  /*a240*/  @P0 SHF.R.U32.HI R3, RZ, R5, R0 ;  /* 0x00000005ff030219 */ /* 0x002fe20000011600 */
[----:B------:R-:W-:-:S03]  /*a250*/  IMAD.MOV.U32 R5, RZ, RZ, R27 ;  /* 0x000000ffff057224 */ /* 0x000fc600078e001b */
[----:B------:R-:W-:Y:S01]  /*a260*/  SHF.R.S32.HI R0, RZ, 0x1f, R3 ;  /* 0x0000001fff007819 */ /* 0x000fe20000011403 */
[----:B------:R-:W-:-:S04]  /*a270*/  IMAD.WIDE.U32 R4, R3, UR4, R4 ;  /* 0x0000000403047c25 */ /* 0x000fc8000f8e0004 */
[C---:B------:R-:W-:Y:S02]  /*a280*/  IMAD R6, R0.reuse, UR4, RZ ;  /* 0x0000000400067c24 */ /* 0x040fe4000f8e02ff */
[----:B------:R-:W-:Y:S02]  /*a290*/  IMAD R0, R0, UR6, RZ ;  /* 0x0000000600007c24 */ /* 0x000fe4000f8e02ff */
[C---:B------:R-:W-:Y:S01]  /*a2a0*/  IMAD R7, R3.reuse, UR5, R6 ;  /* 0x0000000503077c24 */ /* 0x040fe2000f8e0206 */
[----:B------:R-:W-:Y:S01]  /*a2b0*/  ULDC.64 UR4, c[0x0][0x3e8] ;  /* 0x0000fa0000047ab9 */ /* 0x000fe20000000a00 */
[C---:B------:R-:W-:Y:S01]  /*a2c0*/  IMAD.WIDE.U32 R10, R3.reuse, UR6, R10 ;  /* 0x00000006030a7c25 */ /* 0x040fe2000f8e000a */
[----:B------:R-:W-:Y:S01]  /*a2d0*/  LEA R6, P0, R4, UR4, 0x1 ;  /* 0x0000000404067c11 */ /* 0x000fe2000f8008ff */
[----:B------:R-:W-:Y:S02]  /*a2e0*/  UMOV UR4, 0xffffffff ;  /* 0xffffffff00047882 */ /* 0x000fe40000000000 */
[----:B------:R-:W-:Y:S01]  /*a2f0*/  IMAD R3, R3, UR7, R0 ;  /* 0x0000000703037c24 */ /* 0x000fe2000f8e0200 */
[----:B------:R-:W-:Y:S01]  /*a300*/  ULDC.64 UR6, c[0x0][0x400] ;  /* 0x0001000000067ab9 */ /* 0x000fe20000000a00 */
[----:B------:R-:W-:Y:S01]  /*a310*/  IMAD.IADD R7, R5, 0x1, R7 ;  /* 0x0000000105077824 */ /* 0x000fe200078e0207 */
[----:B------:R-:W-:Y:S01]  /*a320*/  LEA R0, P1, R10, UR6, 0x1 ;  /* 0x000000060a007c11 */ /* 0x000fe2000f8208ff */
[----:B------:R-:W-:-:S03]  /*a330*/  IMAD.IADD R3, R11, 0x1, R3 ;  /* 0x000000010b037824 */ /* 0x000fc600078e0203 */
[----:B------:R-:W-:Y:S02]  /*a340*/  LEA.HI.X R7, R4, UR5, R7, 0x1, P0 ;  /* 0x0000000504077c11 */ /* 0x000fe400080f0c07 */
[----:B------:R-:W-:Y:S01]  /*a350*/  LEA.HI.X R10, R10, UR7, R3, 0x1, P1 ;  /* 0x000000070a0a7c11 */ /* 0x000fe200088f0c03 */
[----:B------:R-:W-:Y:S06]  /*a360*/  BRA.DIV UR4, `(.L_x_1613) ;  /* 0x000001f204b87947 */ /* 0x000fec000b800000 */
[----:B------:R0:W1:Y:S04]  /*a370*/  SHFL.IDX PT, R3, R7, RZ, 0x181f ;  /* 0x00181fff07037589 */ /* 0x00006800000e0000 */
[----:B------:R0:W2:Y:S04]  /*a380*/  SHFL.IDX PT, R4, R6, RZ, 0x181f ;  /* 0x00181fff06047589 */ /* 0x0000a800000e0000 */
[----:B------:R0:W3:Y:S04]  /*a390*/  SHFL.IDX PT, R5, R10, RZ, 0x181f ;  /* 0x00181fff0a057589 */ /* 0x0000e800000e0000 */
[----:B------:R0:W4:Y:S02]  /*a3a0*/  SHFL.IDX PT, R14, R0, RZ, 0x181f ;  /* 0x00181fff000e7589 */ /* 0x00012400000e0000 */
.L_x_1949:
[----:B------:R-:W-:Y:S01]  /*a3b0*/  IMAD R68, R187, R68, RZ ;  /* 0x00000044bb447224 */ /* 0x000fe200078e02ff */
[----:B------:R-:W-:Y:S01]  /*a3c0*/  BSSY B1, `(.L_x_1614) ;  /* 0x000001e000017945 */ /* 0x000fe20003800000 */
[----:B------:R-:W-:Y:S02]  /*a3d0*/  CS2R R46, SRZ ;  /* 0x00000000002e7805 */ /* 0x000fe4000001ff00 */
[----:B------:R-:W-:Y:S02]  /*a3e0*/  CS2R R40, SRZ ;  /* 0x0000000000287805 */ /* 0x000fe4000001ff00 */
[----:B------:R-:W-:Y:S02]  /*a3f0*/  CS2R R44, SRZ ;  /* 0x00000000002c7805 */ /* 0x000fe4000001ff00 */
[----:B------:R-:W-:Y:S02]  /*a400*/  ISETP.GE.AND P0, PT, R57, R68, PT ;  /* 0x000000443900720c */ /* 0x000fe40003f06270 */
[----:B------:R-:W-:-:S11]  /*a410*/  CS2R R42, SRZ ;  /* 0x00000000002a7805 */ /* 0x000fd6000001ff00 */
[----:B------:R-:W-:Y:S05]  /*a420*/  @P0 BRA `(.L_x_1615) ;  /* 0x00000000005c0947 */ /* 0x000fea0003800000 */
[----:B------:R-:W-:Y:S01]  /*a430*/  ULDC UR4, c[0x0][0x3f4] ;  /* 0x0000fd0000047ab9 */ /* 0x000fe20000000800 */
[----:B------:R-:W-:Y:S02]  /*a440*/  CS2R R42, SRZ ;  /* 0x00000000002a7805 */ /* 0x000fe4000001ff00 */
[----:B------:R-:W-:Y:S02]  /*a450*/  ISETP.GE.AND P4, PT, R18, UR4, PT ;  /* 0x0000000412007c0c */ /* 0x000fe4000bf86270 */
[----:B------:R-:W-:Y:S02]  /*a460*/  CS2R R40, SRZ ;  /* 0x0000000000287805 */ /* 0x000fe4000001ff00 */
[----:B------:R-:W-:Y:S02]  /*a470*/  ISETP.GE.AND P5, PT, R185, UR4, PT ;  /* 0x00000004b9007c0c */ /* 0x000fe4000bfa6270 */
[----:B------:R-:W-:-:S07]  /*a480*/  CS2R R44, SRZ ;  /* 0x00000000002c7805 */ /* 0x000fce000001ff00 */
[C---:B------:R-:W-:Y:S01]  /*a490*/  @!P4 IMAD.SHL.U32 R13, R18.reuse, 0x2, RZ ;  /* 0x00000002120dc824 */ /* 0x040fe200078e00ff */
[----:B------:R-:W-:-:S03]  /*a4a0*/  @!P4 SHF.L.U64.HI R26, R18, 0x1, R19 ;  /* 0x00000001121ac819 */ /* 0x000fc60000010213 */
[C---:B------:R-:W-:Y:S01]  /*a4b0*/  @!P5 IMAD.SHL.U32 R15, R185.reuse, 0x2, RZ ;  /* 0x00000002b90fd824 */ /* 0x040fe200078e00ff */
[----:B------:R-:W-:Y:S02]  /*a4c0*/  @!P5 SHF.L.U64.HI R24, R185, 0x1, R50 ;  /* 0x00000001b918d819 */ /* 0x000fe40000010232 */
[-C--:B----4-:R-:W-:Y:S02]  /*a4d0*/  @!P4 IADD3 R12, P1, R14, R13.reuse, RZ ;  /* 0x0000000d0e0cc210 */ /* 0x090fe40007f3e0ff */
[C---:B--2---:R-:W-:Y:S02]  /*a4e0*/  @!P4 IADD3 R8, P0, R4.reuse, R13, RZ ;  /* 0x0000000d0408c210 */ /* 0x044fe40007f1e0ff */
[-C--:B------:R-:W-:Y:S02]  /*a4f0*/  @!P5 IADD3 R20, P2, R4, R15.reuse, RZ ;  /* 0x0000000f0414d210 */ /* 0x080fe40007f5e0ff */
[----:B------:R-:W-:Y:S02]  /*a500*/  CS2R R46, SRZ ;  /* 0x00000000002e7805 */ /* 0x000fe4000001ff00 */
[----:B------:R-:W-:Y:S01]  /*a510*/  @!P5 IADD3 R14, P3, R14, R15, RZ ;  /* 0x0000000f0e0ed210 */ /* 0x000fe20007f7e0ff */
[----:B-1----:R-:W-:-:S02]  /*a520*/  @!P4 IMAD.X R9, R3, 0x1, R26, P0 ;  /* 0x000000010309c824 */ /* 0x002fc400000e061a */
[----:B------:R-:W-:Y:S02]  /*a530*/  @!P5 IMAD.X R21, R3, 0x1, R24, P2 ;  /* 0x000000010315d824 */ /* 0x000fe400010e0618 */
[C---:B---3--:R-:W-:Y:S01]  /*a540*/  @!P4 IMAD.X R13, R5.reuse, 0x1, R26, P1 ;  /* 0x00000001050dc824 */ /* 0x048fe200008e061a */
[----:B------:R1:W5:Y:S01]  /*a550*/  @!P4 LD.E.64 R44, desc[UR40][R8.64] ;  /* 0x00000028082cc980 */ /* 0x000362000c101b00 */
[----:B------:R-:W-:-:S03]  /*a560*/  @!P5 IMAD.X R15, R5, 0x1, R24, P3 ;  /* 0x00000001050fd824 */ /* 0x000fc600018e0618 */
[----:B------:R1:W5:Y:S04]  /*a570*/  @!P5 LD.E.64 R42, desc[UR40][R20.64] ;  /* 0x00000028142ad980 */ /* 0x000368000c101b00 */
[----:B------:R1:W5:Y:S04]  /*a580*/  @!P5 LD.E.64 R40, desc[UR40][R14.64] ;  /* 0x000000280e28d980 */ /* 0x000368000c101b00 */
[----:B------:R1:W5:Y:S02]  /*a590*/  @!P4 LD.E.64 R46, desc[UR40][R12.64] ;  /* 0x000000280c2ec980 */ /* 0x000364000c101b00 */
.L_x_1615:
[----:B------:R-:W-:Y:S05]  /*a5a0*/  BSYNC B1 ;  /* 0x0000000000017941 */ /* 0x000fea0003800000 */
.L_x_1614:
[----:B-1---5:R-:W-:Y:S01]  /*a5b0*/  IMAD.MOV.U32 R3, RZ, RZ, R46 ;  /* 0x000000ffff037224 */ /* 0x022fe200078e002e */
[----:B------:R-:W-:Y:S01]  /*a5c0*/  UMOV UR4, 0xffffffff ;  /* 0xffffffff00047882 */ /* 0x000fe20000000000 */
[----:B--2---:R-:W-:Y:S01]  /*a5d0*/  IMAD.MOV.U32 R4, RZ, RZ, R47 ;  /* 0x000000ffff047224 */ /* 0x004fe200078e002f */
[----:B------:R-:W-:Y:S01]  /*a5e0*/  CS2R R34, SRZ ;  /* 0x0000000000227805 */ /* 0x000fe2000001ff00 */
[----:B---3--:R-:W-:Y:S01]  /*a5f0*/  IMAD.MOV.U32 R5, RZ, RZ, R40 ;  /* 0x000000ffff057224 */ /* 0x008fe200078e0028 */
        /* <DEDUP_REMOVED lines=13> */
[----:B------:R-:W-:Y:S06]  /*a6d0*/  BRA.DIV UR4, `(.L_x_1616) ;  /* 0x000001f2044c7947 */ /* 0x000fec000b800000 */
[----:B------:R1:W2:Y:S04]  /*a6e0*/  SHFL.IDX PT, R3, R7, 0x1, 0x181f ;  /* 0x00381f0007037f89 */ /* 0x0002a800000e0000 */
[----:B------:R1:W3:Y:S04]  /*a6f0*/  SHFL.IDX PT, R4, R6, 0x1, 0x181f ;  /* 0x00381f0006047f89 */ /* 0x0002e800000e0000 */
[----:B------:R1:W0:Y:S04]  /*a700*/  SHFL.IDX PT, R5, R10, 0x1, 0x181f ;  /* 0x00381f000a057f89 */ /* 0x00022800000e0000 */
[----:B----4-:R1:W4:Y:S02]  /*a710*/  SHFL.IDX PT, R14, R0, 0x1, 0x181f ;  /* 0x00381f00000e7f89 */ /* 0x01032400000e0000 */
.L_x_1955:
[----:B------:R-:W-:Y:S01]  /*a720*/  VIADD R9, R57, 0x20 ;  /* 0x0000002039097836 */ /* 0x000fe20000000000 */
[----:B------:R-:W-:Y:S01]  /*a730*/  BSSY B1, `(.L_x_1617) ;  /* 0x000001d000017945 */ /* 0x000fe20003800000 */
[----:B------:R-:W-:Y:S02]  /*a740*/  CS2R R30, SRZ ;  /* 0x00000000001e7805 */ /* 0x000fe4000001ff00 */
[----:B------:R-:W-:Y:S02]  /*a750*/  CS2R R38, SRZ ;  /* 0x0000000000267805 */ /* 0x000fe4000001ff00 */
[----:B------:R-:W-:Y:S02]  /*a760*/  CS2R R32, SRZ ;  /* 0x0000000000207805 */ /* 0x000fe4000001ff00 */
[----:B------:R-:W-:-:S13]  /*a770*/  ISETP.GE.AND P0, PT, R9, R68, PT ;  /* 0x000000440900720c */ /* 0x000fda0003f06270 */
        /* <DEDUP_REMOVED lines=12> */
[C---:B---3--:R-:W-:Y:S02]  /*a840*/  @!P4 IADD3 R8, P0, R4.reuse, R13, RZ ;  /* 0x0000000d0408c210 */ /* 0x048fe40007f1e0ff */
[-C--:B------:R-:W-:Y:S02]  /*a850*/  @!P5 IADD3 R20, P2, R4, R15.reuse, RZ ;  /* 0x0000000f0414d210 */ /* 0x080fe40007f5e0ff */
[----:B------:R-:W-:Y:S02]  /*a860*/  CS2R R34, SRZ ;  /* 0x0000000000227805 */ /* 0x000fe4000001ff00 */
[----:B------:R-:W-:Y:S01]  /*a870*/  @!P5 IADD3 R14, P3, R14, R15, RZ ;  /* 0x0000000f0e0ed210 */ /* 0x000fe20007f7e0ff */
[----:B--2---:R-:W-:-:S02]  /*a880*/  @!P4 IMAD.X R9, R3, 0x1, R24, P0 ;  /* 0x000000010309c824 */ /* 0x004fc400000e0618 */
[----:B------:R-:W-:Y:S02]  /*a890*/  @!P5 IMAD.X R21, R3, 0x1, R26, P2 ;  /* 0x000000010315d824 */ /* 0x000fe400010e061a */
[C---:B0-----:R-:W-:Y:S01]  /*a8a0*/  @!P4 IMAD.X R13, R5.reuse, 0x1, R24, P1 ;  /* 0x00000001050dc824 */ /* 0x041fe200008e0618 */
[----:B------:R0:W5:Y:S01]  /*a8b0*/  @!P4 LD.E.64 R38, desc[UR40][R8.64] ;  /* 0x000000280826c980 */ /* 0x000162000c101b00 */
[----:B------:R-:W-:-:S03]  /*a8c0*/  @!P5 IMAD.X R15, R5, 0x1, R26, P3 ;  /* 0x00000001050fd824 */ /* 0x000fc600018e061a */
[----:B------:R0:W5:Y:S04]  /*a8d0*/  @!P5 LD.E.64 R32, desc[UR40][R20.64] ;  /* 0x000000281420d980 */ /* 0x000168000c101b00 */
[----:B------:R0:W5:Y:S04]  /*a8e0*/  @!P5 LD.E.64 R30, desc[UR40][R14.64] ;  /* 0x000000280e1ed980 */ /* 0x000168000c101b00 */
[----:B------:R0:W5:Y:S02]  /*a8f0*/  @!P4 LD.E.64 R34, desc[UR40][R12.64] ;  /* 0x000000280c22c980 */ /* 0x000164000c101b00 */
.L_x_1618:
[----:B------:R-:W-:Y:S05]  /*a900*/  BSYNC B1 ;  /* 0x0000000000017941 */ /* 0x000fea0003800000 */
.L_x_1617:
[----:B--2--5:R-:W-:Y:S01]  /*a910*/  IMAD.MOV.U32 R3, RZ, RZ, R34 ;  /* 0x000000ffff037224 */ /* 0x024fe200078e0022 */
[----:B------:R-:W-:Y:S01]  /*a920*/  UMOV UR4, 0xffffffff ;  /* 0xffffffff00047882 */ /* 0x000fe20000000000 */
[----:B---3--:R-:W-:Y:S02]  /*a930*/  IMAD.MOV.U32 R4, RZ, RZ, R35 ;  /* 0x000000ffff047224 */ /* 0x008fe400078e0023 */
[----:B0-----:R-:W-:Y:S01]  /*a940*/  IMAD.MOV.U32 R5, RZ, RZ, R30 ;  /* 0x000000ffff057224 */ /* 0x001fe200078e001e */
        /* <DEDUP_REMOVED lines=17> */
[----:B----4-:R4:W0:Y:S02]  /*aa60*/  SHFL.IDX PT, R14, R0, 0x2, 0x181f ;  /* 0x00581f00000e7f89 */ /* 0x01082400000e0000 */
.L_x_1961:
[----:B------:R-:W-:Y:S01]  /*aa70*/  VIADD R9, R57, 0x40 ;  /* 0x0000004039097836 */ /* 0x000fe20000000000 */
        /* <DEDUP_REMOVED lines=10> */
[----:B------:R-:W-:-:S11]  /*ab20*/  ISETP.GE.AND P5, PT, R185, UR4, PT ;  /* 0x00000004b9007c0c */ /* 0x000fd6000bfa6270 */
[C---:B------:R-:W-:Y:S01]  /*ab30*/  @!P4 IMAD.SHL.U32 R13, R18.reuse, 0x2, RZ ;  /* 0x00000002120dc824 */ /* 0x040fe200078e00ff */
[----:B------:R-:W-:Y:S01]  /*ab40*/  @!P4 SHF.L.U64.HI R24, R18, 0x1, R19 ;  /* 0x000000011218c819 */ /* 0x000fe20000010213 */
[C---:B------:R-:W-:Y:S01]  /*ab50*/  @!P5 IMAD.SHL.U32 R15, R185.reuse, 0x2, RZ ;  /* 0x00000002b90fd824 */ /* 0x040fe200078e00ff */
[----:B------:R-:W-:Y:S02]  /*ab60*/  @!P5 SHF.L.U64.HI R26, R185, 0x1, R50 ;  /* 0x00000001b91ad819 */ /* 0x000fe40000010232 */
[-C--:B0-----:R-:W-:Y:S02]  /*ab70*/  @!P4 IADD3 R12, P1, R14, R13.reuse, RZ ;  /* 0x0000000d0e0cc210 */ /* 0x081fe40007f3e0ff */
[C---:B---3--:R-:W-:Y:S02]  /*ab80*/  @!P4 IADD3 R8, P0, R4.reuse, R13, RZ ;  /* 0x0000000d0408c210 */ /* 0x048fe40007f1e0ff */
[-C--:B------:R-:W-:Y:S01]  /*ab90*/  @!P5 IADD3 R48, P2, R4, R15.reuse, RZ ;  /* 0x0000000f0430d210 */ /* 0x080fe20007f5e0ff */
[--C-:B------:R-:W-:Y:S01]  /*aba0*/  @!P4 IMAD.X R13, R5, 0x1, R24.reuse, P1 ;  /* 0x00000001050dc824 */ /* 0x100fe200008e0618 */
[----:B------:R-:W-:Y:S01]  /*abb0*/  @!P5 IADD3 R14, P3, R14, R15, RZ ;  /* 0x0000000f0e0ed210 */ /* 0x000fe20007f7e0ff */
[C---:B--2---:R-:W-:Y:S01]  /*abc0*/  @!P4 IMAD.X R9, R3.reuse, 0x1, R24, P0 ;  /* 0x000000010309c824 */ /* 0x044fe200000e0618 */
[----:B------:R-:W-:Y:S01]  /*abd0*/  CS2R R24, SRZ ;  /* 0x0000000000187805 */ /* 0x000fe2000001ff00 */
[--C-:B------:R-:W-:Y:S01]  /*abe0*/  @!P5 IMAD.X R49, R3, 0x1, R26.reuse, P2 ;  /* 0x000000010331d824 */ /* 0x100fe200010e061a */
[----:B------:R-:W-:Y:S01]  /*abf0*/  CS2R R28, SRZ ;  /* 0x00000000001c7805 */ /* 0x000fe2000001ff00 */
[----:B------:R-:W-:Y:S01]  /*ac00*/  @!P5 IMAD.X R15, R5, 0x1, R26, P3 ;  /* 0x00000001050fd824 */ /* 0x000fe200018e061a */
[----:B------:R-:W-:-:S02]  /*ac10*/  CS2R R26, SRZ ;  /* 0x00000000001a7805 */ /* 0x000fc4000001ff00 */
[----:B------:R0:W5:Y:S04]  /*ac20*/  @!P5 LD.E.64 R20, desc[UR40][R48.64] ;  /* 0x000000283014d980 */ /* 0x000168000c101b00 */
[----:B------:R0:W5:Y:S04]  /*ac30*/  @!P5 LD.E.64 R24, desc[UR40][R14.64] ;  /* 0x000000280e18d980 */ /* 0x000168000c101b00 */
[----:B------:R0:W5:Y:S04]  /*ac40*/  @!P4 LD.E.64 R28, desc[UR40][R8.64] ;  /* 0x00000028081cc980 */ /* 0x000168000c101b00 */
[----:B------:R0:W5:Y:S02]  /*ac50*/  @!P4 LD.E.64 R26, desc[UR40][R12.64] ;  /* 0x000000280c1ac980 */ /* 0x000164000c101b00 */
.L_x_1621:
[----:B------:R-:W-:Y:S05]  /*ac60*/  BSYNC B1 ;  /* 0x0000000000017941 */ /* 0x000fea0003800000 */
.L_x_1620:
[----:B0----5:R-:W-:Y:S01]  /*ac70*/  IMAD.MOV.U32 R8, RZ, RZ, R25 ;  /* 0x000000ffff087224 */ /* 0x021fe200078e0019 */
[----:B------:R-:W-:Y:S01]  /*ac80*/  UMOV UR4, 0xffffffff ;  /* 0xffffffff00047882 */ /* 0x000fe20000000000 */
[----:B--2---:R-:W-:Y:S02]  /*ac90*/  IMAD.MOV.U32 R3, RZ, RZ, R26 ;  /* 0x000000ffff037224 */ /* 0x004fe400078e001a */
        /* <DEDUP_REMOVED lines=14> */
[----:B------:R-:W-:Y:S01]  /*ad80*/  PRMT R53, R5, 0x7610, R53 ;  /* 0x0000761005357816 */ /* 0x000fe20000000035 */
[----:B------:R-:W-:Y:S06]  /*ad90*/  BRA.DIV UR4, `(.L_x_1622) ;  /* 0x000001ee047c7947 */ /* 0x000fec000b800000 */
[----:B------:R0:W2:Y:S04]  /*ada0*/  SHFL.IDX PT, R3, R7, 0x3, 0x181f ;  /* 0x00781f0007037f89 */ /* 0x0000a800000e0000 */
[----:B------:R0:W3:Y:S04]  /*adb0*/  SHFL.IDX PT, R4, R6, 0x3, 0x181f ;  /* 0x00781f0006047f89 */ /* 0x0000e800000e0000 */
[----:B------:R0:W0:Y:S04]  /*adc0*/  SHFL.IDX PT, R5, R10, 0x3, 0x181f ;  /* 0x00781f000a057f89 */ /* 0x00002800000e0000 */
[----:B-1--4-:R-:W1:Y:S02]  /*add0*/  SHFL.IDX PT, R0, R0, 0x3, 0x181f ;  /* 0x00781f0000007f89 */ /* 0x012e6400000e0000 */
.L_x_1967:
[----:B------:R-:W-:Y:S01]  /*ade0*/  VIADD R57, R57, 0x60 ;  /* 0x0000006039397836 */ /* 0x000fe20000000000 */
[----:B0-----:R-:W-:Y:S01]  /*adf0*/  LEA.HI R6, R214, R214, RZ, 0x1 ;  /* 0x000000d6d6067211 */ /* 0x001fe200078f08ff */
[----:B------:R-:W-:Y:S01]  /*ae00*/  BSSY B1, `(.L_x_1623) ;  /* 0x0000020000017945 */ /* 0x000fe20003800000 */
[----:B------:R-:W-:Y:S02]  /*ae10*/  CS2R R10, SRZ ;  /* 0x00000000000a7805 */ /* 0x000fe4000001ff00 */
[----:B------:R-:W-:Y:S02]  /*ae20*/  CS2R R14, SRZ ;  /* 0x00000000000e7805 */ /* 0x000fe4000001ff00 */
[----:B------:R-:W-:Y:S02]  /*ae30*/  ISETP.GE.AND P0, PT, R57, R68, PT ;  /* 0x000000443900720c */ /* 0x000fe40003f06270 */
[----:B------:R-:W-:Y:S02]  /*ae40*/  CS2R R12, SRZ ;  /* 0x00000000000c7805 */ /* 0x000fe4000001ff00 */
[----:B------:R-:W-:-:S05]  /*ae50*/  LOP3.LUT R7, R6, 0xfffffffe, RZ, 0xc0, !PT ;  /* 0xfffffffe06077812 */ /* 0x000fca00078ec0ff */
[----:B------:R-:W-:-:S05]  /*ae60*/  IMAD.IADD R7, R214, 0x1, -R7 ;  /* 0x00000001d6077824 */ /* 0x000fca00078e0a07 */
[----:B------:R-:W-:Y:S01]  /*ae70*/  SHF.L.U32 R75, R7, 0x1f, RZ ;  /* 0x0000001f074b7819 */ /* 0x000fe200000006ff */
[----:B------:R-:W-:Y:S06]  /*ae80*/  @P0 BRA `(.L_x_1624) ;  /* 0x00000000005c0947 */ /* 0x000fec0003800000 */
        /* <DEDUP_REMOVED lines=8> */
[C---:B---3--:R-:W-:Y:S02]  /*af10*/  @!P4 IADD3 R6, P0, R4.reuse, R49, RZ ;  /* 0x000000310406c210 */ /* 0x048fe40007f1e0ff */
[----:B------:R-:W-:Y:S02]  /*af20*/  @!P5 IADD3 R50, P2, R4, R7, RZ ;  /* 0x000000070432d210 */ /* 0x000fe40007f5e0ff */
[C---:B-1----:R-:W-:Y:S02]  /*af30*/  @!P4 IADD3 R48, P1, R0.reuse, R49, RZ ;  /* 0x000000310030c210 */ /* 0x042fe40007f3e0ff */
[----:B------:R-:W-:Y:S01]  /*af40*/  @!P5 IADD3 R4, P3, R0, R7, RZ ;  /* 0x000000070004d210 */ /* 0x000fe20007f7e0ff */
[----:B--2---:R-:W-:-:S02]  /*af50*/  @!P5 IMAD.X R51, R3, 0x1, R10, P2 ;  /* 0x000000010333d824 */ /* 0x004fc400010e060a */
[--C-:B------:R-:W-:Y:S01]  /*af60*/  @!P4 IMAD.X R49, R5, 0x1, R8.reuse, P1 ;  /* 0x000000010531c824 */ /* 0x100fe200008e0608 */
[----:B------:R-:W-:Y:S01]  /*af70*/  CS2R R14, SRZ ;  /* 0x00000000000e7805 */ /* 0x000fe2000001ff00 */
[----:B------:R-:W-:Y:S01]  /*af80*/  @!P4 IMAD.X R7, R3, 0x1, R8, P0 ;  /* 0x000000010307c824 */ /* 0x000fe200000e0608 */
[----:B------:R-:W-:Y:S01]  /*af90*/  CS2R R8, SRZ ;  /* 0x0000000000087805 */ /* 0x000fe2000001ff00 */
[----:B------:R-:W-:Y:S01]  /*afa0*/  @!P5 IMAD.X R5, R5, 0x1, R10, P3 ;  /* 0x000000010505d824 */ /* 0x000fe200018e060a */
[----:B------:R-:W-:Y:S01]  /*afb0*/  CS2R R10, SRZ ;  /* 0x00000000000a7805 */ /* 0x000fe2000001ff00 */
[----:B------:R0:W5:Y:S04]  /*afc0*/  @!P5 LD.E.64 R12, desc[UR40][R50.64] ;  /* 0x00000028320cd980 */ /* 0x000168000c101b00 */
[----:B------:R0:W5:Y:S04]  /*afd0*/  @!P4 LD.E.64 R14, desc[UR40][R6.64] ;  /* 0x00000028060ec980 */ /* 0x000168000c101b00 */
[----:B------:R0:W5:Y:S04]  /*afe0*/  @!P5 LD.E.64 R10, desc[UR40][R4.64] ;  /* 0x00000028040ad980 */ /* 0x000168000c101b00 */
[----:B------:R0:W5:Y:S02]  /*aff0*/  @!P4 LD.E.64 R8, desc[UR40][R48.64] ;  /* 0x000000283008c980 */ /* 0x000164000c101b00 */
.L_x_1624:
[----:B------:R-:W-:Y:S05]  /*b000*/  BSYNC B1 ;  /* 0x0000000000017941 */ /* 0x000fea0003800000 */
.L_x_1623:
[----:B------:R-:W4:Y:S01]  /*b010*/  SYNCS.PHASECHK.TRANS64.TRYWAIT P0, [R2+URZ+0x28800], R75 ;  /* 0x0288004b020075a7 */ /* 0x000f22000800017f */
[----:B0--3-5:R-:W-:Y:S01]  /*b020*/  IMAD.MOV.U32 R4, RZ, RZ, R9 ;  /* 0x000000ffff047224 */ /* 0x029fe200078e0009 */
[----:B-1----:R-:W-:Y:S01]  /*b030*/  VIADDMNMX R0, R68, -R193, 0x80, PT ;  /* 0x0000008044007446 */ /* 0x002fe200038009c1 */
[----:B--2---:R-:W-:Y:S01]  /*b040*/  IMAD.MOV.U32 R3, RZ, RZ, R8 ;  /* 0x000000ffff037224 */ /* 0x004fe200078e0008 */
[----:B------:R-:W-:Y:S01]  /*b050*/  BSSY B1, `(.L_x_1625) ;  /* 0x000000e000017945 */ /* 0x000fe20003800000 */
        /* <DEDUP_REMOVED lines=9> */
[----:B------:R-:W-:Y:S01]  /*b0f0*/  ISETP.GE.AND P1, PT, R23, R0, PT ;  /* 0x000000001700720c */ /* 0x000fe20003f26270 */
[----:B------:R-:W-:Y:S01]  /*b100*/  IMAD.MOV.U32 R5, RZ, RZ, R13 ;  /* 0x000000ffff057224 */ /* 0x000fe200078e000d */
[----:B------:R-:W-:Y:S01]  /*b110*/  PRMT R69, R6, 0x7610, R69 ;  /* 0x0000761006457816 */ /* 0x000fe20000000045 */
[----:B----4-:R-:W-:Y:S10]  /*b120*/  @!P0 BRA `(.L_x_1626) ;  /* 0x000001ec000c8947 */ /* 0x010ff40003800000 */
.L_x_1968:
[----:B------:R-:W-:Y:S05]  /*b130*/  BSYNC B1 ;  /* 0x0000000000017941 */ /* 0x000fea0003800000 */
.L_x_1625:
[----:B------:R-:W-:Y:S01]  /*b140*/  BSSY B1, `(.L_x_1627) ;  /* 0x0000067000017945 */ /* 0x000fe20003800000 */
[----:B------:R-:W-:Y:S02]  /*b150*/  PRMT R49, R4, 0x7610, R49 ;  /* 0x0000761004317816 */ /* 0x000fe40000000031 */
[----:B------:R-:W-:Y:S01]  /*b160*/  PRMT R50, R5, 0x7610, R50 ;  /* 0x0000761005327816 */ /* 0x000fe20000000032 */
[----:B------:R-:W-:Y:S06]  /*b170*/  @P1 BRA `(.L_x_1628) ;  /* 0x00000004008c1947 */ /* 0x000fec0003800000 */
[----:B------:R-:W1:Y:S01]  /*b180*/  LDC R4, c[0x0][0x3f4] ;  /* 0x0000fd00ff047b82 */ /* 0x000e620000000800 */
[----:B------:R-:W-:Y:S01]  /*b190*/  BSSY B2, `(.L_x_1629) ;  /* 0x0000032000027945 */ /* 0x000fe20003800000 */
[-C--:B-1----:R-:W-:Y:S02]  /*b1a0*/  ISETP.GE.AND P0, PT, R18, R4.reuse, PT ;  /* 0x000000041200720c */ /* 0x082fe40003f06270 */
[----:B------:R-:W-:-:S11]  /*b1b0*/  ISETP.GE.AND P1, PT, R185, R4, PT ;  /* 0x00000004b900720c */ /* 0x000fd60003f26270 */
[----:B------:R-:W-:Y:S05]  /*b1c0*/  @P0 BRA `(.L_x_1630) ;  /* 0x0000000000b80947 */ /* 0x000fea0003800000 */
[----:B------:R-:W1:Y:S01]  /*b1d0*/  LDS.128 R4, [R205] ;  /* 0x00000000cd047984 */ /* 0x000e620000000c00 */
[----:B------:R-:W-:Y:S02]  /*b1e0*/  SHF.R.U32.HI R78, RZ, 0x10, R47 ;  /* 0x00000010ff4e7819 */ /* 0x000fe4000001162f */
[----:B0-----:R-:W-:Y:S02]  /*b1f0*/  SHF.R.U32.HI R75, RZ, 0x10, R45 ;  /* 0x00000010ff4b7819 */ /* 0x001fe4000001162d */
[----:B------:R-:W-:Y:S02]  /*b200*/  PRMT R78, R37, 0x5432, R78 ;  /* 0x00005432254e7816 */ /* 0x000fe4000000004e */
[----:B------:R-:W-:Y:S02]  /*b210*/  SHF.R.U64 R77, R46, 0x10, R47 ;  /* 0x000000102e4d7819 */ /* 0x000fe4000000122f */
[----:B------:R-:W-:Y:S01]  /*b220*/  PRMT R75, R79, 0x5410, R75 ;  /* 0x000054104f4b7816 */ /* 0x000fe2000000004b */
[----:B------:R-:W-:Y:S01]  /*b230*/  IMAD.U32 R79, R78, 0x10000, RZ ;  /* 0x000100004e4f7824 */ /* 0x000fe200078e00ff */
[----:B------:R-:W-:-:S02]  /*b240*/  SHF.R.U64 R74, R44, 0x10, R45 ;  /* 0x000000102c4a7819 */ /* 0x000fc4000000122d */
[----:B------:R-:W-:Y:S01]  /*b250*/  PRMT R77, R76, 0x5410, R77 ;  /* 0x000054104c4d7816 */ /* 0x000fe2000000004d */
[C---:B------:R-:W-:Y:S01]  /*b260*/  IMAD.U32 R76, R75.reuse, 0x10000, RZ ;  /* 0x000100004b4c7824 */ /* 0x040fe200078e00ff */
[----:B------:R-:W-:Y:S02]  /*b270*/  LOP3.LUT R78, R78, 0xffff0000, RZ, 0xc0, !PT ;  /* 0xffff00004e4e7812 */ /* 0x000fe400078ec0ff */
[----:B------:R-:W-:Y:S02]  /*b280*/  LOP3.LUT R75, R75, 0xffff0000, RZ, 0xc0, !PT ;  /* 0xffff00004b4b7812 */ /* 0x000fe400078ec0ff */
[----:B------:R-:W-:Y:S02]  /*b290*/  PRMT R74, R52, 0x5432, R74 ;  /* 0x00005432344a7816 */ /* 0x000fe4000000004a */
[C---:B-1----:R-:W-:Y:S01]  /*b2a0*/  LOP3.LUT R45, R6.reuse, 0xffff0000, RZ, 0xc0, !PT ;  /* 0xffff0000062d7812 */ /* 0x042fe200078ec0ff */
[----:B------:R-:W-:Y:S01]  /*b2b0*/  IMAD.U32 R44, R6, 0x10000, RZ ;  /* 0x00010000062c7824 */ /* 0x000fe200078e00ff */
[C---:B------:R-:W-:Y:S01]  /*b2c0*/  LOP3.LUT R47, R7.reuse, 0xffff0000, RZ, 0xc0, !PT ;  /* 0xffff0000072f7812 */ /* 0x040fe200078ec0ff */
[----:B------:R-:W-:-:S02]  /*b2d0*/  IMAD.U32 R46, R7, 0x10000, RZ ;  /* 0x00010000072e7824 */ /* 0x000fc400078e00ff */
[CC--:B------:R-:W-:Y:S01]  /*b2e0*/  FMUL.FTZ R81, R45.reuse, R79.reuse ;  /* 0x0000004f2d517220 */ /* 0x0c0fe20000410000 */
[----:B------:R-:W-:Y:S01]  /*b2f0*/  FMUL.FTZ R80, R45, R76 ;  /* 0x0000004c2d507220 */ /* 0x000fe20000410000 */
[----:B------:R-:W-:Y:S01]  /*b300*/  FMUL.FTZ R45, R47, R78 ;  /* 0x0000004e2f2d7220 */ /* 0x000fe20000410000 */
[----:B------:R-:W-:Y:S02]  /*b310*/  IMAD.U32 R6, R4, 0x10000, RZ ;  /* 0x0001000004067824 */ /* 0x000fe400078e00ff */
[C---:B------:R-:W-:Y:S01]  /*b320*/  FFMA.FTZ R81, R44.reuse, R76, -R81 ;  /* 0x0000004c2c517223 */ /* 0x040fe20000010851 */
[----:B------:R-:W-:Y:S01]  /*b330*/  FFMA.FTZ R80, R44, R79, R80 ;  /* 0x0000004f2c507223 */ /* 0x000fe20000010050 */
[-C--:B------:R-:W-:Y:S01]  /*b340*/  FFMA.FTZ R79, R46, R75.reuse, -R45 ;  /* 0x0000004b2e4f7223 */ /* 0x080fe2000001082d */
[C---:B------:R-:W-:Y:S01]  /*b350*/  IMAD.U32 R7, R5.reuse, 0x10000, RZ ;  /* 0x0001000005077824 */ /* 0x040fe200078e00ff */
[----:B------:R-:W-:Y:S01]  /*b360*/  LOP3.LUT R4, R4, 0xffff0000, RZ, 0xc0, !PT ;  /* 0xffff000004047812 */ /* 0x000fe200078ec0ff */
[C---:B------:R-:W-:Y:S01]  /*b370*/  IMAD.U32 R45, R74.reuse, 0x10000, RZ ;  /* 0x000100004a2d7824 */ /* 0x040fe200078e00ff */
[----:B------:R-:W-:Y:S01]  /*b380*/  LOP3.LUT R5, R5, 0xffff0000, RZ, 0xc0, !PT ;  /* 0xffff000005057812 */ /* 0x000fe200078ec0ff */
[----:B------:R-:W-:Y:S01]  /*b390*/  FMUL.FTZ R83, R47, R75 ;  /* 0x0000004b2f537220 */ /* 0x000fe20000410000 */
[C---:B------:R-:W-:Y:S01]  /*b3a0*/  LOP3.LUT R44, R77.reuse, 0xffff0000, RZ, 0xc0, !PT ;  /* 0xffff00004d2c7812 */ /* 0x040fe200078ec0ff */
[----:B------:R-:W-:Y:S01]  /*b3b0*/  IMAD.U32 R47, R77, 0x10000, RZ ;  /* 0x000100004d2f7824 */ /* 0x000fe200078e00ff */
[----:B------:R-:W-:Y:S01]  /*b3c0*/  LOP3.LUT R74, R74, 0xffff0000, RZ, 0xc0, !PT ;  /* 0xffff00004a4a7812 */ /* 0x000fe200078ec0ff */
[----:B------:R-:W-:Y:S01]  /*b3d0*/  FFMA.FTZ R78, R46, R78, R83 ;  /* 0x0000004e2e4e7223 */ /* 0x000fe20000010053 */
[C---:B------:R-:W-:Y:S01]  /*b3e0*/  FMUL.FTZ R46, R4.reuse, R45 ;  /* 0x0000002d042e7220 */ /* 0x040fe20000410000 */
[-C--:B------:R-:W-:Y:S01]  /*b3f0*/  FMUL.FTZ R75, R4, R47.reuse ;  /* 0x0000002f044b7220 */ /* 0x080fe20000410000 */
[C---:B------:R-:W-:Y:S01]  /*b400*/  FMUL.FTZ R76, R5.reuse, R44 ;  /* 0x0000002c054c7220 */ /* 0x040fe20000410000 */
[-C--:B------:R-:W-:Y:S01]  /*b410*/  FMUL.FTZ R77, R5, R74.reuse ;  /* 0x0000004a054d7220 */ /* 0x080fe20000410000 */
[C---:B------:R-:W-:Y:S01]  /*b420*/  FFMA.FTZ R47, R6.reuse, R47, R46 ;  /* 0x0000002f062f7223 */ /* 0x040fe2000001002e */
[----:B------:R-:W-:Y:S01]  /*b430*/  FFMA.FTZ R4, R6, R45, -R75 ;  /* 0x0000002d06047223 */ /* 0x000fe2000001084b */
[C---:B------:R-:W-:Y:S01]  /*b440*/  FFMA.FTZ R5, R7.reuse, R74, -R76 ;  /* 0x0000004a07057223 */ /* 0x040fe2000001084c */
[----:B------:R-:W-:Y:S01]  /*b450*/  FFMA.FTZ R44, R7, R44, R77 ;  /* 0x0000002c072c7223 */ /* 0x000fe2000001004d */
[----:B------:R-:W-:-:S02]  /*b460*/  F2FP.BF16.F32.PACK_AB R6, R80, R81 ;  /* 0x000000515006723e */ /* 0x000fc400000010ff */
[----:B------:R-:W-:Y:S02]  /*b470*/  F2FP.BF16.F32.PACK_AB R7, R78, R79 ;  /* 0x0000004f4e07723e */ /* 0x000fe400000010ff */
[----:B------:R-:W-:Y:S02]  /*b480*/  F2FP.BF16.F32.PACK_AB R4, R47, R4 ;  /* 0x000000042f04723e */ /* 0x000fe400000010ff */
[----:B------:R-:W-:-:S05]  /*b490*/  F2FP.BF16.F32.PACK_AB R5, R44, R5 ;  /* 0x000000052c05723e */ /* 0x000fca00000010ff */
[----:B------:R1:W-:Y:S02]  /*b4a0*/  STS.128 [R205], R4 ;  /* 0x00000004cd007388 */ /* 0x0003e40000000c00 */
.L_x_1630:
[----:B------:R-:W-:Y:S05]  /*b4b0*/  BSYNC B2 ;  /* 0x0000000000027941 */ /* 0x000fea0003800000 */
.L_x_1629:
[----:B------:R-:W-:Y:S05]  /*b4c0*/  @P1 BRA `(.L_x_1628) ;  /* 0x0000000000b81947 */ /* 0x000fea0003800000 */
[----:B-1----:R-:W1:Y:S01]  /*b4d0*/  LDS.128 R4, [R205+0x4000] ;  /* 0x00400000cd047984 */ /* 0x002e620000000c00 */
[----:B------:R-:W-:Y:S02]  /*b4e0*/  SHF.R.U64 R42, R42, 0x10, R43 ;  /* 0x000000102a2a7819 */ /* 0x000fe4000000122b */
[----:B------:R-:W-:Y:S02]  /*b4f0*/  SHF.R.U64 R40, R40, 0x10, R41 ;  /* 0x0000001028287819 */ /* 0x000fe40000001229 */
[----:B------:R-:W-:Y:S02]  /*b500*/  SHF.R.U32.HI R43, RZ, 0x10, R43 ;  /* 0x00000010ff2b7819 */ /* 0x000fe4000001162b */
[----:B------:R-:W-:Y:S02]  /*b510*/  SHF.R.U32.HI R41, RZ, 0x10, R41 ;  /* 0x00000010ff297819 */ /* 0x000fe40000011629 */
[----:B------:R-:W-:Y:S02]  /*b520*/  PRMT R72, R72, 0x5410, R43 ;  /* 0x0000541048487816 */ /* 0x000fe4000000002b */
[----:B------:R-:W-:-:S02]  /*b530*/  PRMT R70, R70, 0x5410, R41 ;  /* 0x0000541046467816 */ /* 0x000fc40000000029 */
[----:B------:R-:W-:Y:S01]  /*b540*/  PRMT R71, R71, 0x5410, R40 ;  /* 0x0000541047477816 */ /* 0x000fe20000000028 */
[C---:B------:R-:W-:Y:S01]  /*b550*/  IMAD.U32 R44, R72.reuse, 0x10000, RZ ;  /* 0x00010000482c7824 */ /* 0x040fe200078e00ff */
[----:B------:R-:W-:Y:S01]  /*b560*/  LOP3.LUT R72, R72, 0xffff0000, RZ, 0xc0, !PT ;  /* 0xffff000048487812 */ /* 0x000fe200078ec0ff */
[C---:B------:R-:W-:Y:S01]  /*b570*/  IMAD.U32 R45, R70.reuse, 0x10000, RZ ;  /* 0x00010000462d7824 */ /* 0x040fe200078e00ff */
[----:B------:R-:W-:Y:S02]  /*b580*/  LOP3.LUT R70, R70, 0xffff0000, RZ, 0xc0, !PT ;  /* 0xffff000046467812 */ /* 0x000fe400078ec0ff */
[----:B------:R-:W-:Y:S02]  /*b590*/  PRMT R73, R73, 0x5410, R42 ;  /* 0x0000541049497816 */ /* 0x000fe4000000002a */
[C---:B-1----:R-:W-:Y:S01]  /*b5a0*/  LOP3.LUT R41, R6.reuse, 0xffff0000, RZ, 0xc0, !PT ;  /* 0xffff000006297812 */ /* 0x042fe200078ec0ff */
[----:B------:R-:W-:Y:S01]  /*b5b0*/  IMAD.U32 R40, R6, 0x10000, RZ ;  /* 0x0001000006287824 */ /* 0x000fe200078e00ff */
[C---:B------:R-:W-:Y:S01]  /*b5c0*/  LOP3.LUT R43, R7.reuse, 0xffff0000, RZ, 0xc0, !PT ;  /* 0xffff0000072b7812 */ /* 0x040fe200078ec0ff */
[----:B------:R-:W-:-:S02]  /*b5d0*/  IMAD.U32 R42, R7, 0x10000, RZ ;  /* 0x00010000072a7824 */ /* 0x000fc400078e00ff */
[C---:B------:R-:W-:Y:S01]  /*b5e0*/  FMUL.FTZ R46, R41.reuse, R44 ;  /* 0x0000002c292e7220 */ /* 0x040fe20000410000 */
[-C--:B------:R-:W-:Y:S01]  /*b5f0*/  FMUL.FTZ R47, R41, R45.reuse ;  /* 0x0000002d292f7220 */ /* 0x080fe20000410000 */
[----:B------:R-:W-:Y:S01]  /*b600*/  FMUL.FTZ R41, R43, R70 ;  /* 0x000000462b297220 */ /* 0x000fe20000410000 */
[----:B------:R-:W-:Y:S02]  /*b610*/  IMAD.U32 R6, R4, 0x10000, RZ ;  /* 0x0001000004067824 */ /* 0x000fe400078e00ff */
[C---:B0-----:R-:W-:Y:S01]  /*b620*/  FFMA.FTZ R75, R40.reuse, R45, R46 ;  /* 0x0000002d284b7223 */ /* 0x041fe2000001002e */
[----:B------:R-:W-:Y:S02]  /*b630*/  IMAD.U32 R7, R5, 0x10000, RZ ;  /* 0x0001000005077824 */ /* 0x000fe400078e00ff */
[----:B------:R-:W-:Y:S01]  /*b640*/  FFMA.FTZ R74, R40, R44, -R47 ;  /* 0x0000002c284a7223 */ /* 0x000fe2000001082f */
[-C--:B------:R-:W-:Y:S01]  /*b650*/  FMUL.FTZ R45, R43, R72.reuse ;  /* 0x000000482b2d7220 */ /* 0x080fe20000410000 */
[----:B------:R-:W-:Y:S01]  /*b660*/  LOP3.LUT R4, R4, 0xffff0000, RZ, 0xc0, !PT ;  /* 0xffff000004047812 */ /* 0x000fe200078ec0ff */
[C---:B------:R-:W-:Y:S01]  /*b670*/  FFMA.FTZ R72, R42.reuse, R72, -R41 ;  /* 0x000000482a487223 */ /* 0x040fe20000010829 */
[----:B------:R-:W-:Y:S01]  /*b680*/  LOP3.LUT R5, R5, 0xffff0000, RZ, 0xc0, !PT ;  /* 0xffff000005057812 */ /* 0x000fe200078ec0ff */
[C---:B------:R-:W-:Y:S01]  /*b690*/  IMAD.U32 R43, R71.reuse, 0x10000, RZ ;  /* 0x00010000472b7824 */ /* 0x040fe200078e00ff */
[----:B------:R-:W-:Y:S01]  /*b6a0*/  LOP3.LUT R44, R71, 0xffff0000, RZ, 0xc0, !PT ;  /* 0xffff0000472c7812 */ /* 0x000fe200078ec0ff */
[C---:B------:R-:W-:Y:S01]  /*b6b0*/  IMAD.U32 R41, R73.reuse, 0x10000, RZ ;  /* 0x0001000049297824 */ /* 0x040fe200078e00ff */
[----:B------:R-:W-:Y:S01]  /*b6c0*/  LOP3.LUT R40, R73, 0xffff0000, RZ, 0xc0, !PT ;  /* 0xffff000049287812 */ /* 0x000fe200078ec0ff */
        /* <DEDUP_REMOVED lines=14> */
.L_x_1628:
[----:B------:R-:W-:Y:S05]  /*b7b0*/  BSYNC B1 ;  /* 0x0000000000017941 */ /* 0x000fea0003800000 */
.L_x_1627:
[----:B------:R-:W-:Y:S01]  /*b7c0*/  ISETP.GE.AND P0, PT, R213, R0, PT ;  /* 0x00000000d500720c */ /* 0x000fe20003f06270 */
[----:B------:R-:W-:-:S12]  /*b7d0*/  BSSY B1, `(.L_x_1631) ;  /* 0x0000065000017945 */ /* 0x000fd80003800000 */
[----:B------:R-:W-:Y:S05]  /*b7e0*/  @P0 BRA `(.L_x_1632) ;  /* 0x00000004008c0947 */ /* 0x000fea0003800000 */
[----:B-12---:R-:W1:Y:S01]  /*b7f0*/  LDC R4, c[0x0][0x3f4] ;  /* 0x0000fd00ff047b82 */ /* 0x006e620000000800 */
[----:B------:R-:W-:Y:S01]  /*b800*/  BSSY B2, `(.L_x_1633) ;  /* 0x0000032000027945 */ /* 0x000fe20003800000 */
[-C--:B-1----:R-:W-:Y:S02]  /*b810*/  ISETP.GE.AND P0, PT, R18, R4.reuse, PT ;  /* 0x000000041200720c */ /* 0x082fe40003f06270 */
[----:B------:R-:W-:-:S11]  /*b820*/  ISETP.GE.AND P1, PT, R185, R4, PT ;  /* 0x00000004b900720c */ /* 0x000fd60003f26270 */
[----:B------:R-:W-:Y:S05]  /*b830*/  @P0 BRA `(.L_x_1634) ;  /* 0x0000000000b80947 */ /* 0x000fea0003800000 */
[----:B------:R-:W1:Y:S01]  /*b840*/  LDS.128 R4, [R205+0x1000] ;  /* 0x00100000cd047984 */ /* 0x000e620000000c00 */
[--C-:B------:R-:W-:Y:S02]  /*b850*/  SHF.R.U64 R41, R38, 0x10, R39.reuse ;  /* 0x0000001026297819 */ /* 0x100fe40000001227 */
[----:B------:R-:W-:Y:S02]  /*b860*/  SHF.R.U32.HI R38, RZ, 0x10, R39 ;  /* 0x00000010ff267819 */ /* 0x000fe40000011627 */
[--C-:B------:R-:W-:Y:S02]  /*b870*/  SHF.R.U64 R39, R34, 0x10, R35.reuse ;  /* 0x0000001022277819 */ /* 0x100fe40000001223 */
[----:B------:R-:W-:Y:S02]  /*b880*/  SHF.R.U32.HI R34, RZ, 0x10, R35 ;  /* 0x00000010ff227819 */ /* 0x000fe40000011623 */
[----:B------:R-:W-:Y:S02]  /*b890*/  PRMT R67, R67, 0x5410, R38 ;  /* 0x0000541043437816 */ /* 0x000fe40000000026 */
[----:B------:R-:W-:-:S02]  /*b8a0*/  PRMT R65, R65, 0x5410, R34 ;  /* 0x0000541041417816 */ /* 0x000fc40000000022 */
[----:B------:R-:W-:Y:S01]  /*b8b0*/  PRMT R66, R66, 0x5410, R41 ;  /* 0x0000541042427816 */ /* 0x000fe20000000029 */
[----:B------:R-:W-:Y:S01]  /*b8c0*/  IMAD.U32 R40, R67, 0x10000, RZ ;  /* 0x0001000043287824 */ /* 0x000fe200078e00ff */
[----:B------:R-:W-:Y:S01]  /*b8d0*/  PRMT R64, R64, 0x5410, R39 ;  /* 0x0000541040407816 */ /* 0x000fe20000000027 */
[C---:B------:R-:W-:Y:S01]  /*b8e0*/  IMAD.U32 R41, R65.reuse, 0x10000, RZ ;  /* 0x0001000041297824 */ /* 0x040fe200078e00ff */
[----:B------:R-:W-:Y:S02]  /*b8f0*/  LOP3.LUT R65, R65, 0xffff0000, RZ, 0xc0, !PT ;  /* 0xffff000041417812 */ /* 0x000fe400078ec0ff */
[----:B------:R-:W-:Y:S02]  /*b900*/  LOP3.LUT R67, R67, 0xffff0000, RZ, 0xc0, !PT ;  /* 0xffff000043437812 */ /* 0x000fe400078ec0ff */
[C---:B-1----:R-:W-:Y:S01]  /*b910*/  LOP3.LUT R35, R6.reuse, 0xffff0000, RZ, 0xc0, !PT ;  /* 0xffff000006237812 */ /* 0x042fe200078ec0ff */
[----:B------:R-:W-:Y:S01]  /*b920*/  IMAD.U32 R34, R6, 0x10000, RZ ;  /* 0x0001000006227824 */ /* 0x000fe200078e00ff */
[C---:B------:R-:W-:Y:S01]  /*b930*/  LOP3.LUT R39, R7.reuse, 0xffff0000, RZ, 0xc0, !PT ;  /* 0xffff000007277812 */ /* 0x040fe200078ec0ff */
[----:B------:R-:W-:-:S02]  /*b940*/  IMAD.U32 R38, R7, 0x10000, RZ ;  /* 0x0001000007267824 */ /* 0x000fc400078e00ff */
[CC--:B------:R-:W-:Y:S01]  /*b950*/  FMUL.FTZ R42, R35.reuse, R40.reuse ;  /* 0x00000028232a7220 */ /* 0x0c0fe20000410000 */
[----:B------:R-:W-:Y:S01]  /*b960*/  FMUL.FTZ R43, R35, R41 ;  /* 0x00000029232b7220 */ /* 0x000fe20000410000 */
[C---:B------:R-:W-:Y:S01]  /*b970*/  FMUL.FTZ R35, R39.reuse, R65 ;  /* 0x0000004127237220 */ /* 0x040fe20000410000 */
[----:B------:R-:W-:Y:S02]  /*b980*/  IMAD.U32 R6, R4, 0x10000, RZ ;  /* 0x0001000004067824 */ /* 0x000fe400078e00ff */
[----:B------:R-:W-:Y:S01]  /*b990*/  FFMA.FTZ R45, R34, R41, R42 ;  /* 0x00000029222d7223 */ /* 0x000fe2000001002a */
[-C--:B------:R-:W-:Y:S01]  /*b9a0*/  FMUL.FTZ R41, R39, R67.reuse ;  /* 0x0000004327297220 */ /* 0x080fe20000410000 */
[----:B------:R-:W-:Y:S01]  /*b9b0*/  FFMA.FTZ R67, R38, R67, -R35 ;  /* 0x0000004326437223 */ /* 0x000fe20000010823 */
[C---:B------:R-:W-:Y:S01]  /*b9c0*/  IMAD.U32 R7, R5.reuse, 0x10000, RZ ;  /* 0x0001000005077824 */ /* 0x040fe200078e00ff */
[----:B------:R-:W-:Y:S01]  /*b9d0*/  LOP3.LUT R4, R4, 0xffff0000, RZ, 0xc0, !PT ;  /* 0xffff000004047812 */ /* 0x000fe200078ec0ff */
[----:B------:R-:W-:Y:S01]  /*b9e0*/  IMAD.U32 R39, R64, 0x10000, RZ ;  /* 0x0001000040277824 */ /* 0x000fe200078e00ff */
[----:B------:R-:W-:Y:S01]  /*b9f0*/  LOP3.LUT R5, R5, 0xffff0000, RZ, 0xc0, !PT ;  /* 0xffff000005057812 */ /* 0x000fe200078ec0ff */
[----:B------:R-:W-:Y:S01]  /*ba00*/  IMAD.U32 R35, R66, 0x10000, RZ ;  /* 0x0001000042237824 */ /* 0x000fe200078e00ff */
[----:B------:R-:W-:Y:S01]  /*ba10*/  LOP3.LUT R64, R64, 0xffff0000, RZ, 0xc0, !PT ;  /* 0xffff000040407812 */ /* 0x000fe200078ec0ff */
[----:B------:R-:W-:Y:S01]  /*ba20*/  FFMA.FTZ R40, R34, R40, -R43 ;  /* 0x0000002822287223 */ /* 0x000fe2000001082b */
        /* <DEDUP_REMOVED lines=15> */
.L_x_1634:
[----:B------:R-:W-:Y:S05]  /*bb20*/  BSYNC B2 ;  /* 0x0000000000027941 */ /* 0x000fea0003800000 */
.L_x_1633:
        /* <DEDUP_REMOVED lines=18> */
[C---:B------:R-:W-:Y:S01]  /*bc50*/  FMUL.FTZ R40, R31.reuse, R34 ;  /* 0x000000221f287220 */ /* 0x040fe20000410000 */
[-C--:B------:R-:W-:Y:S01]  /*bc60*/  FMUL.FTZ R39, R31, R35.reuse ;  /* 0x000000231f277220 */ /* 0x080fe20000410000 */
[C---:B------:R-:W-:Y:S01]  /*bc70*/  FMUL.FTZ R31, R33.reuse, R56 ;  /* 0x00000038211f7220 */ /* 0x040fe20000410000 */
[----:B------:R-:W-:Y:S02]  /*bc80*/  IMAD.U32 R6, R4, 0x10000, RZ ;  /* 0x0001000004067824 */ /* 0x000fe400078e00ff */
[----:B------:R-:W-:Y:S01]  /*bc90*/  FFMA.FTZ R41, R30, R35, R40 ;  /* 0x000000231e297223 */ /* 0x000fe20000010028 */
[-C--:B------:R-:W-:Y:S01]  /*bca0*/  FMUL.FTZ R35, R33, R59.reuse ;  /* 0x0000003b21237220 */ /* 0x080fe20000410000 */
[----:B------:R-:W-:Y:S01]  /*bcb0*/  FFMA.FTZ R59, R32, R59, -R31 ;  /* 0x0000003b203b7223 */ /* 0x000fe2000001081f */
[----:B------:R-:W-:Y:S02]  /*bcc0*/  IMAD.U32 R7, R5, 0x10000, RZ ;  /* 0x0001000005077824 */ /* 0x000fe400078e00ff */
[----:B------:R-:W-:Y:S01]  /*bcd0*/  FFMA.FTZ R38, R30, R34, -R39 ;  /* 0x000000221e267223 */ /* 0x000fe20000010827 */
[----:B------:R-:W-:Y:S01]  /*bce0*/  IMAD.U32 R31, R58, 0x10000, RZ ;  /* 0x000100003a1f7824 */ /* 0x000fe200078e00ff */
[----:B------:R-:W-:Y:S01]  /*bcf0*/  LOP3.LUT R4, R4, 0xffff0000, RZ, 0xc0, !PT ;  /* 0xffff000004047812 */ /* 0x000fe200078ec0ff */
[----:B------:R-:W-:Y:S01]  /*bd00*/  IMAD.U32 R33, R55, 0x10000, RZ ;  /* 0x0001000037217824 */ /* 0x000fe200078e00ff */
[----:B------:R-:W-:Y:S01]  /*bd10*/  LOP3.LUT R5, R5, 0xffff0000, RZ, 0xc0, !PT ;  /* 0xffff000005057812 */ /* 0x000fe200078ec0ff */
[----:B------:R-:W-:Y:S01]  /*bd20*/  FFMA.FTZ R56, R32, R56, R35 ;  /* 0x0000003820387223 */ /* 0x000fe20000010023 */
[----:B------:R-:W-:Y:S01]  /*bd30*/  LOP3.LUT R30, R55, 0xffff0000, RZ, 0xc0, !PT ;  /* 0xffff0000371e7812 */ /* 0x000fe200078ec0ff */
[----:B------:R-:W-:Y:S01]  /*bd40*/  FMUL.FTZ R35, R4, R33 ;  /* 0x0000002104237220 */ /* 0x000fe20000410000 */
[----:B------:R-:W-:Y:S01]  /*bd50*/  LOP3.LUT R58, R58, 0xffff0000, RZ, 0xc0, !PT ;  /* 0xffff00003a3a7812 */ /* 0x000fe200078ec0ff */
[----:B------:R-:W-:-:S02]  /*bd60*/  FMUL.FTZ R32, R4, R31 ;  /* 0x0000001f04207220 */ /* 0x000fc40000410000 */
[C---:B------:R-:W-:Y:S01]  /*bd70*/  FMUL.FTZ R34, R5.reuse, R30 ;  /* 0x0000001e05227220 */ /* 0x040fe20000410000 */
[C---:B------:R-:W-:Y:S01]  /*bd80*/  FFMA.FTZ R4, R6.reuse, R31, -R35 ;  /* 0x0000001f06047223 */ /* 0x040fe20000010823 */
[-C--:B------:R-:W-:Y:S01]  /*bd90*/  FMUL.FTZ R39, R5, R58.reuse ;  /* 0x0000003a05277220 */ /* 0x080fe20000410000 */
[----:B------:R-:W-:Y:S01]  /*bda0*/  FFMA.FTZ R33, R6, R33, R32 ;  /* 0x0000002106217223 */ /* 0x000fe20000010020 */
[----:B------:R-:W-:Y:S01]  /*bdb0*/  FFMA.FTZ R5, R7, R58, -R34 ;  /* 0x0000003a07057223 */ /* 0x000fe20000010822 */
[----:B------:R-:W-:Y:S01]  /*bdc0*/  F2FP.BF16.F32.PACK_AB R6, R41, R38 ;  /* 0x000000262906723e */ /* 0x000fe200000010ff */
[----:B------:R-:W-:Y:S01]  /*bdd0*/  FFMA.FTZ R30, R7, R30, R39 ;  /* 0x0000001e071e7223 */ /* 0x000fe20000010027 */
[----:B------:R-:W-:Y:S02]  /*bde0*/  F2FP.BF16.F32.PACK_AB R7, R56, R59 ;  /* 0x0000003b3807723e */ /* 0x000fe400000010ff */
[----:B------:R-:W-:Y:S02]  /*bdf0*/  F2FP.BF16.F32.PACK_AB R4, R33, R4 ;  /* 0x000000042104723e */ /* 0x000fe400000010ff */
[----:B------:R-:W-:-:S05]  /*be00*/  F2FP.BF16.F32.PACK_AB R5, R30, R5 ;  /* 0x000000051e05723e */ /* 0x000fca00000010ff */
[----:B------:R3:W-:Y:S02]  /*be10*/  STS.128 [R205+0x5000], R4 ;  /* 0x00500004cd007388 */ /* 0x0007e40000000c00 */
.L_x_1632:
[----:B------:R-:W-:Y:S05]  /*be20*/  BSYNC B1 ;  /* 0x0000000000017941 */ /* 0x000fea0003800000 */
.L_x_1631:
[----:B------:R-:W-:Y:S01]  /*be30*/  ISETP.GE.AND P0, PT, R212, R0, PT ;  /* 0x00000000d400720c */ /* 0x000fe20003f06270 */
[----:B------:R-:W-:-:S12]  /*be40*/  BSSY B1, `(.L_x_1635) ;  /* 0x0000065000017945 */ /* 0x000fd80003800000 */
[----:B------:R-:W-:Y:S05]  /*be50*/  @P0 BRA `(.L_x_1636) ;  /* 0x00000004008c0947 */ /* 0x000fea0003800000 */
[----:B-123--:R-:W1:Y:S01]  /*be60*/  LDC R4, c[0x0][0x3f4] ;  /* 0x0000fd00ff047b82 */ /* 0x00ee620000000800 */
        /* <DEDUP_REMOVED lines=50> */
.L_x_1638:
[----:B------:R-:W-:Y:S05]  /*c190*/  BSYNC B2 ;  /* 0x0000000000027941 */ /* 0x000fea0003800000 */
.L_x_1637:
        /* <DEDUP_REMOVED lines=22> */
[C---:B------:R-:W-:Y:S01]  /*c300*/  FFMA.FTZ R31, R20.reuse, R27, R28 ;  /* 0x0000001b141f7223 */ /* 0x040fe2000001001c */
        /* <DEDUP_REMOVED lines=24> */
.L_x_1636:
[----:B------:R-:W-:Y:S05]  /*c490*/  BSYNC B1 ;  /* 0x0000000000017941 */ /* 0x000fea0003800000 */
.L_x_1635:
[----:B------:R-:W-:-:S13]  /*c4a0*/  ISETP.GE.AND P0, PT, R211, R0, PT ;  /* 0x00000000d300720c */ /* 0x000fda0003f06270 */
[----:B------:R-:W-:Y:S05]  /*c4b0*/  @P0 BRA `(.L_x_1639) ;  /* 0x0000002c00880947 */ /* 0x000fea0003800000 */
[----:B------:R-:W5:Y:S01]  /*c4c0*/  LDC R0, c[0x0][0x3f4] ;  /* 0x0000fd00ff007b82 */ /* 0x000f620000000800 */
[----:B------:R-:W-:Y:S01]  /*c4d0*/  BSSY B1, `(.L_x_1640) ;  /* 0x0000032000017945 */ /* 0x000fe20003800000 */
[-C--:B-----5:R-:W-:Y:S02]  /*c4e0*/  ISETP.GE.AND P0, PT, R18, R0.reuse, PT ;  /* 0x000000001200720c */ /* 0x0a0fe40003f06270 */
[----:B------:R-:W-:-:S11]  /*c4f0*/  ISETP.GE.AND P1, PT, R185, R0, PT ;  /* 0x00000000b900720c */ /* 0x000fd60003f26270 */
[----:B------:R-:W-:Y:S05]  /*c500*/  @P0 BRA `(.L_x_1641) ;  /* 0x0000000000b80947 */ /* 0x000fea0003800000 */
[----:B-1234-:R-:W1:Y:S01]  /*c510*/  LDS.128 R4, [R205+0x3000] ;  /* 0x00300000cd047984 */ /* 0x01ee620000000c00 */
        /* <DEDUP_REMOVED lines=13> */
[C---:B------:R-:W-:Y:S01]  /*c5f0*/  IMAD.U32 R14, R7.reuse, 0x10000, RZ ;  /* 0x00010000070e7824 */ /* 0x040fe200078e00ff */
[----:B------:R-:W-:Y:S01]  /*c600*/  LOP3.LUT R7, R7, 0xffff0000, RZ, 0xc0, !PT ;  /* 0xffff000007077812 */ /* 0x000fe200078ec0ff */
[----:B------:R-:W-:-:S02]  /*c610*/  IMAD.U32 R8, R6, 0x10000, RZ ;  /* 0x0001000006087824 */ /* 0x000fc400078e00ff */
[CC--:B------:R-:W-:Y:S01]  /*c620*/  FMUL.FTZ R21, R9.reuse, R20.reuse ;  /* 0x0000001409157220 */ /* 0x0c0fe20000410000 */
[----:B------:R-:W-:Y:S01]  /*c630*/  FMUL.FTZ R9, R9, R15 ;  /* 0x0000000f09097220 */ /* 0x000fe20000410000 */
[C---:B------:R-:W-:Y:S01]  /*c640*/  FMUL.FTZ R27, R7.reuse, R57 ;  /* 0x00000039071b7220 */ /* 0x040fe20000410000 */
[----:B------:R-:W-:Y:S02]  /*c650*/  IMAD.U32 R0, R4, 0x10000, RZ ;  /* 0x0001000004007824 */ /* 0x000fe400078e00ff */
[C---:B------:R-:W-:Y:S01]  /*c660*/  FFMA.FTZ R24, R8.reuse, R15, -R21 ;  /* 0x0000000f08187223 */ /* 0x040fe20000010815 */
[----:B------:R-:W-:Y:S01]  /*c670*/  FFMA.FTZ R25, R8, R20, R9 ;  /* 0x0000001408197223 */ /* 0x000fe20000010009 */
[-C--:B------:R-:W-:Y:S01]  /*c680*/  FMUL.FTZ R15, R7, R69.reuse ;  /* 0x00000045070f7220 */ /* 0x080fe20000410000 */
[----:B------:R-:W-:Y:S01]  /*c690*/  IMAD.U32 R6, R5, 0x10000, RZ ;  /* 0x0001000005067824 */ /* 0x000fe200078e00ff */
        /* <DEDUP_REMOVED lines=21> */
.L_x_1641:
[----:B------:R-:W-:Y:S05]  /*c7f0*/  BSYNC B1 ;  /* 0x0000000000017941 */ /* 0x000fea0003800000 */
.L_x_1640:
        /* <DEDUP_REMOVED lines=13> */
[----:B------:R-:W-:Y:S01]  /*c8d0*/  PRMT R49, R49, 0x5410, R0 ;  /* 0x0000541031317816 */ /* 0x000fe20000000000 */
[C---:B-1----:R-:W-:Y:S01]  /*c8e0*/  IMAD.U32 R8, R6.reuse, 0x10000, RZ ;  /* 0x0001000006087824 */ /* 0x042fe200078e00ff */
[----:B------:R-:W-:Y:S01]  /*c8f0*/  LOP3.LUT R6, R6, 0xffff0000, RZ, 0xc0, !PT ;  /* 0xffff000006067812 */ /* 0x000fe200078ec0ff */
[C---:B------:R-:W-:Y:S01]  /*c900*/  IMAD.U32 R9, R7.reuse, 0x10000, RZ ;  /* 0x0001000007097824 */ /* 0x040fe200078e00ff */
        /* <DEDUP_REMOVED lines=8> */
[----:B------:R-:W-:Y:S01]  /*c990*/  FFMA.FTZ R12, R8, R13, R6 ;  /* 0x0000000d080c7223 */ /* 0x000fe20000010006 */
[-C--:B------:R-:W-:Y:S01]  /*c9a0*/  FMUL.FTZ R8, R7, R50.reuse ;  /* 0x0000003207087220 */ /* 0x080fe20000410000 */
[C---:B------:R-:W-:Y:S01]  /*c9b0*/  IMAD.U32 R7, R10.reuse, 0x10000, RZ ;  /* 0x000100000a077824 */ /* 0x040fe200078e00ff */
        /* <DEDUP_REMOVED lines=18> */
[----:B------:R1:W-:Y:S01]  /*cae0*/  STS.128 [R205+0x7000], R4 ;  /* 0x00700004cd007388 */ /* 0x0003e20000000c00 */
[----:B------:R-:W-:Y:S05]  /*caf0*/  BRA `(.L_x_1639) ;  /* 0x0000002400f87947 */ /* 0x000fea0003800000 */
.L_x_1612:
[----:B------:R-:W0:Y:S01]  /*cb00*/  LDC R0, c[0x0][0x448] ;  /* 0x00011200ff007b82 */ /* 0x000e220000000800 */
[----:B------:R-:W-:Y:S01]  /*cb10*/  ULDC.64 UR4, c[0x0][0x3f8] ;  /* 0x0000fe0000047ab9 */ /* 0x000fe20000000a00 */
[----:B------:R-:W-:Y:S01]  /*cb20*/  ULDC.64 UR6, c[0x0][0x408] ;  /* 0x0001020000067ab9 */ /* 0x000fe20000000a00 */
[----:B------:R-:W-:Y:S02]  /*cb30*/  IMAD.MOV.U32 R25, RZ, RZ, R27 ;  /* 0x000000ffff197224 */ /* 0x000fe400078e001b */
[----:B------:R-:W-:Y:S01]  /*cb40*/  IMAD.MOV.U32 R113, RZ, RZ, R29 ;  /* 0x000000ffff717224 */ /* 0x000fe200078e001d */
[----:B0-----:R-:W-:-:S13]  /*cb50*/  ISETP.NE.AND P0, PT, R0, 0x1, PT ;  /* 0x000000010000780c */ /* 0x001fda0003f05270 */
[----:B------:R-:W0:Y:S08]  /*cb60*/  @P0 LDC R4, c[0x0][0x44c] ;  /* 0x00011300ff040b82 */ /* 0x000e300000000800 */
[----:B------:R-:W1:Y:S01]  /*cb70*/  @P0 LDC R5, c[0x0][0x450] ;  /* 0x00011400ff050b82 */ /* 0x000e620000000800 */
[----:B0-----:R-:W-:-:S05]  /*cb80*/  @P0 IMAD.HI.U32 R4, R3, R4, RZ ;  /* 0x0000000403040227 */ /* 0x001fca00078e00ff */
[----:B-1----:R-:W-:-:S04]  /*cb90*/  @P0 SHF.R.U32.HI R3, RZ, R5, R4 ;  /* 0x00000005ff030219 */ /* 0x002fc80000011604 */
        /* <DEDUP_REMOVED lines=17> */
[----:B------:R-:W0:Y:S01]  /*ccb0*/  LDC R55, c[0x0][0x3f4] ;  /* 0x0000fd00ff377b82 */ /* 0x000e220000000800 */
[----:B------:R-:W1:Y:S01]  /*ccc0*/  SHFL.IDX PT, R4, R32, RZ, 0x181f ;  /* 0x00181fff20047589 */ /* 0x000e6200000e0000 */
[----:B------:R-:W-:-:S03]  /*ccd0*/  IMAD R0, R187, R0, RZ ;  /* 0x00000000bb007224 */ /* 0x000fc600078e02ff */
[----:B------:R-:W2:Y:S04]  /*cce0*/  SHFL.IDX PT, R3, R35, RZ, 0x181f ;  /* 0x00181fff23037589 */ /* 0x000ea800000e0000 */
[----:B------:R-:W3:Y:S04]  /*ccf0*/  SHFL.IDX PT, R14, R34, RZ, 0x181f ;  /* 0x00181fff220e7589 */ /* 0x000ee800000e0000 */
[----:B------:R-:W4:Y:S01]  /*cd00*/  SHFL.IDX PT, R5, R33, RZ, 0x181f ;  /* 0x00181fff21057589 */ /* 0x000f2200000e0000 */
[----:B0-----:R-:W-:-:S04]  /*cd10*/  ISETP.GE.AND P0, PT, R16, R55, PT ;  /* 0x000000371000720c */ /* 0x001fc80003f06270 */
[----:B------:R-:W-:-:S13]  /*cd20*/  ISETP.GE.OR P1, PT, R57, R0, P0 ;  /* 0x000000003900720c */ /* 0x000fda0000726670 */
[C---:B------:R-:W-:Y:S01]  /*cd30*/  @!P1 IMAD.SHL.U32 R7, R16.reuse, 0x2, RZ ;  /* 0x0000000210079824 */ /* 0x040fe200078e00ff */
[----:B------:R-:W-:-:S04]  /*cd40*/  @!P1 SHF.L.U64.HI R6, R16, 0x1, R17 ;  /* 0x0000000110069819 */ /* 0x000fc80000010211 */
[----:B-1----:R-:W-:-:S05]  /*cd50*/  @!P1 IADD3 R4, P2, R4, R7, RZ ;  /* 0x0000000704049210 */ /* 0x002fca0007f5e0ff */
[----:B--2---:R-:W-:Y:S02]  /*cd60*/  @!P1 IMAD.X R3, R3, 0x1, R6, P2 ;  /* 0x0000000103039824 */ /* 0x004fe400010e0606 */
[----:B------:R-:W-:Y:S02]  /*cd70*/  @!P1 IMAD.MOV.U32 R8, RZ, RZ, R4 ;  /* 0x000000ffff089224 */ /* 0x000fe400078e0004 */
[----:B------:R-:W-:-:S06]  /*cd80*/  @!P1 IMAD.MOV.U32 R9, RZ, RZ, R3 ;  /* 0x000000ffff099224 */ /* 0x000fcc00078e0003 */
[----:B------:R-:W2:Y:S01]  /*cd90*/  @!P1 LD.E.128 R8, desc[UR40][R8.64] ;  /* 0x0000002808089980 */ /* 0x000ea2000c101d00 */
[----:B---3--:R-:W-:-:S05]  /*cda0*/  @!P1 IADD3 R14, P2, R14, R7, RZ ;  /* 0x000000070e0e9210 */ /* 0x008fca0007f5e0ff */
[----:B----4-:R-:W-:Y:S02]  /*cdb0*/  @!P1 IMAD.X R5, R5, 0x1, R6, P2 ;  /* 0x0000000105059824 */ /* 0x010fe400010e0606 */
[----:B------:R-:W-:-:S06]  /*cdc0*/  @!P1 IMAD.MOV.U32 R4, RZ, RZ, R14 ;  /* 0x000000ffff049224 */ /* 0x000fcc00078e000e */
[----:B------:R-:W3:Y:S01]  /*cdd0*/  @!P1 LD.E.128 R4, desc[UR40][R4.64] ;  /* 0x0000002804049980 */ /* 0x000ee2000c101d00 */
[----:B------:R-:W-:Y:S02]  /*cde0*/  CS2R R46, SRZ ;  /* 0x00000000002e7805 */ /* 0x000fe4000001ff00 */
[----:B------:R-:W-:Y:S02]  /*cdf0*/  CS2R R48, SRZ ;  /* 0x0000000000307805 */ /* 0x000fe4000001ff00 */
[----:B------:R-:W-:Y:S01]  /*ce00*/  CS2R R44, SRZ ;  /* 0x00000000002c7805 */ /* 0x000fe2000001ff00 */
[----:B------:R0:W1:Y:S01]  /*ce10*/  SHFL.IDX PT, R14, R34, 0x1, 0x181f ;  /* 0x00381f00220e7f89 */ /* 0x00006200000e0000 */
[----:B------:R-:W-:Y:S02]  /*ce20*/  CS2R R50, SRZ ;  /* 0x0000000000327805 */ /* 0x000fe4000001ff00 */
[----:B------:R-:W-:Y:S01]  /*ce30*/  CS2R R24, SRZ ;  /* 0x0000000000187805 */ /* 0x000fe2000001ff00 */
[----:B--2---:R-:W-:-:S02]  /*ce40*/  @!P1 IMAD.MOV.U32 R46, RZ, RZ, R8 ;  /* 0x000000ffff2e9224 */ /* 0x004fc400078e0008 */
[----:B------:R-:W-:Y:S01]  /*ce50*/  @!P1 IMAD.MOV.U32 R47, RZ, RZ, R9 ;  /* 0x000000ffff2f9224 */ /* 0x000fe200078e0009 */
[----:B------:R0:W2:Y:S01]  /*ce60*/  SHFL.IDX PT, R8, R32, 0x1, 0x181f ;  /* 0x00381f0020087f89 */ /* 0x0000a200000e0000 */
[----:B------:R-:W-:Y:S02]  /*ce70*/  IMAD.MOV.U32 R3, RZ, RZ, R46 ;  /* 0x000000ffff037224 */ /* 0x000fe400078e002e */
[----:B------:R-:W-:Y:S01]  /*ce80*/  @!P1 IMAD.MOV.U32 R48, RZ, RZ, R10 ;  /* 0x000000ffff309224 */ /* 0x000fe200078e000a */
[----:B------:R0:W4:Y:S01]  /*ce90*/  SHFL.IDX PT, R9, R33, 0x1, 0x181f ;  /* 0x00381f0021097f89 */ /* 0x00012200000e0000 */
[----:B------:R-:W-:Y:S01]  /*cea0*/  @!P1 IMAD.MOV.U32 R49, RZ, RZ, R11 ;  /* 0x000000ffff319224 */ /* 0x000fe200078e000b */
[----:B------:R-:W-:Y:S01]  /*ceb0*/  PRMT R77, R3, 0x7610, R77 ;  /* 0x00007610034d7816 */ /* 0x000fe2000000004d */
[----:B------:R-:W-:Y:S01]  /*cec0*/  IMAD.MOV.U32 R12, RZ, RZ, R47 ;  /* 0x000000ffff0c7224 */ /* 0x000fe200078e002f */
[----:B------:R0:W0:Y:S01]  /*ced0*/  SHFL.IDX PT, R3, R35, 0x1, 0x181f ;  /* 0x00381f0023037f89 */ /* 0x00002200000e0000 */
[----:B------:R-:W-:-:S02]  /*cee0*/  IMAD.MOV.U32 R10, RZ, RZ, R48 ;  /* 0x000000ffff0a7224 */ /* 0x000fc400078e0030 */
[----:B---3--:R-:W-:Y:S01]  /*cef0*/  @!P1 IMAD.MOV.U32 R44, RZ, RZ, R4 ;  /* 0x000000ffff2c9224 */ /* 0x008fe200078e0004 */
[----:B------:R-:W-:Y:S01]  /*cf00*/  PRMT R78, R12, 0x7610, R78 ;  /* 0x000076100c4e7816 */ /* 0x000fe2000000004e */
[----:B------:R-:W-:Y:S01]  /*cf10*/  @!P1 IMAD.MOV.U32 R45, RZ, RZ, R5 ;  /* 0x000000ffff2d9224 */ /* 0x000fe200078e0005 */
[----:B------:R-:W-:Y:S01]  /*cf20*/  PRMT R37, R10, 0x7610, R37 ;  /* 0x000076100a257816 */ /* 0x000fe20000000025 */
[----:B------:R-:W-:Y:S02]  /*cf30*/  @!P1 IMAD.MOV.U32 R50, RZ, RZ, R6 ;  /* 0x000000ffff329224 */ /* 0x000fe400078e0006 */
[----:B------:R-:W-:Y:S02]  /*cf40*/  @!P1 IMAD.MOV.U32 R51, RZ, RZ, R7 ;  /* 0x000000ffff339224 */ /* 0x000fe400078e0007 */
[----:B------:R-:W-:Y:S02]  /*cf50*/  IMAD.MOV.U32 R11, RZ, RZ, R49 ;  /* 0x000000ffff0b7224 */ /* 0x000fe400078e0031 */
[----:B------:R-:W-:-:S02]  /*cf60*/  IMAD.MOV.U32 R4, RZ, RZ, R44 ;  /* 0x000000ffff047224 */ /* 0x000fc400078e002c */
[----:B------:R-:W-:Y:S01]  /*cf70*/  IMAD.MOV.U32 R5, RZ, RZ, R45 ;  /* 0x000000ffff057224 */ /* 0x000fe200078e002d */
[----:B------:R-:W-:Y:S01]  /*cf80*/  PRMT R52, R11, 0x7610, R52 ;  /* 0x000076100b347816 */ /* 0x000fe20000000034 */
[----:B------:R-:W-:Y:S01]  /*cf90*/  IMAD.MOV.U32 R6, RZ, RZ, R50 ;  /* 0x000000ffff067224 */ /* 0x000fe200078e0032 */
[----:B------:R-:W-:Y:S01]  /*cfa0*/  PRMT R79, R4, 0x7610, R79 ;  /* 0x00007610044f7816 */ /* 0x000fe2000000004f */
[----:B------:R-:W-:Y:S01]  /*cfb0*/  IMAD.MOV.U32 R7, RZ, RZ, R51 ;  /* 0x000000ffff077224 */ /* 0x000fe200078e0033 */
[----:B------:R-:W-:Y:S02]  /*cfc0*/  PRMT R80, R5, 0x7610, R80 ;  /* 0x0000761005507816 */ /* 0x000fe40000000050 */
[----:B------:R-:W-:Y:S02]  /*cfd0*/  PRMT R81, R6, 0x7610, R81 ;  /* 0x0000761006517816 */ /* 0x000fe40000000051 */
[----:B012-4-:R-:W-:-:S07]  /*cfe0*/  PRMT R82, R7, 0x7610, R82 ;  /* 0x0000761007527816 */ /* 0x017fce0000000052 */
.L_x_1978:
[----:B------:R-:W-:Y:S01]  /*cff0*/  VIADD R5, R57, 0x20 ;  /* 0x0000002039057836 */ /* 0x000fe20000000000 */
[----:B------:R-:W-:Y:S01]  /*d000*/  BSSY B1, `(.L_x_1643) ;  /* 0x0000012000017945 */ /* 0x000fe20003800000 */
[----:B------:R-:W-:Y:S02]  /*d010*/  CS2R R26, SRZ ;  /* 0x00000000001a7805 */ /* 0x000fe4000001ff00 */
[----:B------:R-:W-:Y:S02]  /*d020*/  CS2R R6, SRZ ;  /* 0x0000000000067805 */ /* 0x000fe4000001ff00 */
[----:B------:R-:W-:Y:S02]  /*d030*/  ISETP.GE.AND P1, PT, R5, R0, PT ;  /* 0x000000000500720c */ /* 0x000fe40003f26270 */
[----:B------:R-:W-:-:S11]  /*d040*/  CS2R R4, SRZ ;  /* 0x0000000000047805 */ /* 0x000fd6000001ff00 */
[----:B------:R-:W-:Y:S05]  /*d050*/  @P1 BRA `(.L_x_1644) ;  /* 0x0000000000301947 */ /* 0x000fea0003800000 */
[----:B------:R-:W-:Y:S02]  /*d060*/  CS2R R26, SRZ ;  /* 0x00000000001a7805 */ /* 0x000fe4000001ff00 */
[----:B------:R-:W-:Y:S02]  /*d070*/  CS2R R4, SRZ ;  /* 0x0000000000047805 */ /* 0x000fe4000001ff00 */
[----:B------:R-:W-:Y:S01]  /*d080*/  CS2R R6, SRZ ;  /* 0x0000000000067805 */ /* 0x000fe2000001ff00 */
[----:B------:R-:W-:Y:S06]  /*d090*/  @P0 BRA `(.L_x_1644) ;  /* 0x0000000000200947 */ /* 0x000fec0003800000 */
[C---:B------:R-:W-:Y:S01]  /*d0a0*/  IMAD.SHL.U32 R15, R16.reuse, 0x2, RZ ;  /* 0x00000002100f7824 */ /* 0x040fe200078e00ff */
[----:B------:R-:W-:-:S04]  /*d0b0*/  SHF.L.U64.HI R6, R16, 0x1, R17 ;  /* 0x0000000110067819 */ /* 0x000fc80000010211 */
[-C--:B------:R-:W-:Y:S02]  /*d0c0*/  IADD3 R4, P1, R8, R15.reuse, RZ ;  /* 0x0000000f08047210 */ /* 0x080fe40007f3e0ff */
[----:B------:R-:W-:-:S03]  /*d0d0*/  IADD3 R14, P2, R14, R15, RZ ;  /* 0x0000000f0e0e7210 */ /* 0x000fc60007f5e0ff */
[--C-:B------:R-:W-:Y:S02]  /*d0e0*/  IMAD.X R5, R3, 0x1, R6.reuse, P1 ;  /* 0x0000000103057824 */ /* 0x100fe400008e0606 */
[----:B------:R-:W-:-:S04]  /*d0f0*/  IMAD.X R15, R9, 0x1, R6, P2 ;  /* 0x00000001090f7824 */ /* 0x000fc800010e0606 */
[----:B------:R-:W5:Y:S04]  /*d100*/  LD.E.128 R4, desc[UR40][R4.64] ;  /* 0x0000002804047980 */ /* 0x000f68000c101d00 */
[----:B------:R0:W5:Y:S02]  /*d110*/  LD.E.128 R24, desc[UR40][R14.64] ;  /* 0x000000280e187980 */ /* 0x000164000c101d00 */
.L_x_1644:
[----:B------:R-:W-:Y:S05]  /*d120*/  BSYNC B1 ;  /* 0x0000000000017941 */ /* 0x000fea0003800000 */
.L_x_1643:
[----:B-----5:R-:W-:Y:S01]  /*d130*/  IMAD.MOV.U32 R3, RZ, RZ, R24 ;  /* 0x000000ffff037224 */ /* 0x020fe200078e0018 */
[----:B------:R-:W-:Y:S01]  /*d140*/  UMOV UR4, 0xffffffff ;  /* 0xffffffff00047882 */ /* 0x000fe20000000000 */
        /* <DEDUP_REMOVED lines=16> */
[----:B------:R-:W1:Y:S01]  /*d250*/  SHFL.IDX PT, R8, R32, 0x2, 0x181f ;  /* 0x00581f0020087f89 */ /* 0x000e6200000e0000 */
[----:B------:R-:W-:-:S03]  /*d260*/  VIADD R9, R57, 0x40 ;  /* 0x0000004039097836 */ /* 0x000fc60000000000 */
[----:B------:R-:W2:Y:S02]  /*d270*/  SHFL.IDX PT, R3, R35, 0x2, 0x181f ;  /* 0x00581f0023037f89 */ /* 0x000ea400000e0000 */
[----:B------:R-:W-:Y:S02]  /*d280*/  ISETP.GE.OR P1, PT, R9, R0, P0 ;  /* 0x000000000900720c */ /* 0x000fe40000726670 */
[----:B0-----:R-:W0:Y:S04]  /*d290*/  SHFL.IDX PT, R14, R34, 0x2, 0x181f ;  /* 0x00581f00220e7f89 */ /* 0x001e2800000e0000 */
[----:B------:R-:W3:Y:S07]  /*d2a0*/  SHFL.IDX PT, R20, R33, 0x2, 0x181f ;  /* 0x00581f0021147f89 */ /* 0x000eee00000e0000 */
[C---:B------:R-:W-:Y:S01]  /*d2b0*/  @!P1 IMAD.SHL.U32 R21, R16.reuse, 0x2, RZ ;  /* 0x0000000210159824 */ /* 0x040fe200078e00ff */
[----:B------:R-:W-:-:S04]  /*d2c0*/  @!P1 SHF.L.U64.HI R29, R16, 0x1, R17 ;  /* 0x00000001101d9819 */ /* 0x000fc80000010211 */
[----:B-1----:R-:W-:-:S05]  /*d2d0*/  @!P1 IADD3 R8, P2, R8, R21, RZ ;  /* 0x0000001508089210 */ /* 0x002fca0007f5e0ff */
[----:B--2---:R-:W-:-:S06]  /*d2e0*/  @!P1 IMAD.X R9, R3, 0x1, R29, P2 ;  /* 0x0000000103099824 */ /* 0x004fcc00010e061d */
[----:B------:R-:W2:Y:S01]  /*d2f0*/  @!P1 LD.E.128 R8, desc[UR40][R8.64] ;  /* 0x0000002808089980 */ /* 0x000ea2000c101d00 */
[----:B0-----:R-:W-:-:S05]  /*d300*/  @!P1 IADD3 R28, P2, R14, R21, RZ ;  /* 0x000000150e1c9210 */ /* 0x001fca0007f5e0ff */
[----:B---3--:R-:W-:-:S06]  /*d310*/  @!P1 IMAD.X R29, R20, 0x1, R29, P2 ;  /* 0x00000001141d9824 */ /* 0x008fcc00010e061d */
[----:B------:R-:W3:Y:S01]  /*d320*/  @!P1 LD.E.128 R28, desc[UR40][R28.64] ;  /* 0x000000281c1c9980 */ /* 0x000ee2000c101d00 */
[----:B------:R-:W-:Y:S02]  /*d330*/  CS2R R20, SRZ ;  /* 0x0000000000147805 */ /* 0x000fe4000001ff00 */
[----:B------:R-:W-:Y:S02]  /*d340*/  CS2R R38, SRZ ;  /* 0x0000000000267805 */ /* 0x000fe4000001ff00 */
[----:B------:R-:W-:Y:S01]  /*d350*/  CS2R R40, SRZ ;  /* 0x0000000000287805 */ /* 0x000fe2000001ff00 */
[----:B------:R-:W0:Y:S01]  /*d360*/  SHFL.IDX PT, R32, R32, 0x3, 0x181f ;  /* 0x00781f0020207f89 */ /* 0x000e2200000e0000 */
[----:B------:R-:W-:-:S03]  /*d370*/  CS2R R42, SRZ ;  /* 0x00000000002a7805 */ /* 0x000fc6000001ff00 */
[----:B------:R-:W1:Y:S04]  /*d380*/  SHFL.IDX PT, R34, R34, 0x3, 0x181f ;  /* 0x00781f0022227f89 */ /* 0x000e6800000e0000 */
[----:B------:R-:W4:Y:S01]  /*d390*/  SHFL.IDX PT, R33, R33, 0x3, 0x181f ;  /* 0x00781f0021217f89 */ /* 0x000f2200000e0000 */
[----:B--2---:R-:W-:Y:S02]  /*d3a0*/  @!P1 IMAD.MOV.U32 R20, RZ, RZ, R8 ;  /* 0x000000ffff149224 */ /* 0x004fe400078e0008 */
[----:B------:R-:W-:Y:S02]  /*d3b0*/  @!P1 IMAD.MOV.U32 R38, RZ, RZ, R10 ;  /* 0x000000ffff269224 */ /* 0x000fe400078e000a */
[----:B------:R-:W-:Y:S02]  /*d3c0*/  IMAD.MOV.U32 R3, RZ, RZ, R20 ;  /* 0x000000ffff037224 */ /* 0x000fe400078e0014 */
[----:B------:R-:W-:-:S02]  /*d3d0*/  @!P1 IMAD.MOV.U32 R39, RZ, RZ, R11 ;  /* 0x000000ffff279224 */ /* 0x000fc400078e000b */
[----:B------:R-:W-:Y:S01]  /*d3e0*/  @!P1 IMAD.MOV.U32 R21, RZ, RZ, R9 ;  /* 0x000000ffff159224 */ /* 0x000fe200078e0009 */
[----:B------:R-:W-:Y:S01]  /*d3f0*/  PRMT R65, R3, 0x7610, R65 ;  /* 0x0000761003417816 */ /* 0x000fe20000000041 */
[----:B------:R-:W-:Y:S01]  /*d400*/  IMAD.MOV.U32 R8, RZ, RZ, R38 ;  /* 0x000000ffff087224 */ /* 0x000fe200078e0026 */
[----:B------:R2:W0:Y:S01]  /*d410*/  SHFL.IDX PT, R3, R35, 0x3, 0x181f ;  /* 0x00781f0023037f89 */ /* 0x00042200000e0000 */
[----:B------:R-:W-:Y:S02]  /*d420*/  IMAD.MOV.U32 R9, RZ, RZ, R39 ;  /* 0x000000ffff097224 */ /* 0x000fe400078e0027 */
[----:B---3--:R-:W-:Y:S01]  /*d430*/  @!P1 IMAD.MOV.U32 R40, RZ, RZ, R28 ;  /* 0x000000ffff289224 */ /* 0x008fe200078e001c */
[----:B------:R-:W-:Y:S01]  /*d440*/  PRMT R53, R8, 0x7610, R53 ;  /* 0x0000761008357816 */ /* 0x000fe20000000035 */
[----:B------:R-:W-:Y:S01]  /*d450*/  @!P1 IMAD.MOV.U32 R41, RZ, RZ, R29 ;  /* 0x000000ffff299224 */ /* 0x000fe200078e001d */
[----:B------:R-:W-:Y:S01]  /*d460*/  PRMT R54, R9, 0x7610, R54 ;  /* 0x0000761009367816 */ /* 0x000fe20000000036 */
[----:B------:R-:W-:-:S02]  /*d470*/  @!P1 IMAD.MOV.U32 R42, RZ, RZ, R30 ;  /* 0x000000ffff2a9224 */ /* 0x000fc400078e001e */
[----:B------:R-:W-:Y:S02]  /*d480*/  @!P1 IMAD.MOV.U32 R43, RZ, RZ, R31 ;  /* 0x000000ffff2b9224 */ /* 0x000fe400078e001f */
[----:B------:R-:W-:Y:S02]  /*d490*/  IMAD.MOV.U32 R8, RZ, RZ, R40 ;  /* 0x000000ffff087224 */ /* 0x000fe400078e0028 */
[----:B------:R-:W-:Y:S02]  /*d4a0*/  IMAD.MOV.U32 R9, RZ, RZ, R41 ;  /* 0x000000ffff097224 */ /* 0x000fe400078e0029 */
        /* <DEDUP_REMOVED lines=8> */
[----:B012-4-:R-:W-:-:S07]  /*d530*/  PRMT R75, R11, 0x7610, R75 ;  /* 0x000076100b4b7816 */ /* 0x017fce000000004b */
.L_x_1988:
[----:B------:R-:W-:Y:S01]  /*d540*/  VIADD R57, R57, 0x60 ;  /* 0x0000006039397836 */ /* 0x000fe20000000000 */
[----:B------:R-:W-:Y:S01]  /*d550*/  LEA.HI R10, R214, R214, RZ, 0x1 ;  /* 0x000000d6d60a7211 */ /* 0x000fe200078f08ff */
[----:B------:R-:W-:Y:S01]  /*d560*/  BSSY B1, `(.L_x_1646) ;  /* 0x0000015000017945 */ /* 0x000fe20003800000 */
[----:B------:R-:W-:Y:S02]  /*d570*/  CS2R R12, SRZ ;  /* 0x00000000000c7805 */ /* 0x000fe4000001ff00 */
[----:B------:R-:W-:Y:S02]  /*d580*/  CS2R R14, SRZ ;  /* 0x00000000000e7805 */ /* 0x000fe4000001ff00 */
[----:B------:R-:W-:Y:S02]  /*d590*/  ISETP.GE.AND P1, PT, R57, R0, PT ;  /* 0x000000003900720c */ /* 0x000fe40003f26270 */
[----:B------:R-:W-:-:S05]  /*d5a0*/  LOP3.LUT R11, R10, 0xfffffffe, RZ, 0xc0, !PT ;  /* 0xfffffffe0a0b7812 */ /* 0x000fca00078ec0ff */
[----:B------:R-:W-:Y:S01]  /*d5b0*/  IMAD.IADD R29, R214, 0x1, -R11 ;  /* 0x00000001d61d7824 */ /* 0x000fe200078e0a0b */
[----:B------:R-:W-:-:S04]  /*d5c0*/  CS2R R10, SRZ ;  /* 0x00000000000a7805 */ /* 0x000fc8000001ff00 */
[----:B------:R-:W-:Y:S01]  /*d5d0*/  SHF.L.U32 R29, R29, 0x1f, RZ ;  /* 0x0000001f1d1d7819 */ /* 0x000fe200000006ff */
[----:B------:R-:W-:Y:S06]  /*d5e0*/  @P1 BRA `(.L_x_1647) ;  /* 0x0000000000301947 */ /* 0x000fec0003800000 */
        /* <DEDUP_REMOVED lines=11> */
[----:B------:R-:W5:Y:S02]  /*d6a0*/  LD.E.128 R8, desc[UR40][R8.64] ;  /* 0x0000002808087980 */ /* 0x000f64000c101d00 */
.L_x_1647:
[----:B------:R-:W-:Y:S05]  /*d6b0*/  BSYNC B1 ;  /* 0x0000000000017941 */ /* 0x000fea0003800000 */
.L_x_1646:
[----:B------:R-:W0:Y:S01]  /*d6c0*/  SYNCS.PHASECHK.TRANS64.TRYWAIT P4, [R2+URZ+0x28800], R29 ;  /* 0x0288001d020075a7 */ /* 0x000e22000808017f */
[----:B------:R-:W-:Y:S01]  /*d6d0*/  VIADDMNMX R0, R0, -R193, 0x80, PT ;  /* 0x0000008000007446 */ /* 0x000fe200038009c1 */
[----:B-----5:R-:W-:Y:S01]  /*d6e0*/  IMAD.MOV.U32 R3, RZ, RZ, R8 ;  /* 0x000000ffff037224 */ /* 0x020fe200078e0008 */
[----:B------:R-:W-:Y:S01]  /*d6f0*/  BSSY B1, `(.L_x_1648) ;  /* 0x0000013000017945 */ /* 0x000fe20003800000 */
[----:B------:R-:W-:Y:S01]  /*d700*/  IMAD.MOV.U32 R28, RZ, RZ, R9 ;  /* 0x000000ffff1c7224 */ /* 0x000fe200078e0009 */
[-C--:B------:R-:W-:Y:S01]  /*d710*/  ISETP.GE.OR P3, PT, R23, R0.reuse, P0 ;  /* 0x000000001700720c */ /* 0x080fe20000766670 */
[----:B------:R-:W-:Y:S01]  /*d720*/  IMAD.MOV.U32 R30, RZ, RZ, R13 ;  /* 0x000000ffff1e7224 */ /* 0x000fe200078e000d */
[-C--:B------:R-:W-:Y:S02]  /*d730*/  ISETP.GE.OR P2, PT, R213, R0.reuse, P0 ;  /* 0x00000000d500720c */ /* 0x080fe40000746670 */
[-C--:B------:R-:W-:Y:S02]  /*d740*/  ISETP.GE.OR P1, PT, R212, R0.reuse, P0 ;  /* 0x00000000d400720c */ /* 0x080fe40000726670 */
[----:B------:R-:W-:Y:S01]  /*d750*/  ISETP.GE.OR P0, PT, R211, R0, P0 ;  /* 0x00000000d300720c */ /* 0x000fe20000706670 */
        /* <DEDUP_REMOVED lines=11> */
[----:B0-----:R-:W-:Y:S06]  /*d810*/  @!P4 BRA `(.L_x_1649) ;  /* 0x000001d0003cc947 */ /* 0x001fec0003800000 */
.L_x_1989:
[----:B------:R-:W-:Y:S05]  /*d820*/  BSYNC B1 ;  /* 0x0000000000017941 */ /* 0x000fea0003800000 */
.L_x_1648:
[----:B------:R-:W-:Y:S04]  /*d830*/  BSSY B1, `(.L_x_1650) ;  /* 0x000006a000017945 */ /* 0x000fe80003800000 */
[----:B------:R-:W-:Y:S05]  /*d840*/  @P3 BRA `(.L_x_1651) ;  /* 0x0000000400a03947 */ /* 0x000fea0003800000 */
[----:B------:R-:W-:Y:S01]  /*d850*/  LEA.HI R28, R55, R208, RZ, 0x1d ;  /* 0x000000d0371c7211 */ /* 0x000fe200078fe8ff */
[----:B------:R-:W-:Y:S01]  /*d860*/  IMAD.SHL.U32 R30, R23, 0x40, RZ ;  /* 0x00000040171e7824 */ /* 0x000fe200078e00ff */
[--C-:B------:R-:W-:Y:S02]  /*d870*/  SHF.R.U64 R84, R46, 0x10, R47.reuse ;  /* 0x000000102e547819 */ /* 0x100fe4000000122f */
[----:B------:R-:W-:Y:S01]  /*d880*/  SHF.R.S32.HI R31, RZ, 0x1f, R28 ;  /* 0x0000001fff1f7819 */ /* 0x000fe2000001141c */
[----:B0-----:R-:W-:Y:S01]  /*d890*/  IMAD.SHL.U32 R29, R28, 0x8, RZ ;  /* 0x000000081c1d7824 */ /* 0x001fe200078e00ff */
[----:B------:R-:W-:Y:S02]  /*d8a0*/  SHF.R.U32.HI R85, RZ, 0x10, R47 ;  /* 0x00000010ff557819 */ /* 0x000fe4000001162f */
[----:B------:R-:W-:Y:S02]  /*d8b0*/  LEA.HI R31, R31, R28, RZ, 0x3 ;  /* 0x0000001c1f1f7211 */ /* 0x000fe400078f18ff */
[----:B------:R-:W-:-:S02]  /*d8c0*/  LOP3.LUT R29, R29, 0x38, RZ, 0xc0, !PT ;  /* 0x000000381d1d7812 */ /* 0x000fc400078ec0ff */
[--C-:B------:R-:W-:Y:S01]  /*d8d0*/  SHF.R.U64 R46, R44, 0x10, R45.reuse ;  /* 0x000000102c2e7819 */ /* 0x100fe2000000122d */
[----:B------:R-:W-:Y:S01]  /*d8e0*/  IMAD.SHL.U32 R31, R31, 0x400, RZ ;  /* 0x000004001f1f7824 */ /* 0x000fe200078e00ff */
[----:B------:R-:W-:Y:S02]  /*d8f0*/  LOP3.LUT R28, R29, 0x1c0, R30, 0xf8, !PT ;  /* 0x000001c01d1c7812 */ /* 0x000fe400078ef81e */
[----:B------:R-:W-:Y:S02]  /*d900*/  SHF.R.U32.HI R47, RZ, 0x10, R45 ;  /* 0x00000010ff2f7819 */ /* 0x000fe4000001162d */
[----:B------:R-:W-:Y:S02]  /*d910*/  LOP3.LUT R28, R28, R203, RZ, 0x3c, !PT ;  /* 0x000000cb1c1c7212 */ /* 0x000fe400078e3cff */
[----:B------:R-:W-:Y:S02]  /*d920*/  LOP3.LUT R31, R31, 0x7fffe000, RZ, 0xc0, !PT ;  /* 0x7fffe0001f1f7812 */ /* 0x000fe400078ec0ff */
[----:B------:R-:W-:-:S02]  /*d930*/  SHF.R.U32.HI R83, RZ, 0x10, R49 ;  /* 0x00000010ff537819 */ /* 0x000fc40000011631 */
[----:B------:R-:W-:Y:S02]  /*d940*/  IADD3 R33, R28, R31, R204 ;  /* 0x0000001f1c217210 */ /* 0x000fe40007ffe0cc */
[----:B------:R-:W0:Y:S01]  /*d950*/  LDS.128 R28, [R205] ;  /* 0x00000000cd1c7984 */ /* 0x000e220000000c00 */
[----:B------:R-:W-:Y:S02]  /*d960*/  PRMT R77, R77, 0x5410, R84 ;  /* 0x000054104d4d7816 */ /* 0x000fe40000000054 */
[----:B------:R-:W-:Y:S01]  /*d970*/  IMAD R76, R33, 0x2, R2 ;  /* 0x00000002214c7824 */ /* 0x000fe200078e0202 */
[----:B------:R-:W-:Y:S02]  /*d980*/  PRMT R79, R79, 0x5410, R46 ;  /* 0x000054104f4f7816 */ /* 0x000fe4000000002e */
[----:B------:R-:W-:Y:S02]  /*d990*/  SHF.R.U64 R48, R48, 0x10, R49 ;  /* 0x0000001030307819 */ /* 0x000fe40000001231 */
[----:B------:R-:W1:Y:S01]  /*d9a0*/  LDS.128 R32, [R76+0x10400] ;  /* 0x010400004c207984 */ /* 0x000e620000000c00 */
[----:B------:R-:W-:-:S02]  /*d9b0*/  SHF.R.U64 R44, R50, 0x10, R51 ;  /* 0x00000010322c7819 */ /* 0x000fc40000001233 */
[----:B------:R-:W-:Y:S01]  /*d9c0*/  PRMT R84, R80, 0x5410, R47 ;  /* 0x0000541050547816 */ /* 0x000fe2000000002f */
[----:B------:R-:W-:Y:S01]  /*d9d0*/  IMAD.U32 R80, R79, 0x10000, RZ ;  /* 0x000100004f507824 */ /* 0x000fe200078e00ff */
[----:B------:R-:W-:Y:S02]  /*d9e0*/  SHF.R.U32.HI R45, RZ, 0x10, R51 ;  /* 0x00000010ff2d7819 */ /* 0x000fe40000011633 */
[----:B------:R-:W-:Y:S02]  /*d9f0*/  PRMT R78, R78, 0x5410, R85 ;  /* 0x000054104e4e7816 */ /* 0x000fe40000000055 */
[----:B------:R-:W-:Y:S01]  /*da00*/  PRMT R83, R52, 0x5410, R83 ;  /* 0x0000541034537816 */ /* 0x000fe20000000053 */
[----:B------:R-:W-:Y:S01]  /*da10*/  IMAD.U32 R52, R77, 0x10000, RZ ;  /* 0x000100004d347824 */ /* 0x000fe200078e00ff */
[----:B------:R-:W-:Y:S02]  /*da20*/  PRMT R51, R37, 0x5410, R48 ;  /* 0x0000541025337816 */ /* 0x000fe40000000030 */
[----:B------:R-:W-:Y:S01]  /*da30*/  PRMT R85, R81, 0x5410, R44 ;  /* 0x0000541051557816 */ /* 0x000fe2000000002c */
[----:B------:R-:W-:Y:S01]  /*da40*/  IMAD.U32 R81, R84, 0x10000, RZ ;  /* 0x0001000054517824 */ /* 0x000fe200078e00ff */
[----:B------:R-:W-:-:S02]  /*da50*/  PRMT R82, R82, 0x5410, R45 ;  /* 0x0000541052527816 */ /* 0x000fc4000000002d */
[----:B------:R-:W-:Y:S02]  /*da60*/  LOP3.LUT R79, R79, 0xffff0000, RZ, 0xc0, !PT ;  /* 0xffff00004f4f7812 */ /* 0x000fe400078ec0ff */
[----:B------:R-:W-:Y:S01]  /*da70*/  LOP3.LUT R77, R77, 0xffff0000, RZ, 0xc0, !PT ;  /* 0xffff00004d4d7812 */ /* 0x000fe200078ec0ff */
        /* <DEDUP_REMOVED lines=17> */
[----:B------:R-:W-:-:S02]  /*db90*/  IMAD.U32 R47, R78, 0x10000, RZ ;  /* 0x000100004e2f7824 */ /* 0x000fc400078e00ff */
[C---:B------:R-:W-:Y:S01]  /*dba0*/  FMUL.FTZ R89, R48.reuse, R81 ;  /* 0x0000005130597220 */ /* 0x040fe20000410000 */
[----:B------:R-:W-:Y:S02]  /*dbb0*/  IMAD.U32 R50, R35, 0x10000, RZ ;  /* 0x0001000023327824 */ /* 0x000fe400078e00ff */
[C---:B------:R-:W-:Y:S01]  /*dbc0*/  FFMA.FTZ R86, R37.reuse, R52, -R86 ;  /* 0x0000003425567223 */ /* 0x040fe20000010856 */
[----:B------:R-:W-:Y:S01]  /*dbd0*/  FFMA.FTZ R90, R37, R80, R90 ;  /* 0x00000050255a7223 */ /* 0x000fe2000001005a */
[-C--:B------:R-:W-:Y:S01]  /*dbe0*/  FMUL.FTZ R91, R48, R47.reuse ;  /* 0x0000002f305b7220 */ /* 0x080fe20000410000 */
[----:B------:R-:W-:Y:S01]  /*dbf0*/  FFMA.FTZ R89, R44, R47, -R89 ;  /* 0x0000002f2c597223 */ /* 0x000fe20000010859 */
[----:B------:R-:W-:Y:S02]  /*dc00*/  IMAD.U32 R37, R83, 0x10000, RZ ;  /* 0x0001000053257824 */ /* 0x000fe400078e00ff */
[----:B------:R-:W-:Y:S01]  /*dc10*/  FMUL.FTZ R47, R50, R87 ;  /* 0x00000057322f7220 */ /* 0x000fe20000410000 */
[----:B------:R-:W-:Y:S01]  /*dc20*/  FFMA.FTZ R91, R44, R81, R91 ;  /* 0x000000512c5b7223 */ /* 0x000fe2000001005b */
[----:B------:R-:W-:-:S02]  /*dc30*/  IMAD.U32 R49, R34, 0x10000, RZ ;  /* 0x0001000022317824 */ /* 0x000fc400078e00ff */
[-C--:B------:R-:W-:Y:S01]  /*dc40*/  FMUL.FTZ R50, R50, R37.reuse ;  /* 0x0000002532327220 */ /* 0x080fe20000410000 */
[----:B------:R-:W-:Y:S01]  /*dc50*/  FFMA.FTZ R52, R46, R37, -R47 ;  /* 0x000000252e347223 */ /* 0x000fe2000001082f */
[C---:B------:R-:W-:Y:S01]  /*dc60*/  FMUL.FTZ R37, R32.reuse, R79 ;  /* 0x0000004f20257220 */ /* 0x040fe20000410000 */
[-C--:B------:R-:W-:Y:S01]  /*dc70*/  FMUL.FTZ R47, R32, R77.reuse ;  /* 0x0000004d202f7220 */ /* 0x080fe20000410000 */
[----:B------:R-:W-:Y:S01]  /*dc80*/  IMAD.U32 R44, R85, 0x10000, RZ ;  /* 0x00010000552c7824 */ /* 0x000fe200078e00ff */
[----:B------:R-:W-:Y:S01]  /*dc90*/  LOP3.LUT R78, R78, 0xffff0000, RZ, 0xc0, !PT ;  /* 0xffff00004e4e7812 */ /* 0x000fe200078ec0ff */
[C---:B------:R-:W-:Y:S01]  /*dca0*/  FFMA.FTZ R37, R28.reuse, R77, -R37 ;  /* 0x0000004d1c257223 */ /* 0x040fe20000010825 */
[----:B------:R-:W-:Y:S01]  /*dcb0*/  FFMA.FTZ R47, R28, R79, R47 ;  /* 0x0000004f1c2f7223 */ /* 0x000fe2000001002f */
[----:B------:R-:W-:Y:S02]  /*dcc0*/  IMAD.U32 R32, R51, 0x10000, RZ ;  /* 0x0001000033207824 */ /* 0x000fe400078e00ff */
[----:B------:R-:W-:Y:S01]  /*dcd0*/  FMUL.FTZ R28, R49, R44 ;  /* 0x0000002c311c7220 */ /* 0x000fe20000410000 */
[----:B------:R-:W-:Y:S01]  /*dce0*/  FFMA.FTZ R87, R46, R87, R50 ;  /* 0x000000572e577223 */ /* 0x000fe20000010032 */
[C---:B------:R-:W-:Y:S01]  /*dcf0*/  FMUL.FTZ R46, R33.reuse, R84 ;  /* 0x00000054212e7220 */ /* 0x040fe20000410000 */
[----:B------:R-:W-:Y:S01]  /*dd00*/  LOP3.LUT R34, R34, 0xffff0000, RZ, 0xc0, !PT ;  /* 0xffff000022227812 */ /* 0x000fe200078ec0ff */
[----:B------:R-:W-:Y:S01]  /*dd10*/  FMUL.FTZ R33, R33, R78 ;  /* 0x0000004e21217220 */ /* 0x000fe20000410000 */
[----:B------:R-:W-:Y:S01]  /*dd20*/  LOP3.LUT R35, R35, 0xffff0000, RZ, 0xc0, !PT ;  /* 0xffff000023237812 */ /* 0x000fe200078ec0ff */
[----:B------:R-:W-:Y:S01]  /*dd30*/  FFMA.FTZ R48, R45, R32, -R28 ;  /* 0x000000202d307223 */ /* 0x000fe2000001081c */
[----:B------:R-:W-:Y:S01]  /*dd40*/  LOP3.LUT R85, R85, 0xffff0000, RZ, 0xc0, !PT ;  /* 0xffff000055557812 */ /* 0x000fe200078ec0ff */
[----:B------:R-:W-:Y:S01]  /*dd50*/  FFMA.FTZ R46, R29, R78, -R46 ;  /* 0x0000004e1d2e7223 */ /* 0x000fe2000001082e */
[----:B------:R-:W-:Y:S01]  /*dd60*/  LOP3.LUT R51, R51, 0xffff0000, RZ, 0xc0, !PT ;  /* 0xffff000033337812 */ /* 0x000fe200078ec0ff */
[----:B------:R-:W-:Y:S01]  /*dd70*/  FFMA.FTZ R84, R29, R84, R33 ;  /* 0x000000541d547223 */ /* 0x000fe20000010021 */
[----:B------:R-:W-:Y:S01]  /*dd80*/  LOP3.LUT R28, R83, 0xffff0000, RZ, 0xc0, !PT ;  /* 0xffff0000531c7812 */ /* 0x000fe200078ec0ff */
[----:B------:R-:W-:Y:S01]  /*dd90*/  FMUL.FTZ R50, R49, R32 ;  /* 0x0000002031327220 */ /* 0x000fe20000410000 */
[C---:B------:R-:W-:Y:S01]  /*dda0*/  FMUL.FTZ R29, R34.reuse, R85 ;  /* 0x00000055221d7220 */ /* 0x040fe20000410000 */
[C---:B------:R-:W-:Y:S01]  /*ddb0*/  FMUL.FTZ R32, R35.reuse, R82 ;  /* 0x0000005223207220 */ /* 0x040fe20000410000 */
[-C--:B------:R-:W-:Y:S01]  /*ddc0*/  FMUL.FTZ R34, R34, R51.reuse ;  /* 0x0000003322227220 */ /* 0x080fe20000410000 */
[-C--:B------:R-:W-:Y:S01]  /*ddd0*/  FMUL.FTZ R33, R35, R28.reuse ;  /* 0x0000001c23217220 */ /* 0x080fe20000410000 */
[C---:B------:R-:W-:Y:S01]  /*dde0*/  FFMA.FTZ R51, R30.reuse, R51, -R29 ;  /* 0x000000331e337223 */ /* 0x040fe2000001081d */
        /* <DEDUP_REMOVED lines=9> */
[----:B------:R-:W-:Y:S01]  /*de80*/  F2FP.BF16.F32.PACK_AB R33, R84, R91 ;  /* 0x0000005b5421723e */ /* 0x000fe200000010ff */
[----:B------:R1:W-:Y:S01]  /*de90*/  STS.128 [R205], R28 ;  /* 0x0000001ccd007388 */ /* 0x0003e20000000c00 */
[----:B------:R-:W-:-:S02]  /*dea0*/  F2FP.BF16.F32.PACK_AB R34, R85, R50 ;  /* 0x000000325522723e */ /* 0x000fc400000010ff */
[----:B------:R-:W-:-:S05]  /*deb0*/  F2FP.BF16.F32.PACK_AB R35, R82, R87 ;  /* 0x000000575223723e */ /* 0x000fca00000010ff */
[----:B------:R1:W-:Y:S02]  /*dec0*/  STS.128 [R76+0x10400], R32 ;  /* 0x010400204c007388 */ /* 0x0003e40000000c00 */
.L_x_1651:
[----:B------:R-:W-:Y:S05]  /*ded0*/  BSYNC B1 ;  /* 0x0000000000017941 */ /* 0x000fea0003800000 */
.L_x_1650:
[----:B------:R-:W-:Y:S04]  /*dee0*/  BSSY B1, `(.L_x_1652) ;  /* 0x000006a000017945 */ /* 0x000fe80003800000 */
[----:B------:R-:W-:Y:S05]  /*def0*/  @P2 BRA `(.L_x_1653) ;  /* 0x0000000400a02947 */ /* 0x000fea0003800000 */
[----:B------:R-:W2:Y:S01]  /*df00*/  LDL R50, [R1+0x40] ;  /* 0x0000400001327983 */ /* 0x000ea20000100800 */
[----:B-1----:R-:W-:Y:S02]  /*df10*/  LEA.HI R28, R55, R208, RZ, 0x1d ;  /* 0x000000d0371c7211 */ /* 0x002fe400078fe8ff */
[----:B------:R-:W-:Y:S02]  /*df20*/  SHF.R.U32.HI R31, RZ, 0x3, R199 ;  /* 0x00000003ff1f7819 */ /* 0x000fe400000116c7 */
[----:B0-----:R-:W-:Y:S01]  /*df30*/  SHF.R.S32.HI R29, RZ, 0x1f, R28 ;  /* 0x0000001fff1d7819 */ /* 0x001fe2000001141c */
[----:B------:R-:W-:Y:S01]  /*df40*/  IMAD.SHL.U32 R30, R28, 0x8, RZ ;  /* 0x000000081c1e7824 */ /* 0x000fe200078e00ff */
[----:B------:R-:W-:Y:S02]  /*df50*/  SHF.R.U64 R44, R4, 0x10, R5 ;  /* 0x00000010042c7819 */ /* 0x000fe40000001205 */
[----:B------:R-:W-:Y:S02]  /*df60*/  LEA.HI R29, R29, R28, RZ, 0x3 ;  /* 0x0000001c1d1d7211 */ /* 0x000fe400078f18ff */
[----:B------:R-:W-:-:S02]  /*df70*/  LOP3.LUT R28, R199, 0x38, R30, 0xf8, !PT ;  /* 0x00000038c71c7812 */ /* 0x000fc400078ef81e */
[----:B------:R-:W-:Y:S01]  /*df80*/  SHF.R.U32.HI R45, RZ, 0x10, R5 ;  /* 0x00000010ff2d7819 */ /* 0x000fe20000011605 */
[----:B------:R-:W-:Y:S01]  /*df90*/  IMAD.SHL.U32 R30, R29, 0x400, RZ ;  /* 0x000004001d1e7824 */ /* 0x000fe200078e00ff */
[----:B------:R-:W-:Y:S02]  /*dfa0*/  LOP3.LUT R29, R28, R31, RZ, 0x3c, !PT ;  /* 0x0000001f1c1d7212 */ /* 0x000fe400078e3cff */
[----:B------:R-:W-:Y:S02]  /*dfb0*/  SHF.R.U64 R5, R24, 0x10, R25 ;  /* 0x0000001018057819 */ /* 0x000fe40000001219 */
[----:B------:R-:W-:Y:S02]  /*dfc0*/  LOP3.LUT R30, R30, 0x7fffe000, RZ, 0xc0, !PT ;  /* 0x7fffe0001e1e7812 */ /* 0x000fe400078ec0ff */
[----:B------:R-:W-:Y:S02]  /*dfd0*/  SHF.R.U64 R6, R6, 0x10, R7 ;  /* 0x0000001006067819 */ /* 0x000fe40000001207 */
[----:B------:R-:W-:-:S02]  /*dfe0*/  IADD3 R33, R29, R30, R202 ;  /* 0x0000001e1d217210 */ /* 0x000fc40007ffe0ca */
[----:B------:R-:W-:Y:S02]  /*dff0*/  SHF.R.U64 R4, R26, 0x10, R27 ;  /* 0x000000101a047819 */ /* 0x000fe4000000121b */
[----:B------:R-:W-:Y:S01]  /*e000*/  SHF.R.U32.HI R7, RZ, 0x10, R7 ;  /* 0x00000010ff077819 */ /* 0x000fe20000011607 */
[----:B------:R-:W-:Y:S01]  /*e010*/  IMAD R37, R33, 0x2, R2 ;  /* 0x0000000221257824 */ /* 0x000fe200078e0202 */
[----:B------:R-:W-:Y:S02]  /*e020*/  SHF.R.U32.HI R25, RZ, 0x10, R25 ;  /* 0x00000010ff197819 */ /* 0x000fe40000011619 */
[----:B------:R-:W-:Y:S02]  /*e030*/  SHF.R.U32.HI R27, RZ, 0x10, R27 ;  /* 0x00000010ff1b7819 */ /* 0x000fe4000001161b */
[----:B------:R-:W0:Y:S01]  /*e040*/  LDS.128 R32, [R37+0x10400] ;  /* 0x0104000025207984 */ /* 0x000e220000000c00 */
[----:B------:R-:W-:Y:S02]  /*e050*/  PRMT R56, R56, 0x5410, R5 ;  /* 0x0000541038387816 */ /* 0x000fe40000000005 */
[----:B------:R-:W-:-:S02]  /*e060*/  PRMT R61, R61, 0x5410, R44 ;  /* 0x000054103d3d7816 */ /* 0x000fc4000000002c */
[----:B------:R-:W-:Y:S01]  /*e070*/  PRMT R59, R59, 0x5410, R4 ;  /* 0x000054103b3b7816 */ /* 0x000fe20000000004 */
[----:B------:R-:W-:Y:S01]  /*e080*/  IMAD.U32 R47, R56, 0x10000, RZ ;  /* 0x00010000382f7824 */ /* 0x000fe200078e00ff */
[----:B------:R-:W-:Y:S02]  /*e090*/  PRMT R63, R63, 0x5410, R6 ;  /* 0x000054103f3f7816 */ /* 0x000fe40000000006 */
[----:B------:R-:W-:Y:S02]  /*e0a0*/  PRMT R64, R64, 0x5410, R7 ;  /* 0x0000541040407816 */ /* 0x000fe40000000007 */
[----:B------:R-:W-:Y:S02]  /*e0b0*/  PRMT R58, R58, 0x5410, R25 ;  /* 0x000054103a3a7816 */ /* 0x000fe40000000019 */
[----:B------:R-:W-:Y:S02]  /*e0c0*/  PRMT R60, R60, 0x5410, R27 ;  /* 0x000054103c3c7816 */ /* 0x000fe4000000001b */
[----:B------:R-:W-:Y:S01]  /*e0d0*/  PRMT R62, R62, 0x5410, R45 ;  /* 0x000054103e3e7816 */ /* 0x000fe2000000002d */
[----:B------:R-:W-:Y:S01]  /*e0e0*/  IMAD.U32 R45, R61, 0x10000, RZ ;  /* 0x000100003d2d7824 */ /* 0x000fe200078e00ff */
[----:B------:R-:W-:Y:S01]  /*e0f0*/  LOP3.LUT R56, R56, 0xffff0000, RZ, 0xc0, !PT ;  /* 0xffff000038387812 */ /* 0x000fe200078ec0ff */
[C---:B0-----:R-:W-:Y:S01]  /*e100*/  IMAD.U32 R26, R32.reuse, 0x10000, RZ ;  /* 0x00010000201a7824 */ /* 0x041fe200078e00ff */
[----:B------:R-:W-:Y:S01]  /*e110*/  LOP3.LUT R27, R32, 0xffff0000, RZ, 0xc0, !PT ;  /* 0xffff0000201b7812 */ /* 0x000fe200078ec0ff */
[----:B------:R-:W-:Y:S01]  /*e120*/  IMAD.U32 R44, R35, 0x10000, RZ ;  /* 0x00010000232c7824 */ /* 0x000fe200078e00ff */
[----:B------:R-:W-:Y:S01]  /*e130*/  LOP3.LUT R32, R33, 0xffff0000, RZ, 0xc0, !PT ;  /* 0xffff000021207812 */ /* 0x000fe200078ec0ff */
[C---:B------:R-:W-:Y:S01]  /*e140*/  FMUL.FTZ R49, R26.reuse, R47 ;  /* 0x0000002f1a317220 */ /* 0x040fe20000410000 */
[----:B------:R-:W-:Y:S01]  /*e150*/  FMUL.FTZ R51, R26, R45 ;  /* 0x0000002d1a337220 */ /* 0x000fe20000410000 */
[----:B------:R-:W-:Y:S01]  /*e160*/  IMAD.U32 R26, R62, 0x10000, RZ ;  /* 0x000100003e1a7824 */ /* 0x000fe200078e00ff */
[----:B--2---:R-:W0:Y:S02]  /*e170*/  LDS.128 R28, [R50] ;  /* 0x00000000321c7984 */ /* 0x004e240000000c00 */
        /* <DEDUP_REMOVED lines=8> */
[----:B------:R-:W-:Y:S01]  /*e200*/  IMAD.U32 R29, R33, 0x10000, RZ ;  /* 0x00010000211d7824 */ /* 0x000fe200078e00ff */
[C---:B------:R-:W-:Y:S01]  /*e210*/  LOP3.LUT R33, R34.reuse, 0xffff0000, RZ, 0xc0, !PT ;  /* 0xffff000022217812 */ /* 0x040fe200078ec0ff */
[----:B------:R-:W-:Y:S01]  /*e220*/  IMAD.U32 R31, R34, 0x10000, RZ ;  /* 0x00010000221f7824 */ /* 0x000fe200078e00ff */
[----:B------:R-:W-:Y:S01]  /*e230*/  LOP3.LUT R34, R35, 0xffff0000, RZ, 0xc0, !PT ;  /* 0xffff000023227812 */ /* 0x000fe200078ec0ff */
[----:B------:R-:W-:-:S02]  /*e240*/  IMAD.U32 R35, R58, 0x10000, RZ ;  /* 0x000100003a237824 */ /* 0x000fc400078e00ff */
[----:B------:R-:W-:Y:S01]  /*e250*/  FFMA.FTZ R49, R4, R45, -R49 ;  /* 0x0000002d04317223 */ /* 0x000fe20000010831 */
[----:B------:R-:W-:Y:S02]  /*e260*/  IMAD.U32 R45, R60, 0x10000, RZ ;  /* 0x000100003c2d7824 */ /* 0x000fe400078e00ff */
[----:B------:R-:W-:Y:S01]  /*e270*/  FFMA.FTZ R51, R4, R47, R51 ;  /* 0x0000002f04337223 */ /* 0x000fe20000010033 */
[C---:B------:R-:W-:Y:S01]  /*e280*/  FMUL.FTZ R77, R29.reuse, R35 ;  /* 0x000000231d4d7220 */ /* 0x040fe20000410000 */
[----:B------:R-:W-:Y:S02]  /*e290*/  IMAD.U32 R4, R64, 0x10000, RZ ;  /* 0x0001000040047824 */ /* 0x000fe400078e00ff */
[-C--:B------:R-:W-:Y:S01]  /*e2a0*/  FMUL.FTZ R29, R29, R26.reuse ;  /* 0x0000001a1d1d7220 */ /* 0x080fe20000410000 */
[----:B------:R-:W-:Y:S01]  /*e2b0*/  FFMA.FTZ R77, R6, R26, -R77 ;  /* 0x0000001a064d7223 */ /* 0x000fe2000001084d */
[C---:B------:R-:W-:Y:S01]  /*e2c0*/  FMUL.FTZ R26, R44.reuse, R45 ;  /* 0x0000002d2c1a7220 */ /* 0x040fe20000410000 */
[-C--:B------:R-:W-:Y:S01]  /*e2d0*/  FMUL.FTZ R44, R44, R4.reuse ;  /* 0x000000042c2c7220 */ /* 0x080fe20000410000 */
[----:B------:R-:W-:Y:S01]  /*e2e0*/  FFMA.FTZ R35, R6, R35, R29 ;  /* 0x0000002306237223 */ /* 0x000fe2000001001d */
[----:B------:R-:W-:Y:S01]  /*e2f0*/  LOP3.LUT R29, R58, 0xffff0000, RZ, 0xc0, !PT ;  /* 0xffff00003a1d7812 */ /* 0x000fe200078ec0ff */
[----:B------:R-:W-:Y:S01]  /*e300*/  FFMA.FTZ R47, R25, R4, -R26 ;  /* 0x00000004192f7223 */ /* 0x000fe2000001081a */
[----:B------:R-:W-:Y:S01]  /*e310*/  LOP3.LUT R4, R61, 0xffff0000, RZ, 0xc0, !PT ;  /* 0xffff00003d047812 */ /* 0x000fe200078ec0ff */
[----:B------:R-:W-:Y:S01]  /*e320*/  FFMA.FTZ R45, R25, R45, R44 ;  /* 0x0000002d192d7223 */ /* 0x000fe2000001002c */
[----:B------:R-:W-:Y:S01]  /*e330*/  LOP3.LUT R25, R62, 0xffff0000, RZ, 0xc0, !PT ;  /* 0xffff00003e197812 */ /* 0x000fe200078ec0ff */
[----:B------:R-:W-:-:S02]  /*e340*/  FMUL.FTZ R6, R27, R56 ;  /* 0x000000381b067220 */ /* 0x000fc40000410000 */
[-C--:B------:R-:W-:Y:S01]  /*e350*/  FMUL.FTZ R44, R27, R4.reuse ;  /* 0x000000041b2c7220 */ /* 0x080fe20000410000 */
[C---:B------:R-:W-:Y:S01]  /*e360*/  FMUL.FTZ R27, R32.reuse, R29 ;  /* 0x0000001d201b7220 */ /* 0x040fe20000410000 */
[----:B------:R-:W-:Y:S01]  /*e370*/  FFMA.FTZ R26, R5, R4, -R6 ;  /* 0x00000004051a7223 */ /* 0x000fe20000010806 */
[-C--:B------:R-:W-:Y:S01]  /*e380*/  FMUL.FTZ R46, R32, R25.reuse ;  /* 0x00000019202e7220 */ /* 0x080fe20000410000 */
[----:B------:R-:W-:Y:S02]  /*e390*/  IMAD.U32 R6, R59, 0x10000, RZ ;  /* 0x000100003b067824 */ /* 0x000fe400078e00ff */
[C---:B------:R-:W-:Y:S01]  /*e3a0*/  FFMA.FTZ R32, R28.reuse, R25, -R27 ;  /* 0x000000191c207223 */ /* 0x040fe2000001081b */
[----:B------:R-:W-:Y:S02]  /*e3b0*/  IMAD.U32 R4, R63, 0x10000, RZ ;  /* 0x000100003f047824 */ /* 0x000fe400078e00ff */
[----:B------:R-:W-:Y:S01]  /*e3c0*/  FFMA.FTZ R46, R28, R29, R46 ;  /* 0x0000001d1c2e7223 */ /* 0x000fe2000001002e */
[----:B------:R-:W-:Y:S01]  /*e3d0*/  FMUL.FTZ R48, R31, R6 ;  /* 0x000000061f307220 */ /* 0x000fe20000410000 */
[----:B------:R-:W-:Y:S01]  /*e3e0*/  LOP3.LUT R59, R59, 0xffff0000, RZ, 0xc0, !PT ;  /* 0xffff00003b3b7812 */ /* 0x000fe200078ec0ff */
[----:B------:R-:W-:Y:S01]  /*e3f0*/  FMUL.FTZ R28, R31, R4 ;  /* 0x000000041f1c7220 */ /* 0x000fe20000410000 */
[----:B------:R-:W-:Y:S01]  /*e400*/  FFMA.FTZ R44, R5, R56, R44 ;  /* 0x00000038052c7223 */ /* 0x000fe2000001002c */
[----:B------:R-:W-:Y:S01]  /*e410*/  LOP3.LUT R25, R60, 0xffff0000, RZ, 0xc0, !PT ;  /* 0xffff00003c197812 */ /* 0x000fe200078ec0ff */
[----:B------:R-:W-:Y:S01]  /*e420*/  FFMA.FTZ R48, R7, R4, -R48 ;  /* 0x0000000407307223 */ /* 0x000fe20000010830 */
[----:B------:R-:W-:Y:S01]  /*e430*/  LOP3.LUT R63, R63, 0xffff0000, RZ, 0xc0, !PT ;  /* 0xffff00003f3f7812 */ /* 0x000fe200078ec0ff */
[----:B------:R-:W-:Y:S01]  /*e440*/  FFMA.FTZ R28, R7, R6, R28 ;  /* 0x00000006071c7223 */ /* 0x000fe2000001001c */
[----:B------:R-:W-:Y:S01]  /*e450*/  LOP3.LUT R5, R64, 0xffff0000, RZ, 0xc0, !PT ;  /* 0xffff000040057812 */ /* 0x000fe200078ec0ff */
[C---:B------:R-:W-:Y:S01]  /*e460*/  FMUL.FTZ R7, R33.reuse, R59 ;  /* 0x0000003b21077220 */ /* 0x040fe20000410000 */
[----:B------:R-:W-:Y:S01]  /*e470*/  FMUL.FTZ R27, R34, R25 ;  /* 0x00000019221b7220 */ /* 0x000fe20000410000 */
[----:B------:R-:W-:-:S02]  /*e480*/  FMUL.FTZ R4, R33, R63 ;  /* 0x0000003f21047220 */ /* 0x000fc40000410000 */
[----:B------:R-:W-:Y:S01]  /*e490*/  FMUL.FTZ R6, R34, R5 ;  /* 0x0000000522067220 */ /* 0x000fe20000410000 */
[----:B------:R-:W-:Y:S01]  /*e4a0*/  FFMA.FTZ R7, R24, R63, -R7 ;  /* 0x0000003f18077223 */ /* 0x000fe20000010807 */
[----:B------:R-:W-:Y:S01]  /*e4b0*/  FFMA.FTZ R34, R30, R5, -R27 ;  /* 0x000000051e227223 */ /* 0x000fe2000001081b */
[----:B------:R-:W-:Y:S01]  /*e4c0*/  FFMA.FTZ R59, R24, R59, R4 ;  /* 0x0000003b183b7223 */ /* 0x000fe20000010004 */
[----:B------:R-:W-:Y:S01]  /*e4d0*/  FFMA.FTZ R30, R30, R25, R6 ;  /* 0x000000191e1e7223 */ /* 0x000fe20000010006 */
[----:B------:R-:W-:Y:S02]  /*e4e0*/  F2FP.BF16.F32.PACK_AB R4, R26, R49 ;  /* 0x000000311a04723e */ /* 0x000fe400000010ff */
[----:B------:R-:W-:Y:S02]  /*e4f0*/  F2FP.BF16.F32.PACK_AB R6, R7, R48 ;  /* 0x000000300706723e */ /* 0x000fe400000010ff */
[----:B------:R-:W-:Y:S02]  /*e500*/  F2FP.BF16.F32.PACK_AB R5, R32, R77 ;  /* 0x0000004d2005723e */ /* 0x000fe400000010ff */
[----:B------:R-:W-:-:S02]  /*e510*/  F2FP.BF16.F32.PACK_AB R7, R34, R47 ;  /* 0x0000002f2207723e */ /* 0x000fc400000010ff */
[----:B------:R-:W-:Y:S02]  /*e520*/  F2FP.BF16.F32.PACK_AB R24, R44, R51 ;  /* 0x000000332c18723e */ /* 0x000fe400000010ff */
[----:B------:R-:W-:Y:S01]  /*e530*/  F2FP.BF16.F32.PACK_AB R25, R46, R35 ;  /* 0x000000232e19723e */ /* 0x000fe200000010ff */
[----:B------:R2:W-:Y:S01]  /*e540*/  STS.128 [R50], R4 ;  /* 0x0000000432007388 */ /* 0x0005e20000000c00 */
[----:B------:R-:W-:Y:S02]  /*e550*/  F2FP.BF16.F32.PACK_AB R26, R59, R28 ;  /* 0x0000001c3b1a723e */ /* 0x000fe400000010ff */
[----:B------:R-:W-:-:S05]  /*e560*/  F2FP.BF16.F32.PACK_AB R27, R30, R45 ;  /* 0x0000002d1e1b723e */ /* 0x000fca00000010ff */
[----:B------:R2:W-:Y:S02]  /*e570*/  STS.128 [R37+0x10400], R24 ;  /* 0x0104001825007388 */ /* 0x0005e40000000c00 */
.L_x_1653:
[----:B------:R-:W-:Y:S05]  /*e580*/  BSYNC B1 ;  /* 0x0000000000017941 */ /* 0x000fea0003800000 */
.L_x_1652:
[----:B------:R-:W-:Y:S04]  /*e590*/  BSSY B1, `(.L_x_1654) ;  /* 0x000006a000017945 */ /* 0x000fe80003800000 */
[----:B------:R-:W-:Y:S05]  /*e5a0*/  @P1 BRA `(.L_x_1655) ;  /* 0x0000000400a01947 */ /* 0x000fea0003800000 */
[----:B------:R-:W3:Y:S01]  /*e5b0*/  LDL R44, [R1+0x3c] ;  /* 0x00003c00012c7983 */ /* 0x000ee20000100800 */
[----:B--2---:R-:W-:Y:S02]  /*e5c0*/  LEA.HI R4, R55, R208, RZ, 0x1d ;  /* 0x000000d037047211 */ /* 0x004fe400078fe8ff */
[----:B------:R-:W-:Y:S02]  /*e5d0*/  SHF.R.U32.HI R6, RZ, 0x3, R198 ;  /* 0x00000003ff067819 */ /* 0x000fe400000116c6 */
[----:B------:R-:W-:Y:S01]  /*e5e0*/  SHF.R.S32.HI R7, RZ, 0x1f, R4 ;  /* 0x0000001fff077819 */ /* 0x000fe20000011404 */
[----:B------:R-:W-:Y:S01]  /*e5f0*/  IMAD.SHL.U32 R5, R4, 0x8, RZ ;  /* 0x0000000804057824 */ /* 0x000fe200078e00ff */
[----:B01----:R-:W-:Y:S02]  /*e600*/  SHF.R.U64 R29, R40, 0x10, R41 ;  /* 0x00000010281d7819 */ /* 0x003fe40000001229 */
[----:B------:R-:W-:Y:S02]  /*e610*/  LEA.HI R7, R7, R4, RZ, 0x3 ;  /* 0x0000000407077211 */ /* 0x000fe400078f18ff */
[----:B------:R-:W-:-:S02]  /*e620*/  LOP3.LUT R4, R198, 0x38, R5, 0xf8, !PT ;  /* 0x00000038c6047812 */ /* 0x000fc400078ef805 */
[--C-:B------:R-:W-:Y:S01]  /*e630*/  SHF.R.U64 R30, R20, 0x10, R21.reuse ;  /* 0x00000010141e7819 */ /* 0x100fe20000001215 */
[----:B------:R-:W-:Y:S01]  /*e640*/  IMAD.SHL.U32 R7, R7, 0x400, RZ ;  /* 0x0000040007077824 */ /* 0x000fe200078e00ff */
[----:B------:R-:W-:Y:S02]  /*e650*/  LOP3.LUT R4, R4, R6, RZ, 0x3c, !PT ;  /* 0x0000000604047212 */ /* 0x000fe400078e3cff */
[----:B------:R-:W-:Y:S02]  /*e660*/  SHF.R.U32.HI R31, RZ, 0x10, R21 ;  /* 0x00000010ff1f7819 */ /* 0x000fe40000011615 */
[----:B------:R-:W-:Y:S02]  /*e670*/  LOP3.LUT R7, R7, 0x7fffe000, RZ, 0xc0, !PT ;  /* 0x7fffe00007077812 */ /* 0x000fe400078ec0ff */
[----:B------:R-:W-:Y:S02]  /*e680*/  PRMT R72, R72, 0x5410, R29 ;  /* 0x0000541048487816 */ /* 0x000fe4000000001d */
[----:B------:R-:W-:-:S02]  /*e690*/  IADD3 R25, R4, R7, R201 ;  /* 0x0000000704197210 */ /* 0x000fc40007ffe0c9 */
[----:B------:R-:W-:Y:S01]  /*e6a0*/  SHF.R.U32.HI R40, RZ, 0x10, R41 ;  /* 0x00000010ff287819 */ /* 0x000fe20000011629 */
[----:B------:R-:W-:Y:S01]  /*e6b0*/  IMAD.U32 R37, R72, 0x10000, RZ ;  /* 0x0001000048257824 */ /* 0x000fe200078e00ff */
[--C-:B------:R-:W-:Y:S01]  /*e6c0*/  SHF.R.U64 R20, R38, 0x10, R39.reuse ;  /* 0x0000001026147819 */ /* 0x100fe20000001227 */
[----:B------:R-:W-:Y:S01]  /*e6d0*/  IMAD R28, R25, 0x2, R2 ;  /* 0x00000002191c7824 */ /* 0x000fe200078e0202 */
[----:B------:R-:W-:Y:S02]  /*e6e0*/  SHF.R.U32.HI R39, RZ, 0x10, R39 ;  /* 0x00000010ff277819 */ /* 0x000fe40000011627 */
[----:B------:R-:W-:Y:S02]  /*e6f0*/  SHF.R.U64 R21, R42, 0x10, R43 ;  /* 0x000000102a157819 */ /* 0x000fe4000000122b */
[----:B------:R-:W0:Y:S01]  /*e700*/  LDS.128 R24, [R28+0x10400] ;  /* 0x010400001c187984 */ /* 0x000e220000000c00 */
[----:B------:R-:W-:Y:S02]  /*e710*/  PRMT R65, R65, 0x5410, R30 ;  /* 0x0000541041417816 */ /* 0x000fe4000000001e */
[----:B------:R-:W-:-:S02]  /*e720*/  PRMT R66, R66, 0x5410, R31 ;  /* 0x0000541042427816 */ /* 0x000fc4000000001f */
[----:B------:R-:W-:Y:S01]  /*e730*/  SHF.R.U32.HI R42, RZ, 0x10, R43 ;  /* 0x00000010ff2a7819 */ /* 0x000fe2000001162b */
[----:B------:R-:W-:Y:S01]  /*e740*/  IMAD.U32 R35, R65, 0x10000, RZ ;  /* 0x0001000041237824 */ /* 0x000fe200078e00ff */
[----:B------:R-:W-:Y:S02]  /*e750*/  PRMT R73, R73, 0x5410, R40 ;  /* 0x0000541049497816 */ /* 0x000fe40000000028 */
[----:B------:R-:W-:Y:S02]  /*e760*/  PRMT R53, R53, 0x5410, R20 ;  /* 0x0000541035357816 */ /* 0x000fe40000000014 */
[----:B------:R-:W-:Y:S01]  /*e770*/  PRMT R54, R54, 0x5410, R39 ;  /* 0x0000541036367816 */ /* 0x000fe20000000027 */
[----:B------:R-:W-:Y:S01]  /*e780*/  IMAD.U32 R38, R73, 0x10000, RZ ;  /* 0x0001000049267824 */ /* 0x000fe200078e00ff */
[----:B------:R-:W-:Y:S02]  /*e790*/  PRMT R75, R75, 0x5410, R42 ;  /* 0x000054104b4b7816 */ /* 0x000fe4000000002a */
[----:B------:R-:W-:-:S02]  /*e7a0*/  PRMT R74, R74, 0x5410, R21 ;  /* 0x000054104a4a7816 */ /* 0x000fc40000000015 */
[----:B------:R-:W-:Y:S01]  /*e7b0*/  LOP3.LUT R65, R65, 0xffff0000, RZ, 0xc0, !PT ;  /* 0xffff000041417812 */ /* 0x000fe200078ec0ff */
[C---:B0-----:R-:W-:Y:S01]  /*e7c0*/  IMAD.U32 R31, R24.reuse, 0x10000, RZ ;  /* 0x00010000181f7824 */ /* 0x041fe200078e00ff */
[----:B------:R-:W-:Y:S01]  /*e7d0*/  LOP3.LUT R24, R24, 0xffff0000, RZ, 0xc0, !PT ;  /* 0xffff000018187812 */ /* 0x000fe200078ec0ff */
[C---:B------:R-:W-:Y:S01]  /*e7e0*/  IMAD.U32 R32, R25.reuse, 0x10000, RZ ;  /* 0x0001000019207824 */ /* 0x040fe200078e00ff */
[----:B------:R-:W-:Y:S01]  /*e7f0*/  LOP3.LUT R25, R25, 0xffff0000, RZ, 0xc0, !PT ;  /* 0xffff000019197812 */ /* 0x000fe200078ec0ff */
[C---:B------:R-:W-:Y:S01]  /*e800*/  FMUL.FTZ R39, R31.reuse, R37 ;  /* 0x000000251f277220 */ /* 0x040fe20000410000 */
[----:B------:R-:W-:Y:S01]  /*e810*/  FMUL.FTZ R41, R31, R35 ;  /* 0x000000231f297220 */ /* 0x000fe20000410000 */
[C---:B------:R-:W-:Y:S02]  /*e820*/  IMAD.U32 R34, R27.reuse, 0x10000, RZ ;  /* 0x000100001b227824 */ /* 0x040fe400078e00ff */
[----:B------:R-:W-:Y:S01]  /*e830*/  FMUL.FTZ R42, R32, R38 ;  /* 0x00000026202a7220 */ /* 0x000fe20000410000 */
[C---:B------:R-:W-:Y:S01]  /*e840*/  IMAD.U32 R31, R66.reuse, 0x10000, RZ ;  /* 0x00010000421f7824 */ /* 0x040fe200078e00ff */
[----:B------:R-:W-:Y:S01]  /*e850*/  LOP3.LUT R66, R66, 0xffff0000, RZ, 0xc0, !PT ;  /* 0xffff000042427812 */ /* 0x000fe200078ec0ff */
[C---:B------:R-:W-:Y:S01]  /*e860*/  IMAD.U32 R33, R26.reuse, 0x10000, RZ ;  /* 0x000100001a217824 */ /* 0x040fe200078e00ff */
[----:B------:R-:W-:Y:S01]  /*e870*/  LOP3.LUT R26, R26, 0xffff0000, RZ, 0xc0, !PT ;  /* 0xffff00001a1a7812 */ /* 0x000fe200078ec0ff */
[----:B------:R-:W-:Y:S01]  /*e880*/  FMUL.FTZ R32, R32, R31 ;  /* 0x0000001f20207220 */ /* 0x000fe20000410000 */
[----:B------:R-:W-:Y:S01]  /*e890*/  LOP3.LUT R27, R27, 0xffff0000, RZ, 0xc0, !PT ;  /* 0xffff00001b1b7812 */ /* 0x000fe200078ec0ff */
[----:B---3--:R-:W0:Y:S02]  /*e8a0*/  LDS.128 R4, [R44] ;  /* 0x000000002c047984 */ /* 0x008e240000000c00 */
[C---:B0-----:R-:W-:Y:S01]  /*e8b0*/  IMAD.U32 R20, R4.reuse, 0x10000, RZ ;  /* 0x0001000004147824 */ /* 0x041fe200078e00ff */
[----:B------:R-:W-:Y:S01]  /*e8c0*/  LOP3.LUT R4, R4, 0xffff0000, RZ, 0xc0, !PT ;  /* 0xffff000004047812 */ /* 0x000fe200078ec0ff */
[C---:B------:R-:W-:Y:S01]  /*e8d0*/  IMAD.U32 R21, R5.reuse, 0x10000, RZ ;  /* 0x0001000005157824 */ /* 0x040fe200078e00ff */
[----:B------:R-:W-:Y:S01]  /*e8e0*/  LOP3.LUT R5, R5, 0xffff0000, RZ, 0xc0, !PT ;  /* 0xffff000005057812 */ /* 0x000fe200078ec0ff */
[----:B------:R-:W-:Y:S01]  /*e8f0*/  FFMA.FTZ R40, R20, R35, -R39 ;  /* 0x0000002314287223 */ /* 0x000fe20000010827 */
[----:B------:R-:W-:-:S02]  /*e900*/  IMAD.U32 R39, R75, 0x10000, RZ ;  /* 0x000100004b277824 */ /* 0x000fc400078e00ff */
[----:B------:R-:W-:Y:S01]  /*e910*/  FFMA.FTZ R41, R20, R37, R41 ;  /* 0x0000002514297223 */ /* 0x000fe20000010029 */
[----:B------:R-:W-:Y:S02]  /*e920*/  IMAD.U32 R35, R54, 0x10000, RZ ;  /* 0x0001000036237824 */ /* 0x000fe400078e00ff */
[----:B------:R-:W-:Y:S01]  /*e930*/  FFMA.FTZ R42, R21, R31, -R42 ;  /* 0x0000001f152a7223 */ /* 0x000fe2000001082a */
[C---:B------:R-:W-:Y:S01]  /*e940*/  FMUL.FTZ R37, R34.reuse, R39 ;  /* 0x0000002722257220 */ /* 0x040fe20000410000 */
[----:B------:R-:W-:Y:S02]  /*e950*/  IMAD.U32 R30, R7, 0x10000, RZ ;  /* 0x00010000071e7824 */ /* 0x000fe400078e00ff */
[-C--:B------:R-:W-:Y:S01]  /*e960*/  FMUL.FTZ R34, R34, R35.reuse ;  /* 0x0000002322227220 */ /* 0x080fe20000410000 */
[----:B------:R-:W-:Y:S01]  /*e970*/  LOP3.LUT R31, R72, 0xffff0000, RZ, 0xc0, !PT ;  /* 0xffff0000481f7812 */ /* 0x000fe200078ec0ff */
[----:B------:R-:W-:Y:S01]  /*e980*/  FFMA.FTZ R38, R21, R38, R32 ;  /* 0x0000002615267223 */ /* 0x000fe20000010020 */
[C---:B------:R-:W-:Y:S01]  /*e990*/  FFMA.FTZ R43, R30.reuse, R35, -R37 ;  /* 0x000000231e2b7223 */ /* 0x040fe20000010825 */
[----:B------:R-:W-:Y:S01]  /*e9a0*/  FFMA.FTZ R39, R30, R39, R34 ;  /* 0x000000271e277223 */ /* 0x000fe20000010022 */
[----:B------:R-:W-:Y:S01]  /*e9b0*/  LOP3.LUT R30, R73, 0xffff0000, RZ, 0xc0, !PT ;  /* 0xffff0000491e7812 */ /* 0x000fe200078ec0ff */
[C---:B------:R-:W-:Y:S01]  /*e9c0*/  FMUL.FTZ R21, R24.reuse, R31 ;  /* 0x0000001f18157220 */ /* 0x040fe20000410000 */
[----:B------:R-:W-:Y:S01]  /*e9d0*/  FMUL.FTZ R35, R24, R65 ;  /* 0x0000004118237220 */ /* 0x000fe20000410000 */
[----:B------:R-:W-:-:S02]  /*e9e0*/  IMAD.U32 R24, R74, 0x10000, RZ ;  /* 0x000100004a187824 */ /* 0x000fc400078e00ff */
[----:B------:R-:W-:Y:S01]  /*e9f0*/  FMUL.FTZ R37, R25, R66 ;  /* 0x0000004219257220 */ /* 0x000fe20000410000 */
[C---:B------:R-:W-:Y:S01]  /*ea00*/  FFMA.FTZ R21, R4.reuse, R65, -R21 ;  /* 0x0000004104157223 */ /* 0x040fe20000010815 */
[----:B------:R-:W-:Y:S02]  /*ea10*/  IMAD.U32 R20, R53, 0x10000, RZ ;  /* 0x0001000035147824 */ /* 0x000fe400078e00ff */
[----:B------:R-:W-:Y:S01]  /*ea20*/  FMUL.FTZ R34, R25, R30 ;  /* 0x0000001e19227220 */ /* 0x000fe20000410000 */
[----:B------:R-:W-:Y:S01]  /*ea30*/  FFMA.FTZ R32, R4, R31, R35 ;  /* 0x0000001f04207223 */ /* 0x000fe20000010023 */
[----:B------:R-:W-:Y:S02]  /*ea40*/  IMAD.U32 R29, R6, 0x10000, RZ ;  /* 0x00010000061d7824 */ /* 0x000fe400078e00ff */
[----:B------:R-:W-:Y:S01]  /*ea50*/  FMUL.FTZ R4, R33, R24 ;  /* 0x0000001821047220 */ /* 0x000fe20000410000 */
[C---:B------:R-:W-:Y:S01]  /*ea60*/  FFMA.FTZ R37, R5.reuse, R30, R37 ;  /* 0x0000001e05257223 */ /* 0x040fe20000010025 */
[----:B------:R-:W-:Y:S01]  /*ea70*/  FFMA.FTZ R25, R5, R66, -R34 ;  /* 0x0000004205197223 */ /* 0x000fe20000010822 */
[-C--:B------:R-:W-:Y:S01]  /*ea80*/  FMUL.FTZ R30, R33, R20.reuse ;  /* 0x00000014211e7220 */ /* 0x080fe20000410000 */
[----:B------:R-:W-:Y:S01]  /*ea90*/  FFMA.FTZ R20, R29, R20, -R4 ;  /* 0x000000141d147223 */ /* 0x000fe20000010804 */
[----:B------:R-:W-:-:S02]  /*eaa0*/  LOP3.LUT R5, R74, 0xffff0000, RZ, 0xc0, !PT ;  /* 0xffff00004a057812 */ /* 0x000fc400078ec0ff */
[----:B------:R-:W-:Y:S01]  /*eab0*/  LOP3.LUT R53, R53, 0xffff0000, RZ, 0xc0, !PT ;  /* 0xffff000035357812 */ /* 0x000fe200078ec0ff */
[----:B------:R-:W-:Y:S01]  /*eac0*/  FFMA.FTZ R30, R29, R24, R30 ;  /* 0x000000181d1e7223 */ /* 0x000fe2000001001e */
[----:B------:R-:W-:Y:S01]  /*ead0*/  LOP3.LUT R4, R75, 0xffff0000, RZ, 0xc0, !PT ;  /* 0xffff00004b047812 */ /* 0x000fe200078ec0ff */
[----:B------:R-:W-:Y:S01]  /*eae0*/  FMUL.FTZ R29, R26, R5 ;  /* 0x000000051a1d7220 */ /* 0x000fe20000410000 */
[----:B------:R-:W-:Y:S01]  /*eaf0*/  LOP3.LUT R54, R54, 0xffff0000, RZ, 0xc0, !PT ;  /* 0xffff000036367812 */ /* 0x000fe200078ec0ff */
[-C--:B------:R-:W-:Y:S01]  /*eb00*/  FMUL.FTZ R26, R26, R53.reuse ;  /* 0x000000351a1a7220 */ /* 0x080fe20000410000 */
[----:B------:R-:W-:Y:S01]  /*eb10*/  LOP3.LUT R6, R6, 0xffff0000, RZ, 0xc0, !PT ;  /* 0xffff000006067812 */ /* 0x000fe200078ec0ff */
[----:B------:R-:W-:Y:S01]  /*eb20*/  FMUL.FTZ R24, R27, R4 ;  /* 0x000000041b187220 */ /* 0x000fe20000410000 */
[----:B------:R-:W-:Y:S01]  /*eb30*/  LOP3.LUT R7, R7, 0xffff0000, RZ, 0xc0, !PT ;  /* 0xffff000007077812 */ /* 0x000fe200078ec0ff */
[-C--:B------:R-:W-:Y:S02]  /*eb40*/  FMUL.FTZ R31, R27, R54.reuse ;  /* 0x000000361b1f7220 */ /* 0x080fe40000410000 */
[C---:B------:R-:W-:Y:S01]  /*eb50*/  FFMA.FTZ R29, R6.reuse, R53, -R29 ;  /* 0x00000035061d7223 */ /* 0x040fe2000001081d */
[----:B------:R-:W-:Y:S01]  /*eb60*/  FFMA.FTZ R27, R6, R5, R26 ;  /* 0x00000005061b7223 */ /* 0x000fe2000001001a */
[C---:B------:R-:W-:Y:S01]  /*eb70*/  FFMA.FTZ R54, R7.reuse, R54, -R24 ;  /* 0x0000003607367223 */ /* 0x040fe20000010818 */
[----:B------:R-:W-:Y:S01]  /*eb80*/  FFMA.FTZ R34, R7, R4, R31 ;  /* 0x0000000407227223 */ /* 0x000fe2000001001f */
[----:B------:R-:W-:-:S02]  /*eb90*/  F2FP.BF16.F32.PACK_AB R4, R21, R40 ;  /* 0x000000281504723e */ /* 0x000fc400000010ff */
[----:B------:R-:W-:Y:S02]  /*eba0*/  F2FP.BF16.F32.PACK_AB R5, R25, R42 ;  /* 0x0000002a1905723e */ /* 0x000fe400000010ff */
[----:B------:R-:W-:Y:S02]  /*ebb0*/  F2FP.BF16.F32.PACK_AB R6, R29, R20 ;  /* 0x000000141d06723e */ /* 0x000fe400000010ff */
[----:B------:R-:W-:Y:S02]  /*ebc0*/  F2FP.BF16.F32.PACK_AB R26, R27, R30 ;  /* 0x0000001e1b1a723e */ /* 0x000fe400000010ff */
[----:B------:R-:W-:Y:S02]  /*ebd0*/  F2FP.BF16.F32.PACK_AB R7, R54, R43 ;  /* 0x0000002b3607723e */ /* 0x000fe400000010ff */
[----:B------:R-:W-:Y:S02]  /*ebe0*/  F2FP.BF16.F32.PACK_AB R24, R32, R41 ;  /* 0x000000292018723e */ /* 0x000fe400000010ff */
[----:B------:R-:W-:Y:S01]  /*ebf0*/  F2FP.BF16.F32.PACK_AB R25, R37, R38 ;  /* 0x000000262519723e */ /* 0x000fe200000010ff */
[----:B------:R3:W-:Y:S01]  /*ec00*/  STS.128 [R44], R4 ;  /* 0x000000042c007388 */ /* 0x0007e20000000c00 */
[----:B------:R-:W-:-:S05]  /*ec10*/  F2FP.BF16.F32.PACK_AB R27, R34, R39 ;  /* 0x00000027221b723e */ /* 0x000fca00000010ff */
[----:B------:R3:W-:Y:S02]  /*ec20*/  STS.128 [R28+0x10400], R24 ;  /* 0x010400181c007388 */ /* 0x0007e40000000c00 */
.L_x_1655:
[----:B------:R-:W-:Y:S05]  /*ec30*/  BSYNC B1 ;  /* 0x0000000000017941 */ /* 0x000fea0003800000 */
.L_x_1654:
[----:B------:R-:W-:Y:S01]  /*ec40*/  PRMT R20, R3, 0x5410, R0 ;  /* 0x0000541003147816 */ /* 0x000fe20000000000 */
[----:B------:R-:W-:Y:S06]  /*ec50*/  @P0 BRA `(.L_x_1639) ;  /* 0x0000000400a00947 */ /* 0x000fec0003800000 */
[----:B-1----:R-:W4:Y:S01]  /*ec60*/  LDL R32, [R1+0x38] ;  /* 0x0000380001207983 */ /* 0x002f220000100800 */
[----:B------:R-:W-:Y:S02]  /*ec70*/  LEA.HI R55, R55, R208, RZ, 0x1d ;  /* 0x000000d037377211 */ /* 0x000fe400078fe8ff */
[----:B--23--:R-:W-:Y:S02]  /*ec80*/  SHF.R.U32.HI R5, RZ, 0x3, R197 ;  /* 0x00000003ff057819 */ /* 0x00cfe400000116c5 */
[----:B------:R-:W-:Y:S01]  /*ec90*/  SHF.R.S32.HI R4, RZ, 0x1f, R55 ;  /* 0x0000001fff047819 */ /* 0x000fe20000011437 */
[----:B------:R-:W-:Y:S01]  /*eca0*/  IMAD.SHL.U32 R0, R55, 0x8, RZ ;  /* 0x0000000837007824 */ /* 0x000fe200078e00ff */
[----:B------:R-:W-:Y:S02]  /*ecb0*/  SHF.R.U64 R21, R12, 0x10, R13 ;  /* 0x000000100c157819 */ /* 0x000fe4000000120d */
[----:B------:R-:W-:Y:S02]  /*ecc0*/  LEA.HI R4, R4, R55, RZ, 0x3 ;  /* 0x0000003704047211 */ /* 0x000fe400078f18ff */
[----:B------:R-:W-:-:S02]  /*ecd0*/  LOP3.LUT R0, R197, 0x38, R0, 0xf8, !PT ;  /* 0x00000038c5007812 */ /* 0x000fc400078ef800 */
[----:B------:R-:W-:Y:S01]  /*ece0*/  SHF.R.U32.HI R12, RZ, 0x10, R13 ;  /* 0x00000010ff0c7819 */ /* 0x000fe2000001160d */
[----:B------:R-:W-:Y:S01]  /*ecf0*/  IMAD.SHL.U32 R4, R4, 0x400, RZ ;  /* 0x0000040004047824 */ /* 0x000fe200078e00ff */
[----:B------:R-:W-:Y:S02]  /*ed00*/  LOP3.LUT R3, R0, R5, RZ, 0x3c, !PT ;  /* 0x0000000500037212 */ /* 0x000fe400078e3cff */
[--C-:B------:R-:W-:Y:S02]  /*ed10*/  SHF.R.U64 R0, R8, 0x10, R9.reuse ;  /* 0x0000001008007819 */ /* 0x100fe40000001209 */
[----:B------:R-:W-:Y:S02]  /*ed20*/  LOP3.LUT R4, R4, 0x7fffe000, RZ, 0xc0, !PT ;  /* 0x7fffe00004047812 */ /* 0x000fe400078ec0ff */
[----:B------:R-:W-:Y:S02]  /*ed30*/  SHF.R.U32.HI R8, RZ, 0x10, R9 ;  /* 0x00000010ff087819 */ /* 0x000fe40000011609 */
[----:B------:R-:W-:-:S02]  /*ed40*/  IADD3 R3, R3, R4, R200 ;  /* 0x0000000403037210 */ /* 0x000fc40007ffe0c8 */
[----:B------:R-:W-:Y:S02]  /*ed50*/  PRMT R57, R57, 0x5410, R0 ;  /* 0x0000541039397816 */ /* 0x000fe40000000000 */
[--C-:B------:R-:W-:Y:S01]  /*ed60*/  SHF.R.U64 R9, R10, 0x10, R11.reuse ;  /* 0x000000100a097819 */ /* 0x100fe2000000120b */
[----:B------:R-:W-:Y:S01]  /*ed70*/  IMAD R3, R3, 0x2, R2 ;  /* 0x0000000203037824 */ /* 0x000fe200078e0202 */
[----:B------:R-:W-:Y:S02]  /*ed80*/  SHF.R.U32.HI R10, RZ, 0x10, R11 ;  /* 0x00000010ff0a7819 */ /* 0x000fe4000001160b */
[----:B------:R-:W-:Y:S02]  /*ed90*/  PRMT R71, R71, 0x5410, R12 ;  /* 0x0000541047477816 */ /* 0x000fe4000000000c */
[----:B------:R-:W1:Y:S01]  /*eda0*/  LDS.128 R24, [R3+0x10400] ;  /* 0x0104000003187984 */ /* 0x000e620000000c00 */
[--C-:B------:R-:W-:Y:S02]  /*edb0*/  SHF.R.U64 R28, R14, 0x10, R15.reuse ;  /* 0x000000100e1c7819 */ /* 0x100fe4000000120f */
[----:B0-----:R-:W-:-:S02]  /*edc0*/  SHF.R.U32.HI R29, RZ, 0x10, R15 ;  /* 0x00000010ff1d7819 */ /* 0x001fc4000001160f */
[----:B------:R-:W-:Y:S02]  /*edd0*/  PRMT R70, R70, 0x5410, R21 ;  /* 0x0000541046467816 */ /* 0x000fe40000000015 */
[----:B------:R-:W-:Y:S02]  /*ede0*/  PRMT R67, R67, 0x5410, R8 ;  /* 0x0000541043437816 */ /* 0x000fe40000000008 */
[----:B------:R-:W-:Y:S01]  /*edf0*/  PRMT R28, R20, 0x5432, R28 ;  /* 0x00005432141c7816 */ /* 0x000fe2000000001c */
[----:B------:R-:W-:Y:S01]  /*ee00*/  IMAD.U32 R21, R70, 0x10000, RZ ;  /* 0x0001000046157824 */ /* 0x000fe200078e00ff */
[----:B------:R-:W-:Y:S02]  /*ee10*/  PRMT R29, R20, 0x5410, R29 ;  /* 0x00005410141d7816 */ /* 0x000fe4000000001d */
[----:B------:R-:W-:Y:S02]  /*ee20*/  PRMT R69, R69, 0x5410, R10 ;  /* 0x0000541045457816 */ /* 0x000fe4000000000a */
[----:B------:R-:W-:Y:S01]  /*ee30*/  PRMT R68, R68, 0x5410, R9 ;  /* 0x0000541044447816 */ /* 0x000fe20000000009 */
[C---:B-1----:R-:W-:Y:S01]  /*ee40*/  IMAD.U32 R11, R24.reuse, 0x10000, RZ ;  /* 0x00010000180b7824 */ /* 0x042fe200078e00ff */
[----:B------:R-:W-:Y:S01]  /*ee50*/  LOP3.LUT R12, R24, 0xffff0000, RZ, 0xc0, !PT ;  /* 0xffff0000180c7812 */ /* 0x000fe200078ec0ff */
[C---:B------:R-:W-:Y:S01]  /*ee60*/  IMAD.U32 R13, R25.reuse, 0x10000, RZ ;  /* 0x00010000190d7824 */ /* 0x040fe200078e00ff */
[----:B------:R-:W-:Y:S01]  /*ee70*/  LOP3.LUT R24, R25, 0xffff0000, RZ, 0xc0, !PT ;  /* 0xffff000019187812 */ /* 0x000fe200078ec0ff */
[----:B------:R-:W-:Y:S01]  /*ee80*/  IMAD.U32 R25, R57, 0x10000, RZ ;  /* 0x0001000039197824 */ /* 0x000fe200078e00ff */
[C---:B------:R-:W-:Y:S01]  /*ee90*/  LOP3.LUT R15, R26.reuse, 0xffff0000, RZ, 0xc0, !PT ;  /* 0xffff00001a0f7812 */ /* 0x040fe200078ec0ff */
[----:B------:R-:W-:Y:S01]  /*eea0*/  IMAD.U32 R14, R26, 0x10000, RZ ;  /* 0x000100001a0e7824 */ /* 0x000fe200078e00ff */
[C---:B------:R-:W-:Y:S01]  /*eeb0*/  LOP3.LUT R26, R27.reuse, 0xffff0000, RZ, 0xc0, !PT ;  /* 0xffff00001b1a7812 */ /* 0x040fe200078ec0ff */
[----:B------:R-:W-:-:S02]  /*eec0*/  IMAD.U32 R20, R27, 0x10000, RZ ;  /* 0x000100001b147824 */ /* 0x000fc400078e00ff */
[----:B------:R-:W-:Y:S01]  /*eed0*/  FMUL.FTZ R31, R11, R25 ;  /* 0x000000190b1f7220 */ /* 0x000fe20000410000 */
[----:B------:R-:W-:Y:S02]  /*eee0*/  IMAD.U32 R27, R67, 0x10000, RZ ;  /* 0x00010000431b7824 */ /* 0x000fe400078e00ff */
[----:B------:R-:W-:Y:S01]  /*eef0*/  FMUL.FTZ R33, R11, R21 ;  /* 0x000000150b217220 */ /* 0x000fe20000410000 */
[----:B------:R-:W-:Y:S01]  /*ef00*/  IMAD.U32 R11, R71, 0x10000, RZ ;  /* 0x00010000470b7824 */ /* 0x000fe200078e00ff */
[----:B------:R-:W-:Y:S01]  /*ef10*/  LOP3.LUT R57, R57, 0xffff0000, RZ, 0xc0, !PT ;  /* 0xffff000039397812 */ /* 0x000fe200078ec0ff */
[----:B------:R-:W-:Y:S01]  /*ef20*/  FMUL.FTZ R35, R13, R27 ;  /* 0x0000001b0d237220 */ /* 0x000fe20000410000 */
[----:B------:R-:W-:Y:S01]  /*ef30*/  LOP3.LUT R67, R67, 0xffff0000, RZ, 0xc0, !PT ;  /* 0xffff000043437812 */ /* 0x000fe200078ec0ff */
[----:B------:R-:W-:Y:S01]  /*ef40*/  FMUL.FTZ R13, R13, R11 ;  /* 0x0000000b0d0d7220 */ /* 0x000fe20000410000 */
[----:B------:R-:W-:Y:S01]  /*ef50*/  LOP3.LUT R71, R71, 0xffff0000, RZ, 0xc0, !PT ;  /* 0xffff000047477812 */ /* 0x000fe200078ec0ff */
[----:B----4-:R-:W0:Y:S02]  /*ef60*/  LDS.128 R4, [R32] ;  /* 0x0000000020047984 */ /* 0x010e240000000c00 */
[C---:B0-----:R-:W-:Y:S01]  /*ef70*/  IMAD.U32 R0, R4.reuse, 0x10000, RZ ;  /* 0x0001000004007824 */ /* 0x041fe200078e00ff */
[----:B------:R-:W-:Y:S01]  /*ef80*/  LOP3.LUT R4, R4, 0xffff0000, RZ, 0xc0, !PT ;  /* 0xffff000004047812 */ /* 0x000fe200078ec0ff */
[C---:B------:R-:W-:Y:S01]  /*ef90*/  IMAD.U32 R8, R5.reuse, 0x10000, RZ ;  /* 0x0001000005087824 */ /* 0x040fe200078e00ff */
[----:B------:R-:W-:Y:S01]  /*efa0*/  LOP3.LUT R5, R5, 0xffff0000, RZ, 0xc0, !PT ;  /* 0xffff000005057812 */ /* 0x000fe200078ec0ff */
[----:B------:R-:W-:Y:S01]  /*efb0*/  FFMA.FTZ R30, R0, R21, -R31 ;  /* 0x00000015001e7223 */ /* 0x000fe2000001081f */
[----:B------:R-:W-:-:S02]  /*efc0*/  IMAD.U32 R31, R69, 0x10000, RZ ;  /* 0x00010000451f7824 */ /* 0x000fc400078e00ff */
[----:B------:R-:W-:Y:S01]  /*efd0*/  FFMA.FTZ R35, R8, R11, -R35 ;  /* 0x0000000b08237223 */ /* 0x000fe20000010823 */
[----:B------:R-:W-:Y:S02]  /*efe0*/  IMAD.U32 R21, R29, 0x10000, RZ ;  /* 0x000100001d157824 */ /* 0x000fe400078e00ff */
[----:B------:R-:W-:Y:S01]  /*eff0*/  FFMA.FTZ R33, R0, R25, R33 ;  /* 0x0000001900217223 */ /* 0x000fe20000010021 */
[----:B------:R-:W-:Y:S02]  /*f000*/  IMAD.U32 R10, R7, 0x10000, RZ ;  /* 0x00010000070a7824 */ /* 0x000fe400078e00ff */
[C---:B------:R-:W-:Y:S01]  /*f010*/  FMUL.FTZ R11, R20.reuse, R31 ;  /* 0x0000001f140b7220 */ /* 0x040fe20000410000 */
[----:B------:R-:W-:Y:S01]  /*f020*/  FMUL.FTZ R0, R20, R21 ;  /* 0x0000001514007220 */ /* 0x000fe20000410000 */
[----:B------:R-:W-:Y:S01]  /*f030*/  FFMA.FTZ R27, R8, R27, R13 ;  /* 0x0000001b081b7223 */ /* 0x000fe2000001000d */
[----:B------:R-:W-:Y:S01]  /*f040*/  FMUL.FTZ R13, R12, R57 ;  /* 0x000000390c0d7220 */ /* 0x000fe20000410000 */
[----:B------:R-:W-:Y:S01]  /*f050*/  FFMA.FTZ R20, R10, R21, -R11 ;  /* 0x000000150a147223 */ /* 0x000fe2000001080b */
[----:B------:R-:W-:Y:S01]  /*f060*/  LOP3.LUT R11, R70, 0xffff0000, RZ, 0xc0, !PT ;  /* 0xffff0000460b7812 */ /* 0x000fe200078ec0ff */
[----:B------:R-:W-:-:S02]  /*f070*/  IMAD.U32 R8, R68, 0x10000, RZ ;  /* 0x0001000044087824 */ /* 0x000fc400078e00ff */
[----:B------:R-:W-:Y:S01]  /*f080*/  FFMA.FTZ R31, R10, R31, R0 ;  /* 0x0000001f0a1f7223 */ /* 0x000fe20000010000 */
[----:B------:R-:W-:Y:S01]  /*f090*/  IMAD.U32 R0, R28, 0x10000, RZ ;  /* 0x000100001c007824 */ /* 0x000fe200078e00ff */
[----:B------:R-:W-:Y:S01]  /*f0a0*/  LOP3.LUT R68, R68, 0xffff0000, RZ, 0xc0, !PT ;  /* 0xffff000044447812 */ /* 0x000fe200078ec0ff */
[-C--:B------:R-:W-:Y:S01]  /*f0b0*/  FMUL.FTZ R21, R12, R11.reuse ;  /* 0x0000000b0c157220 */ /* 0x080fe20000410000 */
[----:B------:R-:W-:Y:S01]  /*f0c0*/  FFMA.FTZ R13, R4, R11, -R13 ;  /* 0x0000000b040d7223 */ /* 0x000fe2000001080d */
[----:B------:R-:W-:Y:S01]  /*f0d0*/  FMUL.FTZ R12, R24, R67 ;  /* 0x00000043180c7220 */ /* 0x000fe20000410000 */
[----:B------:R-:W-:Y:S02]  /*f0e0*/  IMAD.U32 R9, R6, 0x10000, RZ ;  /* 0x0001000006097824 */ /* 0x000fe400078e00ff */
[----:B------:R-:W-:Y:S01]  /*f0f0*/  FFMA.FTZ R10, R4, R57, R21 ;  /* 0x00000039040a7223 */ /* 0x000fe20000010015 */
[-C--:B------:R-:W-:Y:S01]  /*f100*/  FMUL.FTZ R24, R24, R71.reuse ;  /* 0x0000004718187220 */ /* 0x080fe20000410000 */
[C---:B------:R-:W-:Y:S01]  /*f110*/  FMUL.FTZ R4, R14.reuse, R8 ;  /* 0x000000080e047220 */ /* 0x040fe20000410000 */
[----:B------:R-:W-:Y:S01]  /*f120*/  LOP3.LUT R69, R69, 0xffff0000, RZ, 0xc0, !PT ;  /* 0xffff000045457812 */ /* 0x000fe200078ec0ff */
[-C--:B------:R-:W-:Y:S01]  /*f130*/  FMUL.FTZ R14, R14, R0.reuse ;  /* 0x000000000e0e7220 */ /* 0x080fe20000410000 */
[----:B------:R-:W-:Y:S01]  /*f140*/  LOP3.LUT R28, R28, 0xffff0000, RZ, 0xc0, !PT ;  /* 0xffff00001c1c7812 */ /* 0x000fe200078ec0ff */
[----:B------:R-:W-:Y:S01]  /*f150*/  FFMA.FTZ R12, R5, R71, -R12 ;  /* 0x00000047050c7223 */ /* 0x000fe2000001080c */
[----:B------:R-:W-:Y:S01]  /*f160*/  LOP3.LUT R29, R29, 0xffff0000, RZ, 0xc0, !PT ;  /* 0xffff00001d1d7812 */ /* 0x000fe200078ec0ff */
[----:B------:R-:W-:Y:S01]  /*f170*/  FFMA.FTZ R24, R5, R67, R24 ;  /* 0x0000004305187223 */ /* 0x000fe20000010018 */
[----:B------:R-:W-:Y:S01]  /*f180*/  LOP3.LUT R6, R6, 0xffff0000, RZ, 0xc0, !PT ;  /* 0xffff000006067812 */ /* 0x000fe200078ec0ff */
[----:B------:R-:W-:Y:S01]  /*f190*/  FFMA.FTZ R0, R9, R0, -R4 ;  /* 0x0000000009007223 */ /* 0x000fe20000010804 */
[----:B------:R-:W-:Y:S01]  /*f1a0*/  LOP3.LUT R7, R7, 0xffff0000, RZ, 0xc0, !PT ;  /* 0xffff000007077812 */ /* 0x000fe200078ec0ff */
        /* <DEDUP_REMOVED lines=19> */
.L_x_1639:
[----:B------:R-:W-:Y:S05]  /*f2e0*/  BSYNC B0 ;  /* 0x0000000000007941 */ /* 0x000fea0003800000 */
.L_x_1611:
        /* <DEDUP_REMOVED lines=8> */
.L_x_1609:
[----:B------:R-:W-:-:S13]  /*f370*/  ISETP.NE.AND P0, PT, R191, 0x3, PT ;  /* 0x00000003bf00780c */ /* 0x000fda0003f05270 */
[----:B------:R-:W-:Y:S05]  /*f380*/  @!P0 BRA `(.L_x_1656) ;  /* 0x0000000000048947 */ /* 0x000fea0003800000 */
[----:B------:R-:W-:Y:S01]  /*f390*/  BPT.TRAP 0x1 ;  /* 0x000000040000795c */ /* 0x000fe20000300000 */
.L_x_1656:
[----:B------:R-:W-:Y:S01]  /*f3a0*/  IMAD R89, R22, 0x8, R2 ;  /* 0x0000000816597824 */ /* 0x000fe200078e0202 */
[----:B------:R-:W-:-:S04]  /*f3b0*/  SHF.L.U32 R0, R186, 0x1f, RZ ;  /* 0x0000001fba007819 */ /* 0x000fc800000006ff */
[----:B------:R0:W0:Y:S01]  /*f3c0*/  SYNCS.PHASECHK.TRANS64.TRYWAIT P2, [R89+URZ+0x28830], R0 ;  /* 0x02883000590075a7 */ /* 0x000022000804017f */
[----:B------:R-:W-:Y:S05]  /*f3d0*/  @!P0 BRA `(.L_x_1657) ;  /* 0x0000000000048947 */ /* 0x000fea0003800000 */
[----:B------:R-:W-:Y:S01]  /*f3e0*/  BPT.TRAP 0x1 ;  /* 0x000000040000795c */ /* 0x000fe20000300000 */
.L_x_1657:
[----:B01--4-:R-:W0:Y:S02]  /*f3f0*/  S2R R3, SR_TID.X ;  /* 0x0000000000037919 */ /* 0x013e240000002100 */
[----:B0-----:R-:W-:-:S04]  /*f400*/  LOP3.LUT R3, R3, 0x7f, RZ, 0xc0, !PT ;  /* 0x0000007f03037812 */ /* 0x001fc800078ec0ff */
[----:B------:R-:W-:Y:S01]  /*f410*/  ISETP.NE.AND P1, PT, R3, RZ, PT ;  /* 0x000000ff0300720c */ /* 0x000fe20003f25270 */
[----:B------:R-:W-:-:S12]  /*f420*/  @P2 BRA `(.L_x_1658) ;  /* 0x0000000000082947 */ /* 0x000fd80003800000 */
[----:B------:R-:W0:Y:S02]  /*f430*/  SYNCS.PHASECHK.TRANS64.TRYWAIT P2, [R89+URZ+0x28830], R0 ;  /* 0x02883000590075a7 */ /* 0x000e24000804017f */
[----:B0-----:R-:W-:Y:S05]  /*f440*/  @!P2 BRA `(.L_x_1659) ;  /* 0x000001b40044a947 */ /* 0x001fea0003800000 */
.L_x_1658:
[----:B------:R-:W-:Y:S05]  /*f450*/  WARPSYNC.ALL ;  /* 0x0000000000007948 */ /* 0x000fea0003800000 */
[----:B0-----:R-:W-:Y:S01]  /*f460*/  VIADD R0, R2, 0x18400 ;  /* 0x0001840002007836 */ /* 0x001fe20000000000 */
[----:B------:R-:W-:Y:S01]  /*f470*/  R2UR UR12, R36 ;  /* 0x00000000240c72ca */ /* 0x000fe200000e0000 */
[----:B--23--:R-:W-:Y:S01]  /*f480*/  IMAD.MOV.U32 R7, RZ, RZ, 0x40000040 ;  /* 0x40000040ff077424 */ /* 0x00cfe200078e00ff */
[----:B------:R-:W-:Y:S01]  /*f490*/  WARPGROUP.ARRIVE ;  /* 0x00000000000079c5 */ /* 0x000fe20000000000 */
[----:B------:R-:W-:Y:S01]  /*f4a0*/  UMOV UR13, 0x40000040 ;  /* 0x40000040000d7882 */ /* 0x000fe20000000000 */
[----:B------:R-:W-:Y:S01]  /*f4b0*/  SHF.R.U32.HI R0, RZ, 0x4, R0 ;  /* 0x00000004ff007819 */ /* 0x000fe20000011600 */
[----:B------:R-:W-:Y:S01]  /*f4c0*/  IMAD.MOV.U32 R9, RZ, RZ, 0x40000040 ;  /* 0x40000040ff097424 */ /* 0x000fe200078e00ff */
[----:B------:R-:W-:Y:S01]  /*f4d0*/  R2UR UR15, R7 ;  /* 0x00000000070f72ca */ /* 0x000fe200000e0000 */
[----:B------:R-:W-:Y:S01]  /*f4e0*/  UMOV UR9, 0x40000040 ;  /* 0x4000004000097882 */ /* 0x000fe20000000000 */
[----:B------:R-:W-:Y:S01]  /*f4f0*/  LOP3.LUT R0, R0, 0x3fff, RZ, 0xc0, !PT ;  /* 0x00003fff00007812 */ /* 0x000fe200078ec0ff */
[----:B------:R-:W-:Y:S01]  /*f500*/  UMOV UR5, 0x40000040 ;  /* 0x4000004000057882 */ /* 0x000fe20000000000 */
[----:B------:R-:W-:Y:S01]  /*f510*/  R2UR UR11, R9 ;  /* 0x00000000090b72ca */ /* 0x000fe200000e0000 */
[----:B------:R-:W-:Y:S01]  /*f520*/  IMAD.MOV.U32 R9, RZ, RZ, 0x40000040 ;  /* 0x40000040ff097424 */ /* 0x000fe200078e00ff */
[----:B------:R-:W-:Y:S01]  /*f530*/  LOP3.LUT R5, R0, 0x10000, RZ, 0xfc, !PT ;  /* 0x0001000000057812 */ /* 0x000fe200078efcff */
[----:B------:R-:W-:Y:S01]  /*f540*/  ULOP3.LUT UR12, UR12, 0x10000, URZ, 0xfc, !UPT ;  /* 0x000100000c0c7892 */ /* 0x000fe2000f8efc3f */
[----:B------:R-:W-:Y:S01]  /*f550*/  IMAD.MOV.U32 R7, RZ, RZ, 0x40000040 ;  /* 0x40000040ff077424 */ /* 0x000fe200078e00ff */
[----:B------:R-:W-:Y:S01]  /*f560*/  UMOV UR17, 0x40000040 ;  /* 0x4000004000117882 */ /* 0x000fe20000000000 */
[----:B------:R-:W-:Y:S01]  /*f570*/  R2UR UR7, R9 ;  /* 0x00000000090772ca */ /* 0x000fe200000e0000 */
[----:B------:R-:W-:Y:S01]  /*f580*/  IMAD R6, R22, 0x800, R5 ;  /* 0x0000080016067824 */ /* 0x000fe200078e0205 */
[----:B------:R-:W-:Y:S01]  /*f590*/  UIADD3 UR8, UR12, 0x2, URZ ;  /* 0x000000020c087890 */ /* 0x000fe2000fffe03f */
[----:B------:R-:W-:Y:S01]  /*f5a0*/  IMAD.MOV.U32 R9, RZ, RZ, 0x40000040 ;  /* 0x40000040ff097424 */ /* 0x000fe200078e00ff */
[----:B------:R-:W-:Y:S01]  /*f5b0*/  UIADD3 UR4, UR12, 0x4, URZ ;  /* 0x000000040c047890 */ /* 0x000fe2000fffe03f */
[C---:B------:R-:W-:Y:S01]  /*f5c0*/  VIADD R8, R6.reuse, 0x2 ;  /* 0x0000000206087836 */ /* 0x040fe20000000000 */
[----:B------:R-:W-:Y:S01]  /*f5d0*/  R2UR UR14, R6 ;  /* 0x00000000060e72ca */ /* 0x000fe200000e0000 */
[----:B------:R-:W-:Y:S01]  /*f5e0*/  UIADD3 UR16, UR12, 0x6, URZ ;  /* 0x000000060c107890 */ /* 0x000fe2000fffe03f */
[----:B------:R-:W-:Y:S01]  /*f5f0*/  R2UR UR19, R9 ;  /* 0x00000000091372ca */ /* 0x000fe200000e0000 */
[----:B------:R-:W-:Y:S01]  /*f600*/  IMAD.MOV.U32 R9, RZ, RZ, 0x40000040 ;  /* 0x40000040ff097424 */ /* 0x000fe200078e00ff */
[----:B------:R-:W-:Y:S01]  /*f610*/  R2UR UR10, R8 ;  /* 0x00000000080a72ca */ /* 0x000fe200000e0000 */
[----:B------:R-:W-:Y:S01]  /*f620*/  VIADD R8, R6, 0x4 ;  /* 0x0000000406087836 */ /* 0x000fe20000000000 */
[----:B------:R-:W-:Y:S01]  /*f630*/  UIADD3 UR20, UR12, 0x400, URZ ;  /* 0x000004000c147890 */ /* 0x000fe2000fffe03f */
[----:B------:R-:W-:Y:S01]  /*f640*/  R2UR UR35, R7 ;  /* 0x00000000072372ca */ /* 0x000fe200000e0000 */
[----:B------:R-:W-:Y:S01]  /*f650*/  UMOV UR21, 0x40000040 ;  /* 0x4000004000157882 */ /* 0x000fe20000000000 */
[----:B------:R-:W-:Y:S01]  /*f660*/  R2UR UR23, R9 ;  /* 0x00000000091772ca */ /* 0x000fe200000e0000 */
[----:B------:R-:W-:Y:S01]  /*f670*/  IMAD.MOV.U32 R9, RZ, RZ, 0x40000040 ;  /* 0x40000040ff097424 */ /* 0x000fe200078e00ff */
[----:B------:R-:W-:Y:S01]  /*f680*/  R2UR UR6, R8 ;  /* 0x00000000080672ca */ /* 0x000fe200000e0000 */
[----:B------:R-:W-:Y:S01]  /*f690*/  VIADD R8, R6, 0x6 ;  /* 0x0000000606087836 */ /* 0x000fe20000000000 */
[----:B------:R-:W-:Y:S01]  /*f6a0*/  HGMMA.64x128x16.F32.BF16 R24, gdesc[UR12], RZ, !UPT, gsb0 ;  /* 0x01e000000c1879f0 */ /* 0x000fe2000c0018ff */
[----:B------:R-:W-:Y:S01]  /*f6b0*/  UIADD3 UR24, UR12, 0x402, URZ ;  /* 0x000004020c187890 */ /* 0x000fe2000fffe03f */
[----:B------:R-:W-:Y:S01]  /*f6c0*/  R2UR UR27, R9 ;  /* 0x00000000091b72ca */ /* 0x000fe200000e0000 */
[----:B------:R-:W-:Y:S01]  /*f6d0*/  UMOV UR25, 0x40000040 ;  /* 0x4000004000197882 */ /* 0x000fe20000000000 */
[----:B------:R-:W-:Y:S01]  /*f6e0*/  R2UR UR18, R8 ;  /* 0x00000000081272ca */ /* 0x000fe200000e0000 */
[----:B------:R-:W-:Y:S01]  /*f6f0*/  VIADD R8, R6, 0x400 ;  /* 0x0000040006087836 */ /* 0x000fe20000000000 */
[----:B------:R-:W-:Y:S01]  /*f700*/  UIADD3 UR28, UR12, 0x404, URZ ;  /* 0x000004040c1c7890 */ /* 0x000fe2000fffe03f */
[----:B------:R-:W-:Y:S01]  /*f710*/  IMAD.MOV.U32 R9, RZ, RZ, 0x40000040 ;  /* 0x40000040ff097424 */ /* 0x000fe200078e00ff */
[----:B------:R-:W-:Y:S01]  /*f720*/  UMOV UR29, 0x40000040 ;  /* 0x40000040001d7882 */ /* 0x000fe20000000000 */
[----:B------:R-:W-:Y:S01]  /*f730*/  UIADD3 UR32, UR12, 0x406, URZ ;  /* 0x000004060c207890 */ /* 0x000fe2000fffe03f */
[----:B------:R-:W-:Y:S01]  /*f740*/  R2UR UR22, R8 ;  /* 0x00000000081672ca */ /* 0x000fe200000e0000 */
[----:B------:R-:W-:Y:S01]  /*f750*/  VIADD R8, R6, 0x402 ;  /* 0x0000040206087836 */ /* 0x000fe20000000000 */
[----:B------:R-:W-:Y:S01]  /*f760*/  R2UR UR31, R9 ;  /* 0x00000000091f72ca */ /* 0x000fe200000e0000 */
[----:B------:R-:W-:Y:S01]  /*f770*/  UMOV UR33, 0x40000040 ;  /* 0x4000004000217882 */ /* 0x000fe20000000000 */
[----:B------:R-:W-:Y:S01]  /*f780*/  IMAD.MOV.U32 R109, RZ, RZ, -0x80 ;  /* 0xffffff80ff6d7424 */ /* 0x000fe200078e00ff */
[----:B------:R-:W-:Y:S01]  /*f790*/  ULDC UR50, c[0x0][0x9dc] ;  /* 0x0002770000327ab9 */ /* 0x000fe20000000800 */
[----:B------:R-:W-:Y:S01]  /*f7a0*/  R2UR UR26, R8 ;  /* 0x00000000081a72ca */ /* 0x000fe200000e0000 */
[C---:B------:R-:W-:Y:S01]  /*f7b0*/  VIADD R8, R6.reuse, 0x404 ;  /* 0x0000040406087836 */ /* 0x040fe20000000000 */
[----:B------:R-:W-:Y:S01]  /*f7c0*/  ULOP3.LUT UR50, URZ, UR50, URZ, 0x33, !UPT ;  /* 0x000000323f327292 */ /* 0x000fe2000f8e333f */
[----:B------:R-:W-:-:S02]  /*f7d0*/  VIADD R6, R6, 0x406 ;  /* 0x0000040606067836 */ /* 0x000fc40000000000 */
[----:B------:R-:W-:Y:S01]  /*f7e0*/  IMAD R109, R88, R109, 0x80 ;  /* 0x00000080586d7424 */ /* 0x000fe200078e026d */
[----:B------:R-:W-:Y:S01]  /*f7f0*/  R2UR UR30, R8 ;  /* 0x00000000081e72ca */ /* 0x000fe200000e0000 */
[----:B------:R-:W-:Y:S01]  /*f800*/  @!P1 VIADD R89, R89, 0x28840 ;  /* 0x0002884059599836 */ /* 0x000fe20000000000 */
[----:B------:R-:W-:Y:S02]  /*f810*/  R2UR UR34, R6 ;  /* 0x00000000062272ca */ /* 0x000fe400000e0000 */
[----:B------:R-:W0:Y:S01]  /*f820*/  LDC R6, c[0x0][0x448] ;  /* 0x00011200ff067b82 */ /* 0x000e220000000800 */
[----:B------:R-:W-:Y:S02]  /*f830*/  IADD3 R8, -R188, 0x1, R109 ;  /* 0x00000001bc087810 */ /* 0x000fe40007ffe16d */
[----:B------:R-:W-:Y:S02]  /*f840*/  @!P1 PRMT R89, RZ, 0x654, R89 ;  /* 0x00000654ff599816 */ /* 0x000fe40000000059 */
[----:B------:R-:W-:-:S02]  /*f850*/  IADD3 R111, -R187, R8, R189 ;  /* 0x00000008bb6f7210 */ /* 0x000fc40007ffe1bd */
[----:B0-----:R-:W-:-:S13]  /*f860*/  ISETP.NE.AND P2, PT, R6, 0x1, PT ;  /* 0x000000010600780c */ /* 0x001fda0003f45270 */
[----:B------:R-:W0:Y:S08]  /*f870*/  @P2 LDC R7, c[0x0][0x44c] ;  /* 0x00011300ff072b82 */ /* 0x000e300000000800 */
[----:B------:R-:W1:Y:S01]  /*f880*/  @P2 LDC R9, c[0x0][0x450] ;  /* 0x00011400ff092b82 */ /* 0x000e620000000800 */
[----:B------:R-:W-:Y:S02]  /*f890*/  WARPGROUP.DEPBAR.LE gsb0, 0x0 ;  /* 0x00008000000079c5 */ /* 0x000fe40000010000 */
[----:B------:R-:W-:-:S06]  /*f8a0*/  WARPGROUP.ARRIVE ;  /* 0x00000000000079c5 */ /* 0x000fcc0000000000 */
[----:B------:R-:W-:Y:S03]  /*f8b0*/  HGMMA.64x128x16.F32.BF16 R24, gdesc[UR8], R24, gsb0 ;  /* 0x01e00000081879f0 */ /* 0x000fe60008001818 */
[----:B------:R-:W-:Y:S02]  /*f8c0*/  WARPGROUP.DEPBAR.LE gsb0, 0x0 ;  /* 0x00008000000079c5 */ /* 0x000fe40000010000 */
[----:B------:R-:W-:-:S07]  /*f8d0*/  WARPGROUP.ARRIVE ;  /* 0x00000000000079c5 */ /* 0x000fce0000000000 */
[----:B------:R-:W-:Y:S01]  /*f8e0*/  HGMMA.64x128x16.F32.BF16 R24, gdesc[UR4], R24, gsb0 ;  /* 0x01e00000041879f0 */ /* 0x000fe20008001818 */
[----:B------:R-:W-:Y:S02]  /*f8f0*/  ULDC UR6, c[0x0][0x9d8] ;  /* 0x0002760000067ab9 */ /* 0x000fe40000000800 */
        /* <DEDUP_REMOVED lines=19> */
[----:B------:R-:W-:Y:S02]  /*fa30*/  IMAD.IADD R56, R196, 0x1, R193 ;  /* 0x00000001c4387824 */ /* 0x000fe400078e02c1 */
[----:B------:R-:W-:Y:S01]  /*fa40*/  FMUL.FTZ R15, R39, UR6 ;  /* 0x00000006270f7c20 */ /* 0x000fe20008410000 */
[----:B------:R-:W-:Y:S01]  /*fa50*/  FMUL.FTZ R39, R70, UR6 ;  /* 0x0000000646277c20 */ /* 0x000fe20008410000 */
[----:B------:R-:W-:Y:S01]  /*fa60*/  FMUL.FTZ R4, R24, UR6 ;  /* 0x0000000618047c20 */ /* 0x000fe20008410000 */
[----:B0-----:R-:W-:-:S04]  /*fa70*/  @P2 IMAD.HI.U32 R6, R56, R7, RZ ;  /* 0x0000000738062227 */ /* 0x001fc800078e00ff */
[----:B------:R-:W-:Y:S01]  /*fa80*/  FMUL.FTZ R90, R25, UR6 ;  /* 0x00000006195a7c20 */ /* 0x000fe20008410000 */
[----:B------:R-:W-:Y:S01]  /*fa90*/  FMUL.FTZ R25, R46, UR6 ;  /* 0x000000062e197c20 */ /* 0x000fe20008410000 */
[----:B------:R-:W-:Y:S01]  /*faa0*/  FMUL.FTZ R24, R47, UR6 ;  /* 0x000000062f187c20 */ /* 0x000fe20008410000 */
[----:B------:R-:W-:Y:S01]  /*fab0*/  FMUL.FTZ R0, R26, UR6 ;  /* 0x000000061a007c20 */ /* 0x000fe20008410000 */
[----:B-1----:R-:W-:Y:S01]  /*fac0*/  @P2 SHF.R.U32.HI R56, RZ, R9, R6 ;  /* 0x00000009ff382219 */ /* 0x002fe20000011606 */
[----:B------:R-:W-:Y:S01]  /*fad0*/  FMUL.FTZ R91, R28, UR6 ;  /* 0x000000061c5b7c20 */ /* 0x000fe20008410000 */
[----:B------:R-:W0:Y:S01]  /*fae0*/  LDC.64 R6, c[0x0][0x9e0] ;  /* 0x00027800ff067b82 */ /* 0x000e220000000a00 */
[----:B------:R-:W-:Y:S01]  /*faf0*/  FMUL.FTZ R93, R32, UR6 ;  /* 0x00000006205d7c20 */ /* 0x000fe20008410000 */
[----:B------:R-:W-:Y:S01]  /*fb00*/  FMUL.FTZ R46, R48, UR6 ;  /* 0x00000006302e7c20 */ /* 0x000fe20008410000 */
[----:B------:R-:W1:Y:S01]  /*fb10*/  SHFL.IDX PT, R70, R56, RZ, 0x1c1f ;  /* 0x001c1fff38467589 */ /* 0x000e6200000e0000 */
        /* <DEDUP_REMOVED lines=51> */
[----:B0-----:R-:W-:Y:S01]  /*fe50*/  ISETP.GE.AND P3, PT, R7, 0x1, PT ;  /* 0x000000010700780c */ /* 0x001fe20003f66270 */
[----:B------:R-:W0:Y:S01]  /*fe60*/  MUFU.TANH R4, R4 ;  /* 0x0000000400047308 */ /* 0x000e220000002400 */
[C---:B------:R-:W-:Y:S01]  /*fe70*/  VIADD R62, R111.reuse, UR50 ;  /* 0x000000326f3e7c36 */ /* 0x040fe20008000000 */
[----:B------:R-:W-:Y:S01]  /*fe80*/  IADD3 R64, -R188, R189, R109 ;  /* 0x000000bdbc407210 */ /* 0x000fe20007ffe16d */
[----:B------:R-:W-:Y:S01]  /*fe90*/  IMAD.IADD R111, R111, 0x1, R6 ;  /* 0x000000016f6f7824 */ /* 0x000fe200078e0206 */
[----:B------:R2:W-:Y:S01]  /*fea0*/  @!P1 SYNCS.ARRIVE.TRANS64.RED.A1T0 RZ, [R89+URZ], RZ ;  /* 0x000000ff59ff99a7 */ /* 0x0005e2000810043f */
[----:B------:R-:W-:Y:S01]  /*feb0*/  LEA R58, R88, 0xffffff80, 0x7 ;  /* 0xffffff80583a7811 */ /* 0x000fe200078e38ff */
[----:B-1----:R-:W-:-:S02]  /*fec0*/  IMAD.IADD R68, R62, 0x1, R70 ;  /* 0x000000013e447824 */ /* 0x002fc400078e0246 */
[----:B------:R-:W1:Y:S01]  /*fed0*/  MUFU.TANH R90, R90 ;  /* 0x0000005a005a7308 */ /* 0x000e620000002400 */
[----:B------:R-:W-:-:S07]  /*fee0*/  VIADDMNMX R66, R70, R111, R64, PT ;  /* 0x0000006f46427246 */ /* 0x000fce0003800140 */
        /* <DEDUP_REMOVED lines=63> */
[----:B------:R-:W-:Y:S01]  /*102e0*/  IADD3 R73, -R187, R189, R70 ;  /* 0x000000bdbb497210 */ /* 0x000fe20007ffe146 */
[----:B------:R-:W-:Y:S03]  /*102f0*/  BSSY B0, `(.L_x_1661) ;  /* 0x000000e000007945 */ /* 0x000fe60003800000 */
        /* <DEDUP_REMOVED lines=9> */
.L_x_1662:
[----:B------:R-:W-:-:S13]  /*10390*/  ISETP.NE.AND P4, PT, R7, 0x1, PT ;  /* 0x000000010700780c */ /* 0x000fda0003f85270 */
[----:B------:R-:W1:Y:S02]  /*103a0*/  @P4 LDC.64 R8, c[0x0][0x9e8] ;  /* 0x00027a00ff084b82 */ /* 0x000e640000000a00 */
[----:B-1----:R-:W-:-:S05]  /*103b0*/  @P4 IMAD.HI.U32 R8, R73, R8, RZ ;  /* 0x0000000849084227 */ /* 0x002fca00078e00ff */
[----:B------:R-:W-:-:S07]  /*103c0*/  @P4 SHF.R.U32.HI R73, RZ, R9, R8 ;  /* 0x00000009ff494219 */ /* 0x000fce0000011608 */
.L_x_1663:
[----:B------:R-:W-:Y:S05]  /*103d0*/  BSYNC B0 ;  /* 0x0000000000007941 */ /* 0x000fea0003800000 */
.L_x_1661:
[----:B------:R-:W-:-:S04]  /*103e0*/  IMAD R73, R73, R7, -R58 ;  /* 0x0000000749497224 */ /* 0x000fc800078e0a3a */
[----:B------:R-:W-:-:S05]  /*103f0*/  IMAD.IADD R73, R73, 0x1, -R188 ;  /* 0x0000000149497824 */ /* 0x000fca00078e0abc */
[----:B------:R-:W-:Y:S02]  /*10400*/  VIMNMX R68, R68, R73, !PT ;  /* 0x0000004944447248 */ /* 0x000fe40007fe0100 */
[----:B------:R-:W-:-:S07]  /*10410*/  VIADDMNMX R66, R73, R7, R66, PT ;  /* 0x0000000749427246 */ /* 0x000fce0003800142 */
.L_x_1660:
[C---:B------:R-:W-:Y:S01]  /*10420*/  ISETP.GE.AND P4, PT, R109.reuse, 0x2, PT ;  /* 0x000000026d00780c */ /* 0x040fe20003f86270 */
[----:B------:R-:W1:Y:S01]  /*10430*/  SHFL.IDX PT, R56, R56, 0x1, 0x1c1f ;  /* 0x003c1f0038387f89 */ /* 0x000e6200000e0000 */
        /* <DEDUP_REMOVED lines=9> */
[----:B0-----:R-:W-:-:S02]  /*104d0*/  FSEL R91, R91, -INF , !P5 ;  /* 0xff8000005b5b7808 */ /* 0x001fc40006800000 */
        /* <DEDUP_REMOVED lines=12> */
[----:B------:R-:W-:Y:S02]  /*105a0*/  ISETP.LT.OR P5, PT, R66, 0x12, P5 ;  /* 0x000000124200780c */ /* 0x000fe40002fa1670 */
        /* <DEDUP_REMOVED lines=36> */
[----:B------:R-:W-:Y:S01]  /*107f0*/  FSEL R85, R46, -INF , !P5 ;  /* 0xff8000002e557808 */ /* 0x000fe20006800000 */
[----:B-1----:R-:W-:Y:S01]  /*10800*/  IMAD.IADD R46, R62, 0x1, R56 ;  /* 0x000000013e2e7824 */ /* 0x002fe200078e0238 */
        /* <DEDUP_REMOVED lines=16> */
[C---:B------:R-:W-:Y:S02]  /*10910*/  ISETP.GE.AND P6, PT, R109.reuse, 0x42, PT ;  /* 0x000000426d00780c */ /* 0x040fe40003fc6270 */
        /* <DEDUP_REMOVED lines=48> */
[----:B-----5:R-:W-:Y:S02]  /*10c20*/  P2R R112, PR, RZ, 0x40 ;  /* 0x00000040ff707803 */ /* 0x020fe40000000000 */
        /* <DEDUP_REMOVED lines=26> */
[----:B------:R-:W-:Y:S02]  /*10dd0*/  ISETP.GE.AND P6, PT, R109, 0x7a, PT ;  /* 0x0000007a6d00780c */ /* 0x000fe40003fc6270 */
[----:B------:R-:W-:Y:S02]  /*10de0*/  VIADDMNMX R4, R56, R111, R64, PT ;  /* 0x0000006f38047246 */ /* 0x000fe40003800140 */
[----:B------:R-:W-:Y:S02]  /*10df0*/  P2R R50, PR, RZ, 0x40 ;  /* 0x00000040ff327803 */ /* 0x000fe40000000000 */
[----:B------:R-:W-:-:S04]  /*10e00*/  ISETP.GT.AND P6, PT, R68, 0x79, !P6 ;  /* 0x000000794400780c */ /* 0x000fc800077c4270 */
[----:B------:R-:W-:-:S04]  /*10e10*/  ISETP.LT.OR P6, PT, R66, 0x7a, P6 ;  /* 0x0000007a4200780c */ /* 0x000fc800037c1670 */
[----:B------:R-:W-:Y:S01]  /*10e20*/  FSEL R107, R107, -INF , !P6 ;  /* 0xff8000006b6b7808 */ /* 0x000fe20007000000 */
[----:B------:R-:W-:Y:S08]  /*10e30*/  @!P3 BRA `(.L_x_1664) ;  /* 0x000000000050b947 */ /* 0x000ff00003800000 */
[----:B------:R-:W-:Y:S01]  /*10e40*/  IADD3 R109, -R187, R189, R56 ;  /* 0x000000bdbb6d7210 */ /* 0x000fe20007ffe138 */
[----:B------:R-:W-:Y:S03]  /*10e50*/  BSSY B0, `(.L_x_1665) ;  /* 0x000000e000007945 */ /* 0x000fe60003800000 */
        /* <DEDUP_REMOVED lines=9> */
.L_x_1666:
[----:B------:R-:W-:-:S13]  /*10ef0*/  ISETP.NE.AND P6, PT, R7, 0x1, PT ;  /* 0x000000010700780c */ /* 0x000fda0003fc5270 */
[----:B------:R-:W0:Y:S02]  /*10f00*/  @P6 LDC.64 R8, c[0x0][0x9e8] ;  /* 0x00027a00ff086b82 */ /* 0x000e240000000a00 */
[----:B0-----:R-:W-:-:S05]  /*10f10*/  @P6 IMAD.HI.U32 R8, R109, R8, RZ ;  /* 0x000000086d086227 */ /* 0x001fca00078e00ff */
[----:B------:R-:W-:-:S07]  /*10f20*/  @P6 SHF.R.U32.HI R109, RZ, R9, R8 ;  /* 0x00000009ff6d6219 */ /* 0x000fce0000011608 */
.L_x_1667:
[----:B------:R-:W-:Y:S05]  /*10f30*/  BSYNC B0 ;  /* 0x0000000000007941 */ /* 0x000fea0003800000 */
.L_x_1665:
[----:B------:R-:W-:-:S04]  /*10f40*/  IMAD R109, R109, R7, -R58 ;  /* 0x000000076d6d7224 */ /* 0x000fc800078e0a3a */
[----:B------:R-:W-:-:S05]  /*10f50*/  IMAD.IADD R109, R109, 0x1, -R188 ;  /* 0x000000016d6d7824 */ /* 0x000fca00078e0abc */
[----:B------:R-:W-:Y:S02]  /*10f60*/  VIMNMX R46, R46, R109, !PT ;  /* 0x0000006d2e2e7248 */ /* 0x000fe40007fe0100 */
[----:B------:R-:W-:-:S07]  /*10f70*/  VIADDMNMX R4, R109, R7, R4, PT ;  /* 0x000000076d047246 */ /* 0x000fce0003800104 */
.L_x_1664:
[----:B------:R-:W-:Y:S01]  /*10f80*/  ISETP.GT.AND P4, PT, R46, 0x1, !P4 ;  /* 0x000000012e00780c */ /* 0x000fe20006784270 */
[----:B------:R-:W-:Y:S01]  /*10f90*/  ULDC UR6, c[0x0][0x988] ;  /* 0x0002620000067ab9 */ /* 0x000fe20000000800 */
[----:B------:R-:W-:Y:S02]  /*10fa0*/  ISETP.NE.AND P6, PT, R113, RZ, PT ;  /* 0x000000ff7100720c */ /* 0x000fe40003fc5270 */
        /* <DEDUP_REMOVED lines=38> */
[----:B------:R-:W-:Y:S02]  /*11210*/  ISETP.GT.AND P4, PT, R46, 0x19, !P6 ;  /* 0x000000192e00780c */ /* 0x000fe40007784270 */
[----:B------:R-:W-:-:S02]  /*11220*/  ISETP.NE.AND P6, PT, R115, RZ, PT ;  /* 0x000000ff7300720c */ /* 0x000fc40003fc5270 */
        /* <DEDUP_REMOVED lines=36> */
[----:B------:R-:W-:Y:S01]  /*11470*/  ISETP.GT.AND P5, PT, R46, 0x78, !P5 ;  /* 0x000000782e00780c */ /* 0x000fe20006fa4270 */
[----:B------:R-:W0:Y:S01]  /*11480*/  SHFL.BFLY PT, R8, R11, 0x2, 0x1f ;  /* 0x0c401f000b087f89 */ /* 0x000e2200000e0000 */
[----:B------:R-:W-:Y:S02]  /*11490*/  FSEL R27, R27, -INF , !P4 ;  /* 0xff8000001b1b7808 */ /* 0x000fe40006000000 */
[----:B------:R-:W-:Y:S02]  /*114a0*/  ISETP.NE.AND P4, PT, R92, RZ, PT ;  /* 0x000000ff5c00720c */ /* 0x000fe40003f85270 */
[----:B------:R-:W-:Y:S02]  /*114b0*/  ISETP.LT.OR P5, PT, R4, 0x79, P5 ;  /* 0x000000790400780c */ /* 0x000fe40002fa1670 */
[----:B------:R-:W-:-:S04]  /*114c0*/  ISETP.GT.AND P4, PT, R46, 0x31, !P4 ;  /* 0x000000312e00780c */ /* 0x000fc80006784270 */
[----:B------:R-:W-:-:S04]  /*114d0*/  ISETP.LT.OR P4, PT, R4, 0x32, P4 ;  /* 0x000000320400780c */ /* 0x000fc80002781670 */
[----:B------:R-:W-:Y:S02]  /*114e0*/  FSEL R115, R26, -INF , !P4 ;  /* 0xff8000001a737808 */ /* 0x000fe40006000000 */
[----:B------:R-:W-:-:S04]  /*114f0*/  ISETP.NE.AND P4, PT, R94, RZ, PT ;  /* 0x000000ff5e00720c */ /* 0x000fc80003f85270 */
[----:B------:R-:W-:Y:S02]  /*11500*/  ISETP.GT.AND P4, PT, R46, 0x38, !P4 ;  /* 0x000000382e00780c */ /* 0x000fe40006784270 */
[----:B0-----:R-:W-:Y:S02]  /*11510*/  FMNMX.FTZ R12, R11, R8, !PT ;  /* 0x000000080b0c7209 */ /* 0x001fe40007810000 */
[----:B------:R-:W-:-:S03]  /*11520*/  ISETP.LT.OR P4, PT, R4, 0x39, P4 ;  /* 0x000000390400780c */ /* 0x000fc60002781670 */
[----:B------:R-:W0:Y:S01]  /*11530*/  SHFL.BFLY PT, R139, R12, 0x1, 0x1f ;  /* 0x0c201f000c8b7f89 */ /* 0x000e2200000e0000 */
[----:B------:R-:W-:Y:S02]  /*11540*/  FSEL R29, R29, -INF , !P4 ;  /* 0xff8000001d1d7808 */ /* 0x000fe40006000000 */
[----:B------:R-:W-:-:S04]  /*11550*/  ISETP.NE.AND P4, PT, R96, RZ, PT ;  /* 0x000000ff6000720c */ /* 0x000fc80003f85270 */
[----:B------:R-:W-:-:S04]  /*11560*/  ISETP.GT.AND P4, PT, R46, 0x39, !P4 ;  /* 0x000000392e00780c */ /* 0x000fc80006784270 */
[----:B------:R-:W-:-:S04]  /*11570*/  ISETP.LT.OR P4, PT, R4, 0x3a, P4 ;  /* 0x0000003a0400780c */ /* 0x000fc80002781670 */
[----:B------:R-:W-:Y:S02]  /*11580*/  FSEL R113, R28, -INF , !P4 ;  /* 0xff8000001c717808 */ /* 0x000fe40006000000 */
[----:B------:R-:W-:-:S04]  /*11590*/  ISETP.NE.AND P4, PT, R98, RZ, PT ;  /* 0x000000ff6200720c */ /* 0x000fc80003f85270 */
[----:B------:R-:W-:Y:S02]  /*115a0*/  ISETP.GT.AND P4, PT, R46, 0x40, !P4 ;  /* 0x000000402e00780c */ /* 0x000fe40006784270 */
[----:B0-----:R-:W-:Y:S02]  /*115b0*/  FMNMX.FTZ R10, R12, R139, !PT ;  /* 0x0000008b0c0a7209 */ /* 0x001fe40007810000 */
        /* <DEDUP_REMOVED lines=10> */
[----:B------:R-:W-:Y:S01]  /*11660*/  ISETP.NE.AND P4, PT, R52, RZ, PT ;  /* 0x000000ff3400720c */ /* 0x000fe20003f85270 */
[----:B------:R-:W-:-:S03]  /*11670*/  IMAD.U32 R52, RZ, RZ, UR6 ;  /* 0x00000006ff347e24 */ /* 0x000fc6000f8e00ff */
[----:B------:R-:W-:Y:S01]  /*11680*/  ISETP.GT.AND P4, PT, R46, 0x49, !P4 ;  /* 0x000000492e00780c */ /* 0x000fe20006784270 */
[----:B------:R-:W-:-:S03]  /*11690*/  FMUL.FTZ R8, R10, R52 ;  /* 0x000000340a087220 */ /* 0x000fc60000410000 */
        /* <DEDUP_REMOVED lines=18> */
[----:B------:R-:W-:Y:S01]  /*117c0*/  ISETP.NE.AND P4, PT, R108, RZ, PT ;  /* 0x000000ff6c00720c */ /* 0x000fe20003f85270 */
[----:B------:R-:W0:Y:S03]  /*117d0*/  @P2 LDC R38, c[0x0][0x44c] ;  /* 0x00011300ff262b82 */ /* 0x000e260000000800 */
        /* <DEDUP_REMOVED lines=15> */
[----:B------:R-:W-:Y:S01]  /*118d0*/  FSEL R135, R42, -INF , !P4 ;  /* 0xff8000002a877808 */ /* 0x000fe20006000000 */
[----:B------:R-:W-:Y:S01]  /*118e0*/  IMAD.MOV.U32 R42, RZ, RZ, R193 ;  /* 0x000000ffff2a7224 */ /* 0x000fe200078e00c1 */
        /* <DEDUP_REMOVED lines=15> */
[----:B------:R-:W-:Y:S01]  /*119e0*/  FSEL R91, R30, -INF , !P5 ;  /* 0xff8000001e5b7808 */ /* 0x000fe20006800000 */
[-CC-:B------:R-:W-:Y:S01]  /*119f0*/  FFMA.FTZ R180, R48, R52.reuse, -R8.reuse ;  /* 0x0000003430b47223 */ /* 0x180fe20000010808 */
[----:B------:R-:W-:Y:S01]  /*11a00*/  FSEL R0, R0, -INF , !P4 ;  /* 0xff80000000007808 */ /* 0x000fe20006000000 */
[-CC-:B------:R-:W-:Y:S01]  /*11a10*/  FFMA.FTZ R73, R73, R52.reuse, -R8.reuse ;  /* 0x0000003449497223 */ /* 0x180fe20000010808 */
[----:B------:R-:W-:Y:S01]  /*11a20*/  ISETP.GT.AND P4, PT, R46, 0x79, !P6 ;  /* 0x000000792e00780c */ /* 0x000fe20007784270 */
[-CC-:B------:R-:W-:Y:S01]  /*11a30*/  FFMA.FTZ R75, R75, R52.reuse, -R8.reuse ;  /* 0x000000344b4b7223 */ /* 0x180fe20000010808 */
[----:B------:R-:W-:Y:S01]  /*11a40*/  FMNMX.FTZ R12, R0, R129, !PT ;  /* 0x00000081000c7209 */ /* 0x000fe20007810000 */
[----:B------:R-:W-:Y:S01]  /*11a50*/  MUFU.EX2 R180, R180 ;  /* 0x000000b400b47308 */ /* 0x000fe20000000800 */
[----:B------:R-:W-:Y:S01]  /*11a60*/  ISETP.LT.OR P4, PT, R4, 0x7a, P4 ;  /* 0x0000007a0400780c */ /* 0x000fe20002781670 */
[--C-:B------:R-:W-:Y:S01]  /*11a70*/  FFMA.FTZ R77, R77, R52, -R8.reuse ;  /* 0x000000344d4d7223 */ /* 0x100fe20000010808 */
[----:B------:R-:W-:Y:S01]  /*11a80*/  FMNMX.FTZ R12, R9, R12, !PT ;  /* 0x0000000c090c7209 */ /* 0x000fe20007810000 */
[-CC-:B------:R-:W-:Y:S01]  /*11a90*/  FFMA.FTZ R178, R95, R52.reuse, -R8.reuse ;  /* 0x000000345fb27223 */ /* 0x180fe20000010808 */
[----:B------:R-:W-:Y:S01]  /*11aa0*/  FSEL R93, R31, -INF , !P4 ;  /* 0xff8000001f5d7808 */ /* 0x000fe20006000000 */
[--C-:B------:R-:W-:Y:S01]  /*11ab0*/  FFMA.FTZ R79, R79, R52, -R8.reuse ;  /* 0x000000344f4f7223 */ /* 0x100fe20000010808 */
[----:B------:R-:W-:Y:S01]  /*11ac0*/  FMNMX.FTZ R12, R125, R12, !PT ;  /* 0x0000000c7d0c7209 */ /* 0x000fe20007810000 */
[----:B------:R-:W2:Y:S01]  /*11ad0*/  MUFU.EX2 R73, R73 ;  /* 0x0000004900497308 */ /* 0x000ea20000000800 */
[-CC-:B------:R-:W-:Y:S01]  /*11ae0*/  FFMA.FTZ R172, R97, R52.reuse, -R8.reuse ;  /* 0x0000003461ac7223 */ /* 0x180fe20000010808 */
[--C-:B------:R-:W-:Y:S01]  /*11af0*/  FFMA.FTZ R81, R81, R52, -R8.reuse ;  /* 0x0000003451517223 */ /* 0x100fe20000010808 */
[----:B------:R-:W-:Y:S01]  /*11b00*/  FMNMX.FTZ R12, R109, R12, !PT ;  /* 0x0000000c6d0c7209 */ /* 0x000fe20007810000 */
[-CC-:B------:R-:W-:Y:S01]  /*11b10*/  FFMA.FTZ R168, R85, R52.reuse, -R8.reuse ;  /* 0x0000003455a87223 */ /* 0x180fe20000010808 */
[-CC-:B------:R-:W-:Y:S01]  /*11b20*/  FFMA.FTZ R166, R49, R52.reuse, -R8.reuse ;  /* 0x0000003431a67223 */ /* 0x180fe20000010808 */
[--C-:B------:R-:W-:Y:S01]  /*11b30*/  FFMA.FTZ R174, R99, R52, -R8.reuse ;  /* 0x0000003463ae7223 */ /* 0x100fe20000010808 */
[----:B------:R-:W-:Y:S01]  /*11b40*/  FMNMX.FTZ R12, R123, R12, !PT ;  /* 0x0000000c7b0c7209 */ /* 0x000fe20007810000 */
[----:B------:R-:W3:Y:S01]  /*11b50*/  MUFU.EX2 R182, R182 ;  /* 0x000000b600b67308 */ /* 0x000ee20000000800 */
[-CC-:B------:R-:W-:Y:S01]  /*11b60*/  FFMA.FTZ R85, R87, R52.reuse, -R8.reuse ;  /* 0x0000003457557223 */ /* 0x180fe20000010808 */
        /* <DEDUP_REMOVED lines=27> */
[----:B------:R-:W-:-:S02]  /*11d20*/  FFMA.FTZ R47, R107, R52, -R8 ;  /* 0x000000346b2f7223 */ /* 0x000fc40000010808 */
[----:B------:R-:W-:Y:S01]  /*11d30*/  FMNMX.FTZ R12, R115, R12, !PT ;  /* 0x0000000c730c7209 */ /* 0x000fe20007810000 */
[----:B------:R-:W1:Y:S03]  /*11d40*/  MUFU.EX2 R178, R178 ;  /* 0x000000b200b27308 */ /* 0x000e660000000800 */
        /* <DEDUP_REMOVED lines=27> */
[----:B------:R-:W2:Y:S04]  /*11f00*/  SHFL.BFLY PT, R11, R12, 0x2, 0x1f ;  /* 0x0c401f000c0b7f89 */ /* 0x000ea800000e0000 */
[----:B------:R-:W-:Y:S08]  /*11f10*/  MUFU.EX2 R164, R164 ;  /* 0x000000a400a47308 */ /* 0x000ff00000000800 */
[----:B------:R-:W-:Y:S08]  /*11f20*/  MUFU.EX2 R89, R89 ;  /* 0x0000005900597308 */ /* 0x000ff00000000800 */
[----:B------:R-:W-:Y:S01]  /*11f30*/  MUFU.EX2 R166, R166 ;  /* 0x000000a600a67308 */ /* 0x000fe20000000800 */
[----:B--2---:R-:W-:-:S07]  /*11f40*/  FMNMX.FTZ R4, R12, R11, !PT ;  /* 0x0000000b0c047209 */ /* 0x004fce0007810000 */
[----:B------:R-:W-:Y:S01]  /*11f50*/  MUFU.EX2 R31, R31 ;  /* 0x0000001f001f7308 */ /* 0x000fe20000000800 */
[----:B------:R-:W2:Y:S07]  /*11f60*/  SHFL.BFLY PT, R11, R4, 0x1, 0x1f ;  /* 0x0c201f00040b7f89 */ /* 0x000eae00000e0000 */
[----:B------:R-:W-:Y:S08]  /*11f70*/  MUFU.EX2 R160, R160 ;  /* 0x000000a000a07308 */ /* 0x000ff00000000800 */
[----:B------:R-:W-:Y:S08]  /*11f80*/  MUFU.EX2 R49, R49 ;  /* 0x0000003100317308 */ /* 0x000ff00000000800 */
[----:B------:R-:W-:Y:S01]  /*11f90*/  MUFU.EX2 R162, R162 ;  /* 0x000000a200a27308 */ /* 0x000fe20000000800 */
[----:B--2---:R-:W-:-:S04]  /*11fa0*/  FMNMX.FTZ R11, R4, R11, !PT ;  /* 0x0000000b040b7209 */ /* 0x004fc80007810000 */
[C---:B------:R-:W-:Y:S01]  /*11fb0*/  FSETP.NEU.FTZ.AND P4, PT, R11.reuse, -INF , PT ;  /* 0xff8000000b00780b */ /* 0x040fe20003f9d000 */
[----:B------:R-:W-:Y:S02]  /*11fc0*/  FMUL.FTZ R26, R11, R52 ;  /* 0x000000340b1a7220 */ /* 0x000fe40000410000 */
[----:B------:R-:W-:Y:S03]  /*11fd0*/  MUFU.EX2 R51, R51 ;  /* 0x0000003300337308 */ /* 0x000fe60000000800 */
[----:B------:R-:W-:-:S05]  /*11fe0*/  FSEL R26, R26, RZ, P4 ;  /* 0x000000ff1a1a7208 */ /* 0x000fca0002000000 */
[-CC-:B------:R-:W-:Y:S01]  /*11ff0*/  FFMA.FTZ R181, R0, R52.reuse, -R26.reuse ;  /* 0x0000003400b57223 */ /* 0x180fe2000001081a */
[-CC-:B------:R-:W-:Y:S01]  /*12000*/  FFMA.FTZ R0, R129, R52.reuse, -R26.reuse ;  /* 0x0000003481007223 */ /* 0x180fe2000001081a */
[-CC-:B------:R-:W-:Y:S01]  /*12010*/  FFMA.FTZ R183, R9, R52.reuse, -R26.reuse ;  /* 0x0000003409b77223 */ /* 0x180fe2000001081a */
[----:B------:R-:W-:Y:S01]  /*12020*/  FADD.FTZ R9, R180, R73 ;  /* 0x00000049b4097221 */ /* 0x000fe20000010000 */
[-CC-:B------:R-:W-:Y:S01]  /*12030*/  FFMA.FTZ R4, R125, R52.reuse, -R26.reuse ;  /* 0x000000347d047223 */ /* 0x180fe2000001081a */
[-CC-:B------:R-:W-:Y:S01]  /*12040*/  FFMA.FTZ R177, R109, R52.reuse, -R26.reuse ;  /* 0x000000346db17223 */ /* 0x180fe2000001081a */
[----:B------:R-:W-:Y:S01]  /*12050*/  MUFU.EX2 R181, R181 ;  /* 0x000000b500b57308 */ /* 0x000fe20000000800 */
[----:B---3--:R-:W-:Y:S01]  /*12060*/  FADD.FTZ R30, R182, R9 ;  /* 0x00000009b61e7221 */ /* 0x008fe20000010000 */
[-CC-:B------:R-:W-:Y:S01]  /*12070*/  FFMA.FTZ R8, R123, R52.reuse, -R26.reuse ;  /* 0x000000347b087223 */ /* 0x180fe2000001081a */
[-CC-:B------:R-:W-:Y:S01]  /*12080*/  FFMA.FTZ R179, R13, R52.reuse, -R26.reuse ;  /* 0x000000340db37223 */ /* 0x180fe2000001081a */
[-C--:B------:R-:W-:Y:S01]  /*12090*/  FFMA.FTZ R12, R121, R52.reuse, -R26 ;  /* 0x00000034790c7223 */ /* 0x080fe2000001081a */
[----:B----4-:R-:W-:Y:S01]  /*120a0*/  FADD.FTZ R9, R75, R30 ;  /* 0x0000001e4b097221 */ /* 0x010fe20000010000 */
[-CC-:B------:R-:W-:Y:S01]  /*120b0*/  FFMA.FTZ R173, R21, R52.reuse, -R26.reuse ;  /* 0x0000003415ad7223 */ /* 0x180fe2000001081a */
[-CC-:B------:R-:W-:Y:S01]  /*120c0*/  FFMA.FTZ R14, R119, R52.reuse, -R26.reuse ;  /* 0x00000034770e7223 */ /* 0x180fe2000001081a */
[----:B------:R-:W2:Y:S01]  /*120d0*/  MUFU.EX2 R0, R0 ;  /* 0x0000000000007308 */ /* 0x000ea20000000800 */
[----:B-----5:R-:W-:Y:S01]  /*120e0*/  FADD.FTZ R32, R176, R9 ;  /* 0x00000009b0207221 */ /* 0x020fe20000010000 */
[-CC-:B------:R-:W-:Y:S01]  /*120f0*/  FFMA.FTZ R175, R25, R52.reuse, -R26.reuse ;  /* 0x0000003419af7223 */ /* 0x180fe2000001081a */
[-CC-:B------:R-:W-:Y:S01]  /*12100*/  FFMA.FTZ R20, R117, R52.reuse, -R26.reuse ;  /* 0x0000003475147223 */ /* 0x180fe2000001081a */
[-C--:B------:R-:W-:Y:S01]  /*12110*/  FFMA.FTZ R169, R27, R52.reuse, -R26 ;  /* 0x000000341ba97223 */ /* 0x080fe2000001081a */
[----:B0-----:R-:W-:Y:S01]  /*12120*/  FADD.FTZ R9, R77, R32 ;  /* 0x000000204d097221 */ /* 0x001fe20000010000 */
[-CC-:B------:R-:W-:Y:S01]  /*12130*/  FFMA.FTZ R24, R115, R52.reuse, -R26.reuse ;  /* 0x0000003473187223 */ /* 0x180fe2000001081a */
[-CC-:B------:R-:W-:Y:S01]  /*12140*/  FFMA.FTZ R171, R29, R52.reuse, -R26.reuse ;  /* 0x000000341dab7223 */ /* 0x180fe2000001081a */
[----:B------:R-:W0:Y:S01]  /*12150*/  MUFU.EX2 R183, R183 ;  /* 0x000000b700b77308 */ /* 0x000e220000000800 */
[----:B-1----:R-:W-:Y:S01]  /*12160*/  FADD.FTZ R32, R178, R9 ;  /* 0x00000009b2207221 */ /* 0x002fe20000010000 */
[-CC-:B------:R-:W-:Y:S01]  /*12170*/  FFMA.FTZ R28, R113, R52.reuse, -R26.reuse ;  /* 0x00000034711c7223 */ /* 0x180fe2000001081a */
[-CC-:B------:R-:W-:Y:S01]  /*12180*/  FFMA.FTZ R165, R111, R52.reuse, -R26.reuse ;  /* 0x000000346fa57223 */ /* 0x180fe2000001081a */
[-C--:B------:R-:W-:Y:S01]  /*12190*/  FFMA.FTZ R30, R15, R52.reuse, -R26 ;  /* 0x000000340f1e7223 */ /* 0x080fe2000001081a */
[----:B------:R-:W-:Y:S01]  /*121a0*/  FADD.FTZ R13, R79, R32 ;  /* 0x000000204f0d7221 */ /* 0x000fe20000010000 */
[-CC-:B------:R-:W-:Y:S01]  /*121b0*/  FFMA.FTZ R167, R35, R52.reuse, -R26.reuse ;  /* 0x0000003423a77223 */ /* 0x180fe2000001081a */
[-C--:B------:R-:W-:Y:S01]  /*121c0*/  FFMA.FTZ R32, R33, R52.reuse, -R26 ;  /* 0x0000003421207223 */ /* 0x080fe2000001081a */
[----:B------:R-:W1:Y:S01]  /*121d0*/  MUFU.EX2 R4, R4 ;  /* 0x0000000400047308 */ /* 0x000e620000000800 */
[----:B--2---:R-:W-:Y:S01]  /*121e0*/  FADD.FTZ R34, R181, R0 ;  /* 0x00000000b5227221 */ /* 0x004fe20000010000 */
[----:B------:R-:W-:Y:S01]  /*121f0*/  FADD.FTZ R36, R172, R13 ;  /* 0x0000000dac247221 */ /* 0x000fe20000010000 */
[-CC-:B------:R-:W-:Y:S01]  /*12200*/  FFMA.FTZ R161, R37, R52.reuse, -R26.reuse ;  /* 0x0000003425a17223 */ /* 0x180fe2000001081a */
[-CC-:B------:R-:W-:Y:S01]  /*12210*/  FFMA.FTZ R163, R39, R52.reuse, -R26.reuse ;  /* 0x0000003427a37223 */ /* 0x180fe2000001081a */
[-C--:B------:R-:W-:Y:S01]  /*12220*/  FFMA.FTZ R41, R41, R52.reuse, -R26 ;  /* 0x0000003429297223 */ /* 0x080fe2000001081a */
[----:B------:R-:W-:Y:S01]  /*12230*/  FADD.FTZ R13, R81, R36 ;  /* 0x00000024510d7221 */ /* 0x000fe20000010000 */
[-C--:B------:R-:W-:Y:S01]  /*12240*/  FFMA.FTZ R133, R133, R52.reuse, -R26 ;  /* 0x0000003485857223 */ /* 0x080fe2000001081a */
[----:B------:R-:W2:Y:S01]  /*12250*/  MUFU.EX2 R177, R177 ;  /* 0x000000b100b17308 */ /* 0x000ea20000000800 */
        /* <DEDUP_REMOVED lines=8> */
[C---:B-1----:R-:W-:Y:S01]  /*122e0*/  FADD.FTZ R34, R4.reuse, R9 ;  /* 0x0000000904227221 */ /* 0x042fe20000010000 */
[----:B------:R-:W-:-:S02]  /*122f0*/  F2FP.BF16.F32.PACK_AB R183, R4, R183 ;  /* 0x000000b704b7723e */ /* 0x000fc400000010ff */
[----:B------:R-:W-:Y:S02]  /*12300*/  F2FP.BF16.F32.PACK_AB R181, R0, R181 ;  /* 0x000000b500b5723e */ /* 0x000fe400000010ff */
[----:B------:R-:W-:Y:S02]  /*12310*/  F2FP.BF16.F32.PACK_AB R180, R73, R180 ;  /* 0x000000b449b4723e */ /* 0x000fe400000010ff */
[----:B------:R-:W1:Y:S01]  /*12320*/  MUFU.EX2 R179, R179 ;  /* 0x000000b300b37308 */ /* 0x000e620000000800 */
[----:B--2---:R-:W-:Y:S01]  /*12330*/  FADD.FTZ R9, R177, R34 ;  /* 0x00000022b1097221 */ /* 0x004fe20000010000 */
[----:B------:R-:W-:Y:S01]  /*12340*/  FADD.FTZ R34, R174, R13 ;  /* 0x0000000dae227221 */ /* 0x000fe20000010000 */
[----:B------:R-:W-:Y:S01]  /*12350*/  @P2 IMAD.HI.U32 R13, R193, R38, RZ ;  /* 0x00000026c10d2227 */ /* 0x000fe200078e00ff */
[----:B------:R-:W-:Y:S02]  /*12360*/  F2FP.BF16.F32.PACK_AB R182, R75, R182 ;  /* 0x000000b64bb6723e */ /* 0x000fe400000010ff */
[----:B------:R-:W-:-:S02]  /*12370*/  F2FP.BF16.F32.PACK_AB R176, R77, R176 ;  /* 0x000000b04db0723e */ /* 0x000fc400000010ff */
[----:B------:R-:W2:Y:S01]  /*12380*/  MUFU.EX2 R12, R12 ;  /* 0x0000000c000c7308 */ /* 0x000ea20000000800 */
[----:B0-----:R-:W-:Y:S01]  /*12390*/  FADD.FTZ R36, R8, R9 ;  /* 0x0000000908247221 */ /* 0x001fe20000010000 */
[----:B------:R-:W-:Y:S01]  /*123a0*/  FADD.FTZ R9, R83, R34 ;  /* 0x0000002253097221 */ /* 0x000fe20000010000 */
[----:B------:R-:W-:Y:S01]  /*123b0*/  FFMA.FTZ R34, R3, R52, -R26 ;  /* 0x0000003403227223 */ /* 0x000fe2000001081a */
[----:B------:R-:W-:Y:S02]  /*123c0*/  @P2 SHF.R.U32.HI R42, RZ, R40, R13 ;  /* 0x00000028ff2a2219 */ /* 0x000fe4000001160d */
[----:B------:R-:W-:Y:S01]  /*123d0*/  FADD.FTZ R38, R168, R9 ;  /* 0x00000009a8267221 */ /* 0x000fe20000010000 */
[----:B------:R-:W-:Y:S01]  /*123e0*/  F2FP.BF16.F32.PACK_AB R178, R79, R178 ;  /* 0x000000b24fb2723e */ /* 0x000fe200000010ff */
[----:B------:R-:W0:Y:S01]  /*123f0*/  MUFU.EX2 R173, R173 ;  /* 0x000000ad00ad7308 */ /* 0x000e220000000800 */
[----:B-1----:R-:W-:Y:S01]  /*12400*/  FADD.FTZ R3, R179, R36 ;  /* 0x00000024b3037221 */ /* 0x002fe20000010000 */
[----:B------:R-:W-:Y:S01]  /*12410*/  FADD.FTZ R9, R85, R38 ;  /* 0x0000002655097221 */ /* 0x000fe20000010000 */
[----:B------:R-:W-:Y:S01]  /*12420*/  IMAD.IADD R127, R127, 0x1, R42 ;  /* 0x000000017f7f7824 */ /* 0x000fe200078e022a */
[----:B------:R-:W-:-:S02]  /*12430*/  F2FP.BF16.F32.PACK_AB R172, R81, R172 ;  /* 0x000000ac51ac723e */ /* 0x000fc400000010ff */
[----:B------:R-:W-:Y:S01]  /*12440*/  FADD.FTZ R40, R170, R9 ;  /* 0x00000009aa287221 */ /* 0x000fe20000010000 */
[----:B------:R-:W-:Y:S01]  /*12450*/  F2FP.BF16.F32.PACK_AB R174, R83, R174 ;  /* 0x000000ae53ae723e */ /* 0x000fe200000010ff */
[----:B------:R-:W1:Y:S01]  /*12460*/  MUFU.EX2 R14, R14 ;  /* 0x0000000e000e7308 */ /* 0x000e620000000800 */
[----:B--2---:R-:W-:Y:S01]  /*12470*/  FADD.FTZ R36, R12, R3 ;  /* 0x000000030c247221 */ /* 0x004fe20000010000 */
[----:B------:R-:W-:Y:S01]  /*12480*/  FADD.FTZ R9, R87, R40 ;  /* 0x0000002857097221 */ /* 0x000fe20000010000 */
[----:B------:R-:W-:Y:S01]  /*12490*/  F2FP.BF16.F32.PACK_AB R168, R85, R168 ;  /* 0x000000a855a8723e */ /* 0x000fe200000010ff */
[----:B------:R-:W-:Y:S01]  /*124a0*/  IMAD.IADD R6, R127, 0x1, R6 ;  /* 0x000000017f067824 */ /* 0x000fe200078e0206 */
[----:B------:R-:W-:Y:S01]  /*124b0*/  F2FP.BF16.F32.PACK_AB R170, R87, R170 ;  /* 0x000000aa57aa723e */ /* 0x000fe200000010ff */
[----:B------:R-:W-:Y:S01]  /*124c0*/  FADD.FTZ R40, R164, R9 ;  /* 0x00000009a4287221 */ /* 0x000fe20000010000 */
[----:B------:R-:W-:Y:S01]  /*124d0*/  F2FP.BF16.F32.PACK_AB R164, R89, R164 ;  /* 0x000000a459a4723e */ /* 0x000fe200000010ff */
[----:B------:R-:W2:Y:S01]  /*124e0*/  MUFU.EX2 R175, R175 ;  /* 0x000000af00af7308 */ /* 0x000ea20000000800 */
[----:B0-----:R-:W-:Y:S01]  /*124f0*/  FADD.FTZ R3, R173, R36 ;  /* 0x00000024ad037221 */ /* 0x001fe20000010000 */
[----:B------:R-:W-:Y:S01]  /*12500*/  FADD.FTZ R9, R89, R40 ;  /* 0x0000002859097221 */ /* 0x000fe20000010000 */
[----:B------:R-:W-:Y:S01]  /*12510*/  FFMA.FTZ R36, R131, R52, -R26 ;  /* 0x0000003483247223 */ /* 0x000fe2000001081a */
[----:B------:R-:W-:-:S02]  /*12520*/  F2FP.BF16.F32.PACK_AB R177, R8, R177 ;  /* 0x000000b108b1723e */ /* 0x000fc400000010ff */
[----:B------:R-:W-:Y:S01]  /*12530*/  FADD.FTZ R40, R166, R9 ;  /* 0x00000009a6287221 */ /* 0x000fe20000010000 */
[C---:B------:R-:W-:Y:S01]  /*12540*/  F2FP.BF16.F32.PACK_AB R166, R31.reuse, R166 ;  /* 0x000000a61fa6723e */ /* 0x040fe200000010ff */
[----:B------:R-:W0:Y:S01]  /*12550*/  MUFU.EX2 R20, R20 ;  /* 0x0000001400147308 */ /* 0x000e220000000800 */
[----:B-1----:R-:W-:Y:S01]  /*12560*/  FADD.FTZ R38, R14, R3 ;  /* 0x000000030e267221 */ /* 0x002fe20000010000 */
[----:B------:R-:W-:Y:S01]  /*12570*/  FADD.FTZ R9, R31, R40 ;  /* 0x000000281f097221 */ /* 0x000fe20000010000 */
[----:B------:R-:W-:Y:S02]  /*12580*/  F2FP.BF16.F32.PACK_AB R179, R12, R179 ;  /* 0x000000b30cb3723e */ /* 0x000fe400000010ff */
[----:B------:R-:W-:Y:S01]  /*12590*/  F2FP.BF16.F32.PACK_AB R173, R14, R173 ;  /* 0x000000ad0ead723e */ /* 0x000fe200000010ff */
[----:B------:R-:W-:Y:S01]  /*125a0*/  FADD.FTZ R40, R160, R9 ;  /* 0x00000009a0287221 */ /* 0x000fe20000010000 */
[----:B------:R-:W-:Y:S01]  /*125b0*/  F2FP.BF16.F32.PACK_AB R160, R49, R160 ;  /* 0x000000a031a0723e */ /* 0x000fe200000010ff */
[----:B------:R-:W1:Y:S01]  /*125c0*/  MUFU.EX2 R169, R169 ;  /* 0x000000a900a97308 */ /* 0x000e620000000800 */
[----:B--2---:R-:W-:Y:S01]  /*125d0*/  FADD.FTZ R3, R175, R38 ;  /* 0x00000026af037221 */ /* 0x004fe20000010000 */
[----:B------:R-:W-:-:S04]  /*125e0*/  FADD.FTZ R9, R49, R40 ;  /* 0x0000002831097221 */ /* 0x000fc80000010000 */
[----:B------:R-:W-:Y:S01]  /*125f0*/  FADD.FTZ R40, R162, R9 ;  /* 0x00000009a2287221 */ /* 0x000fe20000010000 */
[C---:B------:R-:W-:Y:S01]  /*12600*/  F2FP.BF16.F32.PACK_AB R162, R51.reuse, R162 ;  /* 0x000000a233a2723e */ /* 0x040fe200000010ff */
[----:B------:R-:W2:Y:S01]  /*12610*/  MUFU.EX2 R24, R24 ;  /* 0x0000001800187308 */ /* 0x000ea20000000800 */
[C---:B0-----:R-:W-:Y:S01]  /*12620*/  FADD.FTZ R38, R20.reuse, R3 ;  /* 0x0000000314267221 */ /* 0x041fe20000010000 */
[----:B------:R-:W-:Y:S01]  /*12630*/  FADD.FTZ R9, R51, R40 ;  /* 0x0000002833097221 */ /* 0x000fe20000010000 */
[----:B------:R-:W-:-:S05]  /*12640*/  F2FP.BF16.F32.PACK_AB R175, R20, R175 ;  /* 0x000000af14af723e */ /* 0x000fca00000010ff */
        /* <DEDUP_REMOVED lines=43> */
[----:B0-----:R-:W-:-:S07]  /*12900*/  FADD.FTZ R3, R41, R42 ;  /* 0x0000002a29037221 */ /* 0x001fce0000010000 */
[----:B------:R-:W0:Y:S01]  /*12910*/  MUFU.EX2 R154, R154 ;  /* 0x0000009a009a7308 */ /* 0x000e220000000800 */
[C---:B-1----:R-:W-:Y:S01]  /*12920*/  FADD.FTZ R9, R57.reuse, R44 ;  /* 0x0000002c39097221 */ /* 0x042fe20000010000 */
[----:B------:R-:W-:-:S06]  /*12930*/  F2FP.BF16.F32.PACK_AB R152, R57, R152 ;  /* 0x000000983998723e */ /* 0x000fcc00000010ff */
        /* <DEDUP_REMOVED lines=16> */
[----:B--2---:R-:W-:-:S04]  /*12a40*/  FADD.FTZ R9, R91, R0 ;  /* 0x000000005b097221 */ /* 0x004fc80000010000 */
[C---:B0-----:R-:W-:Y:S01]  /*12a50*/  FADD.FTZ R0, R4.reuse, R9 ;  /* 0x0000000904007221 */ /* 0x041fe20000010000 */
[----:B------:R-:W-:Y:S01]  /*12a60*/  F2FP.BF16.F32.PACK_AB R155, R4, R91 ;  /* 0x0000005b049b723e */ /* 0x000fe200000010ff */
[----:B------:R-:W-:Y:S02]  /*12a70*/  VIADD R4, R88, 0xfffffffe ;  /* 0xfffffffe58047836 */ /* 0x000fe40000000000 */
[C---:B-1----:R-:W-:Y:S01]  /*12a80*/  FADD.FTZ R3, R47.reuse, R44 ;  /* 0x0000002c2f037221 */ /* 0x042fe20000010000 */
[----:B------:R-:W-:Y:S01]  /*12a90*/  F2FP.BF16.F32.PACK_AB R154, R47, R154 ;  /* 0x0000009a2f9a723e */ /* 0x000fe200000010ff */
        /* <DEDUP_REMOVED lines=12> */
.L_x_1670:
[----:B------:R-:W-:-:S13]  /*12b60*/  ISETP.NE.AND P4, PT, R7, 0x1, PT ;  /* 0x000000010700780c */ /* 0x000fda0003f85270 */
[----:B------:R-:W0:Y:S02]  /*12b70*/  @P4 LDC.64 R12, c[0x0][0x9e8] ;  /* 0x00027a00ff0c4b82 */ /* 0x000e240000000a00 */
[----:B0-----:R-:W-:-:S05]  /*12b80*/  @P4 IMAD.HI.U32 R12, R8, R12, RZ ;  /* 0x0000000c080c4227 */ /* 0x001fca00078e00ff */
[----:B------:R-:W-:-:S07]  /*12b90*/  @P4 SHF.R.U32.HI R8, RZ, R13, R12 ;  /* 0x0000000dff084219 */ /* 0x000fce000001160c */
.L_x_1671:
[----:B------:R-:W-:Y:S05]  /*12ba0*/  BSYNC B0 ;  /* 0x0000000000007941 */ /* 0x000fea0003800000 */
.L_x_1669:
[----:B------:R-:W-:-:S05]  /*12bb0*/  IMAD R7, R8, R7, R7 ;  /* 0x0000000708077224 */ /* 0x000fca00078e0207 */
[----:B------:R-:W-:-:S07]  /*12bc0*/  VIMNMX R6, R6, R7, PT ;  /* 0x0000000706067248 */ /* 0x000fce0003fe0100 */
.L_x_1668:
[----:B------:R-:W-:Y:S01]  /*12bd0*/  SHF.R.S32.HI R7, RZ, 0x1f, R6 ;  /* 0x0000001fff077819 */ /* 0x000fe20000011406 */
[----:B------:R-:W-:Y:S01]  /*12be0*/  ULDC UR44, c[0x0][0x9e4] ;  /* 0x00027900002c7ab9 */ /* 0x000fe20000000800 */
[----:B------:R-:W-:Y:S01]  /*12bf0*/  ULDC UR43, c[0x0][0x9e4] ;  /* 0x00027900002b7ab9 */ /* 0x000fe20000000800 */
[----:B------:R-:W-:Y:S01]  /*12c00*/  ULDC UR46, c[0x0][0x9d8] ;  /* 0x00027600002e7ab9 */ /* 0x000fe20000000800 */
[----:B------:R-:W-:Y:S01]  /*12c10*/  LEA.HI R7, R7, R6, RZ, 0x7 ;  /* 0x0000000607077211 */ /* 0x000fe200078f38ff */
[----:B------:R-:W-:Y:S01]  /*12c20*/  ULDC UR49, c[0x0][0x9d8] ;  /* 0x0002760000317ab9 */ /* 0x000fe20000000800 */
[----:B------:R-:W-:Y:S01]  /*12c30*/  ULDC UR47, c[0x0][0x9d8] ;  /* 0x00027600002f7ab9 */ /* 0x000fe20000000800 */
[----:B------:R-:W-:Y:S01]  /*12c40*/  ULDC UR48, c[0x0][0x9e0] ;  /* 0x0002780000307ab9 */ /* 0x000fe20000000800 */
[----:B------:R-:W-:Y:S01]  /*12c50*/  SHF.R.S32.HI R12, RZ, 0x7, R7 ;  /* 0x00000007ff0c7819 */ /* 0x000fe20000011407 */
[----:B------:R-:W-:Y:S01]  /*12c60*/  ULDC UR45, c[0x0][0x9e0] ;  /* 0x00027800002d7ab9 */ /* 0x000fe20000000800 */
[----:B------:R-:W-:-:S02]  /*12c70*/  CS2R R150, SRZ ;  /* 0x0000000000967805 */ /* 0x000fc4000001ff00 */
[----:B------:R-:W-:Y:S02]  /*12c80*/  CS2R R148, SRZ ;  /* 0x0000000000947805 */ /* 0x000fe4000001ff00 */
[----:B------:R-:W-:Y:S02]  /*12c90*/  VIMNMX R12, R195, R12, !PT ;  /* 0x0000000cc30c7248 */ /* 0x000fe40007fe0100 */
[----:B------:R-:W-:Y:S02]  /*12ca0*/  CS2R R146, SRZ ;  /* 0x0000000000927805 */ /* 0x000fe4000001ff00 */
[----:B------:R-:W-:Y:S02]  /*12cb0*/  CS2R R144, SRZ ;  /* 0x0000000000907805 */ /* 0x000fe4000001ff00 */
[----:B------:R-:W-:Y:S02]  /*12cc0*/  CS2R R142, SRZ ;  /* 0x00000000008e7805 */ /* 0x000fe4000001ff00 */
[----:B------:R-:W-:-:S02]  /*12cd0*/  ISETP.GE.AND P4, PT, R4, R12, PT ;  /* 0x0000000c0400720c */ /* 0x000fc40003f86270 */
        /* <DEDUP_REMOVED lines=27> */
[----:B------:R-:W-:Y:S06]  /*12e90*/  @!P4 BRA `(.L_x_1672) ;  /* 0x00000038008cc947 */ /* 0x000fec0003800000 */
[----:B------:R-:W-:-:S07]  /*12ea0*/  IMAD.MOV.U32 R151, RZ, RZ, RZ ;  /* 0x000000ffff977224 */ /* 0x000fce00078e00ff */
.L_x_1690:
[----:B------:R-:W-:Y:S01]  /*12eb0*/  VIADD R13, R22, 0x1 ;  /* 0x00000001160d7836 */ /* 0x000fe20000000000 */
[----:B------:R-:W-:Y:S05]  /*12ec0*/  YIELD ;  /* 0x0000000000007946 */ /* 0x000fea0003800000 */
[----:B------:R-:W-:-:S04]  /*12ed0*/  ISETP.NE.AND P4, PT, R13, 0x2, PT ;  /* 0x000000020d00780c */ /* 0x000fc80003f85270 */
[----:B------:R-:W-:Y:S02]  /*12ee0*/  SEL R7, RZ, 0x1, P4 ;  /* 0x00000001ff077807 */ /* 0x000fe40002000000 */
[----:B------:R-:W-:Y:S02]  /*12ef0*/  SEL R13, R13, RZ, P4 ;  /* 0x000000ff0d0d7207 */ /* 0x000fe40002000000 */
[----:B------:R-:W-:Y:S02]  /*12f00*/  ISETP.NE.AND P4, PT, R194, RZ, PT ;  /* 0x000000ffc200720c */ /* 0x000fe40003f85270 */
[----:B------:R-:W-:-:S11]  /*12f10*/  LOP3.LUT R14, R186, R7, RZ, 0x3c, !PT ;  /* 0x00000007ba0e7212 */ /* 0x000fd600078e3cff */
[----:B------:R-:W-:Y:S05]  /*12f20*/  @P4 BRA `(.L_x_1673) ;  /* 0x0000000000304947 */ /* 0x000fea0003800000 */
[----:B------:R-:W-:Y:S05]  /*12f30*/  @!P0 BRA `(.L_x_1674) ;  /* 0x0000000000048947 */ /* 0x000fea0003800000 */
[----:B------:R-:W-:Y:S01]  /*12f40*/  BPT.TRAP 0x1 ;  /* 0x000000040000795c */ /* 0x000fe20000300000 */
.L_x_1674:
[----:B------:R-:W-:Y:S01]  /*12f50*/  IMAD R7, R13, 0x8, R2 ;  /* 0x000000080d077824 */ /* 0x000fe200078e0202 */
[----:B------:R-:W-:-:S04]  /*12f60*/  SHF.L.U32 R6, R14, 0x1f, RZ ;  /* 0x0000001f0e067819 */ /* 0x000fc800000006ff */
[----:B------:R0:W1:Y:S01]  /*12f70*/  SYNCS.PHASECHK.TRANS64.TRYWAIT P5, [R7+URZ+0x28830], R6 ;  /* 0x02883006070075a7 */ /* 0x00006200080a017f */
[----:B------:R-:W-:Y:S05]  /*12f80*/  @!P0 BRA `(.L_x_1675) ;  /* 0x0000000000048947 */ /* 0x000fea0003800000 */
[----:B------:R-:W-:Y:S01]  /*12f90*/  BPT.TRAP 0x1 ;  /* 0x000000040000795c */ /* 0x000fe20000300000 */
.L_x_1675:
[----:B------:R-:W-:Y:S04]  /*12fa0*/  BSSY B0, `(.L_x_1673) ;  /* 0x0000004000007945 */ /* 0x000fe80003800000 */
[----:B-1----:R-:W-:Y:S05]  /*12fb0*/  @P5 BRA `(.L_x_1676) ;  /* 0x0000000000085947 */ /* 0x002fea0003800000 */
[----:B------:R-:W1:Y:S02]  /*12fc0*/  SYNCS.PHASECHK.TRANS64.TRYWAIT P5, [R7+URZ+0x28830], R6 ;  /* 0x02883006070075a7 */ /* 0x000e6400080a017f */
[----:B-1----:R-:W-:Y:S05]  /*12fd0*/  @!P5 BRA `(.L_x_1677) ;  /* 0x000001780074d947 */ /* 0x002fea0003800000 */
.L_x_1676:
[----:B------:R-:W-:Y:S05]  /*12fe0*/  BSYNC B0 ;  /* 0x0000000000007941 */ /* 0x000fea0003800000 */
.L_x_1673:
[----:B------:R-:W2:Y:S01]  /*12ff0*/  S2R R8, SR_TID.X ;  /* 0x0000000000087919 */ /* 0x000ea20000002100 */
[----:B------:R-:W-:Y:S05]  /*13000*/  WARPSYNC.ALL ;  /* 0x0000000000007948 */ /* 0x000fea0003800000 */
[----:B01----:R-:W-:Y:S02]  /*13010*/  IMAD R6, R13, 0x800, R5 ;  /* 0x000008000d067824 */ /* 0x003fe400078e0205 */
[----:B------:R-:W-:Y:S02]  /*13020*/  IMAD.MOV.U32 R7, RZ, RZ, 0x40000040 ;  /* 0x40000040ff077424 */ /* 0x000fe400078e00ff */
[C---:B------:R-:W-:Y:S01]  /*13030*/  VIADD R24, R6.reuse, 0x4 ;  /* 0x0000000406187836 */ /* 0x040fe20000000000 */
[C---:B------:R-:W-:Y:S01]  /*13040*/  R2UR UR14, R6.reuse ;  /* 0x00000000060e72ca */ /* 0x040fe200000e0000 */
[----:B------:R-:W-:Y:S01]  /*13050*/  IMAD.MOV.U32 R25, RZ, RZ, 0x40000040 ;  /* 0x40000040ff197424 */ /* 0x000fe200078e00ff */
[----:B------:R-:W-:Y:S01]  /*13060*/  R2UR UR15, R7 ;  /* 0x00000000070f72ca */ /* 0x000fe200000e0000 */
[----:B------:R-:W-:Y:S01]  /*13070*/  VIADD R20, R6, 0x2 ;  /* 0x0000000206147836 */ /* 0x000fe20000000000 */
[----:B------:R-:W-:Y:S01]  /*13080*/  R2UR UR6, R24 ;  /* 0x00000000180672ca */ /* 0x000fe200000e0000 */
[----:B------:R-:W-:Y:S01]  /*13090*/  VIADD R24, R6, 0x404 ;  /* 0x0000040406187836 */ /* 0x000fe20000000000 */
[C---:B------:R-:W-:Y:S01]  /*130a0*/  R2UR UR7, R25.reuse ;  /* 0x00000000190772ca */ /* 0x040fe200000e0000 */
[----:B------:R-:W-:Y:S01]  /*130b0*/  IMAD.MOV.U32 R21, RZ, RZ, 0x40000040 ;  /* 0x40000040ff157424 */ /* 0x000fe200078e00ff */
[----:B------:R-:W-:Y:S01]  /*130c0*/  R2UR UR31, R25 ;  /* 0x00000000191f72ca */ /* 0x000fe200000e0000 */
[----:B------:R-:W-:Y:S01]  /*130d0*/  IMAD.MOV.U32 R9, RZ, RZ, 0x40000040 ;  /* 0x40000040ff097424 */ /* 0x000fe200078e00ff */
[----:B------:R-:W-:-:S02]  /*130e0*/  R2UR UR30, R24 ;  /* 0x00000000181e72ca */ /* 0x000fc400000e0000 */
[----:B------:R-:W-:Y:S01]  /*130f0*/  R2UR UR10, R20 ;  /* 0x00000000140a72ca */ /* 0x000fe200000e0000 */
[----:B------:R-:W-:Y:S01]  /*13100*/  VIADD R20, R6, 0x400 ;  /* 0x0000040006147836 */ /* 0x000fe20000000000 */
[----:B------:R-:W-:Y:S02]  /*13110*/  R2UR UR11, R21 ;  /* 0x00000000150b72ca */ /* 0x000fe400000e0000 */
[----:B------:R-:W-:Y:S02]  /*13120*/  R2UR UR19, R9 ;  /* 0x00000000091372ca */ /* 0x000fe400000e0000 */
[----:B------:R-:W-:Y:S02]  /*13130*/  R2UR UR22, R20 ;  /* 0x00000000141672ca */ /* 0x000fe400000e0000 */
[----:B------:R-:W-:Y:S02]  /*13140*/  R2UR UR23, R21 ;  /* 0x00000000151772ca */ /* 0x000fe400000e0000 */
[----:B--2---:R-:W-:-:S02]  /*13150*/  SHF.R.U32.HI R8, RZ, 0x7, R8 ;  /* 0x00000007ff087819 */ /* 0x004fc40000011608 */
[----:B------:R-:W-:Y:S02]  /*13160*/  R2UR UR27, R9 ;  /* 0x00000000091b72ca */ /* 0x000fe400000e0000 */
[----:B------:R-:W-:Y:S01]  /*13170*/  R2UR UR35, R7 ;  /* 0x00000000072372ca */ /* 0x000fe200000e0000 */
[----:B------:R-:W-:Y:S02]  /*13180*/  VIADD R15, R8, 0x8 ;  /* 0x00000008080f7836 */ /* 0x000fe40000000000 */
[----:B------:R-:W-:-:S03]  /*13190*/  VIADD R8, R6, 0x6 ;  /* 0x0000000606087836 */ /* 0x000fc60000000000 */
[----:B------:R0:W-:Y:S02]  /*131a0*/  BAR.SYNC.DEFER_BLOCKING R15, 0x100 ;  /* 0x0004000f0000751d */ /* 0x0001e40000010000 */
[----:B------:R-:W-:Y:S01]  /*131b0*/  R2UR UR18, R8 ;  /* 0x00000000081272ca */ /* 0x000fe200000e0000 */
[C---:B------:R-:W-:Y:S02]  /*131c0*/  VIADD R8, R6.reuse, 0x402 ;  /* 0x0000040206087836 */ /* 0x040fe40000000000 */
[----:B------:R-:W-:-:S03]  /*131d0*/  VIADD R6, R6, 0x406 ;  /* 0x0000040606067836 */ /* 0x000fc60000000000 */
[----:B------:R-:W-:Y:S02]  /*131e0*/  R2UR UR26, R8 ;  /* 0x00000000081a72ca */ /* 0x000fe400000e0000 */
[----:B------:R-:W-:Y:S01]  /*131f0*/  R2UR UR34, R6 ;  /* 0x00000000062272ca */ /* 0x000fe200000e0000 */
        /* <DEDUP_REMOVED lines=27> */
.L_x_1679:
[----:B------:R-:W-:Y:S01]  /*133b0*/  SHF.L.U32 R6, R186, 0x1f, RZ ;  /* 0x0000001fba067819 */ /* 0x000fe200000006ff */
[----:B------:R-:W-:-:S04]  /*133c0*/  IMAD R7, R22, 0x8, R2 ;  /* 0x0000000816077824 */ /* 0x000fc800078e0202 */
[----:B------:R0:W1:Y:S01]  /*133d0*/  SYNCS.PHASECHK.TRANS64.TRYWAIT P4, [R7+URZ+0x28850], R6 ;  /* 0x02885006070075a7 */ /* 0x000062000808017f */
[----:B------:R-:W-:Y:S05]  /*133e0*/  @!P0 BRA `(.L_x_1680) ;  /* 0x0000000000048947 */ /* 0x000fea0003800000 */
[----:B------:R-:W-:Y:S01]  /*133f0*/  BPT.TRAP 0x1 ;  /* 0x000000040000795c */ /* 0x000fe20000300000 */
.L_x_1680:
[----:B-1----:R-:W-:Y:S05]  /*13400*/  @P4 BRA `(.L_x_1678) ;  /* 0x0000000000084947 */ /* 0x002fea0003800000 */
[----:B------:R-:W1:Y:S02]  /*13410*/  SYNCS.PHASECHK.TRANS64.TRYWAIT P4, [R7+URZ+0x28850], R6 ;  /* 0x02885006070075a7 */ /* 0x000e64000808017f */
[----:B-1----:R-:W-:Y:S05]  /*13420*/  @!P4 BRA `(.L_x_1681) ;  /* 0x000001740074c947 */ /* 0x002fea0003800000 */
.L_x_1678:
[----:B01----:R-:W-:Y:S01]  /*13430*/  VIADD R6, R2, 0x400 ;  /* 0x0000040002067836 */ /* 0x003fe20000000000 */
[----:B------:R-:W-:Y:S05]  /*13440*/  WARPSYNC.ALL ;  /* 0x0000000000007948 */ /* 0x000fea0003800000 */
[----:B------:R-:W-:Y:S01]  /*13450*/  SHF.R.U32.HI R6, RZ, 0x4, R6 ;  /* 0x00000004ff067819 */ /* 0x000fe20000011606 */
[----:B------:R-:W-:Y:S01]  /*13460*/  IMAD.MOV.U32 R7, RZ, RZ, 0x40000040 ;  /* 0x40000040ff077424 */ /* 0x000fe200078e00ff */
[----:B------:R-:W-:Y:S01]  /*13470*/  WARPGROUP.ARRIVE ;  /* 0x00000000000079c5 */ /* 0x000fe20000000000 */
[----:B------:R-:W-:Y:S01]  /*13480*/  IMAD.MOV.U32 R9, RZ, RZ, 0x40000040 ;  /* 0x40000040ff097424 */ /* 0x000fe200078e00ff */
[----:B------:R-:W-:Y:S01]  /*13490*/  LOP3.LUT R6, R6, 0x3fff, RZ, 0xc0, !PT ;  /* 0x00003fff06067812 */ /* 0x000fe200078ec0ff */
[----:B------:R-:W-:Y:S01]  /*134a0*/  FMUL.FTZ R20, R26, UR49 ;  /* 0x000000311a147c20 */ /* 0x000fe20008410000 */
[----:B------:R-:W-:Y:S01]  /*134b0*/  R2UR UR7, R7 ;  /* 0x00000000070772ca */ /* 0x000fe200000e0000 */
[----:B------:R-:W-:Y:S01]  /*134c0*/  IMAD.MOV.U32 R7, RZ, RZ, 0x40000040 ;  /* 0x40000040ff077424 */ /* 0x000fe200078e00ff */
[----:B------:R-:W-:Y:S01]  /*134d0*/  LOP3.LUT R6, R6, 0x4000000, RZ, 0xfc, !PT ;  /* 0x0400000006067812 */ /* 0x000fe200078efcff */
[----:B------:R-:W-:Y:S01]  /*134e0*/  FMUL.FTZ R26, R29, UR49 ;  /* 0x000000311d1a7c20 */ /* 0x000fe20008410000 */
[----:B------:R-:W-:Y:S01]  /*134f0*/  FMUL.FTZ R29, R34, UR49 ;  /* 0x00000031221d7c20 */ /* 0x000fe20008410000 */
[----:B------:R-:W-:Y:S01]  /*13500*/  FMUL.FTZ R34, R38, UR49 ;  /* 0x0000003126227c20 */ /* 0x000fe20008410000 */
[----:B------:R-:W-:Y:S01]  /*13510*/  FMUL.FTZ R38, R43, UR49 ;  /* 0x000000312b267c20 */ /* 0x000fe20008410000 */
[----:B------:R-:W-:-:S02]  /*13520*/  IMAD R6, R22, 0x800, R6 ;  /* 0x0000080016067824 */ /* 0x000fc400078e0206 */
[----:B------:R-:W-:Y:S01]  /*13530*/  FMUL.FTZ R43, R44, UR49 ;  /* 0x000000312c2b7c20 */ /* 0x000fe20008410000 */
[----:B------:R-:W-:Y:S01]  /*13540*/  FMUL.FTZ R44, R45, UR49 ;  /* 0x000000312d2c7c20 */ /* 0x000fe20008410000 */
[----:B------:R-:W-:Y:S01]  /*13550*/  FMUL.FTZ R45, R50, UR49 ;  /* 0x00000031322d7c20 */ /* 0x000fe20008410000 */
[C---:B------:R-:W-:Y:S01]  /*13560*/  VIADD R8, R6.reuse, 0x80 ;  /* 0x0000008006087836 */ /* 0x040fe20000000000 */
[----:B------:R-:W-:Y:S01]  /*13570*/  R2UR UR6, R6 ;  /* 0x00000000060672ca */ /* 0x000fe200000e0000 */
[----:B------:R-:W-:Y:S01]  /*13580*/  FMUL.FTZ R50, R52, UR49 ;  /* 0x0000003134327c20 */ /* 0x000fe20008410000 */
[----:B------:R-:W-:Y:S01]  /*13590*/  FMUL.FTZ R52, R58, UR49 ;  /* 0x000000313a347c20 */ /* 0x000fe20008410000 */
[----:B------:R-:W-:Y:S01]  /*135a0*/  FMUL.FTZ R58, R61, UR49 ;  /* 0x000000313d3a7c20 */ /* 0x000fe20008410000 */
[----:B------:R-:W-:Y:S01]  /*135b0*/  FMUL.FTZ R61, R64, UR49 ;  /* 0x00000031403d7c20 */ /* 0x000fe20008410000 */
[----:B------:R-:W-:Y:S01]  /*135c0*/  FMUL.FTZ R64, R71, UR49 ;  /* 0x0000003147407c20 */ /* 0x000fe20008410000 */
[----:B------:R-:W0:Y:S01]  /*135d0*/  S2R R186, SR_TID.X ;  /* 0x0000000000ba7919 */ /* 0x000e220000002100 */
[----:B------:R-:W-:Y:S01]  /*135e0*/  FMUL.FTZ R71, R78, UR49 ;  /* 0x000000314e477c20 */ /* 0x000fe20008410000 */
[----:B------:R-:W-:Y:S01]  /*135f0*/  FMUL.FTZ R21, R25, UR49 ;  /* 0x0000003119157c20 */ /* 0x000fe20008410000 */
[----:B------:R-:W1:Y:S01]  /*13600*/  @P2 LDC R78, c[0x0][0x450] ;  /* 0x00011400ff4e2b82 */ /* 0x000e620000000800 */
[----:B------:R-:W-:Y:S01]  /*13610*/  FMUL.FTZ R25, R28, UR49 ;  /* 0x000000311c197c20 */ /* 0x000fe20008410000 */
[----:B------:R-:W-:Y:S01]  /*13620*/  FMUL.FTZ R28, R31, UR49 ;  /* 0x000000311f1c7c20 */ /* 0x000fe20008410000 */
[----:B------:R-:W-:Y:S01]  /*13630*/  FMUL.FTZ R15, R24, UR49 ;  /* 0x00000031180f7c20 */ /* 0x000fe20008410000 */
[----:B------:R-:W-:Y:S01]  /*13640*/  HGMMA.64x128x16.F32.BF16 R88, R180, gdesc[UR4].tnspB, R88, gsb0 ;  /* 0x41e00004b4587df0 */ /* 0x000fe20008001858 */
[----:B------:R-:W-:Y:S01]  /*13650*/  R2UR UR6, R8 ;  /* 0x00000000080672ca */ /* 0x000fe200000e0000 */
[----:B------:R-:W-:Y:S01]  /*13660*/  VIADD R8, R6, 0x100 ;  /* 0x0000010006087836 */ /* 0x000fe20000000000 */
[----:B------:R-:W-:Y:S01]  /*13670*/  R2UR UR7, R9 ;  /* 0x00000000090772ca */ /* 0x000fe200000e0000 */
[----:B------:R-:W-:-:S02]  /*13680*/  IMAD.MOV.U32 R9, RZ, RZ, 0x40000040 ;  /* 0x40000040ff097424 */ /* 0x000fc400078e00ff */
        /* <DEDUP_REMOVED lines=23> */
[----:B0-----:R-:W-:Y:S01]  /*13800*/  SHF.R.U32.HI R186, RZ, 0x7, R186 ;  /* 0x00000007ffba7819 */ /* 0x001fe200000116ba */
        /* <DEDUP_REMOVED lines=27> */
[----:B------:R-:W-:Y:S01]  /*139c0*/  R2UR UR6, R8 ;  /* 0x00000000080672ca */ /* 0x000fe200000e0000 */
[----:B------:R-:W-:Y:S01]  /*139d0*/  VIADD R8, R6, 0x180 ;  /* 0x0000018006087836 */ /* 0x000fe20000000000 */
[----:B------:R-:W-:Y:S01]  /*139e0*/  R2UR UR7, R9 ;  /* 0x00000000090772ca */ /* 0x000fe200000e0000 */
[----:B------:R-:W-:-:S03]  /*139f0*/  IMAD.MOV.U32 R9, RZ, RZ, 0x40000040 ;  /* 0x40000040ff097424 */ /* 0x000fc600078e00ff */
        /* <DEDUP_REMOVED lines=62> */
[----:B------:R-:W-:Y:S01]  /*13de0*/  R2UR UR6, R8 ;  /* 0x00000000080672ca */ /* 0x000fe200000e0000 */
[----:B------:R-:W-:Y:S01]  /*13df0*/  FMUL.FTZ R8, R55, UR49 ;  /* 0x0000003137087c20 */ /* 0x000fe20008410000 */
[----:B------:R-:W-:Y:S01]  /*13e00*/  R2UR UR7, R9 ;  /* 0x00000000090772ca */ /* 0x000fe200000e0000 */
[----:B------:R-:W-:Y:S01]  /*13e10*/  FMUL.FTZ R9, R56, UR49 ;  /* 0x0000003138097c20 */ /* 0x000fe20008410000 */
[----:B------:R-:W-:Y:S01]  /*13e20*/  FMUL.FTZ R56, R63, UR49 ;  /* 0x000000313f387c20 */ /* 0x000fe20008410000 */
[----:B------:R-:W-:Y:S01]  /*13e30*/  FMUL.FTZ R63, R70, UR49 ;  /* 0x00000031463f7c20 */ /* 0x000fe20008410000 */
[----:B------:R-:W-:Y:S01]  /*13e40*/  FMUL.FTZ R70, R75, UR49 ;  /* 0x000000314b467c20 */ /* 0x000fe20008410000 */
[----:B------:R-:W-:Y:S01]  /*13e50*/  FMUL.FTZ R75, R83, UR49 ;  /* 0x00000031534b7c20 */ /* 0x000fe20008410000 */
[----:B------:R-:W-:Y:S02]  /*13e60*/  IMAD.IADD R83, R196, 0x1, R193 ;  /* 0x00000001c4537824 */ /* 0x000fe400078e02c1 */
[----:B------:R-:W-:Y:S01]  /*13e70*/  FMUL.FTZ R55, R62, UR49 ;  /* 0x000000313e377c20 */ /* 0x000fe20008410000 */
[----:B------:R-:W-:Y:S01]  /*13e80*/  FMUL.FTZ R62, R65, UR49 ;  /* 0x00000031413e7c20 */ /* 0x000fe20008410000 */
[----:B------:R-:W-:Y:S01]  /*13e90*/  FMUL.FTZ R65, R68, UR49 ;  /* 0x0000003144417c20 */ /* 0x000fe20008410000 */
[----:B------:R-:W-:Y:S01]  /*13ea0*/  FMUL.FTZ R68, R72, UR49 ;  /* 0x0000003148447c20 */ /* 0x000fe20008410000 */
[----:B------:R-:W-:Y:S01]  /*13eb0*/  FMUL.FTZ R72, R79, UR49 ;  /* 0x000000314f487c20 */ /* 0x000fe20008410000 */
[----:B------:R-:W-:Y:S01]  /*13ec0*/  FMUL.FTZ R79, R81, UR49 ;  /* 0x00000031514f7c20 */ /* 0x000fe20008410000 */
[----:B------:R-:W-:Y:S01]  /*13ed0*/  IMAD.SHL.U32 R81, R4, 0x80, RZ ;  /* 0x0000008004517824 */ /* 0x000fe200078e00ff */
        /* <DEDUP_REMOVED lines=15> */
[----:B------:R-:W-:Y:S02]  /*13fd0*/  R2UR UR6, R6 ;  /* 0x00000000060672ca */ /* 0x000fe400000e0000 */
[----:B------:R-:W-:Y:S01]  /*13fe0*/  R2UR UR7, R7 ;  /* 0x00000000070772ca */ /* 0x000fe200000e0000 */
[----:B------:R-:W5:Y:S02]  /*13ff0*/  @P2 LDC R6, c[0x0][0x44c] ;  /* 0x00011300ff062b82 */ /* 0x000f640000000800 */
[----:B-----5:R-:W-:-:S04]  /*14000*/  @P2 IMAD.HI.U32 R7, R83, R6, RZ ;  /* 0x0000000653072227 */ /* 0x020fc800078e00ff */
[----:B------:R-:W-:Y:S01]  /*14010*/  @!P1 IMAD R6, R13, 0x8, R2 ;  /* 0x000000080d069824 */ /* 0x000fe200078e0202 */
[----:B-1----:R-:W-:Y:S02]  /*14020*/  @P2 SHF.R.U32.HI R83, RZ, R78, R7 ;  /* 0x0000004eff532219 */ /* 0x002fe40000011607 */
[----:B------:R-:W-:Y:S01]  /*14030*/  IADD3 R7, -R186, 0xb, RZ ;  /* 0x0000000bba077810 */ /* 0x000fe20007ffe1ff */
[----:B------:R-:W-:-:S05]  /*14040*/  @!P1 VIADD R6, R6, 0x28840 ;  /* 0x0002884006069836 */ /* 0x000fca0000000000 */
[----:B------:R-:W-:Y:S02]  /*14050*/  @!P1 PRMT R78, RZ, 0x654, R6 ;  /* 0x00000654ff4e9816 */ /* 0x000fe40000000006 */
[----:B------:R-:W1:Y:S01]  /*14060*/  SHFL.IDX PT, R6, R83, RZ, 0x1c1f ;  /* 0x001c1fff53067589 */ /* 0x000e6200000e0000 */
[----:B------:R-:W-:Y:S02]  /*14070*/  WARPGROUP.DEPBAR.LE gsb0, 0x0 ;  /* 0x00008000000079c5 */ /* 0x000fe40000010000 */
[----:B------:R-:W-:-:S06]  /*14080*/  WARPGROUP.ARRIVE ;  /* 0x00000000000079c5 */ /* 0x000fcc0000000000 */
[----:B------:R-:W-:Y:S03]  /*14090*/  HGMMA.64x128x16.F32.BF16 R88, R152, gdesc[UR4].tnspB, R88, gsb0 ;  /* 0x41e0000498587df0 */ /* 0x000fe60008001858 */
[----:B------:R-:W-:Y:S02]  /*140a0*/  WARPGROUP.DEPBAR.LE gsb0, 0x0 ;  /* 0x00008000000079c5 */ /* 0x000fe40000010000 */
[----:B------:R-:W-:Y:S01]  /*140b0*/  FMUL.FTZ R153, R86, UR49 ;  /* 0x0000003156997c20 */ /* 0x000fe20008410000 */
[----:B------:R0:W-:Y:S06]  /*140c0*/  BAR.ARV R7, 0x100 ;  /* 0x000400070000751d */ /* 0x0001ec0000002000 */
[----:B------:R5:W-:Y:S01]  /*140d0*/  @!P1 SYNCS.ARRIVE.TRANS64.RED.A1T0 RZ, [R78+URZ], RZ ;  /* 0x000000ff4eff99a7 */ /* 0x000be2000810043f */
[----:B------:R-:W-:-:S04]  /*140e0*/  IADD3 R86, -R188, 0x1, -R81 ;  /* 0x00000001bc567810 */ /* 0x000fc80007ffe951 */
[----:B------:R-:W-:Y:S01]  /*140f0*/  IADD3 R86, -R187, R86, R189 ;  /* 0x00000056bb567210 */ /* 0x000fe20007ffe1bd */
[----:B-----5:R0:W0:Y:S04]  /*14100*/  MUFU.TANH R78, R153 ;  /* 0x00000099004e7308 */ /* 0x0200280000002400 */
[C---:B------:R-:W-:Y:S02]  /*14110*/  VIADD R152, R86.reuse, UR48 ;  /* 0x0000003056987c36 */ /* 0x040fe40008000000 */
[----:B------:R-:W-:Y:S02]  /*14120*/  VIADD R87, R86, UR50 ;  /* 0x0000003256577c36 */ /* 0x000fe40008000000 */
[--C-:B-1----:R-:W-:Y:S02]  /*14130*/  IMAD.IADD R86, R152, 0x1, R6.reuse ;  /* 0x0000000198567824 */ /* 0x102fe400078e0206 */
[----:B------:R-:W-:Y:S01]  /*14140*/  IMAD.IADD R85, R87, 0x1, R6 ;  /* 0x0000000157557824 */ /* 0x000fe200078e0206 */
[----:B--234-:R-:W-:Y:S06]  /*14150*/  @!P3 BRA `(.L_x_1682) ;  /* 0x000000000058b947 */ /* 0x01cfec0003800000 */
[----:B------:R-:W-:Y:S01]  /*14160*/  IADD3 R154, -R187, R189, R6 ;  /* 0x000000bdbb9a7210 */ /* 0x000fe20007ffe106 */
[----:B------:R-:W-:Y:S03]  /*14170*/  BSSY B0, `(.L_x_1683) ;  /* 0x0000010000007945 */ /* 0x000fe60003800000 */
[----:B------:R-:W-:-:S13]  /*14180*/  ISETP.GT.AND P4, PT, R154, -0x1, PT ;  /* 0xffffffff9a00780c */ /* 0x000fda0003f84270 */
[----:B------:R-:W-:Y:S05]  /*14190*/  @P4 BRA `(.L_x_1684) ;  /* 0x0000000000204947 */ /* 0x000fea0003800000 */
[----:B0-----:R-:W-:Y:S01]  /*141a0*/  IMAD.U32 R153, RZ, RZ, UR44 ;  /* 0x0000002cff997e24 */ /* 0x001fe2000f8e00ff */
[----:B------:R-:W-:-:S04]  /*141b0*/  LOP3.LUT R155, RZ, R154, RZ, 0x33, !PT ;  /* 0x0000009aff9b7212 */ /* 0x000fc800078e33ff */
[----:B------:R-:W-:-:S13]  /*141c0*/  ISETP.NE.AND P4, PT, R153, 0x1, PT ;  /* 0x000000019900780c */ /* 0x000fda0003f85270 */
[----:B------:R-:W0:Y:S02]  /*141d0*/  @P4 LDC.64 R6, c[0x0][0x9e8] ;  /* 0x00027a00ff064b82 */ /* 0x000e240000000a00 */
[----:B0-----:R-:W-:-:S05]  /*141e0*/  @P4 IMAD.HI.U32 R6, R155, R6, RZ ;  /* 0x000000069b064227 */ /* 0x001fca00078e00ff */
[----:B------:R-:W-:-:S04]  /*141f0*/  @P4 SHF.R.U32.HI R155, RZ, R7, R6 ;  /* 0x00000007ff9b4219 */ /* 0x000fc80000011606 */
[----:B------:R-:W-:Y:S01]  /*14200*/  LOP3.LUT R154, RZ, R155, RZ, 0x33, !PT ;  /* 0x0000009bff9a7212 */ /* 0x000fe200078e33ff */
[----:B------:R-:W-:Y:S06]  /*14210*/  BRA `(.L_x_1685) ;  /* 0x0000000000147947 */ /* 0x000fec0003800000 */
.L_x_1684:
[----:B0-----:R-:W-:-:S05]  /*14220*/  IMAD.U32 R153, RZ, RZ, UR44 ;  /* 0x0000002cff997e24 */ /* 0x001fca000f8e00ff */
[----:B------:R-:W-:-:S13]  /*14230*/  ISETP.NE.AND P4, PT, R153, 0x1, PT ;  /* 0x000000019900780c */ /* 0x000fda0003f85270 */
[----:B------:R-:W0:Y:S02]  /*14240*/  @P4 LDC.64 R6, c[0x0][0x9e8] ;  /* 0x00027a00ff064b82 */ /* 0x000e240000000a00 */
[----:B0-----:R-:W-:-:S05]  /*14250*/  @P4 IMAD.HI.U32 R6, R154, R6, RZ ;  /* 0x000000069a064227 */ /* 0x001fca00078e00ff */
[----:B------:R-:W-:-:S07]  /*14260*/  @P4 SHF.R.U32.HI R154, RZ, R7, R6 ;  /* 0x00000007ff9a4219 */ /* 0x000fce0000011606 */
.L_x_1685:
[----:B------:R-:W-:Y:S05]  /*14270*/  BSYNC B0 ;  /* 0x0000000000007941 */ /* 0x000fea0003800000 */
.L_x_1683:
[----:B------:R-:W-:-:S04]  /*14280*/  IMAD R7, R154, R153, -R81 ;  /* 0x000000999a077224 */ /* 0x000fc800078e0a51 */
[----:B------:R-:W-:-:S05]  /*14290*/  IMAD.IADD R6, R7, 0x1, -R188 ;  /* 0x0000000107067824 */ /* 0x000fca00078e0abc */
[----:B------:R-:W-:Y:S02]  /*142a0*/  VIADDMNMX R86, R6, R153, R86, PT ;  /* 0x0000009906567246 */ /* 0x000fe40003800156 */
[----:B------:R-:W-:-:S07]  /*142b0*/  VIMNMX R85, R85, R6, !PT ;  /* 0x0000000655557248 */ /* 0x000fce0007fe0100 */
.L_x_1682:
[----:B------:R-:W-:Y:S01]  /*142c0*/  ISETP.GT.AND P4, PT, R4, -0x1, PT ;  /* 0xffffffff0400780c */ /* 0x000fe20003f84270 */
[----:B------:R-:W1:Y:S03]  /*142d0*/  SHFL.IDX PT, R6, R83, 0x1, 0x1c1f ;  /* 0x003c1f0053067f89 */ /* 0x000e6600000e0000 */
[----:B------:R-:W-:-:S04]  /*142e0*/  ISETP.GT.AND P5, PT, R85, RZ, P4 ;  /* 0x000000ff5500720c */ /* 0x000fc800027a4270 */
[----:B------:R-:W-:-:S04]  /*142f0*/  ISETP.LT.OR P5, PT, R86, 0x1, P5 ;  /* 0x000000015600780c */ /* 0x000fc80002fa1670 */
[----:B0-----:R-:W-:Y:S02]  /*14300*/  FSEL R15, R15, -INF , !P5 ;  /* 0xff8000000f0f7808 */ /* 0x001fe40006800000 */
[----:B------:R-:W-:-:S04]  /*14310*/  ISETP.GT.AND P5, PT, R85, 0x1, P4 ;  /* 0x000000015500780c */ /* 0x000fc800027a4270 */
[----:B------:R-:W-:-:S04]  /*14320*/  ISETP.LT.OR P5, PT, R86, 0x2, P5 ;  /* 0x000000025600780c */ /* 0x000fc80002fa1670 */
[----:B------:R-:W-:Y:S02]  /*14330*/  FSEL R21, R21, -INF , !P5 ;  /* 0xff80000015157808 */ /* 0x000fe40006800000 */
[----:B------:R-:W-:Y:S01]  /*14340*/  ISETP.GT.AND P5, PT, R85, 0x8, P4 ;  /* 0x000000085500780c */ /* 0x000fe200027a4270 */
[--C-:B-1----:R-:W-:Y:S02]  /*14350*/  IMAD.IADD R152, R152, 0x1, R6.reuse ;  /* 0x0000000198987824 */ /* 0x102fe400078e0206 */
[----:B------:R-:W-:Y:S01]  /*14360*/  IMAD.IADD R87, R87, 0x1, R6 ;  /* 0x0000000157577824 */ /* 0x000fe200078e0206 */
[----:B------:R-:W-:-:S04]  /*14370*/  ISETP.LT.OR P5, PT, R86, 0x9, P5 ;  /* 0x000000095600780c */ /* 0x000fc80002fa1670 */
[----:B------:R-:W-:Y:S02]  /*14380*/  FSEL R25, R25, -INF , !P5 ;  /* 0xff80000019197808 */ /* 0x000fe40006800000 */
[----:B------:R-:W-:-:S04]  /*14390*/  ISETP.GT.AND P5, PT, R85, 0x9, P4 ;  /* 0x000000095500780c */ /* 0x000fc800027a4270 */
        /* <DEDUP_REMOVED lines=85> */
[----:B------:R-:W-:Y:S01]  /*148f0*/  FSEL R84, R84, -INF , !P5 ;  /* 0xff80000054547808 */ /* 0x000fe20006800000 */
[----:B------:R-:W-:Y:S08]  /*14900*/  @!P3 BRA `(.L_x_1686) ;  /* 0x000000000058b947 */ /* 0x000ff00003800000 */
[----:B------:R-:W-:Y:S01]  /*14910*/  IADD3 R86, -R187, R189, R6 ;  /* 0x000000bdbb567210 */ /* 0x000fe20007ffe106 */
[----:B------:R-:W-:Y:S03]  /*14920*/  BSSY B0, `(.L_x_1687) ;  /* 0x0000010000007945 */ /* 0x000fe60003800000 */
        /* <DEDUP_REMOVED lines=10> */
.L_x_1688:
[----:B------:R-:W-:-:S05]  /*149d0*/  IMAD.U32 R83, RZ, RZ, UR44 ;  /* 0x0000002cff537e24 */ /* 0x000fca000f8e00ff */
[----:B------:R-:W-:-:S13]  /*149e0*/  ISETP.NE.AND P5, PT, R83, 0x1, PT ;  /* 0x000000015300780c */ /* 0x000fda0003fa5270 */
[----:B------:R-:W0:Y:S02]  /*149f0*/  @P5 LDC.64 R6, c[0x0][0x9e8] ;  /* 0x00027a00ff065b82 */ /* 0x000e240000000a00 */
[----:B0-----:R-:W-:-:S05]  /*14a00*/  @P5 IMAD.HI.U32 R6, R86, R6, RZ ;  /* 0x0000000656065227 */ /* 0x001fca00078e00ff */
[----:B------:R-:W-:-:S07]  /*14a10*/  @P5 SHF.R.U32.HI R86, RZ, R7, R6 ;  /* 0x00000007ff565219 */ /* 0x000fce0000011606 */
.L_x_1689:
[----:B------:R-:W-:Y:S05]  /*14a20*/  BSYNC B0 ;  /* 0x0000000000007941 */ /* 0x000fea0003800000 */
.L_x_1687:
[----:B------:R-:W-:-:S04]  /*14a30*/  IMAD R81, R86, R83, -R81 ;  /* 0x0000005356517224 */ /* 0x000fc800078e0a51 */
[----:B------:R-:W-:-:S05]  /*14a40*/  IMAD.IADD R6, R81, 0x1, -R188 ;  /* 0x0000000151067824 */ /* 0x000fca00078e0abc */
[----:B------:R-:W-:Y:S02]  /*14a50*/  VIADDMNMX R152, R6, R83, R152, PT ;  /* 0x0000005306987246 */ /* 0x000fe40003800198 */
[----:B------:R-:W-:-:S07]  /*14a60*/  VIMNMX R87, R87, R6, !PT ;  /* 0x0000000657577248 */ /* 0x000fce0007fe0100 */
.L_x_1686:
[----:B------:R-:W-:Y:S01]  /*14a70*/  ISETP.GT.AND P5, PT, R87, 0x1, P4 ;  /* 0x000000015700780c */ /* 0x000fe200027a4270 */
[----:B------:R-:W-:Y:S01]  /*14a80*/  IMAD.MOV.U32 R186, RZ, RZ, R14 ;  /* 0x000000ffffba7224 */ /* 0x000fe200078e000e */
[----:B------:R-:W-:Y:S02]  /*14a90*/  FMNMX.FTZ R6, R15, R10, !PT ;  /* 0x0000000a0f067209 */ /* 0x000fe40007810000 */
[----:B------:R-:W-:Y:S02]  /*14aa0*/  ISETP.LT.OR P5, PT, R152, 0x2, P5 ;  /* 0x000000029800780c */ /* 0x000fe40002fa1670 */
[----:B------:R-:W-:Y:S02]  /*14ab0*/  FMNMX.FTZ R6, R21, R6, !PT ;  /* 0x0000000615067209 */ /* 0x000fe40007810000 */
[----:B------:R-:W-:Y:S02]  /*14ac0*/  FSEL R24, R24, -INF , !P5 ;  /* 0xff80000018187808 */ /* 0x000fe40006800000 */
[----:B------:R-:W-:-:S02]  /*14ad0*/  ISETP.GT.AND P5, PT, R87, 0x8, P4 ;  /* 0x000000085700780c */ /* 0x000fc400027a4270 */
[----:B------:R-:W-:Y:S02]  /*14ae0*/  FMNMX.FTZ R7, R25, R6, !PT ;  /* 0x0000000619077209 */ /* 0x000fe40007810000 */
[----:B------:R-:W-:Y:S02]  /*14af0*/  ISETP.LT.OR P5, PT, R152, 0x9, P5 ;  /* 0x000000099800780c */ /* 0x000fe40002fa1670 */
[----:B------:R-:W-:Y:S02]  /*14b00*/  FMNMX.FTZ R6, R26, R7, !PT ;  /* 0x000000071a067209 */ /* 0x000fe40007810000 */
[----:B------:R-:W-:Y:S02]  /*14b10*/  FSEL R27, R27, -INF , !P5 ;  /* 0xff8000001b1b7808 */ /* 0x000fe40006800000 */
[----:B------:R-:W-:Y:S02]  /*14b20*/  ISETP.GT.AND P5, PT, R87, 0x9, P4 ;  /* 0x000000095700780c */ /* 0x000fe400027a4270 */
[----:B------:R-:W-:-:S02]  /*14b30*/  FMNMX.FTZ R7, R31, R6, !PT ;  /* 0x000000061f077209 */ /* 0x000fc40007810000 */
[----:B------:R-:W-:Y:S02]  /*14b40*/  ISETP.LT.OR P5, PT, R152, 0xa, P5 ;  /* 0x0000000a9800780c */ /* 0x000fe40002fa1670 */
[----:B------:R-:W-:Y:S02]  /*14b50*/  FMNMX.FTZ R6, R32, R7, !PT ;  /* 0x0000000720067209 */ /* 0x000fe40007810000 */
[----:B------:R-:W-:Y:S02]  /*14b60*/  FSEL R28, R28, -INF , !P5 ;  /* 0xff8000001c1c7808 */ /* 0x000fe40006800000 */
[----:B------:R-:W-:Y:S02]  /*14b70*/  ISETP.GT.AND P5, PT, R87, 0x10, P4 ;  /* 0x000000105700780c */ /* 0x000fe400027a4270 */
[----:B------:R-:W-:Y:S02]  /*14b80*/  FMNMX.FTZ R6, R33, R6, !PT ;  /* 0x0000000621067209 */ /* 0x000fe40007810000 */
[----:B------:R-:W-:-:S02]  /*14b90*/  ISETP.LT.OR P5, PT, R152, 0x11, P5 ;  /* 0x000000119800780c */ /* 0x000fc40002fa1670 */
[----:B------:R-:W-:Y:S02]  /*14ba0*/  FMNMX.FTZ R6, R35, R6, !PT ;  /* 0x0000000623067209 */ /* 0x000fe40007810000 */
[----:B------:R-:W-:Y:S02]  /*14bb0*/  FSEL R29, R29, -INF , !P5 ;  /* 0xff8000001d1d7808 */ /* 0x000fe40006800000 */
[----:B------:R-:W-:Y:S02]  /*14bc0*/  ISETP.GT.AND P5, PT, R87, 0x11, P4 ;  /* 0x000000115700780c */ /* 0x000fe400027a4270 */
[----:B------:R-:W-:Y:S02]  /*14bd0*/  FMNMX.FTZ R7, R39, R6, !PT ;  /* 0x0000000627077209 */ /* 0x000fe40007810000 */
[----:B------:R-:W-:Y:S02]  /*14be0*/  ISETP.LT.OR P5, PT, R152, 0x12, P5 ;  /* 0x000000129800780c */ /* 0x000fe40002fa1670 */
[----:B------:R-:W-:-:S02]  /*14bf0*/  FMNMX.FTZ R6, R40, R7, !PT ;  /* 0x0000000728067209 */ /* 0x000fc40007810000 */
[----:B------:R-:W-:Y:S02]  /*14c00*/  FSEL R30, R30, -INF , !P5 ;  /* 0xff8000001e1e7808 */ /* 0x000fe40006800000 */
[----:B------:R-:W-:Y:S02]  /*14c10*/  ISETP.GT.AND P5, PT, R87, 0x18, P4 ;  /* 0x000000185700780c */ /* 0x000fe400027a4270 */
[----:B------:R-:W-:Y:S02]  /*14c20*/  FMNMX.FTZ R7, R43, R6, !PT ;  /* 0x000000062b077209 */ /* 0x000fe40007810000 */
[----:B------:R-:W-:Y:S02]  /*14c30*/  ISETP.LT.OR P5, PT, R152, 0x19, P5 ;  /* 0x000000199800780c */ /* 0x000fe40002fa1670 */
[----:B------:R-:W-:Y:S02]  /*14c40*/  FMNMX.FTZ R6, R44, R7, !PT ;  /* 0x000000072c067209 */ /* 0x000fe40007810000 */
[----:B------:R-:W-:-:S02]  /*14c50*/  FSEL R34, R34, -INF , !P5 ;  /* 0xff80000022227808 */ /* 0x000fc40006800000 */
[----:B------:R-:W-:Y:S02]  /*14c60*/  ISETP.GT.AND P5, PT, R87, 0x19, P4 ;  /* 0x000000195700780c */ /* 0x000fe400027a4270 */
        /* <DEDUP_REMOVED lines=49> */
[----:B------:R-:W-:Y:S01]  /*14f80*/  ISETP.GT.AND P5, PT, R87, 0x41, P4 ;  /* 0x000000415700780c */ /* 0x000fe200027a4270 */
[----:B------:R-:W0:Y:S01]  /*14f90*/  SHFL.BFLY PT, R6, R81, 0x2, 0x1f ;  /* 0x0c401f0051067f89 */ /* 0x000e2200000e0000 */
[----:B------:R-:W1:Y:S02]  /*14fa0*/  LDC R52, c[0x0][0x988] ;  /* 0x00026200ff347b82 */ /* 0x000e640000000800 */
[----:B------:R-:W-:-:S04]  /*14fb0*/  ISETP.LT.OR P5, PT, R152, 0x42, P5 ;  /* 0x000000429800780c */ /* 0x000fc80002fa1670 */
[----:B------:R-:W-:Y:S02]  /*14fc0*/  FSEL R53, R53, -INF , !P5 ;  /* 0xff80000035357808 */ /* 0x000fe40006800000 */
[----:B------:R-:W-:-:S04]  /*14fd0*/  ISETP.GT.AND P5, PT, R87, 0x48, P4 ;  /* 0x000000485700780c */ /* 0x000fc800027a4270 */
[----:B------:R-:W-:-:S04]  /*14fe0*/  ISETP.LT.OR P5, PT, R152, 0x49, P5 ;  /* 0x000000499800780c */ /* 0x000fc80002fa1670 */
[----:B------:R-:W-:Y:S02]  /*14ff0*/  FSEL R55, R55, -INF , !P5 ;  /* 0xff80000037377808 */ /* 0x000fe40006800000 */
[----:B------:R-:W-:-:S04]  /*15000*/  ISETP.GT.AND P5, PT, R87, 0x49, P4 ;  /* 0x000000495700780c */ /* 0x000fc800027a4270 */
[----:B------:R-:W-:Y:S02]  /*15010*/  ISETP.LT.OR P5, PT, R152, 0x4a, P5 ;  /* 0x0000004a9800780c */ /* 0x000fe40002fa1670 */
[----:B0-----:R-:W-:Y:S02]  /*15020*/  FMNMX.FTZ R83, R81, R6, !PT ;  /* 0x0000000651537209 */ /* 0x001fe40007810000 */
[----:B------:R-:W-:Y:S02]  /*15030*/  FSEL R56, R56, -INF , !P5 ;  /* 0xff80000038387808 */ /* 0x000fe40006800000 */
[----:B------:R-:W-:Y:S01]  /*15040*/  ISETP.GT.AND P5, PT, R87, 0x50, P4 ;  /* 0x000000505700780c */ /* 0x000fe200027a4270 */
[----:B------:R-:W0:Y:S03]  /*15050*/  SHFL.BFLY PT, R6, R83, 0x1, 0x1f ;  /* 0x0c201f0053067f89 */ /* 0x000e2600000e0000 */
        /* <DEDUP_REMOVED lines=10> */
[----:B-1----:R-:W-:-:S03]  /*15100*/  FMUL.FTZ R81, R6, R52 ;  /* 0x0000003406517220 */ /* 0x002fc60000410000 */
        /* <DEDUP_REMOVED lines=23> */
[C---:B------:R-:W-:Y:S02]  /*15280*/  ISETP.GT.AND P5, PT, R87.reuse, RZ, P4 ;  /* 0x000000ff5700720c */ /* 0x040fe400027a4270 */
[----:B------:R-:W-:Y:S02]  /*15290*/  ISETP.GT.AND P4, PT, R87, 0x79, P4 ;  /* 0x000000795700780c */ /* 0x000fe40002784270 */
[C---:B------:R-:W-:Y:S02]  /*152a0*/  ISETP.LT.OR P5, PT, R152.reuse, 0x1, P5 ;  /* 0x000000019800780c */ /* 0x040fe40002fa1670 */
[----:B------:R-:W-:Y:S02]  /*152b0*/  ISETP.LT.OR P4, PT, R152, 0x7a, P4 ;  /* 0x0000007a9800780c */ /* 0x000fe40002781670 */
[----:B------:R-:W-:-:S02]  /*152c0*/  FSEL R20, R20, -INF , !P5 ;  /* 0xff80000014147808 */ /* 0x000fc40006800000 */
[----:B------:R-:W-:Y:S02]  /*152d0*/  FSETP.NEU.FTZ.AND P5, PT, R6, -INF , PT ;  /* 0xff8000000600780b */ /* 0x000fe40003fbd000 */
[----:B------:R-:W-:Y:S02]  /*152e0*/  FSEL R80, R80, -INF , !P4 ;  /* 0xff80000050507808 */ /* 0x000fe40006000000 */
[----:B------:R-:W-:-:S05]  /*152f0*/  FSEL R81, R81, RZ, P5 ;  /* 0x000000ff51517208 */ /* 0x000fca0002800000 */
[-CC-:B------:R-:W-:Y:S01]  /*15300*/  FFMA.FTZ R182, R25, R52.reuse, -R81.reuse ;  /* 0x0000003419b67223 */ /* 0x180fe20000010851 */
[----:B------:R-:W-:Y:S01]  /*15310*/  FMNMX.FTZ R25, R20, R11, !PT ;  /* 0x0000000b14197209 */ /* 0x000fe20007810000 */
[-CC-:B------:R-:W-:Y:S01]  /*15320*/  FFMA.FTZ R180, R15, R52.reuse, -R81.reuse ;  /* 0x000000340fb47223 */ /* 0x180fe20000010851 */
[-CC-:B------:R-:W-:Y:S01]  /*15330*/  FFMA.FTZ R15, R21, R52.reuse, -R81.reuse ;  /* 0x00000034150f7223 */ /* 0x180fe20000010851 */
[-CC-:B------:R-:W-:Y:S01]  /*15340*/  FFMA.FTZ R21, R26, R52.reuse, -R81.reuse ;  /* 0x000000341a157223 */ /* 0x180fe20000010851 */
[----:B------:R-:W-:Y:S01]  /*15350*/  FMNMX.FTZ R26, R24, R25, !PT ;  /* 0x00000019181a7209 */ /* 0x000fe20007810000 */
[-CC-:B------:R-:W-:Y:S01]  /*15360*/  FFMA.FTZ R176, R31, R52.reuse, -R81.reuse ;  /* 0x000000341fb07223 */ /* 0x180fe20000010851 */
[-CC-:B------:R-:W-:Y:S01]  /*15370*/  FFMA.FTZ R25, R32, R52.reuse, -R81.reuse ;  /* 0x0000003420197223 */ /* 0x180fe20000010851 */
[--C-:B------:R-:W-:Y:S01]  /*15380*/  FFMA.FTZ R178, R33, R52, -R81.reuse ;  /* 0x0000003421b27223 */ /* 0x100fe20000010851 */
[----:B------:R-:W-:Y:S01]  /*15390*/  FMNMX.FTZ R31, R27, R26, !PT ;  /* 0x0000001a1b1f7209 */ /* 0x000fe20007810000 */
[-CC-:B------:R-:W-:Y:S01]  /*153a0*/  FFMA.FTZ R172, R39, R52.reuse, -R81.reuse ;  /* 0x0000003427ac7223 */ /* 0x180fe20000010851 */
[-CC-:B------:R-:W-:Y:S01]  /*153b0*/  FFMA.FTZ R164, R9, R52.reuse, -R81.reuse ;  /* 0x0000003409a47223 */ /* 0x180fe20000010851 */
[-CC-:B------:R-:W-:Y:S01]  /*153c0*/  FFMA.FTZ R166, R57, R52.reuse, -R81.reuse ;  /* 0x0000003439a67223 */ /* 0x180fe20000010851 */
[----:B------:R-:W-:Y:S01]  /*153d0*/  FMNMX.FTZ R26, R28, R31, !PT ;  /* 0x0000001f1c1a7209 */ /* 0x000fe20007810000 */
[----:B------:R-:W-:Y:S01]  /*153e0*/  MUFU.EX2 R180, R180 ;  /* 0x000000b400b47308 */ /* 0x000fe20000000800 */
        /* <DEDUP_REMOVED lines=9> */
[-CC-:B------:R-:W-:Y:S01]  /*15480*/  FFMA.FTZ R43, R62, R52.reuse, -R81.reuse ;  /* 0x000000343e2b7223 */ /* 0x180fe20000010851 */
        /* <DEDUP_REMOVED lines=10> */
[----:B------:R-:W-:-:S02]  /*15530*/  FFMA.FTZ R154, R82, R52, -R81 ;  /* 0x00000034529a7223 */ /* 0x000fc40000010851 */
[----:B------:R-:W-:Y:S01]  /*15540*/  FMNMX.FTZ R32, R38, R31, !PT ;  /* 0x0000001f26207209 */ /* 0x000fe20007810000 */
[----:B------:R-:W-:Y:S01]  /*15550*/  FFMA.FTZ R31, R40, R52, -R81 ;  /* 0x00000034281f7223 */ /* 0x000fe20000010851 */
        /* <DEDUP_REMOVED lines=22> */
[----:B------:R-:W-:Y:S01]  /*156c0*/  FMNMX.FTZ R40, R64, R39, !PT ;  /* 0x0000002740287209 */ /* 0x000fe20007810000 */
[----:B------:R-:W-:Y:S01]  /*156d0*/  FFMA.FTZ R39, R54, R52, -R81 ;  /* 0x0000003436277223 */ /* 0x000fe20000010851 */
[----:B------:R-:W-:Y:S02]  /*156e0*/  MUFU.EX2 R174, R174 ;  /* 0x000000ae00ae7308 */ /* 0x000fe40000000800 */
[----:B------:R-:W-:-:S04]  /*156f0*/  FMNMX.FTZ R9, R67, R40, !PT ;  /* 0x0000002843097209 */ /* 0x000fc80007810000 */
[----:B------:R-:W-:Y:S02]  /*15700*/  FMNMX.FTZ R40, R70, R9, !PT ;  /* 0x0000000946287209 */ /* 0x000fe40007810000 */
[----:B------:R0:W-:Y:S02]  /*15710*/  MUFU.EX2 R32, R44 ;  /* 0x0000002c00207308 */ /* 0x0001e40000000800 */
[----:B------:R-:W-:-:S04]  /*15720*/  FMNMX.FTZ R9, R71, R40, !PT ;  /* 0x0000002847097209 */ /* 0x000fc80007810000 */
[----:B------:R-:W-:Y:S02]  /*15730*/  FMNMX.FTZ R9, R72, R9, !PT ;  /* 0x0000000948097209 */ /* 0x000fe40007810000 */
[----:B------:R-:W-:Y:S01]  /*15740*/  MUFU.EX2 R168, R168 ;  /* 0x000000a800a87308 */ /* 0x000fe20000000800 */
[----:B0-----:R-:W-:Y:S01]  /*15750*/  FFMA.FTZ R44, R66, R52, -R81 ;  /* 0x00000034422c7223 */ /* 0x001fe20000010851 */
[----:B------:R-:W-:-:S04]  /*15760*/  FMNMX.FTZ R40, R76, R9, !PT ;  /* 0x000000094c287209 */ /* 0x000fc80007810000 */
[----:B------:R-:W-:Y:S01]  /*15770*/  FMNMX.FTZ R9, R75, R40, !PT ;  /* 0x000000284b097209 */ /* 0x000fe20007810000 */
[----:B------:R-:W-:Y:S01]  /*15780*/  FFMA.FTZ R40, R58, R52, -R81 ;  /* 0x000000343a287223 */ /* 0x000fe20000010851 */
[----:B------:R-:W-:Y:S02]  /*15790*/  MUFU.EX2 R33, R33 ;  /* 0x0000002100217308 */ /* 0x000fe40000000800 */
[----:B------:R-:W-:-:S04]  /*157a0*/  FMNMX.FTZ R9, R78, R9, !PT ;  /* 0x000000094e097209 */ /* 0x000fc80007810000 */
[----:B------:R-:W-:Y:S02]  /*157b0*/  FMNMX.FTZ R9, R80, R9, !PT ;  /* 0x0000000950097209 */ /* 0x000fe40007810000 */
[----:B------:R-:W-:Y:S03]  /*157c0*/  MUFU.EX2 R170, R170 ;  /* 0x000000aa00aa7308 */ /* 0x000fe60000000800 */
[----:B------:R-:W0:Y:S05]  /*157d0*/  SHFL.BFLY PT, R48, R9, 0x2, 0x1f ;  /* 0x0c401f0009307f89 */ /* 0x000e2a00000e0000 */
[----:B------:R-:W-:Y:S08]  /*157e0*/  MUFU.EX2 R35, R35 ;  /* 0x0000002300237308 */ /* 0x000ff00000000800 */
[----:B------:R-:W-:Y:S08]  /*157f0*/  MUFU.EX2 R164, R164 ;  /* 0x000000a400a47308 */ /* 0x000ff00000000800 */
[----:B------:R-:W-:Y:S01]  /*15800*/  MUFU.EX2 R39, R39 ;  /* 0x0000002700277308 */ /* 0x000fe20000000800 */
[----:B0-----:R-:W-:Y:S01]  /*15810*/  FMNMX.FTZ R51, R9, R48, !PT ;  /* 0x0000003009337209 */ /* 0x001fe20007810000 */
[-CC-:B------:R-:W-:Y:S01]  /*15820*/  FFMA.FTZ R48, R74, R52.reuse, -R81.reuse ;  /* 0x000000344a307223 */ /* 0x180fe20000010851 */
[----:B------:R-:W-:-:S03]  /*15830*/  FFMA.FTZ R81, R84, R52, -R81 ;  /* 0x0000003454517223 */ /* 0x000fc60000010851 */
[----:B------:R-:W0:Y:S02]  /*15840*/  SHFL.BFLY PT, R54, R51, 0x1, 0x1f ;  /* 0x0c201f0033367f89 */ /* 0x000e2400000e0000 */
[----:B------:R-:W-:Y:S08]  /*15850*/  MUFU.EX2 R166, R166 ;  /* 0x000000a600a67308 */ /* 0x000ff00000000800 */
[----:B------:R-:W-:Y:S08]  /*15860*/  MUFU.EX2 R40, R40 ;  /* 0x0000002800287308 */ /* 0x000ff00000000800 */
[----:B------:R-:W-:Y:S01]  /*15870*/  MUFU.EX2 R160, R160 ;  /* 0x000000a000a07308 */ /* 0x000fe20000000800 */
[----:B0-----:R-:W-:-:S07]  /*15880*/  FMNMX.FTZ R9, R51, R54, !PT ;  /* 0x0000003633097209 */ /* 0x001fce0007810000 */
[----:B------:R-:W-:Y:S01]  /*15890*/  MUFU.EX2 R43, R43 ;  /* 0x0000002b002b7308 */ /* 0x000fe20000000800 */
[----:B------:R-:W-:Y:S02]  /*158a0*/  FSEL R51, R6, RZ, P5 ;  /* 0x000000ff06337208 */ /* 0x000fe40002800000 */
[C---:B------:R-:W-:Y:S01]  /*158b0*/  FSETP.NEU.FTZ.AND P4, PT, R9.reuse, -INF , PT ;  /* 0xff8000000900780b */ /* 0x040fe20003f9d000 */
[-C--:B------:R-:W-:Y:S02]  /*158c0*/  FMUL.FTZ R54, R9, R52.reuse ;  /* 0x0000003409367220 */ /* 0x080fe40000410000 */
[----:B------:R-:W-:Y:S02]  /*158d0*/  FADD.FTZ R57, -R51, R10 ;  /* 0x0000000a33397221 */ /* 0x000fe40000010100 */
[----:B------:R-:W-:Y:S02]  /*158e0*/  MUFU.EX2 R162, R162 ;  /* 0x000000a200a27308 */ /* 0x000fe40000000800 */
[----:B------:R-:W-:Y:S01]  /*158f0*/  FMUL.FTZ R10, R57, R52 ;  /* 0x00000034390a7220 */ /* 0x000fe20000410000 */
[----:B------:R-:W-:-:S05]  /*15900*/  FSEL R57, R54, RZ, P4 ;  /* 0x000000ff36397208 */ /* 0x000fca0002000000 */
[----:B------:R-:W0:Y:S01]  /*15910*/  MUFU.EX2 R10, R10 ;  /* 0x0000000a000a7308 */ /* 0x000e220000000800 */
[-CC-:B------:R-:W-:Y:S01]  /*15920*/  FFMA.FTZ R177, R29, R52.reuse, -R57.reuse ;  /* 0x000000341db17223 */ /* 0x180fe20000010839 */
[-CC-:B------:R-:W-:Y:S01]  /*15930*/  FFMA.FTZ R30, R30, R52.reuse, -R57.reuse ;  /* 0x000000341e1e7223 */ /* 0x180fe20000010839 */
[-CC-:B------:R-:W-:Y:S01]  /*15940*/  FFMA.FTZ R183, R27, R52.reuse, -R57.reuse ;  /* 0x000000341bb77223 */ /* 0x180fe20000010839 */
[----:B------:R-:W-:Y:S02]  /*15950*/  @!P1 IMAD R27, R22, 0x8, R2 ;  /* 0x00000008161b9824 */ /* 0x000fe400078e0202 */
[-CC-:B------:R-:W-:Y:S01]  /*15960*/  FFMA.FTZ R181, R20, R52.reuse, -R57.reuse ;  /* 0x0000003414b57223 */ /* 0x180fe20000010839 */
[-CC-:B------:R-:W-:Y:S01]  /*15970*/  FFMA.FTZ R8, R8, R52.reuse, -R57.reuse ;  /* 0x0000003408087223 */ /* 0x180fe20000010839 */
[-CC-:B------:R-:W-:Y:S01]  /*15980*/  FFMA.FTZ R20, R24, R52.reuse, -R57.reuse ;  /* 0x0000003418147223 */ /* 0x180fe20000010839 */
[----:B------:R1:W-:Y:S01]  /*15990*/  MUFU.EX2 R22, R30 ;  /* 0x0000001e00167308 */ /* 0x0003e20000000800 */
[----:B------:R-:W-:Y:S01]  /*159a0*/  FFMA.FTZ R24, R28, R52, -R57 ;  /* 0x000000341c187223 */ /* 0x000fe20000010839 */
[----:B------:R-:W-:-:S02]  /*159b0*/  @!P1 VIADD R27, R27, 0x28860 ;  /* 0x000288601b1b9836 */ /* 0x000fc40000000000 */
[-CC-:B------:R-:W-:Y:S01]  /*159c0*/  FFMA.FTZ R179, R34, R52.reuse, -R57.reuse ;  /* 0x0000003422b37223 */ /* 0x180fe20000010839 */
[-CC-:B------:R-:W-:Y:S01]  /*159d0*/  FFMA.FTZ R173, R37, R52.reuse, -R57.reuse ;  /* 0x0000003425ad7223 */ /* 0x180fe20000010839 */
[-CC-:B------:R-:W-:Y:S01]  /*159e0*/  FFMA.FTZ R38, R38, R52.reuse, -R57.reuse ;  /* 0x0000003426267223 */ /* 0x180fe20000010839 */
[----:B------:R-:W-:Y:S01]  /*159f0*/  FFMA.FTZ R175, R41, R52, -R57 ;  /* 0x0000003429af7223 */ /* 0x000fe20000010839 */
[----:B------:R-:W-:Y:S01]  /*15a00*/  @!P1 PRMT R27, RZ, 0x654, R27 ;  /* 0x00000654ff1b9816 */ /* 0x000fe2000000001b */
[----:B------:R-:W-:Y:S01]  /*15a10*/  MUFU.EX2 R171, R8 ;  /* 0x0000000800ab7308 */ /* 0x000fe20000000800 */
[----:B0-----:R-:W-:Y:S01]  /*15a20*/  FFMA.FTZ R29, R10, R3, R180 ;  /* 0x000000030a1d7223 */ /* 0x001fe200000100b4 */
[----:B------:R-:W-:Y:S01]  /*15a30*/  F2FP.BF16.F32.PACK_AB R180, R15, R180 ;  /* 0x000000b40fb4723e */ /* 0x000fe200000010ff */
[-C--:B------:R-:W-:Y:S01]  /*15a40*/  FFMA.FTZ R3, R7, R52.reuse, -R57 ;  /* 0x0000003407037223 */ /* 0x080fe20000010839 */
[----:B------:R0:W-:Y:S01]  /*15a50*/  @!P1 SYNCS.ARRIVE.TRANS64.RED.A1T0 RZ, [R27+URZ], RZ ;  /* 0x000000ff1bff99a7 */ /* 0x0001e2000810043f */
[----:B------:R-:W-:Y:S01]  /*15a60*/  FADD.FTZ R29, R15, R29 ;  /* 0x0000001d0f1d7221 */ /* 0x000fe20000010000 */
[-CC-:B------:R-:W-:Y:S01]  /*15a70*/  FFMA.FTZ R28, R42, R52.reuse, -R57.reuse ;  /* 0x000000342a1c7223 */ /* 0x180fe20000010839 */
[----:B------:R-:W-:Y:S01]  /*15a80*/  FFMA.FTZ R169, R45, R52, -R57 ;  /* 0x000000342da97223 */ /* 0x000fe20000010839 */
[----:B------:R-:W-:Y:S01]  /*15a90*/  MUFU.EX2 R181, R181 ;  /* 0x000000b500b57308 */ /* 0x000fe20000000800 */
[----:B-1----:R-:W-:Y:S01]  /*15aa0*/  FADD.FTZ R30, R182, R29 ;  /* 0x0000001db61e7221 */ /* 0x002fe20000010000 */
[C---:B------:R-:W-:Y:S01]  /*15ab0*/  F2FP.BF16.F32.PACK_AB R182, R21.reuse, R182 ;  /* 0x000000b615b6723e */ /* 0x040fe200000010ff */
[-CC-:B------:R-:W-:Y:S01]  /*15ac0*/  FFMA.FTZ R46, R46, R52.reuse, -R57.reuse ;  /* 0x000000342e2e7223 */ /* 0x180fe20000010839 */
[-CC-:B0-----:R-:W-:Y:S01]  /*15ad0*/  FFMA.FTZ R27, R36, R52.reuse, -R57.reuse ;  /* 0x00000034241b7223 */ /* 0x181fe20000010839 */
[----:B------:R-:W-:Y:S01]  /*15ae0*/  FADD.FTZ R29, R21, R30 ;  /* 0x0000001e151d7221 */ /* 0x000fe20000010000 */
[-CC-:B------:R-:W-:Y:S01]  /*15af0*/  FFMA.FTZ R49, R49, R52.reuse, -R57.reuse ;  /* 0x0000003431317223 */ /* 0x180fe20000010839 */
[-C--:B------:R-:W-:Y:S01]  /*15b00*/  FFMA.FTZ R53, R53, R52.reuse, -R57 ;  /* 0x0000003435357223 */ /* 0x080fe20000010839 */
[----:B------:R-:W-:Y:S01]  /*15b10*/  MUFU.EX2 R20, R20 ;  /* 0x0000001400147308 */ /* 0x000fe20000000800 */
[----:B------:R-:W-:Y:S01]  /*15b20*/  FADD.FTZ R30, R176, R29 ;  /* 0x0000001db01e7221 */ /* 0x000fe20000010000 */
[-CC-:B------:R-:W-:Y:S01]  /*15b30*/  FFMA.FTZ R55, R55, R52.reuse, -R57.reuse ;  /* 0x0000003437377223 */ /* 0x180fe20000010839 */
[-CC-:B------:R-:W-:Y:S01]  /*15b40*/  FFMA.FTZ R56, R56, R52.reuse, -R57.reuse ;  /* 0x0000003438387223 */ /* 0x180fe20000010839 */
[-CC-:B------:R-:W-:Y:S01]  /*15b50*/  FFMA.FTZ R59, R59, R52.reuse, -R57.reuse ;  /* 0x000000343b3b7223 */ /* 0x180fe20000010839 */
[----:B------:R-:W-:Y:S01]  /*15b60*/  FADD.FTZ R15, R25, R30 ;  /* 0x0000001e190f7221 */ /* 0x000fe20000010000 */
[-CC-:B------:R-:W-:Y:S01]  /*15b70*/  FFMA.FTZ R60, R60, R52.reuse, -R57.reuse ;  /* 0x000000343c3c7223 */ /* 0x180fe20000010839 */
[----:B------:R-:W-:Y:S01]  /*15b80*/  FFMA.FTZ R63, R63, R52, -R57 ;  /* 0x000000343f3f7223 */ /* 0x000fe20000010839 */
[----:B------:R-:W-:Y:S01]  /*15b90*/  MUFU.EX2 R183, R183 ;  /* 0x000000b700b77308 */ /* 0x000fe20000000800 */
[----:B------:R-:W-:Y:S01]  /*15ba0*/  FADD.FTZ R15, R178, R15 ;  /* 0x0000000fb20f7221 */ /* 0x000fe20000010000 */
[----:B------:R-:W-:Y:S01]  /*15bb0*/  F2FP.BF16.F32.PACK_AB R178, R26, R178 ;  /* 0x000000b21ab2723e */ /* 0x000fe200000010ff */
[-CC-:B------:R-:W-:Y:S01]  /*15bc0*/  FFMA.FTZ R64, R64, R52.reuse, -R57.reuse ;  /* 0x0000003440407223 */ /* 0x180fe20000010839 */
[-C--:B------:R-:W-:Y:S01]  /*15bd0*/  FFMA.FTZ R67, R67, R52.reuse, -R57 ;  /* 0x0000003443437223 */ /* 0x080fe20000010839 */
        /* <DEDUP_REMOVED lines=9> */
[----:B------:R-:W-:Y:S01]  /*15c70*/  FSEL R30, R9, RZ, P4 ;  /* 0x000000ff091e7208 */ /* 0x000fe20002000000 */
[-C--:B------:R-:W-:Y:S01]  /*15c80*/  FFMA.FTZ R78, R78, R52.reuse, -R57 ;  /* 0x000000344e4e7223 */ /* 0x080fe20000010839 */
[----:B------:R-:W-:Y:S01]  /*15c90*/  MUFU.EX2 R177, R177 ;  /* 0x000000b100b17308 */ /* 0x000fe20000000800 */
[----:B------:R-:W-:Y:S01]  /*15ca0*/  FADD.FTZ R15, R174, R15 ;  /* 0x0000000fae0f7221 */ /* 0x000fe20000010000 */
[----:B------:R-:W-:Y:S01]  /*15cb0*/  FFMA.FTZ R57, R80, R52, -R57 ;  /* 0x0000003450397223 */ /* 0x000fe20000010839 */
[----:B------:R-:W-:Y:S01]  /*15cc0*/  FADD.FTZ R11, -R30, R11 ;  /* 0x0000000b1e0b7221 */ /* 0x000fe20000010100 */
[----:B------:R-:W-:Y:S01]  /*15cd0*/  ISETP.GT.AND P4, PT, R4, R12, PT ;  /* 0x0000000c0400720c */ /* 0x000fe20003f84270 */
[----:B------:R-:W-:Y:S01]  /*15ce0*/  FADD.FTZ R15, R32, R15 ;  /* 0x0000000f200f7221 */ /* 0x000fe20000010000 */
[----:B------:R-:W-:Y:S01]  /*15cf0*/  FMUL.FTZ R88, R88, R10 ;  /* 0x0000000a58587220 */ /* 0x000fe20000410000 */
[----:B------:R-:W-:Y:S01]  /*15d00*/  FMUL.FTZ R11, R11, R52 ;  /* 0x000000340b0b7220 */ /* 0x000fe20000410000 */
[----:B------:R-:W-:Y:S01]  /*15d10*/  MUFU.EX2 R44, R44 ;  /* 0x0000002c002c7308 */ /* 0x000fe20000000800 */
[----:B------:R-:W-:Y:S01]  /*15d20*/  FADD.FTZ R30, R168, R15 ;  /* 0x0000000fa81e7221 */ /* 0x000fe20000010000 */
[-C--:B------:R-:W-:Y:S01]  /*15d30*/  FMUL.FTZ R89, R89, R10.reuse ;  /* 0x0000000a59597220 */ /* 0x080fe20000410000 */
[-C--:B------:R-:W-:Y:S01]  /*15d40*/  FMUL.FTZ R92, R92, R10.reuse ;  /* 0x0000000a5c5c7220 */ /* 0x080fe20000410000 */
[-C--:B------:R-:W-:Y:S01]  /*15d50*/  FMUL.FTZ R93, R93, R10.reuse ;  /* 0x0000000a5d5d7220 */ /* 0x080fe20000410000 */
[----:B------:R-:W-:Y:S01]  /*15d60*/  FADD.FTZ R15, R33, R30 ;  /* 0x0000001e210f7221 */ /* 0x000fe20000010000 */
[-C--:B------:R-:W-:Y:S01]  /*15d70*/  FMUL.FTZ R96, R96, R10.reuse ;  /* 0x0000000a60607220 */ /* 0x080fe20000410000 */
[-C--:B------:R-:W-:Y:S01]  /*15d80*/  FMUL.FTZ R97, R97, R10.reuse ;  /* 0x0000000a61617220 */ /* 0x080fe20000410000 */
[----:B------:R-:W0:Y:S01]  /*15d90*/  MUFU.EX2 R8, R11 ;  /* 0x0000000b00087308 */ /* 0x000e220000000800 */
[----:B------:R-:W-:Y:S01]  /*15da0*/  FADD.FTZ R30, R170, R15 ;  /* 0x0000000faa1e7221 */ /* 0x000fe20000010000 */
[-C--:B------:R-:W-:Y:S01]  /*15db0*/  FMUL.FTZ R100, R100, R10.reuse ;  /* 0x0000000a64647220 */ /* 0x080fe20000410000 */
[-C--:B------:R-:W-:Y:S01]  /*15dc0*/  FMUL.FTZ R101, R101, R10.reuse ;  /* 0x0000000a65657220 */ /* 0x080fe20000410000 */
[-C--:B------:R-:W-:Y:S01]  /*15dd0*/  FMUL.FTZ R104, R104, R10.reuse ;  /* 0x0000000a68687220 */ /* 0x080fe20000410000 */
[----:B------:R-:W-:Y:S01]  /*15de0*/  FADD.FTZ R15, R35, R30 ;  /* 0x0000001e230f7221 */ /* 0x000fe20000010000 */
[-C--:B------:R-:W-:Y:S01]  /*15df0*/  FMUL.FTZ R105, R105, R10.reuse ;  /* 0x0000000a69697220 */ /* 0x080fe20000410000 */
[-C--:B------:R-:W-:Y:S01]  /*15e00*/  FMUL.FTZ R108, R108, R10.reuse ;  /* 0x0000000a6c6c7220 */ /* 0x080fe20000410000 */
[----:B------:R-:W1:Y:S01]  /*15e10*/  MUFU.EX2 R156, R156 ;  /* 0x0000009c009c7308 */ /* 0x000e620000000800 */
[----:B------:R-:W-:Y:S01]  /*15e20*/  FADD.FTZ R26, R164, R15 ;  /* 0x0000000fa41a7221 */ /* 0x000fe20000010000 */
[-C--:B------:R-:W-:Y:S01]  /*15e30*/  FMUL.FTZ R109, R109, R10.reuse ;  /* 0x0000000a6d6d7220 */ /* 0x080fe20000410000 */
[-C--:B------:R-:W-:Y:S01]  /*15e40*/  FMUL.FTZ R112, R112, R10.reuse ;  /* 0x0000000a70707220 */ /* 0x080fe20000410000 */
[-C--:B------:R-:W-:Y:S01]  /*15e50*/  FMUL.FTZ R113, R113, R10.reuse ;  /* 0x0000000a71717220 */ /* 0x080fe20000410000 */
[----:B------:R-:W-:Y:S01]  /*15e60*/  FADD.FTZ R15, R39, R26 ;  /* 0x0000001a270f7221 */ /* 0x000fe20000010000 */
[-C--:B------:R-:W-:Y:S01]  /*15e70*/  FMUL.FTZ R116, R116, R10.reuse ;  /* 0x0000000a74747220 */ /* 0x080fe20000410000 */
[----:B------:R-:W-:Y:S01]  /*15e80*/  FMUL.FTZ R117, R117, R10 ;  /* 0x0000000a75757220 */ /* 0x000fe20000410000 */
[----:B------:R-:W2:Y:S01]  /*15e90*/  MUFU.EX2 R179, R179 ;  /* 0x000000b300b37308 */ /* 0x000ea20000000800 */
[----:B------:R-:W-:Y:S01]  /*15ea0*/  FADD.FTZ R21, R166, R15 ;  /* 0x0000000fa6157221 */ /* 0x000fe20000010000 */
[----:B0-----:R-:W-:Y:S01]  /*15eb0*/  FFMA.FTZ R15, R8, R0, R181 ;  /* 0x00000000080f7223 */ /* 0x001fe200000100b5 */
[-C--:B------:R-:W-:Y:S01]  /*15ec0*/  FMUL.FTZ R120, R120, R10.reuse ;  /* 0x0000000a78787220 */ /* 0x080fe20000410000 */
[-C--:B------:R-:W-:Y:S01]  /*15ed0*/  FMUL.FTZ R121, R121, R10.reuse ;  /* 0x0000000a79797220 */ /* 0x080fe20000410000 */
[----:B------:R-:W-:Y:S01]  /*15ee0*/  FADD.FTZ R21, R40, R21 ;  /* 0x0000001528157221 */ /* 0x000fe20000010000 */
[----:B------:R-:W-:Y:S01]  /*15ef0*/  FADD.FTZ R0, R20, R15 ;  /* 0x0000000f14007221 */ /* 0x000fe20000010000 */
[-C--:B------:R-:W-:Y:S01]  /*15f00*/  FMUL.FTZ R124, R124, R10.reuse ;  /* 0x0000000a7c7c7220 */ /* 0x080fe20000410000 */
[----:B------:R0:W-:Y:S01]  /*15f10*/  MUFU.EX2 R165, R3 ;  /* 0x0000000300a57308 */ /* 0x0001e20000000800 */
        /* <DEDUP_REMOVED lines=8> */
[----:B0-----:R-:W-:Y:S01]  /*15fa0*/  FADD.FTZ R3, R183, R0 ;  /* 0x00000000b7037221 */ /* 0x001fe20000010000 */
[----:B------:R-:W-:Y:S01]  /*15fb0*/  FADD.FTZ R11, R162, R11 ;  /* 0x0000000ba20b7221 */ /* 0x000fe20000010000 */
[-C--:B------:R-:W-:Y:S01]  /*15fc0*/  FMUL.FTZ R136, R136, R10.reuse ;  /* 0x0000000a88887220 */ /* 0x080fe20000410000 */
[-C--:B------:R-:W-:Y:S01]  /*15fd0*/  FMUL.FTZ R137, R137, R10.reuse ;  /* 0x0000000a89897220 */ /* 0x080fe20000410000 */
[----:B------:R-:W-:Y:S01]  /*15fe0*/  FADD.FTZ R0, R24, R3 ;  /* 0x0000000318007221 */ /* 0x000fe20000010000 */
[----:B------:R-:W-:Y:S01]  /*15ff0*/  FADD.FTZ R11, R44, R11 ;  /* 0x0000000b2c0b7221 */ /* 0x000fe20000010000 */
[-C--:B------:R-:W-:Y:S01]  /*16000*/  FMUL.FTZ R140, R140, R10.reuse ;  /* 0x0000000a8c8c7220 */ /* 0x080fe20000410000 */
[----:B------:R-:W0:Y:S01]  /*16010*/  MUFU.EX2 R27, R27 ;  /* 0x0000001b001b7308 */ /* 0x000e220000000800 */
[----:B------:R-:W-:Y:S01]  /*16020*/  FADD.FTZ R3, R177, R0 ;  /* 0x00000000b1037221 */ /* 0x000fe20000010000 */
[----:B-1----:R-:W-:Y:S01]  /*16030*/  FADD.FTZ R26, R156, R11 ;  /* 0x0000000b9c1a7221 */ /* 0x002fe20000010000 */
[-C--:B------:R-:W-:Y:S01]  /*16040*/  FMUL.FTZ R141, R141, R10.reuse ;  /* 0x0000000a8d8d7220 */ /* 0x080fe20000410000 */
[-C--:B------:R-:W-:Y:S01]  /*16050*/  FMUL.FTZ R144, R144, R10.reuse ;  /* 0x0000000a90907220 */ /* 0x080fe20000410000 */
[----:B------:R-:W-:Y:S01]  /*16060*/  FADD.FTZ R0, R22, R3 ;  /* 0x0000000316007221 */ /* 0x000fe20000010000 */
[-C--:B------:R-:W-:Y:S01]  /*16070*/  FMUL.FTZ R145, R145, R10.reuse ;  /* 0x0000000a91917220 */ /* 0x080fe20000410000 */
[-C--:B------:R-:W-:Y:S01]  /*16080*/  FMUL.FTZ R148, R148, R10.reuse ;  /* 0x0000000a94947220 */ /* 0x080fe20000410000 */
[----:B------:R-:W1:Y:S01]  /*16090*/  MUFU.EX2 R158, R158 ;  /* 0x0000009e009e7308 */ /* 0x000e620000000800 */
[----:B--2---:R-:W-:Y:S01]  /*160a0*/  FADD.FTZ R0, R179, R0 ;  /* 0x00000000b3007221 */ /* 0x004fe20000010000 */
[----:B---3--:R-:W-:Y:S01]  /*160b0*/  FADD.FTZ R3, R47, R26 ;  /* 0x0000001a2f037221 */ /* 0x008fe20000010000 */
[----:B------:R-:W-:Y:S01]  /*160c0*/  FMUL.FTZ R149, R149, R10 ;  /* 0x0000000a95957220 */ /* 0x000fe20000410000 */
[----:B------:R-:W-:Y:S01]  /*160d0*/  F2FP.BF16.F32.PACK_AB R177, R22, R177 ;  /* 0x000000b116b1723e */ /* 0x000fe200000010ff */
[----:B------:R-:W-:Y:S01]  /*160e0*/  VIADD R4, R4, 0xffffffff ;  /* 0xffffffff04047836 */ /* 0x000fe20000000000 */
[----:B------:R-:W-:Y:S01]  /*160f0*/  F2FP.BF16.F32.PACK_AB R176, R25, R176 ;  /* 0x000000b019b0723e */ /* 0x000fe200000010ff */
[----:B------:R-:W-:Y:S01]  /*16100*/  FMUL.FTZ R90, R90, R8 ;  /* 0x000000085a5a7220 */ /* 0x000fe20000410000 */
[----:B------:R-:W2:Y:S01]  /*16110*/  MUFU.EX2 R173, R173 ;  /* 0x000000ad00ad7308 */ /* 0x000ea20000000800 */
[----:B0-----:R-:W-:Y:S01]  /*16120*/  FADD.FTZ R0, R27, R0 ;  /* 0x000000001b007221 */ /* 0x001fe20000010000 */
[----:B------:R-:W-:Y:S01]  /*16130*/  F2FP.BF16.F32.PACK_AB R172, R31, R172 ;  /* 0x000000ac1fac723e */ /* 0x000fe200000010ff */
[----:B------:R-:W-:Y:S01]  /*16140*/  FMUL.FTZ R91, R91, R8 ;  /* 0x000000085b5b7220 */ /* 0x000fe20000410000 */
[----:B------:R-:W-:Y:S01]  /*16150*/  F2FP.BF16.F32.PACK_AB R174, R32, R174 ;  /* 0x000000ae20ae723e */ /* 0x000fe200000010ff */
[----:B------:R-:W-:Y:S01]  /*16160*/  FMUL.FTZ R94, R94, R8 ;  /* 0x000000085e5e7220 */ /* 0x000fe20000410000 */
[----:B------:R-:W-:Y:S01]  /*16170*/  F2FP.BF16.F32.PACK_AB R168, R33, R168 ;  /* 0x000000a821a8723e */ /* 0x000fe200000010ff */
[----:B------:R-:W-:Y:S01]  /*16180*/  FMUL.FTZ R95, R95, R8 ;  /* 0x000000085f5f7220 */ /* 0x000fe20000410000 */
[----:B------:R-:W0:Y:S01]  /*16190*/  MUFU.EX2 R48, R48 ;  /* 0x0000003000307308 */ /* 0x000e220000000800 */
[----:B-1----:R-:W-:Y:S01]  /*161a0*/  FADD.FTZ R3, R158, R3 ;  /* 0x000000039e037221 */ /* 0x002fe20000010000 */
[----:B------:R-:W-:Y:S01]  /*161b0*/  F2FP.BF16.F32.PACK_AB R170, R35, R170 ;  /* 0x000000aa23aa723e */ /* 0x000fe200000010ff */
[----:B------:R-:W-:Y:S01]  /*161c0*/  FMUL.FTZ R98, R98, R8 ;  /* 0x0000000862627220 */ /* 0x000fe20000410000 */
[----:B------:R-:W-:Y:S01]  /*161d0*/  F2FP.BF16.F32.PACK_AB R164, R39, R164 ;  /* 0x000000a427a4723e */ /* 0x000fe200000010ff */
[----:B------:R-:W-:Y:S01]  /*161e0*/  FMUL.FTZ R99, R99, R8 ;  /* 0x0000000863637220 */ /* 0x000fe20000410000 */
        /* <DEDUP_REMOVED lines=11> */
[C---:B0-----:R-:W-:Y:S01]  /*162a0*/  FADD.FTZ R3, R48.reuse, R3 ;  /* 0x0000000330037221 */ /* 0x041fe20000010000 */
[----:B------:R-:W-:Y:S01]  /*162b0*/  F2FP.BF16.F32.PACK_AB R158, R48, R158 ;  /* 0x0000009e309e723e */ /* 0x000fe200000010ff */
[-C--:B------:R-:W-:Y:S01]  /*162c0*/  FMUL.FTZ R110, R110, R8.reuse ;  /* 0x000000086e6e7220 */ /* 0x080fe20000410000 */
[----:B------:R-:W-:Y:S01]  /*162d0*/  F2FP.BF16.F32.PACK_AB R181, R20, R181 ;  /* 0x000000b514b5723e */ /* 0x000fe200000010ff */
[-C--:B------:R-:W-:Y:S01]  /*162e0*/  FMUL.FTZ R111, R111, R8.reuse ;  /* 0x000000086f6f7220 */ /* 0x080fe20000410000 */
[----:B------:R-:W-:Y:S01]  /*162f0*/  F2FP.BF16.F32.PACK_AB R183, R24, R183 ;  /* 0x000000b718b7723e */ /* 0x000fe200000010ff */
[-C--:B------:R-:W-:Y:S01]  /*16300*/  FMUL.FTZ R114, R114, R8.reuse ;  /* 0x0000000872727220 */ /* 0x080fe20000410000 */
[----:B------:R-:W0:Y:S01]  /*16310*/  MUFU.EX2 R175, R175 ;  /* 0x000000af00af7308 */ /* 0x000e220000000800 */
[----:B-1----:R-:W-:Y:S01]  /*16320*/  FADD.FTZ R0, R7, R0 ;  /* 0x0000000007007221 */ /* 0x002fe20000010000 */
[----:B------:R-:W-:Y:S01]  /*16330*/  F2FP.BF16.F32.PACK_AB R179, R27, R179 ;  /* 0x000000b31bb3723e */ /* 0x000fe200000010ff */
[-C--:B------:R-:W-:Y:S01]  /*16340*/  FMUL.FTZ R115, R115, R8.reuse ;  /* 0x0000000873737220 */ /* 0x080fe20000410000 */
[----:B------:R-:W-:Y:S01]  /*16350*/  F2FP.BF16.F32.PACK_AB R173, R7, R173 ;  /* 0x000000ad07ad723e */ /* 0x000fe200000010ff */
[-C--:B------:R-:W-:Y:S01]  /*16360*/  FMUL.FTZ R118, R118, R8.reuse ;  /* 0x0000000876767220 */ /* 0x080fe20000410000 */
        /* <DEDUP_REMOVED lines=17> */
[----:B------:R-:W-:Y:S01]  /*16480*/  FMUL.FTZ R146, R146, R8 ;  /* 0x0000000892927220 */ /* 0x000fe20000410000 */
[----:B------:R-:W0:Y:S01]  /*16490*/  MUFU.EX2 R154, R154 ;  /* 0x0000009a009a7308 */ /* 0x000e220000000800 */
[C---:B-1----:R-:W-:Y:S01]  /*164a0*/  FADD.FTZ R11, R50.reuse, R11 ;  /* 0x0000000b320b7221 */ /* 0x042fe20000010000 */
[----:B------:R-:W-:Y:S01]  /*164b0*/  F2FP.BF16.F32.PACK_AB R152, R50, R152 ;  /* 0x000000983298723e */ /* 0x000fe200000010ff */
[-C--:B------:R-:W-:Y:S01]  /*164c0*/  FMUL.FTZ R147, R147, R8.reuse ;  /* 0x0000000893937220 */ /* 0x080fe20000410000 */
[-C--:B------:R-:W-:Y:S01]  /*164d0*/  FMUL.FTZ R150, R150, R8.reuse ;  /* 0x0000000896967220 */ /* 0x080fe20000410000 */
[----:B------:R-:W-:Y:S01]  /*164e0*/  FMUL.FTZ R151, R151, R8 ;  /* 0x0000000897977220 */ /* 0x000fe20000410000 */
[----:B------:R-:W-:-:S02]  /*164f0*/  IMAD.MOV.U32 R22, RZ, RZ, R13 ;  /* 0x000000ffff167224 */ /* 0x000fc400078e000d */
        /* <DEDUP_REMOVED lines=12> */
[----:B0-----:R-:W-:-:S04]  /*165c0*/  FADD.FTZ R0, R49, R0 ;  /* 0x0000000031007221 */ /* 0x001fc80000010000 */
[C---:B------:R-:W-:Y:S01]  /*165d0*/  FADD.FTZ R0, R171.reuse, R0 ;  /* 0x00000000ab007221 */ /* 0x040fe20000010000 */
[----:B------:R-:W-:Y:S02]  /*165e0*/  F2FP.BF16.F32.PACK_AB R171, R171, R49 ;  /* 0x00000031abab723e */ /* 0x000fe400000010ff */
[----:B------:R-:W0:Y:S01]  /*165f0*/  MUFU.EX2 R56, R56 ;  /* 0x0000003800387308 */ /* 0x000e220000000800 */
[----:B------:R-:W-:Y:S01]  /*16600*/  FADD.FTZ R0, R165, R0 ;  /* 0x00000000a5007221 */ /* 0x000fe20000010000 */
[----:B-1----:R-:W-:-:S03]  /*16610*/  F2FP.BF16.F32.PACK_AB R165, R53, R165 ;  /* 0x000000a535a5723e */ /* 0x002fc600000010ff */
[----:B------:R-:W-:-:S03]  /*16620*/  FADD.FTZ R0, R53, R0 ;  /* 0x0000000035007221 */ /* 0x000fc60000010000 */
        /* <DEDUP_REMOVED lines=34> */
[----:B------:R-:W-:Y:S02]  /*16850*/  IMAD.MOV.U32 R11, RZ, RZ, R9 ;  /* 0x000000ffff0b7224 */ /* 0x000fe400078e0009 */
[C---:B-1----:R-:W-:Y:S01]  /*16860*/  FADD.FTZ R3, R51.reuse, R26 ;  /* 0x0000001a33037221 */ /* 0x042fe20000010000 */
[----:B------:R-:W-:Y:S01]  /*16870*/  F2FP.BF16.F32.PACK_AB R154, R51, R154 ;  /* 0x0000009a339a723e */ /* 0x000fe200000010ff */
[----:B------:R-:W-:Y:S06]  /*16880*/  @P4 BRA `(.L_x_1690) ;  /* 0xffffffc400884947 */ /* 0x000fec000383ffff */
[----:B------:R-:W-:Y:S02]  /*16890*/  IMAD.MOV.U32 R11, RZ, RZ, R9 ;  /* 0x000000ffff0b7224 */ /* 0x000fe400078e0009 */
[----:B------:R-:W-:Y:S02]  /*168a0*/  IMAD.MOV.U32 R10, RZ, RZ, R6 ;  /* 0x000000ffff0a7224 */ /* 0x000fe400078e0006 */
[----:B------:R-:W-:Y:S02]  /*168b0*/  IMAD.MOV.U32 R22, RZ, RZ, R13 ;  /* 0x000000ffff167224 */ /* 0x000fe400078e000d */
[----:B------:R-:W-:-:S07]  /*168c0*/  IMAD.MOV.U32 R186, RZ, RZ, R14 ;  /* 0x000000ffffba7224 */ /* 0x000fce00078e000e */
.L_x_1672:
[----:B------:R-:W0:Y:S01]  /*168d0*/  LDC R6, c[0x0][0x448] ;  /* 0x00011200ff067b82 */ /* 0x000e220000000800 */
[----:B------:R-:W-:Y:S01]  /*168e0*/  IADD3 R9, R189, 0x1, -R187 ;  /* 0x00000001bd097810 */ /* 0x000fe20007ffe8bb */
[----:B------:R-:W-:-:S06]  /*168f0*/  ULDC UR6, c[0x0][0x9dc] ;  /* 0x0002770000067ab9 */ /* 0x000fcc0000000800 */
[----:B------:R-:W1:Y:S01]  /*16900*/  LDC R12, c[0x0][0x9e4] ;  /* 0x00027900ff0c7b82 */ /* 0x000e620000000800 */
[----:B0-----:R-:W-:Y:S01]  /*16910*/  ISETP.NE.AND P4, PT, R6, 0x1, PT ;  /* 0x000000010600780c */ /* 0x001fe20003f85270 */
[----:B------:R-:W-:Y:S01]  /*16920*/  VIADD R6, R193, 0x7f ;  /* 0x0000007fc1067836 */ /* 0x000fe20000000000 */
[----:B-1----:R-:W-:-:S11]  /*16930*/  ISETP.GE.AND P5, PT, R12, 0x1, PT ;  /* 0x000000010c00780c */ /* 0x002fd60003fa6270 */
[----:B------:R-:W0:Y:S08]  /*16940*/  @P4 LDC R7, c[0x0][0x44c] ;  /* 0x00011300ff074b82 */ /* 0x000e300000000800 */
[----:B------:R-:W1:Y:S01]  /*16950*/  @P4 LDC R8, c[0x0][0x450] ;  /* 0x00011400ff084b82 */ /* 0x000e620000000800 */
[----:B0-----:R-:W-:-:S05]  /*16960*/  @P4 IMAD.HI.U32 R7, R6, R7, RZ ;  /* 0x0000000706074227 */ /* 0x001fca00078e00ff */
[----:B-1----:R-:W-:-:S05]  /*16970*/  @P4 SHF.R.U32.HI R6, RZ, R8, R7 ;  /* 0x00000008ff064219 */ /* 0x002fca0000011607 */
[----:B------:R-:W-:-:S04]  /*16980*/  IMAD.IADD R6, R9, 0x1, R6 ;  /* 0x0000000109067824 */ /* 0x000fc800078e0206 */
[----:B------:R-:W-:Y:S01]  /*16990*/  VIADD R8, R6, -UR6 ;  /* 0x8000000606087c36 */ /* 0x000fe20008000000 */
[----:B------:R-:W-:Y:S06]  /*169a0*/  @!P5 BRA `(.L_x_1691) ;  /* 0x000000000048d947 */ /* 0x000fec0003800000 */
[----:B------:R-:W-:Y:S01]  /*169b0*/  IMAD.MOV.U32 R9, RZ, RZ, R6 ;  /* 0x000000ffff097224 */ /* 0x000fe200078e0006 */
[----:B------:R-:W-:Y:S04]  /*169c0*/  BSSY B0, `(.L_x_1692) ;  /* 0x000000e000007945 */ /* 0x000fe80003800000 */
        /* <DEDUP_REMOVED lines=9> */
.L_x_1693:
[----:B------:R-:W-:-:S13]  /*16a60*/  ISETP.NE.AND P2, PT, R12, 0x1, PT ;  /* 0x000000010c00780c */ /* 0x000fda0003f45270 */
[----:B------:R-:W0:Y:S02]  /*16a70*/  @P2 LDC.64 R6, c[0x0][0x9e8] ;  /* 0x00027a00ff062b82 */ /* 0x000e240000000a00 */
[----:B0-----:R-:W-:-:S05]  /*16a80*/  @P2 IMAD.HI.U32 R6, R9, R6, RZ ;  /* 0x0000000609062227 */ /* 0x001fca00078e00ff */
[----:B------:R-:W-:-:S07]  /*16a90*/  @P2 SHF.R.U32.HI R9, RZ, R7, R6 ;  /* 0x00000007ff092219 */ /* 0x000fce0000011606 */
.L_x_1694:
[----:B------:R-:W-:Y:S05]  /*16aa0*/  BSYNC B0 ;  /* 0x0000000000007941 */ /* 0x000fea0003800000 */
.L_x_1692:
[----:B------:R-:W-:-:S05]  /*16ab0*/  IMAD R9, R9, R12, RZ ;  /* 0x0000000c09097224 */ /* 0x000fca00078e02ff */
[----:B------:R-:W-:-:S07]  /*16ac0*/  VIMNMX R8, R8, R9, !PT ;  /* 0x0000000908087248 */ /* 0x000fce0007fe0100 */
.L_x_1691:
[----:B------:R-:W-:-:S05]  /*16ad0*/  VIADD R8, R8, 0x7f ;  /* 0x0000007f08087836 */ /* 0x000fca0000000000 */
[----:B------:R-:W-:-:S04]  /*16ae0*/  SHF.R.S32.HI R7, RZ, 0x1f, R8 ;  /* 0x0000001fff077819 */ /* 0x000fc80000011408 */
[----:B------:R-:W-:-:S04]  /*16af0*/  LEA.HI R7, R7, R8, RZ, 0x7 ;  /* 0x0000000807077211 */ /* 0x000fc800078f38ff */
[----:B------:R-:W-:-:S04]  /*16b00*/  SHF.R.S32.HI R14, RZ, 0x7, R7 ;  /* 0x00000007ff0e7819 */ /* 0x000fc80000011407 */
[----:B------:R-:W-:-:S04]  /*16b10*/  VIMNMX R14, R195, R14, !PT ;  /* 0x0000000ec30e7248 */ /* 0x000fc80007fe0100 */
[----:B------:R-:W-:-:S13]  /*16b20*/  ISETP.GE.AND P2, PT, R4, R14, PT ;  /* 0x0000000e0400720c */ /* 0x000fda0003f46270 */
[----:B------:R-:W-:Y:S05]  /*16b30*/  @!P2 BRA `(.L_x_1695) ;  /* 0x000000280074a947 */ /* 0x000fea0003800000 */
[----:B------:R-:W-:Y:S02]  /*16b40*/  IMAD.MOV.U32 R13, RZ, RZ, R11 ;  /* 0x000000ffff0d7224 */ /* 0x000fe400078e000b */
[----:B------:R-:W-:Y:S02]  /*16b50*/  IMAD.MOV.U32 R12, RZ, RZ, R10 ;  /* 0x000000ffff0c7224 */ /* 0x000fe400078e000a */
[----:B------:R-:W-:Y:S02]  /*16b60*/  IMAD.MOV.U32 R6, RZ, RZ, R186 ;  /* 0x000000ffff067224 */ /* 0x000fe400078e00ba */
[----:B------:R-:W-:-:S07]  /*16b70*/  IMAD.MOV.U32 R15, RZ, RZ, R22 ;  /* 0x000000ffff0f7224 */ /* 0x000fce00078e0016 */
.L_x_1705:
        /* <DEDUP_REMOVED lines=10> */
.L_x_1697:
[----:B------:R-:W-:Y:S01]  /*16c20*/  IMAD R7, R22, 0x8, R2 ;  /* 0x0000000816077824 */ /* 0x000fe200078e0202 */
[----:B------:R-:W-:-:S04]  /*16c30*/  SHF.L.U32 R8, R186, 0x1f, RZ ;  /* 0x0000001fba087819 */ /* 0x000fc800000006ff */
[----:B------:R0:W1:Y:S01]  /*16c40*/  SYNCS.PHASECHK.TRANS64.TRYWAIT P3, [R7+URZ+0x28830], R8 ;  /* 0x02883008070075a7 */ /* 0x000062000806017f */
[----:B------:R-:W-:Y:S05]  /*16c50*/  @!P0 BRA `(.L_x_1698) ;  /* 0x0000000000048947 */ /* 0x000fea0003800000 */
[----:B------:R-:W-:Y:S01]  /*16c60*/  BPT.TRAP 0x1 ;  /* 0x000000040000795c */ /* 0x000fe20000300000 */
.L_x_1698:
[----:B------:R-:W-:Y:S04]  /*16c70*/  BSSY B0, `(.L_x_1696) ;  /* 0x0000004000007945 */ /* 0x000fe80003800000 */
[----:B-1----:R-:W-:Y:S05]  /*16c80*/  @P3 BRA `(.L_x_1699) ;  /* 0x0000000000083947 */ /* 0x002fea0003800000 */
[----:B------:R-:W1:Y:S02]  /*16c90*/  SYNCS.PHASECHK.TRANS64.TRYWAIT P3, [R7+URZ+0x28830], R8 ;  /* 0x02883008070075a7 */ /* 0x000e64000806017f */
[----:B-1----:R-:W-:Y:S05]  /*16ca0*/  @!P3 BRA `(.L_x_1700) ;  /* 0x0000013c0068b947 */ /* 0x002fea0003800000 */
.L_x_1699:
[----:B------:R-:W-:Y:S05]  /*16cb0*/  BSYNC B0 ;  /* 0x0000000000007941 */ /* 0x000fea0003800000 */
.L_x_1696:
[----:B01----:R-:W0:Y:S01]  /*16cc0*/  S2R R7, SR_TID.X ;  /* 0x0000000000077919 */ /* 0x003e220000002100 */
[----:B------:R-:W-:Y:S05]  /*16cd0*/  WARPSYNC.ALL ;  /* 0x0000000000007948 */ /* 0x000fea0003800000 */
[----:B------:R-:W-:Y:S02]  /*16ce0*/  IMAD R8, R22, 0x800, R5 ;  /* 0x0000080016087824 */ /* 0x000fe400078e0205 */
[----:B------:R-:W-:Y:S02]  /*16cf0*/  IMAD.MOV.U32 R9, RZ, RZ, 0x40000040 ;  /* 0x40000040ff097424 */ /* 0x000fe400078e00ff */
[C---:B------:R-:W-:Y:S01]  /*16d00*/  VIADD R24, R8.reuse, 0x4 ;  /* 0x0000000408187836 */ /* 0x040fe20000000000 */
[C---:B------:R-:W-:Y:S01]  /*16d10*/  R2UR UR14, R8.reuse ;  /* 0x00000000080e72ca */ /* 0x040fe200000e0000 */
[----:B------:R-:W-:Y:S01]  /*16d20*/  IMAD.MOV.U32 R25, RZ, RZ, 0x40000040 ;  /* 0x40000040ff197424 */ /* 0x000fe200078e00ff */
[----:B------:R-:W-:Y:S01]  /*16d30*/  R2UR UR15, R9 ;  /* 0x00000000090f72ca */ /* 0x000fe200000e0000 */
[----:B------:R-:W-:Y:S01]  /*16d40*/  VIADD R20, R8, 0x2 ;  /* 0x0000000208147836 */ /* 0x000fe20000000000 */
[----:B------:R-:W-:Y:S01]  /*16d50*/  R2UR UR6, R24 ;  /* 0x00000000180672ca */ /* 0x000fe200000e0000 */
[C---:B------:R-:W-:Y:S01]  /*16d60*/  VIADD R24, R8.reuse, 0x404 ;  /* 0x0000040408187836 */ /* 0x040fe20000000000 */
[C---:B------:R-:W-:Y:S01]  /*16d70*/  R2UR UR7, R25.reuse ;  /* 0x00000000190772ca */ /* 0x040fe200000e0000 */
[----:B------:R-:W-:Y:S01]  /*16d80*/  IMAD.MOV.U32 R21, RZ, RZ, 0x40000040 ;  /* 0x40000040ff157424 */ /* 0x000fe200078e00ff */
[----:B------:R-:W-:Y:S01]  /*16d90*/  R2UR UR31, R25 ;  /* 0x00000000191f72ca */ /* 0x000fe200000e0000 */
[----:B------:R-:W-:Y:S01]  /*16da0*/  VIADD R10, R8, 0x6 ;  /* 0x00000006080a7836 */ /* 0x000fe20000000000 */
[----:B------:R-:W-:Y:S01]  /*16db0*/  R2UR UR30, R24 ;  /* 0x00000000181e72ca */ /* 0x000fe200000e0000 */
[----:B------:R-:W-:Y:S01]  /*16dc0*/  IMAD.MOV.U32 R11, RZ, RZ, 0x40000040 ;  /* 0x40000040ff0b7424 */ /* 0x000fe200078e00ff */
[----:B------:R-:W-:Y:S01]  /*16dd0*/  R2UR UR10, R20 ;  /* 0x00000000140a72ca */ /* 0x000fe200000e0000 */
[----:B------:R-:W-:Y:S01]  /*16de0*/  VIADD R20, R8, 0x400 ;  /* 0x0000040008147836 */ /* 0x000fe20000000000 */
[----:B------:R-:W-:-:S02]  /*16df0*/  R2UR UR11, R21 ;  /* 0x00000000150b72ca */ /* 0x000fc400000e0000 */
[----:B------:R-:W-:Y:S01]  /*16e00*/  R2UR UR18, R10 ;  /* 0x000000000a1272ca */ /* 0x000fe200000e0000 */
[C---:B------:R-:W-:Y:S01]  /*16e10*/  VIADD R10, R8.reuse, 0x402 ;  /* 0x00000402080a7836 */ /* 0x040fe20000000000 */
[----:B------:R-:W-:Y:S01]  /*16e20*/  R2UR UR19, R11 ;  /* 0x000000000b1372ca */ /* 0x000fe200000e0000 */
[----:B------:R-:W-:Y:S01]  /*16e30*/  VIADD R8, R8, 0x406 ;  /* 0x0000040608087836 */ /* 0x000fe20000000000 */
[----:B------:R-:W-:Y:S02]  /*16e40*/  R2UR UR22, R20 ;  /* 0x00000000141672ca */ /* 0x000fe400000e0000 */
[----:B0-----:R-:W-:Y:S02]  /*16e50*/  SHF.R.U32.HI R7, RZ, 0x7, R7 ;  /* 0x00000007ff077819 */ /* 0x001fe40000011607 */
[----:B------:R-:W-:Y:S02]  /*16e60*/  R2UR UR23, R21 ;  /* 0x00000000151772ca */ /* 0x000fe400000e0000 */
[----:B------:R-:W-:Y:S01]  /*16e70*/  R2UR UR26, R10 ;  /* 0x000000000a1a72ca */ /* 0x000fe200000e0000 */
[----:B------:R-:W-:Y:S01]  /*16e80*/  VIADD R7, R7, 0x8 ;  /* 0x0000000807077836 */ /* 0x000fe20000000000 */
[----:B------:R-:W-:-:S02]  /*16e90*/  R2UR UR27, R11 ;  /* 0x000000000b1b72ca */ /* 0x000fc400000e0000 */
[----:B------:R-:W-:Y:S02]  /*16ea0*/  R2UR UR34, R8 ;  /* 0x00000000082272ca */ /* 0x000fe400000e0000 */
[----:B------:R0:W-:Y:S01]  /*16eb0*/  BAR.SYNC.DEFER_BLOCKING R7, 0x100 ;  /* 0x000400070000751d */ /* 0x0001e20000010000 */
[----:B------:R-:W-:-:S05]  /*16ec0*/  R2UR UR35, R9 ;  /* 0x00000000092372ca */ /* 0x000fca00000e0000 */
        /* <DEDUP_REMOVED lines=27> */
.L_x_1702:
[----:B------:R-:W-:Y:S01]  /*17080*/  SHF.L.U32 R6, R6, 0x1f, RZ ;  /* 0x0000001f06067819 */ /* 0x000fe200000006ff */
[----:B------:R-:W-:-:S04]  /*17090*/  IMAD R7, R15, 0x8, R2 ;  /* 0x000000080f077824 */ /* 0x000fc800078e0202 */
[----:B------:R0:W1:Y:S01]  /*170a0*/  SYNCS.PHASECHK.TRANS64.TRYWAIT P2, [R7+URZ+0x28850], R6 ;  /* 0x02885006070075a7 */ /* 0x000062000804017f */
[----:B------:R-:W-:Y:S05]  /*170b0*/  @!P0 BRA `(.L_x_1703) ;  /* 0x0000000000048947 */ /* 0x000fea0003800000 */
[----:B------:R-:W-:Y:S01]  /*170c0*/  BPT.TRAP 0x1 ;  /* 0x000000040000795c */ /* 0x000fe20000300000 */
.L_x_1703:
[----:B-1----:R-:W-:Y:S05]  /*170d0*/  @P2 BRA `(.L_x_1701) ;  /* 0x0000000000082947 */ /* 0x002fea0003800000 */
[----:B------:R-:W1:Y:S02]  /*170e0*/  SYNCS.PHASECHK.TRANS64.TRYWAIT P2, [R7+URZ+0x28850], R6 ;  /* 0x02885006070075a7 */ /* 0x000e64000804017f */
[----:B-1----:R-:W-:Y:S05]  /*170f0*/  @!P2 BRA `(.L_x_1704) ;  /* 0x000001380068a947 */ /* 0x002fea0003800000 */
.L_x_1701:
[----:B01----:R-:W-:Y:S01]  /*17100*/  VIADD R6, R2, 0x400 ;  /* 0x0000040002067836 */ /* 0x003fe20000000000 */
[----:B------:R-:W-:Y:S05]  /*17110*/  WARPSYNC.ALL ;  /* 0x0000000000007948 */ /* 0x000fea0003800000 */
[----:B------:R-:W-:-:S04]  /*17120*/  SHF.R.U32.HI R6, RZ, 0x4, R6 ;  /* 0x00000004ff067819 */ /* 0x000fc80000011606 */
[----:B------:R-:W-:-:S04]  /*17130*/  LOP3.LUT R6, R6, 0x3fff, RZ, 0xc0, !PT ;  /* 0x00003fff06067812 */ /* 0x000fc800078ec0ff */
[----:B------:R-:W-:-:S05]  /*17140*/  LOP3.LUT R6, R6, 0x4000000, RZ, 0xfc, !PT ;  /* 0x0400000006067812 */ /* 0x000fca00078efcff */
[----:B------:R-:W-:Y:S01]  /*17150*/  IMAD R6, R15, 0x800, R6 ;  /* 0x000008000f067824 */ /* 0x000fe200078e0206 */
[----:B------:R-:W-:Y:S01]  /*17160*/  WARPGROUP.ARRIVE ;  /* 0x00000000000079c5 */ /* 0x000fe20000000000 */
[----:B------:R-:W-:Y:S02]  /*17170*/  IMAD.MOV.U32 R7, RZ, RZ, 0x40000040 ;  /* 0x40000040ff077424 */ /* 0x000fe400078e00ff */
[----:B------:R-:W-:Y:S01]  /*17180*/  FMUL.FTZ R11, R28, UR47 ;  /* 0x0000002f1c0b7c20 */ /* 0x000fe20008410000 */
[C---:B------:R-:W-:Y:S01]  /*17190*/  VIADD R8, R6.reuse, 0x80 ;  /* 0x0000008006087836 */ /* 0x040fe20000000000 */
[----:B------:R-:W-:Y:S01]  /*171a0*/  R2UR UR6, R6 ;  /* 0x00000000060672ca */ /* 0x000fe200000e0000 */
[----:B------:R-:W-:Y:S01]  /*171b0*/  IMAD.MOV.U32 R9, RZ, RZ, 0x40000040 ;  /* 0x40000040ff097424 */ /* 0x000fe200078e00ff */
[----:B------:R-:W-:Y:S01]  /*171c0*/  R2UR UR7, R7 ;  /* 0x00000000070772ca */ /* 0x000fe200000e0000 */
        /* <DEDUP_REMOVED lines=10> */
[----:B------:R-:W0:Y:S01]  /*17270*/  MUFU.TANH R7, R7 ;  /* 0x0000000700077308 */ /* 0x000e220000002400 */
[----:B------:R-:W-:Y:S01]  /*17280*/  FMUL.FTZ R37, R42, UR47 ;  /* 0x0000002f2a257c20 */ /* 0x000fe20008410000 */
[----:B------:R-:W-:Y:S01]  /*17290*/  HGMMA.64x128x16.F32.BF16 R88, R180, gdesc[UR4].tnspB, R88, gsb0 ;  /* 0x41e00004b4587df0 */ /* 0x000fe20008001858 */
[----:B------:R-:W-:Y:S01]  /*172a0*/  R2UR UR6, R8 ;  /* 0x00000000080672ca */ /* 0x000fe200000e0000 */
[----:B------:R-:W-:Y:S01]  /*172b0*/  VIADD R8, R6, 0x100 ;  /* 0x0000010006087836 */ /* 0x000fe20000000000 */
[----:B------:R-:W-:Y:S01]  /*172c0*/  R2UR UR7, R9 ;  /* 0x00000000090772ca */ /* 0x000fe200000e0000 */
[----:B------:R-:W-:-:S02]  /*172d0*/  IMAD.MOV.U32 R9, RZ, RZ, 0x40000040 ;  /* 0x40000040ff097424 */ /* 0x000fc400078e00ff */
        /* <DEDUP_REMOVED lines=10> */
[----:B0-----:R-:W-:Y:S01]  /*17380*/  FMNMX.FTZ R10, R7, R12, !PT ;  /* 0x0000000c070a7209 */ /* 0x001fe20007810000 */
[----:B------:R-:W-:Y:S01]  /*17390*/  FMUL.FTZ R57, R62, UR47 ;  /* 0x0000002f3e397c20 */ /* 0x000fe20008410000 */
[----:B------:R-:W-:Y:S01]  /*173a0*/  FMUL.FTZ R62, R68, UR47 ;  /* 0x0000002f443e7c20 */ /* 0x000fe20008410000 */
[----:B------:R-:W-:Y:S01]  /*173b0*/  FMUL.FTZ R68, R73, UR47 ;  /* 0x0000002f49447c20 */ /* 0x000fe20008410000 */
[----:B------:R-:W-:Y:S01]  /*173c0*/  FMUL.FTZ R73, R77, UR47 ;  /* 0x0000002f4d497c20 */ /* 0x000fe20008410000 */
[----:B------:R-:W-:Y:S01]  /*173d0*/  FMUL.FTZ R77, R84, UR47 ;  /* 0x0000002f544d7c20 */ /* 0x000fe20008410000 */
[----:B------:R-:W-:Y:S01]  /*173e0*/  VIADD R28, R6, 0x280 ;  /* 0x00000280061c7836 */ /* 0x000fe20000000000 */
[----:B------:R-:W-:Y:S01]  /*173f0*/  MUFU.TANH R34, R34 ;  /* 0x0000002200227308 */ /* 0x000fe20000002400 */
[----:B------:R-:W0:Y:S01]  /*17400*/  LDC R52, c[0x0][0x988] ;  /* 0x00026200ff347b82 */ /* 0x000e220000000800 */
        /* <DEDUP_REMOVED lines=11> */
[C---:B------:R-:W-:Y:S01]  /*174c0*/  ISETP.GT.AND P2, PT, R4.reuse, R14, PT ;  /* 0x0000000e0400720c */ /* 0x040fe20003f44270 */
[----:B------:R-:W-:-:S02]  /*174d0*/  VIADD R4, R4, 0xffffffff ;  /* 0xffffffff04047836 */ /* 0x000fc40000000000 */
        /* <DEDUP_REMOVED lines=69> */
[----:B-1----:R-:W-:Y:S01]  /*17930*/  FMNMX.FTZ R10, R9, R10, !PT ;  /* 0x0000000a090a7209 */ /* 0x002fe20007810000 */
[----:B------:R-:W-:Y:S01]  /*17940*/  FMUL.FTZ R60, R64, UR47 ;  /* 0x0000002f403c7c20 */ /* 0x000fe20008410000 */
[----:B------:R-:W-:Y:S01]  /*17950*/  FMUL.FTZ R61, R65, UR47 ;  /* 0x0000002f413d7c20 */ /* 0x000fe20008410000 */
[----:B------:R-:W-:Y:S01]  /*17960*/  FMUL.FTZ R64, R69, UR47 ;  /* 0x0000002f45407c20 */ /* 0x000fe20008410000 */
[----:B------:R-:W-:Y:S01]  /*17970*/  FMNMX.FTZ R10, R11, R10, !PT ;  /* 0x0000000a0b0a7209 */ /* 0x000fe20007810000 */
[----:B------:R-:W-:Y:S01]  /*17980*/  FMUL.FTZ R65, R72, UR47 ;  /* 0x0000002f48417c20 */ /* 0x000fe20008410000 */
[----:B------:R-:W-:Y:S01]  /*17990*/  FMUL.FTZ R69, R76, UR47 ;  /* 0x0000002f4c457c20 */ /* 0x000fe20008410000 */
[----:B------:R-:W1:Y:S01]  /*179a0*/  MUFU.TANH R36, R36 ;  /* 0x0000002400247308 */ /* 0x000e620000002400 */
[----:B------:R-:W-:Y:S01]  /*179b0*/  FMNMX.FTZ R10, R24, R10, !PT ;  /* 0x0000000a180a7209 */ /* 0x000fe20007810000 */
[----:B------:R-:W-:Y:S01]  /*179c0*/  FMUL.FTZ R76, R80, UR47 ;  /* 0x0000002f504c7c20 */ /* 0x000fe20008410000 */
[----:B------:R-:W-:Y:S01]  /*179d0*/  FMUL.FTZ R72, R81, UR47 ;  /* 0x0000002f51487c20 */ /* 0x000fe20008410000 */
[----:B------:R-:W-:Y:S01]  /*179e0*/  FMUL.FTZ R80, R85, UR47 ;  /* 0x0000002f55507c20 */ /* 0x000fe20008410000 */
[----:B--2---:R-:W-:Y:S01]  /*179f0*/  FMNMX.FTZ R10, R26, R10, !PT ;  /* 0x0000000a1a0a7209 */ /* 0x004fe20007810000 */
[----:B------:R-:W-:Y:S01]  /*17a00*/  FMUL.FTZ R81, R82, UR47 ;  /* 0x0000002f52517c20 */ /* 0x000fe20008410000 */
[----:B------:R-:W-:Y:S01]  /*17a10*/  FMUL.FTZ R82, R83, UR47 ;  /* 0x0000002f53527c20 */ /* 0x000fe20008410000 */
[----:B------:R-:W2:Y:S01]  /*17a20*/  MUFU.TANH R40, R40 ;  /* 0x0000002800287308 */ /* 0x000ea20000002400 */
[----:B------:R-:W-:Y:S01]  /*17a30*/  FMNMX.FTZ R10, R30, R10, !PT ;  /* 0x0000000a1e0a7209 */ /* 0x000fe20007810000 */
[----:B------:R-:W-:-:S03]  /*17a40*/  FMUL.FTZ R83, R86, UR47 ;  /* 0x0000002f56537c20 */ /* 0x000fc60008410000 */
[----:B---3--:R-:W-:-:S03]  /*17a50*/  FMNMX.FTZ R10, R32, R10, !PT ;  /* 0x0000000a200a7209 */ /* 0x008fc60007810000 */
[----:B------:R-:W3:Y:S01]  /*17a60*/  MUFU.TANH R44, R44 ;  /* 0x0000002c002c7308 */ /* 0x000ee20000002400 */
[----:B------:R-:W-:-:S04]  /*17a70*/  FMNMX.FTZ R10, R34, R10, !PT ;  /* 0x0000000a220a7209 */ /* 0x000fc80007810000 */
[----:B-1----:R-:W-:-:S03]  /*17a80*/  FMNMX.FTZ R10, R36, R10, !PT ;  /* 0x0000000a240a7209 */ /* 0x002fc60007810000 */
[----:B------:R-:W1:Y:S01]  /*17a90*/  MUFU.TANH R51, R51 ;  /* 0x0000003300337308 */ /* 0x000e620000002400 */
[----:B------:R-:W-:-:S04]  /*17aa0*/  FMNMX.FTZ R10, R38, R10, !PT ;  /* 0x0000000a260a7209 */ /* 0x000fc80007810000 */
[----:B--2---:R-:W-:-:S03]  /*17ab0*/  FMNMX.FTZ R10, R40, R10, !PT ;  /* 0x0000000a280a7209 */ /* 0x004fc60007810000 */
[----:B------:R-:W2:Y:S01]  /*17ac0*/  MUFU.TANH R58, R58 ;  /* 0x0000003a003a7308 */ /* 0x000ea20000002400 */
[----:B------:R-:W-:-:S04]  /*17ad0*/  FMNMX.FTZ R10, R42, R10, !PT ;  /* 0x0000000a2a0a7209 */ /* 0x000fc80007810000 */
[----:B---3--:R-:W-:-:S03]  /*17ae0*/  FMNMX.FTZ R10, R44, R10, !PT ;  /* 0x0000000a2c0a7209 */ /* 0x008fc60007810000 */
[----:B------:R-:W3:Y:S01]  /*17af0*/  MUFU.TANH R59, R59 ;  /* 0x0000003b003b7308 */ /* 0x000ee20000002400 */
[----:B------:R-:W-:-:S04]  /*17b00*/  FMNMX.FTZ R10, R46, R10, !PT ;  /* 0x0000000a2e0a7209 */ /* 0x000fc80007810000 */
[----:B------:R-:W-:-:S03]  /*17b10*/  FMNMX.FTZ R10, R50, R10, !PT ;  /* 0x0000000a320a7209 */ /* 0x000fc60007810000 */
[----:B------:R-:W4:Y:S01]  /*17b20*/  MUFU.TANH R60, R60 ;  /* 0x0000003c003c7308 */ /* 0x000f220000002400 */
[----:B-1----:R-:W-:-:S04]  /*17b30*/  FMNMX.FTZ R10, R51, R10, !PT ;  /* 0x0000000a330a7209 */ /* 0x002fc80007810000 */
[----:B------:R-:W-:-:S03]  /*17b40*/  FMNMX.FTZ R10, R55, R10, !PT ;  /* 0x0000000a370a7209 */ /* 0x000fc60007810000 */
[----:B------:R-:W1:Y:S01]  /*17b50*/  MUFU.TANH R61, R61 ;  /* 0x0000003d003d7308 */ /* 0x000e620000002400 */
[----:B------:R-:W-:-:S04]  /*17b60*/  FMNMX.FTZ R10, R56, R10, !PT ;  /* 0x0000000a380a7209 */ /* 0x000fc80007810000 */
[----:B--2---:R-:W-:-:S03]  /*17b70*/  FMNMX.FTZ R10, R58, R10, !PT ;  /* 0x0000000a3a0a7209 */ /* 0x004fc60007810000 */
[----:B------:R-:W2:Y:S01]  /*17b80*/  MUFU.TANH R64, R64 ;  /* 0x0000004000407308 */ /* 0x000ea20000002400 */
[----:B---3--:R-:W-:-:S04]  /*17b90*/  FMNMX.FTZ R10, R59, R10, !PT ;  /* 0x0000000a3b0a7209 */ /* 0x008fc80007810000 */
[----:B----4-:R-:W-:-:S03]  /*17ba0*/  FMNMX.FTZ R10, R60, R10, !PT ;  /* 0x0000000a3c0a7209 */ /* 0x010fc60007810000 */
[----:B------:R-:W3:Y:S01]  /*17bb0*/  MUFU.TANH R65, R65 ;  /* 0x0000004100417308 */ /* 0x000ee20000002400 */
[----:B-1----:R-:W-:-:S04]  /*17bc0*/  FMNMX.FTZ R10, R61, R10, !PT ;  /* 0x0000000a3d0a7209 */ /* 0x002fc80007810000 */
[----:B------:R-:W-:-:S03]  /*17bd0*/  FMNMX.FTZ R10, R62, R10, !PT ;  /* 0x0000000a3e0a7209 */ /* 0x000fc60007810000 */
[----:B------:R-:W1:Y:S01]  /*17be0*/  MUFU.TANH R69, R69 ;  /* 0x0000004500457308 */ /* 0x000e620000002400 */
[----:B--2---:R-:W-:-:S07]  /*17bf0*/  FMNMX.FTZ R10, R64, R10, !PT ;  /* 0x0000000a400a7209 */ /* 0x004fce0007810000 */
[----:B------:R-:W2:Y:S01]  /*17c00*/  MUFU.TANH R76, R76 ;  /* 0x0000004c004c7308 */ /* 0x000ea20000002400 */
[----:B---3--:R-:W-:-:S04]  /*17c10*/  FMNMX.FTZ R10, R65, R10, !PT ;  /* 0x0000000a410a7209 */ /* 0x008fc80007810000 */
[----:B------:R-:W-:-:S03]  /*17c20*/  FMNMX.FTZ R10, R68, R10, !PT ;  /* 0x0000000a440a7209 */ /* 0x000fc60007810000 */
[----:B------:R-:W3:Y:S01]  /*17c30*/  MUFU.TANH R72, R72 ;  /* 0x0000004800487308 */ /* 0x000ee20000002400 */
[----:B-1----:R-:W-:-:S04]  /*17c40*/  FMNMX.FTZ R10, R69, R10, !PT ;  /* 0x0000000a450a7209 */ /* 0x002fc80007810000 */
[----:B------:R-:W-:-:S03]  /*17c50*/  FMNMX.FTZ R10, R73, R10, !PT ;  /* 0x0000000a490a7209 */ /* 0x000fc60007810000 */
[----:B------:R-:W1:Y:S01]  /*17c60*/  MUFU.TANH R80, R80 ;  /* 0x0000005000507308 */ /* 0x000e620000002400 */
[----:B--2---:R-:W-:Y:S01]  /*17c70*/  FMNMX.FTZ R10, R76, R10, !PT ;  /* 0x0000000a4c0a7209 */ /* 0x004fe20007810000 */
[----:B------:R-:W-:Y:S02]  /*17c80*/  WARPGROUP.DEPBAR.LE gsb0, 0x0 ;  /* 0x00008000000079c5 */ /* 0x000fe40000010000 */
[----:B------:R-:W-:Y:S01]  /*17c90*/  WARPGROUP.ARRIVE ;  /* 0x00000000000079c5 */ /* 0x000fe20000000000 */
[----:B---3--:R-:W-:-:S03]  /*17ca0*/  FMNMX.FTZ R10, R72, R10, !PT ;  /* 0x0000000a480a7209 */ /* 0x008fc60007810000 */
[----:B------:R-:W2:Y:S01]  /*17cb0*/  MUFU.TANH R8, R8 ;  /* 0x0000000800087308 */ /* 0x000ea20000002400 */
[----:B------:R-:W-:Y:S01]  /*17cc0*/  FMNMX.FTZ R10, R77, R10, !PT ;  /* 0x0000000a4d0a7209 */ /* 0x000fe20007810000 */
[----:B------:R-:W-:Y:S01]  /*17cd0*/  HGMMA.64x128x16.F32.BF16 R88, R164, gdesc[UR4].tnspB, R88, gsb0 ;  /* 0x41e00004a4587df0 */ /* 0x000fe20008001858 */
[----:B------:R-:W-:Y:S02]  /*17ce0*/  R2UR UR6, R28 ;  /* 0x000000001c0672ca */ /* 0x000fe400000e0000 */
[----:B-1----:R-:W-:-:S03]  /*17cf0*/  FMNMX.FTZ R10, R80, R10, !PT ;  /* 0x0000000a500a7209 */ /* 0x002fc60007810000 */
[----:B------:R-:W1:Y:S02]  /*17d00*/  MUFU.TANH R25, R25 ;  /* 0x0000001900197308 */ /* 0x000e640000002400 */
[----:B------:R-:W3:Y:S06]  /*17d10*/  SHFL.BFLY PT, R29, R10, 0x2, 0x1f ;  /* 0x0c401f000a1d7f89 */ /* 0x000eec00000e0000 */
[----:B------:R-:W4:Y:S08]  /*17d20*/  MUFU.TANH R31, R31 ;  /* 0x0000001f001f7308 */ /* 0x000f300000002400 */
[----:B------:R-:W5:Y:S08]  /*17d30*/  MUFU.TANH R35, R35 ;  /* 0x0000002300237308 */ /* 0x000f700000002400 */
[----:B------:R-:W5:Y:S01]  /*17d40*/  MUFU.TANH R39, R39 ;  /* 0x0000002700277308 */ /* 0x000f620000002400 */
[----:B---3--:R-:W-:Y:S01]  /*17d50*/  FMNMX.FTZ R10, R10, R29, !PT ;  /* 0x0000001d0a0a7209 */ /* 0x008fe20007810000 */
[----:B------:R-:W-:-:S06]  /*17d60*/  IMAD.MOV.U32 R29, RZ, RZ, 0x40000040 ;  /* 0x40000040ff1d7424 */ /* 0x000fcc00078e00ff */
[----:B------:R-:W3:Y:S01]  /*17d70*/  MUFU.TANH R43, R43 ;  /* 0x0000002b002b7308 */ /* 0x000ee20000002400 */
[----:B------:R-:W0:Y:S01]  /*17d80*/  SHFL.BFLY PT, R28, R10, 0x1, 0x1f ;  /* 0x0c201f000a1c7f89 */ /* 0x000e2200000e0000 */
[----:B------:R-:W-:Y:S01]  /*17d90*/  R2UR UR7, R29 ;  /* 0x000000001d0772ca */ /* 0x000fe200000e0000 */
[----:B------:R-:W-:-:S05]  /*17da0*/  IMAD.MOV.U32 R29, RZ, RZ, 0x40000040 ;  /* 0x40000040ff1d7424 */ /* 0x000fca00078e00ff */
[----:B------:R-:W3:Y:S08]  /*17db0*/  MUFU.TANH R47, R47 ;  /* 0x0000002f002f7308 */ /* 0x000ef00000002400 */
[----:B------:R-:W3:Y:S08]  /*17dc0*/  MUFU.TANH R48, R48 ;  /* 0x0000003000307308 */ /* 0x000ef00000002400 */
[----:B------:R-:W3:Y:S01]  /*17dd0*/  MUFU.TANH R53, R53 ;  /* 0x0000003500357308 */ /* 0x000ee20000002400 */
[----:B0-----:R-:W-:Y:S01]  /*17de0*/  FMNMX.FTZ R10, R10, R28, !PT ;  /* 0x0000001c0a0a7209 */ /* 0x001fe20007810000 */
[----:B------:R-:W-:-:S02]  /*17df0*/  VIADD R28, R6, 0x300 ;  /* 0x00000300061c7836 */ /* 0x000fc40000000000 */
[----:B------:R-:W-:Y:S02]  /*17e00*/  VIADD R6, R6, 0x380 ;  /* 0x0000038006067836 */ /* 0x000fe40000000000 */
[CC--:B------:R-:W-:Y:S01]  /*17e10*/  FMUL.FTZ R85, R10.reuse, R52.reuse ;  /* 0x000000340a557220 */ /* 0x0c0fe20000410000 */
[----:B------:R-:W-:Y:S01]  /*17e20*/  FADD.FTZ R12, -R10, R12 ;  /* 0x0000000c0a0c7221 */ /* 0x000fe20000010100 */
[----:B------:R-:W0:Y:S02]  /*17e30*/  MUFU.TANH R54, R54 ;  /* 0x0000003600367308 */ /* 0x000e240000002400 */
[-CC-:B------:R-:W-:Y:S01]  /*17e40*/  FFMA.FTZ R180, R7, R52.reuse, -R85.reuse ;  /* 0x0000003407b47223 */ /* 0x180fe20000010855 */
[----:B--2---:R-:W-:Y:S01]  /*17e50*/  FMNMX.FTZ R7, R8, R13, !PT ;  /* 0x0000000d08077209 */ /* 0x004fe20007810000 */
[-CC-:B------:R-:W-:Y:S01]  /*17e60*/  FFMA.FTZ R182, R11, R52.reuse, -R85.reuse ;  /* 0x000000340bb67223 */ /* 0x180fe20000010855 */
[-C--:B------:R-:W-:Y:S01]  /*17e70*/  FMUL.FTZ R12, R12, R52.reuse ;  /* 0x000000340c0c7220 */ /* 0x080fe20000410000 */
[-CC-:B------:R-:W-:Y:S01]  /*17e80*/  FFMA.FTZ R9, R9, R52.reuse, -R85.reuse ;  /* 0x0000003409097223 */ /* 0x180fe20000010855 */
[----:B------:R-:W-:Y:S01]  /*17e90*/  FMNMX.FTZ R7, R20, R7, !PT ;  /* 0x0000000714077209 */ /* 0x000fe20007810000 */
[----:B------:R-:W2:Y:S01]  /*17ea0*/  MUFU.TANH R81, R81 ;  /* 0x0000005100517308 */ /* 0x000ea20000002400 */
[-CC-:B------:R-:W-:Y:S01]  /*17eb0*/  FFMA.FTZ R24, R24, R52.reuse, -R85.reuse ;  /* 0x0000003418187223 */ /* 0x180fe20000010855 */
[-CC-:B------:R-:W-:Y:S01]  /*17ec0*/  FFMA.FTZ R176, R26, R52.reuse, -R85.reuse ;  /* 0x000000341ab07223 */ /* 0x180fe20000010855 */
[----:B------:R-:W-:Y:S01]  /*17ed0*/  FMNMX.FTZ R7, R21, R7, !PT ;  /* 0x0000000715077209 */ /* 0x000fe20007810000 */
[-CC-:B------:R-:W-:Y:S01]  /*17ee0*/  FFMA.FTZ R30, R30, R52.reuse, -R85.reuse ;  /* 0x000000341e1e7223 */ /* 0x180fe20000010855 */
[-CC-:B------:R-:W-:Y:S01]  /*17ef0*/  FFMA.FTZ R178, R32, R52.reuse, -R85.reuse ;  /* 0x0000003420b27223 */ /* 0x180fe20000010855 */
[-CC-:B------:R-:W-:Y:S01]  /*17f00*/  FFMA.FTZ R86, R34, R52.reuse, -R85.reuse ;  /* 0x0000003422567223 */ /* 0x180fe20000010855 */
[----:B-1----:R-:W-:Y:S01]  /*17f10*/  FMNMX.FTZ R7, R25, R7, !PT ;  /* 0x0000000719077209 */ /* 0x002fe20007810000 */
[----:B------:R-:W1:Y:S01]  /*17f20*/  MUFU.TANH R82, R82 ;  /* 0x0000005200527308 */ /* 0x000e620000002400 */
[-CC-:B------:R-:W-:Y:S01]  /*17f30*/  FFMA.FTZ R172, R36, R52.reuse, -R85.reuse ;  /* 0x0000003424ac7223 */ /* 0x180fe20000010855 */
[-CC-:B------:R-:W-:Y:S01]  /*17f40*/  FFMA.FTZ R36, R38, R52.reuse, -R85.reuse ;  /* 0x0000003426247223 */ /* 0x180fe20000010855 */
[----:B------:R-:W-:Y:S01]  /*17f50*/  FMNMX.FTZ R7, R27, R7, !PT ;  /* 0x000000071b077209 */ /* 0x000fe20007810000 */
[-CC-:B------:R-:W-:Y:S01]  /*17f60*/  FFMA.FTZ R174, R40, R52.reuse, -R85.reuse ;  /* 0x0000003428ae7223 */ /* 0x180fe20000010855 */
[-CC-:B------:R-:W-:Y:S01]  /*17f70*/  FFMA.FTZ R32, R42, R52.reuse, -R85.reuse ;  /* 0x000000342a207223 */ /* 0x180fe20000010855 */
[-CC-:B------:R-:W-:Y:S01]  /*17f80*/  FFMA.FTZ R168, R44, R52.reuse, -R85.reuse ;  /* 0x000000342ca87223 */ /* 0x180fe20000010855 */
[----:B----4-:R-:W-:Y:S01]  /*17f90*/  FMNMX.FTZ R7, R31, R7, !PT ;  /* 0x000000071f077209 */ /* 0x010fe20007810000 */
[----:B------:R-:W4:Y:S01]  /*17fa0*/  MUFU.TANH R83, R83 ;  /* 0x0000005300537308 */ /* 0x000f220000002400 */
[-CC-:B------:R-:W-:Y:S01]  /*17fb0*/  FFMA.FTZ R38, R46, R52.reuse, -R85.reuse ;  /* 0x000000342e267223 */ /* 0x180fe20000010855 */
[-CC-:B------:R-:W-:Y:S01]  /*17fc0*/  FFMA.FTZ R170, R50, R52.reuse, -R85.reuse ;  /* 0x0000003432aa7223 */ /* 0x180fe20000010855 */
[----:B------:R-:W-:Y:S01]  /*17fd0*/  FMNMX.FTZ R7, R33, R7, !PT ;  /* 0x0000000721077209 */ /* 0x000fe20007810000 */
[-CC-:B------:R-:W-:Y:S01]  /*17fe0*/  FFMA.FTZ R40, R51, R52.reuse, -R85.reuse ;  /* 0x0000003433287223 */ /* 0x180fe20000010855 */
[-CC-:B------:R-:W-:Y:S01]  /*17ff0*/  FFMA.FTZ R34, R56, R52.reuse, -R85.reuse ;  /* 0x0000003438227223 */ /* 0x180fe20000010855 */
[-CC-:B------:R-:W-:Y:S01]  /*18000*/  FFMA.FTZ R42, R59, R52.reuse, -R85.reuse ;  /* 0x000000343b2a7223 */ /* 0x180fe20000010855 */
[----:B-----5:R-:W-:Y:S01]  /*18010*/  FMNMX.FTZ R7, R35, R7, !PT ;  /* 0x0000000723077209 */ /* 0x020fe20007810000 */
        /* <DEDUP_REMOVED lines=8> */
[----:B------:R-:W5:Y:S01]  /*180a0*/  MUFU.EX2 R180, R180 ;  /* 0x000000b400b47308 */ /* 0x000f620000000800 */
[-CC-:B------:R-:W-:Y:S01]  /*180b0*/  FFMA.FTZ R56, R76, R52.reuse, -R85.reuse ;  /* 0x000000344c387223 */ /* 0x180fe20000010855 */
[----:B------:R-:W-:Y:S01]  /*180c0*/  FFMA.FTZ R80, R80, R52, -R85 ;  /* 0x0000003450507223 */ /* 0x000fe20000010855 */
[----:B------:R-:W-:-:S04]  /*180d0*/  FMNMX.FTZ R7, R41, R7, !PT ;  /* 0x0000000729077209 */ /* 0x000fc80007810000 */
[----:B---3--:R-:W-:Y:S01]  /*180e0*/  FMNMX.FTZ R7, R43, R7, !PT ;  /* 0x000000072b077209 */ /* 0x008fe20007810000 */
        /* <DEDUP_REMOVED lines=8> */
[----:B0-----:R-:W-:Y:S01]  /*18170*/  FMNMX.FTZ R7, R54, R7, !PT ;  /* 0x0000000736077209 */ /* 0x001fe20007810000 */
[----:B------:R-:W-:Y:S01]  /*18180*/  MUFU.EX2 R176, R176 ;  /* 0x000000b000b07308 */ /* 0x000fe20000000800 */
[----:B------:R-:W-:Y:S02]  /*18190*/  WARPGROUP.DEPBAR.LE gsb0, 0x0 ;  /* 0x00008000000079c5 */ /* 0x000fe40000010000 */
[----:B------:R-:W-:Y:S01]  /*181a0*/  WARPGROUP.ARRIVE ;  /* 0x00000000000079c5 */ /* 0x000fe20000000000 */
[----:B------:R-:W-:-:S05]  /*181b0*/  FMNMX.FTZ R7, R57, R7, !PT ;  /* 0x0000000739077209 */ /* 0x000fca0007810000 */
[----:B------:R-:W0:Y:S01]  /*181c0*/  S2R R167, SR_TID.X ;  /* 0x0000000000a77919 */ /* 0x000e220000002100 */
[-CC-:B------:R-:W-:Y:S01]  /*181d0*/  FFMA.FTZ R164, R55, R52.reuse, -R85.reuse ;  /* 0x0000003437a47223 */ /* 0x180fe20000010855 */
[----:B------:R-:W-:Y:S01]  /*181e0*/  MUFU.EX2 R30, R30 ;  /* 0x0000001e001e7308 */ /* 0x000fe20000000800 */
[----:B------:R-:W-:Y:S01]  /*181f0*/  FMNMX.FTZ R7, R63, R7, !PT ;  /* 0x000000073f077209 */ /* 0x000fe20007810000 */
[----:B------:R-:W-:Y:S01]  /*18200*/  HGMMA.64x128x16.F32.BF16 R88, R160, gdesc[UR4].tnspB, R88, gsb0 ;  /* 0x41e00004a0587df0 */ /* 0x000fe20008001858 */
[----:B------:R-:W-:Y:S01]  /*18210*/  R2UR UR6, R28 ;  /* 0x000000001c0672ca */ /* 0x000fe200000e0000 */
[-CC-:B------:R-:W-:Y:S01]  /*18220*/  FFMA.FTZ R166, R58, R52.reuse, -R85.reuse ;  /* 0x000000343aa67223 */ /* 0x180fe20000010855 */
[----:B------:R-:W-:Y:S01]  /*18230*/  FMNMX.FTZ R7, R66, R7, !PT ;  /* 0x0000000742077209 */ /* 0x000fe20007810000 */
[-CC-:B------:R-:W-:Y:S01]  /*18240*/  FFMA.FTZ R55, R73, R52.reuse, -R85.reuse ;  /* 0x0000003449377223 */ /* 0x180fe20000010855 */
[----:B------:R-:W-:Y:S01]  /*18250*/  R2UR UR7, R29 ;  /* 0x000000001d0772ca */ /* 0x000fe200000e0000 */
[----:B------:R-:W-:Y:S01]  /*18260*/  MUFU.EX2 R178, R178 ;  /* 0x000000b200b27308 */ /* 0x000fe20000000800 */
[----:B------:R-:W-:Y:S01]  /*18270*/  FMNMX.FTZ R7, R67, R7, !PT ;  /* 0x0000000743077209 */ /* 0x000fe20007810000 */
[-CC-:B------:R-:W-:Y:S01]  /*18280*/  FFMA.FTZ R58, R72, R52.reuse, -R85.reuse ;  /* 0x00000034483a7223 */ /* 0x180fe20000010855 */
[----:B------:R-:W-:-:S02]  /*18290*/  FFMA.FTZ R28, R77, R52, -R85 ;  /* 0x000000344d1c7223 */ /* 0x000fc40000010855 */
[----:B------:R-:W-:-:S03]  /*182a0*/  FMNMX.FTZ R7, R70, R7, !PT ;  /* 0x0000000746077209 */ /* 0x000fc60007810000 */
[----:B------:R-:W-:Y:S01]  /*182b0*/  MUFU.EX2 R86, R86 ;  /* 0x0000005600567308 */ /* 0x000fe20000000800 */
[----:B------:R-:W-:-:S04]  /*182c0*/  FMNMX.FTZ R7, R71, R7, !PT ;  /* 0x0000000747077209 */ /* 0x000fc80007810000 */
[----:B------:R-:W-:-:S03]  /*182d0*/  FMNMX.FTZ R7, R74, R7, !PT ;  /* 0x000000074a077209 */ /* 0x000fc60007810000 */
[----:B------:R-:W-:Y:S01]  /*182e0*/  MUFU.EX2 R172, R172 ;  /* 0x000000ac00ac7308 */ /* 0x000fe20000000800 */
[----:B------:R-:W-:-:S04]  /*182f0*/  FMNMX.FTZ R7, R75, R7, !PT ;  /* 0x000000074b077209 */ /* 0x000fc80007810000 */
[----:B------:R-:W-:Y:S02]  /*18300*/  FMNMX.FTZ R7, R78, R7, !PT ;  /* 0x000000074e077209 */ /* 0x000fe40007810000 */
[----:B0-----:R-:W-:Y:S01]  /*18310*/  SHF.R.U32.HI R167, RZ, 0x7, R167 ;  /* 0x00000007ffa77819 */ /* 0x001fe200000116a7 */
[----:B------:R-:W-:Y:S01]  /*18320*/  MUFU.EX2 R36, R36 ;  /* 0x0000002400247308 */ /* 0x000fe20000000800 */
[----:B------:R-:W-:-:S04]  /*18330*/  FMNMX.FTZ R7, R79, R7, !PT ;  /* 0x000000074f077209 */ /* 0x000fc80007810000 */
[----:B--2---:R-:W-:-:S03]  /*18340*/  FMNMX.FTZ R7, R81, R7, !PT ;  /* 0x0000000751077209 */ /* 0x004fc60007810000 */
[----:B------:R-:W-:Y:S01]  /*18350*/  MUFU.EX2 R174, R174 ;  /* 0x000000ae00ae7308 */ /* 0x000fe20000000800 */
[----:B-1----:R-:W-:-:S04]  /*18360*/  FMNMX.FTZ R7, R82, R7, !PT ;  /* 0x0000000752077209 */ /* 0x002fc80007810000 */
[----:B----4-:R-:W-:-:S03]  /*18370*/  FMNMX.FTZ R7, R83, R7, !PT ;  /* 0x0000000753077209 */ /* 0x010fc60007810000 */
        /* <DEDUP_REMOVED lines=12> */
[----:B0-----:R-:W-:-:S05]  /*18440*/  FMNMX.FTZ R11, R11, R7, !PT ;  /* 0x000000070b0b7209 */ /* 0x001fca0007810000 */
[----:B------:R-:W-:Y:S02]  /*18450*/  FADD.FTZ R7, -R11, R13 ;  /* 0x0000000d0b077221 */ /* 0x000fe40000010100 */
[----:B------:R-:W-:Y:S02]  /*18460*/  MUFU.EX2 R42, R42 ;  /* 0x0000002a002a7308 */ /* 0x000fe40000000800 */
[----:B------:R-:W-:-:S06]  /*18470*/  FMUL.FTZ R7, R7, R52 ;  /* 0x0000003407077220 */ /* 0x000fcc0000410000 */
[----:B------:R0:W-:Y:S08]  /*18480*/  MUFU.EX2 R29, R7 ;  /* 0x00000007001d7308 */ /* 0x0001f00000000800 */
[----:B------:R-:W-:Y:S01]  /*18490*/  MUFU.EX2 R44, R44 ;  /* 0x0000002c002c7308 */ /* 0x000fe20000000800 */
[----:B0-----:R-:W-:-:S07]  /*184a0*/  IMAD.MOV.U32 R7, RZ, RZ, 0x40000040 ;  /* 0x40000040ff077424 */ /* 0x001fce00078e00ff */
[----:B------:R-:W-:Y:S01]  /*184b0*/  MUFU.EX2 R50, R50 ;  /* 0x0000003200327308 */ /* 0x000fe20000000800 */
[----:B------:R-:W-:Y:S02]  /*184c0*/  WARPGROUP.DEPBAR.LE gsb0, 0x0 ;  /* 0x00008000000079c5 */ /* 0x000fe40000010000 */
[----:B------:R-:W-:Y:S01]  /*184d0*/  WARPGROUP.ARRIVE ;  /* 0x00000000000079c5 */ /* 0x000fe20000000000 */
[-CC-:B------:R-:W-:Y:S01]  /*184e0*/  FFMA.FTZ R160, R60, R52.reuse, -R85.reuse ;  /* 0x000000343ca07223 */ /* 0x180fe20000010855 */
[-C--:B------:R-:W-:Y:S01]  /*184f0*/  FMUL.FTZ R60, R11, R52.reuse ;  /* 0x000000340b3c7220 */ /* 0x080fe20000410000 */
[-C--:B------:R-:W-:Y:S02]  /*18500*/  FFMA.FTZ R162, R62, R52.reuse, -R85 ;  /* 0x000000343ea27223 */ /* 0x080fe40000010855 */
[----:B------:R-:W-:Y:S01]  /*18510*/  MUFU.EX2 R26, R26 ;  /* 0x0000001a001a7308 */ /* 0x000fe20000000800 */
[----:B------:R-:W-:Y:S01]  /*18520*/  HGMMA.64x128x16.F32.BF16 R88, R156, gdesc[UR4].tnspB, R88, gsb0 ;  /* 0x41e000049c587df0 */ /* 0x000fe20008001858 */
[----:B------:R-:W-:Y:S01]  /*18530*/  R2UR UR6, R6 ;  /* 0x00000000060672ca */ /* 0x000fe200000e0000 */
[-CC-:B------:R-:W-:Y:S01]  /*18540*/  FFMA.FTZ R181, R8, R52.reuse, -R60.reuse ;  /* 0x0000003408b57223 */ /* 0x180fe2000001083c */
[----:B------:R-:W-:Y:S01]  /*18550*/  R2UR UR7, R7 ;  /* 0x00000000070772ca */ /* 0x000fe200000e0000 */
[-CC-:B------:R-:W-:Y:S01]  /*18560*/  FFMA.FTZ R8, R20, R52.reuse, -R60.reuse ;  /* 0x0000003414087223 */ /* 0x180fe2000001083c */
[----:B------:R-:W-:Y:S01]  /*18570*/  FFMA.FTZ R183, R21, R52, -R60 ;  /* 0x0000003415b77223 */ /* 0x000fe2000001083c */
[----:B------:R-:W-:-:S02]  /*18580*/  @!P1 IMAD R7, R22, 0x8, R2 ;  /* 0x0000000816079824 */ /* 0x000fc400078e0202 */
[-CC-:B------:R-:W-:Y:S01]  /*18590*/  FFMA.FTZ R20, R25, R52.reuse, -R60.reuse ;  /* 0x0000003419147223 */ /* 0x180fe2000001083c */
[----:B------:R-:W0:Y:S01]  /*185a0*/  MUFU.EX2 R181, R181 ;  /* 0x000000b500b57308 */ /* 0x000e220000000800 */
[-CC-:B------:R-:W-:Y:S01]  /*185b0*/  FFMA.FTZ R177, R27, R52.reuse, -R60.reuse ;  /* 0x000000341bb17223 */ /* 0x180fe2000001083c */
[----:B------:R-:W-:Y:S02]  /*185c0*/  @!P1 VIADD R7, R7, 0x28840 ;  /* 0x0002884007079836 */ /* 0x000fe40000000000 */
[-CC-:B------:R-:W-:Y:S01]  /*185d0*/  FFMA.FTZ R173, R37, R52.reuse, -R60.reuse ;  /* 0x0000003425ad7223 */ /* 0x180fe2000001083c */
[-CC-:B------:R-:W-:Y:S01]  /*185e0*/  FFMA.FTZ R179, R33, R52.reuse, -R60.reuse ;  /* 0x0000003421b37223 */ /* 0x180fe2000001083c */
[----:B------:R-:W-:Y:S01]  /*185f0*/  IADD3 R37, -R167, 0xb, RZ ;  /* 0x0000000ba7257810 */ /* 0x000fe20007ffe1ff */
[-CC-:B------:R-:W-:Y:S01]  /*18600*/  FFMA.FTZ R33, R35, R52.reuse, -R60.reuse ;  /* 0x0000003423217223 */ /* 0x180fe2000001083c */
[-CC-:B------:R-:W-:Y:S01]  /*18610*/  FFMA.FTZ R21, R31, R52.reuse, -R60.reuse ;  /* 0x000000341f157223 */ /* 0x180fe2000001083c */
[----:B------:R-:W1:Y:S01]  /*18620*/  MUFU.EX2 R8, R8 ;  /* 0x0000000800087308 */ /* 0x000e620000000800 */
[----:B------:R-:W-:Y:S01]  /*18630*/  @!P1 PRMT R35, RZ, 0x654, R7 ;  /* 0x00000654ff239816 */ /* 0x000fe20000000007 */
[-C--:B------:R-:W-:Y:S01]  /*18640*/  FFMA.FTZ R171, R48, R52.reuse, -R60 ;  /* 0x0000003430ab7223 */ /* 0x080fe2000001083c */
[----:B-----5:R-:W-:Y:S01]  /*18650*/  FFMA.FTZ R48, R12, R3, R180 ;  /* 0x000000030c307223 */ /* 0x020fe200000100b4 */
        /* <DEDUP_REMOVED lines=11> */
[--C-:B------:R-:W-:Y:S01]  /*18710*/  FFMA.FTZ R0, R63, R52, -R60.reuse ;  /* 0x000000343f007223 */ /* 0x100fe2000001083c */
[----:B------:R-:W-:Y:S01]  /*18720*/  MUFU.EX2 R20, R20 ;  /* 0x0000001400147308 */ /* 0x000fe20000000800 */
[----:B------:R-:W-:Y:S01]  /*18730*/  F2FP.BF16.F32.PACK_AB R180, R9, R180 ;  /* 0x000000b409b4723e */ /* 0x000fe200000010ff */
[-CC-:B------:R-:W-:Y:S01]  /*18740*/  FFMA.FTZ R161, R66, R52.reuse, -R60.reuse ;  /* 0x0000003442a17223 */ /* 0x180fe2000001083c */
[-CC-:B------:R-:W-:Y:S01]  /*18750*/  FFMA.FTZ R163, R70, R52.reuse, -R60.reuse ;  /* 0x0000003446a37223 */ /* 0x180fe2000001083c */
[-CC-:B------:R-:W-:Y:S01]  /*18760*/  FFMA.FTZ R75, R75, R52.reuse, -R60.reuse ;  /* 0x000000344b4b7223 */ /* 0x180fe2000001083c */
[-CC-:B------:R-:W-:Y:S01]  /*18770*/  FFMA.FTZ R78, R78, R52.reuse, -R60.reuse ;  /* 0x000000344e4e7223 */ /* 0x180fe2000001083c */
[----:B-1----:R-:W-:Y:S01]  /*18780*/  F2FP.BF16.F32.PACK_AB R181, R8, R181 ;  /* 0x000000b508b5723e */ /* 0x002fe200000010ff */
[-CC-:B------:R-:W-:Y:S01]  /*18790*/  FFMA.FTZ R79, R79, R52.reuse, -R60.reuse ;  /* 0x000000344f4f7223 */ /* 0x180fe2000001083c */
[----:B------:R-:W-:Y:S01]  /*187a0*/  MUFU.EX2 R177, R177 ;  /* 0x000000b100b17308 */ /* 0x000fe20000000800 */
[-CC-:B------:R-:W-:Y:S01]  /*187b0*/  FFMA.FTZ R81, R81, R52.reuse, -R60.reuse ;  /* 0x0000003451517223 */ /* 0x180fe2000001083c */
[-CC-:B------:R-:W-:Y:S01]  /*187c0*/  FFMA.FTZ R82, R82, R52.reuse, -R60.reuse ;  /* 0x0000003452527223 */ /* 0x180fe2000001083c */
[----:B------:R-:W-:-:S05]  /*187d0*/  FFMA.FTZ R83, R83, R52, -R60 ;  /* 0x0000003453537223 */ /* 0x000fca000001083c */
        /* <DEDUP_REMOVED lines=15> */
[----:B------:R-:W-:Y:S01]  /*188d0*/  FFMA.FTZ R157, R74, R52, -R60 ;  /* 0x000000344a9d7223 */ /* 0x000fe2000001083c */
[----:B------:R-:W-:Y:S06]  /*188e0*/  HGMMA.64x128x16.F32.BF16 R88, R152, gdesc[UR4].tnspB, R88, gsb0 ;  /* 0x41e0000498587df0 */ /* 0x000fec0008001858 */
        /* <DEDUP_REMOVED lines=11> */
[----:B------:R-:W0:Y:S08]  /*189a0*/  MUFU.EX2 R55, R55 ;  /* 0x0000003700377308 */ /* 0x000e300000000800 */
[----:B------:R-:W1:Y:S08]  /*189b0*/  MUFU.EX2 R79, R79 ;  /* 0x0000004f004f7308 */ /* 0x000e700000000800 */
[----:B------:R-:W-:Y:S01]  /*189c0*/  MUFU.EX2 R56, R56 ;  /* 0x0000003800387308 */ /* 0x000fe20000000800 */
[----:B0-----:R-:W-:-:S07]  /*189d0*/  F2FP.BF16.F32.PACK_AB R158, R55, R51 ;  /* 0x00000033379e723e */ /* 0x001fce00000010ff */
[----:B------:R-:W-:Y:S01]  /*189e0*/  MUFU.EX2 R81, R81 ;  /* 0x0000005100517308 */ /* 0x000fe20000000800 */
[----:B-1----:R-:W-:-:S07]  /*189f0*/  F2FP.BF16.F32.PACK_AB R159, R79, R78 ;  /* 0x0000004e4f9f723e */ /* 0x002fce00000010ff */
[----:B------:R-:W-:Y:S08]  /*18a00*/  MUFU.EX2 R58, R58 ;  /* 0x0000003a003a7308 */ /* 0x000ff00000000800 */
[----:B------:R-:W-:Y:S08]  /*18a10*/  MUFU.EX2 R82, R82 ;  /* 0x0000005200527308 */ /* 0x000ff00000000800 */
[----:B------:R-:W-:Y:S08]  /*18a20*/  MUFU.EX2 R28, R28 ;  /* 0x0000001c001c7308 */ /* 0x000ff00000000800 */
[----:B------:R-:W0:Y:S01]  /*18a30*/  MUFU.EX2 R13, R80 ;  /* 0x00000050000d7308 */ /* 0x000e220000000800 */
[----:B------:R-:W-:-:S02]  /*18a40*/  WARPGROUP.DEPBAR.LE gsb0, 0x0 ;  /* 0x00008000000079c5 */ /* 0x000fc40000010000 */
[----:B------:R1:W-:Y:S06]  /*18a50*/  BAR.ARV R37, 0x100 ;  /* 0x000400250000751d */ /* 0x0003ec0000002000 */
[----:B------:R2:W-:Y:S01]  /*18a60*/  @!P1 SYNCS.ARRIVE.TRANS64.RED.A1T0 RZ, [R35+URZ], RZ ;  /* 0x000000ff23ff99a7 */ /* 0x0005e2000810043f */
[-C--:B------:R-:W-:Y:S01]  /*18a70*/  FMUL.FTZ R88, R88, R12.reuse ;  /* 0x0000000c58587220 */ /* 0x080fe20000410000 */
[-C--:B------:R-:W-:Y:S01]  /*18a80*/  FMUL.FTZ R89, R89, R12.reuse ;  /* 0x0000000c59597220 */ /* 0x080fe20000410000 */
[-C--:B------:R-:W-:Y:S01]  /*18a90*/  FMUL.FTZ R92, R92, R12.reuse ;  /* 0x0000000c5c5c7220 */ /* 0x080fe20000410000 */
[-C--:B------:R-:W-:Y:S01]  /*18aa0*/  FMUL.FTZ R93, R93, R12.reuse ;  /* 0x0000000c5d5d7220 */ /* 0x080fe20000410000 */
[----:B------:R-:W-:Y:S01]  /*18ab0*/  FMUL.FTZ R96, R96, R12 ;  /* 0x0000000c60607220 */ /* 0x000fe20000410000 */
[----:B0-----:R-:W-:Y:S01]  /*18ac0*/  F2FP.BF16.F32.PACK_AB R154, R13, R28 ;  /* 0x0000001c0d9a723e */ /* 0x001fe200000010ff */
[----:B------:R-:W-:Y:S01]  /*18ad0*/  FMUL.FTZ R97, R97, R12 ;  /* 0x0000000c61617220 */ /* 0x000fe20000410000 */
[----:B--2---:R-:W-:-:S02]  /*18ae0*/  @!P1 IMAD R35, R15, 0x8, R2 ;  /* 0x000000080f239824 */ /* 0x004fc400078e0202 */
[----:B------:R-:W-:Y:S01]  /*18af0*/  FADD.FTZ R15, R9, R48 ;  /* 0x00000030090f7221 */ /* 0x000fe20000010000 */
[----:B------:R-:W-:Y:S01]  /*18b00*/  FADD.FTZ R48, R8, R3 ;  /* 0x0000000308307221 */ /* 0x000fe20000010000 */
[----:B------:R-:W-:Y:S01]  /*18b10*/  FMUL.FTZ R100, R100, R12 ;  /* 0x0000000c64647220 */ /* 0x000fe20000410000 */
[----:B------:R-:W-:Y:S02]  /*18b20*/  @!P1 VIADD R35, R35, 0x28860 ;  /* 0x0002886023239836 */ /* 0x000fe40000000000 */
[----:B------:R-:W-:Y:S01]  /*18b30*/  FADD.FTZ R15, R182, R15 ;  /* 0x0000000fb60f7221 */ /* 0x000fe20000010000 */
[----:B------:R-:W-:Y:S01]  /*18b40*/  FADD.FTZ R3, R183, R48 ;  /* 0x00000030b7037221 */ /* 0x000fe20000010000 */
[----:B------:R-:W-:Y:S01]  /*18b50*/  F2FP.BF16.F32.PACK_AB R183, R20, R183 ;  /* 0x000000b714b7723e */ /* 0x000fe200000010ff */
[----:B------:R-:W-:Y:S01]  /*18b60*/  MUFU.EX2 R8, R75 ;  /* 0x0000004b00087308 */ /* 0x000fe20000000800 */
[----:B------:R-:W-:Y:S01]  /*18b70*/  FADD.FTZ R15, R24, R15 ;  /* 0x0000000f180f7221 */ /* 0x000fe20000010000 */
[----:B------:R-:W-:Y:S01]  /*18b80*/  FADD.FTZ R48, R20, R3 ;  /* 0x0000000314307221 */ /* 0x000fe20000010000 */
[----:B------:R-:W-:Y:S01]  /*18b90*/  @!P1 PRMT R35, RZ, 0x654, R35 ;  /* 0x00000654ff239816 */ /* 0x000fe20000000023 */
[----:B------:R-:W-:Y:S01]  /*18ba0*/  FFMA.FTZ R3, R67, R52, -R60 ;  /* 0x0000003443037223 */ /* 0x000fe2000001083c */
[----:B------:R-:W-:Y:S01]  /*18bb0*/  FADD.FTZ R15, R176, R15 ;  /* 0x0000000fb00f7221 */ /* 0x000fe20000010000 */
[----:B------:R-:W-:Y:S01]  /*18bc0*/  FADD.FTZ R48, R177, R48 ;  /* 0x00000030b1307221 */ /* 0x000fe20000010000 */
[----:B------:R0:W-:Y:S01]  /*18bd0*/  @!P1 SYNCS.ARRIVE.TRANS64.RED.A1T0 RZ, [R35+URZ], RZ ;  /* 0x000000ff23ff99a7 */ /* 0x0001e2000810043f */
[-C--:B------:R-:W-:Y:S01]  /*18be0*/  FMUL.FTZ R101, R101, R12.reuse ;  /* 0x0000000c65657220 */ /* 0x080fe20000410000 */
[----:B------:R-:W-:Y:S01]  /*18bf0*/  FADD.FTZ R15, R30, R15 ;  /* 0x0000000f1e0f7221 */ /* 0x000fe20000010000 */
[----:B------:R-:W-:Y:S01]  /*18c00*/  FADD.FTZ R48, R21, R48 ;  /* 0x0000003015307221 */ /* 0x000fe20000010000 */
[----:B------:R-:W2:Y:S01]  /*18c10*/  MUFU.EX2 R3, R3 ;  /* 0x0000000300037308 */ /* 0x000ea20000000800 */
[-C--:B------:R-:W-:Y:S01]  /*18c20*/  FMUL.FTZ R104, R104, R12.reuse ;  /* 0x0000000c68687220 */ /* 0x080fe20000410000 */
[----:B------:R-:W-:Y:S01]  /*18c30*/  FMUL.FTZ R105, R105, R12 ;  /* 0x0000000c69697220 */ /* 0x000fe20000410000 */
[----:B------:R-:W-:Y:S01]  /*18c40*/  FADD.FTZ R48, R179, R48 ;  /* 0x00000030b3307221 */ /* 0x000fe20000010000 */
[----:B0-----:R-:W-:Y:S01]  /*18c50*/  FADD.FTZ R35, R178, R15 ;  /* 0x0000000fb2237221 */ /* 0x001fe20000010000 */
[-CC-:B------:R-:W-:Y:S01]  /*18c60*/  FFMA.FTZ R15, R71, R52.reuse, -R60.reuse ;  /* 0x00000034470f7223 */ /* 0x180fe2000001083c */
[----:B------:R-:W-:Y:S01]  /*18c70*/  FFMA.FTZ R60, R84, R52, -R60 ;  /* 0x00000034543c7223 */ /* 0x000fe2000001083c */
[----:B------:R-:W-:Y:S01]  /*18c80*/  FADD.FTZ R48, R33, R48 ;  /* 0x0000003021307221 */ /* 0x000fe20000010000 */
[----:B------:R-:W-:Y:S01]  /*18c90*/  FADD.FTZ R35, R86, R35 ;  /* 0x0000002356237221 */ /* 0x000fe20000010000 */
[-C--:B------:R-:W-:Y:S01]  /*18ca0*/  FMUL.FTZ R108, R108, R12.reuse ;  /* 0x0000000c6c6c7220 */ /* 0x080fe20000410000 */
[-C--:B------:R-:W-:Y:S01]  /*18cb0*/  FMUL.FTZ R109, R109, R12.reuse ;  /* 0x0000000c6d6d7220 */ /* 0x080fe20000410000 */
        /* <DEDUP_REMOVED lines=10> */
[----:B------:R-:W-:Y:S01]  /*18d60*/  MUFU.EX2 R60, R60 ;  /* 0x0000003c003c7308 */ /* 0x000fe20000000800 */
        /* <DEDUP_REMOVED lines=15> */
[----:B------:R-:W-:Y:S01]  /*18e60*/  F2FP.BF16.F32.PACK_AB R171, R6, R171 ;  /* 0x000000ab06ab723e */ /* 0x000fe200000010ff */
        /* <DEDUP_REMOVED lines=23> */
[----:B--2---:R-:W-:Y:S01]  /*18fe0*/  F2FP.BF16.F32.PACK_AB R161, R3, R161 ;  /* 0x000000a103a1723e */ /* 0x004fe200000010ff */
[----:B------:R-:W-:Y:S01]  /*18ff0*/  FMUL.FTZ R149, R149, R12 ;  /* 0x0000000c95957220 */ /* 0x000fe20000410000 */
[----:B------:R-:W-:Y:S01]  /*19000*/  FADD.FTZ R20, R3, R20 ;  /* 0x0000001403147221 */ /* 0x000fe20000010000 */
[----:B------:R-:W-:Y:S01]  /*19010*/  FADD.FTZ R35, R44, R35 ;  /* 0x000000232c237221 */ /* 0x000fe20000010000 */
[----:B------:R-:W-:Y:S01]  /*19020*/  F2FP.BF16.F32.PACK_AB R182, R24, R182 ;  /* 0x000000b618b6723e */ /* 0x000fe200000010ff */
[----:B------:R-:W-:Y:S01]  /*19030*/  FMUL.FTZ R90, R90, R29 ;  /* 0x0000001d5a5a7220 */ /* 0x000fe20000410000 */
[----:B------:R-:W-:Y:S01]  /*19040*/  FADD.FTZ R20, R163, R20 ;  /* 0x00000014a3147221 */ /* 0x000fe20000010000 */
[----:B------:R-:W-:Y:S01]  /*19050*/  FADD.FTZ R35, R162, R35 ;  /* 0x00000023a2237221 */ /* 0x000fe20000010000 */
[----:B0-----:R-:W-:Y:S01]  /*19060*/  F2FP.BF16.F32.PACK_AB R163, R15, R163 ;  /* 0x000000a30fa3723e */ /* 0x001fe200000010ff */
[-C--:B------:R-:W-:Y:S01]  /*19070*/  FMUL.FTZ R91, R91, R29.reuse ;  /* 0x0000001d5b5b7220 */ /* 0x080fe20000410000 */
[----:B------:R-:W-:Y:S01]  /*19080*/  FADD.FTZ R20, R15, R20 ;  /* 0x000000140f147221 */ /* 0x000fe20000010000 */
[----:B------:R-:W-:Y:S01]  /*19090*/  FADD.FTZ R35, R50, R35 ;  /* 0x0000002332237221 */ /* 0x000fe20000010000 */
[----:B------:R-:W-:Y:S01]  /*190a0*/  F2FP.BF16.F32.PACK_AB R176, R30, R176 ;  /* 0x000000b01eb0723e */ /* 0x000fe200000010ff */
[----:B------:R-:W-:Y:S01]  /*190b0*/  FMUL.FTZ R94, R94, R29 ;  /* 0x0000001d5e5e7220 */ /* 0x000fe20000410000 */
[----:B------:R-:W-:Y:S01]  /*190c0*/  FADD.FTZ R7, R157, R20 ;  /* 0x000000149d077221 */ /* 0x000fe20000010000 */
[----:B------:R-:W-:Y:S01]  /*190d0*/  FADD.FTZ R35, R26, R35 ;  /* 0x000000231a237221 */ /* 0x000fe20000010000 */
[----:B------:R-:W0:Y:S01]  /*190e0*/  MUFU.EX2 R20, R83 ;  /* 0x0000005300147308 */ /* 0x000e220000000800 */
        /* <DEDUP_REMOVED lines=21> */
[----:B0-----:R-:W-:Y:S01]  /*19240*/  FADD.FTZ R7, R20, R7 ;  /* 0x0000000714077221 */ /* 0x001fe20000010000 */
[----:B------:R-:W-:Y:S01]  /*19250*/  FADD.FTZ R0, R28, R3 ;  /* 0x000000031c007221 */ /* 0x000fe20000010000 */
[----:B------:R-:W-:Y:S01]  /*19260*/  F2FP.BF16.F32.PACK_AB R175, R27, R175 ;  /* 0x000000af1baf723e */ /* 0x000fe200000010ff */
[----:B------:R-:W-:Y:S01]  /*19270*/  FMUL.FTZ R106, R106, R29 ;  /* 0x0000001d6a6a7220 */ /* 0x000fe20000410000 */
[----:B------:R-:W-:Y:S01]  /*19280*/  F2FP.BF16.F32.PACK_AB R168, R38, R168 ;  /* 0x000000a826a8723e */ /* 0x000fe200000010ff */
[----:B------:R-:W-:Y:S01]  /*19290*/  FADD.FTZ R3, R13, R0 ;  /* 0x000000000d037221 */ /* 0x000fe20000010000 */
[----:B------:R-:W-:Y:S01]  /*192a0*/  F2FP.BF16.F32.PACK_AB R169, R31, R169 ;  /* 0x000000a91fa9723e */ /* 0x000fe200000010ff */
[----:B------:R-:W-:Y:S01]  /*192b0*/  FADD.FTZ R0, R60, R7 ;  /* 0x000000073c007221 */ /* 0x000fe20000010000 */
[----:B------:R-:W-:Y:S01]  /*192c0*/  F2FP.BF16.F32.PACK_AB R170, R40, R170 ;  /* 0x000000aa28aa723e */ /* 0x000fe200000010ff */
[-C--:B------:R-:W-:Y:S01]  /*192d0*/  FMUL.FTZ R107, R107, R29.reuse ;  /* 0x0000001d6b6b7220 */ /* 0x080fe20000410000 */
        /* <DEDUP_REMOVED lines=32> */
[----:B------:R-:W-:Y:S02]  /*194e0*/  IMAD.MOV.U32 R13, RZ, RZ, R11 ;  /* 0x000000ffff0d7224 */ /* 0x000fe400078e000b */
[----:B------:R-:W-:Y:S01]  /*194f0*/  IMAD.MOV.U32 R12, RZ, RZ, R10 ;  /* 0x000000ffff0c7224 */ /* 0x000fe200078e000a */
[----:B-1----:R-:W-:Y:S06]  /*19500*/  @P2 BRA `(.L_x_1705) ;  /* 0xffffffd4009c2947 */ /* 0x002fec000383ffff */
.L_x_1695:
[----:B------:R-:W-:-:S13]  /*19510*/  ISETP.GE.AND P2, PT, R4, R195, PT ;  /* 0x000000c30400720c */ /* 0x000fda0003f46270 */
[----:B------:R-:W-:Y:S05]  /*19520*/  @!P2 BRA `(.L_x_1706) ;  /* 0x000000380088a947 */ /* 0x000fea0003800000 */
[----:B------:R-:W-:Y:S02]  /*19530*/  IMAD.MOV.U32 R12, RZ, RZ, R11 ;  /* 0x000000ffff0c7224 */ /* 0x000fe400078e000b */
[----:B------:R-:W-:Y:S02]  /*19540*/  IMAD.MOV.U32 R13, RZ, RZ, R10 ;  /* 0x000000ffff0d7224 */ /* 0x000fe400078e000a */
[----:B------:R-:W-:Y:S02]  /*19550*/  IMAD.MOV.U32 R6, RZ, RZ, R186 ;  /* 0x000000ffff067224 */ /* 0x000fe400078e00ba */
[----:B------:R-:W-:-:S07]  /*19560*/  IMAD.MOV.U32 R14, RZ, RZ, R22 ;  /* 0x000000ffff0e7224 */ /* 0x000fce00078e0016 */
.L_x_1724:
        /* <DEDUP_REMOVED lines=10> */
.L_x_1708:
[----:B------:R-:W-:Y:S01]  /*19610*/  IMAD R7, R22, 0x8, R2 ;  /* 0x0000000816077824 */ /* 0x000fe200078e0202 */
[----:B------:R-:W-:-:S04]  /*19620*/  SHF.L.U32 R8, R186, 0x1f, RZ ;  /* 0x0000001fba087819 */ /* 0x000fc800000006ff */
[----:B------:R0:W1:Y:S01]  /*19630*/  SYNCS.PHASECHK.TRANS64.TRYWAIT P3, [R7+URZ+0x28830], R8 ;  /* 0x02883008070075a7 */ /* 0x000062000806017f */
[----:B------:R-:W-:Y:S05]  /*19640*/  @!P0 BRA `(.L_x_1709) ;  /* 0x0000000000048947 */ /* 0x000fea0003800000 */
[----:B------:R-:W-:Y:S01]  /*19650*/  BPT.TRAP 0x1 ;  /* 0x000000040000795c */ /* 0x000fe20000300000 */
.L_x_1709:
[----:B------:R-:W-:Y:S04]  /*19660*/  BSSY B0, `(.L_x_1707) ;  /* 0x0000004000007945 */ /* 0x000fe80003800000 */
[----:B-1----:R-:W-:Y:S05]  /*19670*/  @P3 BRA `(.L_x_1710) ;  /* 0x0000000000083947 */ /* 0x002fea0003800000 */
[----:B------:R-:W1:Y:S02]  /*19680*/  SYNCS.PHASECHK.TRANS64.TRYWAIT P3, [R7+URZ+0x28830], R8 ;  /* 0x02883008070075a7 */ /* 0x000e64000806017f */
[----:B-1----:R-:W-:Y:S05]  /*19690*/  @!P3 BRA `(.L_x_1711) ;  /* 0x000001140014b947 */ /* 0x002fea0003800000 */
.L_x_1710:
[----:B------:R-:W-:Y:S05]  /*196a0*/  BSYNC B0 ;  /* 0x0000000000007941 */ /* 0x000fea0003800000 */
.L_x_1707:
        /* <DEDUP_REMOVED lines=60> */
.L_x_1713:
[----:B------:R-:W-:Y:S01]  /*19a70*/  SHF.L.U32 R6, R6, 0x1f, RZ ;  /* 0x0000001f06067819 */ /* 0x000fe200000006ff */
[----:B------:R-:W-:-:S04]  /*19a80*/  IMAD R7, R14, 0x8, R2 ;  /* 0x000000080e077824 */ /* 0x000fc800078e0202 */
[----:B------:R0:W1:Y:S01]  /*19a90*/  SYNCS.PHASECHK.TRANS64.TRYWAIT P2, [R7+URZ+0x28850], R6 ;  /* 0x02885006070075a7 */ /* 0x000062000804017f */
[----:B------:R-:W-:Y:S05]  /*19aa0*/  @!P0 BRA `(.L_x_1714) ;  /* 0x0000000000048947 */ /* 0x000fea0003800000 */
[----:B------:R-:W-:Y:S01]  /*19ab0*/  BPT.TRAP 0x1 ;  /* 0x000000040000795c */ /* 0x000fe20000300000 */
.L_x_1714:
[----:B-1----:R-:W-:Y:S05]  /*19ac0*/  @P2 BRA `(.L_x_1712) ;  /* 0x0000000000082947 */ /* 0x002fea0003800000 */
[----:B------:R-:W1:Y:S02]  /*19ad0*/  SYNCS.PHASECHK.TRANS64.TRYWAIT P2, [R7+URZ+0x28850], R6 ;  /* 0x02885006070075a7 */ /* 0x000e64000804017f */
[----:B-1----:R-:W-:Y:S05]  /*19ae0*/  @!P2 BRA `(.L_x_1715) ;  /* 0x000001100014a947 */ /* 0x002fea0003800000 */
.L_x_1712:
        /* <DEDUP_REMOVED lines=88> */
[----:B------:R-:W5:Y:S01]  /*1a070*/  S2R R183, SR_TID.X ;  /* 0x0000000000b77919 */ /* 0x000f620000002100 */
        /* <DEDUP_REMOVED lines=8> */
[----:B------:R-:W0:Y:S01]  /*1a100*/  MUFU.TANH R37, R37 ;  /* 0x0000002500257308 */ /* 0x000e220000002400 */
[----:B-----5:R-:W-:-:S07]  /*1a110*/  SHF.R.U32.HI R183, RZ, 0x7, R183 ;  /* 0x00000007ffb77819 */ /* 0x020fce00000116b7 */
        /* <DEDUP_REMOVED lines=51> */
[----:B------:R-:W-:-:S02]  /*1a450*/  WARPGROUP.DEPBAR.LE gsb0, 0x0 ;  /* 0x00008000000079c5 */ /* 0x000fc40000010000 */
[----:B------:R-:W-:-:S06]  /*1a460*/  WARPGROUP.ARRIVE ;  /* 0x00000000000079c5 */ /* 0x000fcc0000000000 */
        /* <DEDUP_REMOVED lines=20> */
[----:B------:R-:W-:Y:S01]  /*1a5b0*/  IMAD.SHL.U32 R79, R4, 0x80, RZ ;  /* 0x00000080044f7824 */ /* 0x000fe200078e00ff */
[----:B------:R-:W0:Y:S04]  /*1a5c0*/  MUFU.TANH R8, R8 ;  /* 0x0000000800087308 */ /* 0x000e280000002400 */
[----:B------:R-:W-:-:S04]  /*1a5d0*/  IADD3 R84, -R188, 0x1, -R79 ;  /* 0x00000001bc547810 */ /* 0x000fc80007ffe94f */
[----:B------:R-:W0:Y:S01]  /*1a5e0*/  MUFU.TANH R9, R9 ;  /* 0x0000000900097308 */ /* 0x000e220000002400 */
[----:B------:R-:W-:-:S05]  /*1a5f0*/  IADD3 R84, -R187, R84, R189 ;  /* 0x00000054bb547210 */ /* 0x000fca0007ffe1bd */
[----:B------:R-:W-:Y:S02]  /*1a600*/  VIADD R86, R84, UR50 ;  /* 0x0000003254567c36 */ /* 0x000fe40008000000 */
        /* <DEDUP_REMOVED lines=12> */
[----:B------:R-:W5:Y:S08]  /*1a6d0*/  @P4 LDC R6, c[0x0][0x450] ;  /* 0x00011400ff064b82 */ /* 0x000f700000000800 */
[----:B------:R-:W1:Y:S02]  /*1a6e0*/  @P4 LDC R7, c[0x0][0x44c] ;  /* 0x00011300ff074b82 */ /* 0x000e640000000800 */
[----:B-1----:R-:W-:-:S05]  /*1a6f0*/  @P4 IMAD.HI.U32 R7, R80, R7, RZ ;  /* 0x0000000750074227 */ /* 0x002fca00078e00ff */
[----:B-----5:R-:W-:Y:S01]  /*1a700*/  @P4 SHF.R.U32.HI R80, RZ, R6, R7 ;  /* 0x00000006ff504219 */ /* 0x020fe20000011607 */
[----:B------:R-:W-:-:S04]  /*1a710*/  @!P1 IMAD R7, R22, 0x8, R2 ;  /* 0x0000000816079824 */ /* 0x000fc800078e0202 */
[----:B------:R-:W-:Y:S01]  /*1a720*/  @!P1 VIADD R76, R7, 0x28840 ;  /* 0x00028840074c9836 */ /* 0x000fe20000000000 */
[----:B------:R-:W-:Y:S01]  /*1a730*/  IADD3 R7, -R183, 0xb, RZ ;  /* 0x0000000bb7077810 */ /* 0x000fe20007ffe1ff */
[----:B------:R-:W1:Y:S03]  /*1a740*/  SHFL.IDX PT, R6, R80, RZ, 0x1c1f ;  /* 0x001c1fff50067589 */ /* 0x000e6600000e0000 */
[----:B------:R-:W-:Y:S01]  /*1a750*/  @!P1 PRMT R76, RZ, 0x654, R76 ;  /* 0x00000654ff4c9816 */ /* 0x000fe2000000004c */
[----:B------:R-:W-:Y:S02]  /*1a760*/  WARPGROUP.DEPBAR.LE gsb0, 0x0 ;  /* 0x00008000000079c5 */ /* 0x000fe40000010000 */
[----:B------:R-:W-:-:S06]  /*1a770*/  WARPGROUP.ARRIVE ;  /* 0x00000000000079c5 */ /* 0x000fcc0000000000 */
[----:B------:R-:W-:Y:S03]  /*1a780*/  HGMMA.64x128x16.F32.BF16 R88, R152, gdesc[UR4].tnspB, R88, gsb0 ;  /* 0x41e0000498587df0 */ /* 0x000fe60008001858 */
[----:B------:R-:W-:Y:S02]  /*1a790*/  WARPGROUP.DEPBAR.LE gsb0, 0x0 ;  /* 0x00008000000079c5 */ /* 0x000fe40000010000 */
[----:B------:R0:W-:Y:S06]  /*1a7a0*/  BAR.ARV R7, 0x100 ;  /* 0x000400070000751d */ /* 0x0001ec0000002000 */
[----:B------:R5:W-:Y:S02]  /*1a7b0*/  @!P1 SYNCS.ARRIVE.TRANS64.RED.A1T0 RZ, [R76+URZ], RZ ;  /* 0x000000ff4cff99a7 */ /* 0x000be4000810043f */
[----:B-----5:R-:W-:Y:S01]  /*1a7c0*/  FMUL.FTZ R76, R87, UR46 ;  /* 0x0000002e574c7c20 */ /* 0x020fe20008410000 */
[----:B------:R-:W-:-:S02]  /*1a7d0*/  VIADD R87, R84, UR45 ;  /* 0x0000002d54577c36 */ /* 0x000fc40008000000 */
[--C-:B-1----:R-:W-:Y:S02]  /*1a7e0*/  IMAD.IADD R84, R86, 0x1, R6.reuse ;  /* 0x0000000156547824 */ /* 0x102fe400078e0206 */
[----:B------:R-:W-:Y:S01]  /*1a7f0*/  IMAD.IADD R85, R87, 0x1, R6 ;  /* 0x0000000157557824 */ /* 0x000fe200078e0206 */
[----:B------:R-:W1:Y:S01]  /*1a800*/  MUFU.TANH R76, R76 ;  /* 0x0000004c004c7308 */ /* 0x000e620000002400 */
[----:B0-234-:R-:W-:Y:S05]  /*1a810*/  @!P5 BRA `(.L_x_1716) ;  /* 0x000000000058d947 */ /* 0x01dfea0003800000 */
        /* <DEDUP_REMOVED lines=12> */
.L_x_1718:
[----:B------:R-:W-:-:S05]  /*1a8e0*/  IMAD.U32 R152, RZ, RZ, UR43 ;  /* 0x0000002bff987e24 */ /* 0x000fca000f8e00ff */
[----:B------:R-:W-:-:S13]  /*1a8f0*/  ISETP.NE.AND P2, PT, R152, 0x1, PT ;  /* 0x000000019800780c */ /* 0x000fda0003f45270 */
[----:B------:R-:W0:Y:S02]  /*1a900*/  @P2 LDC.64 R6, c[0x0][0x9e8] ;  /* 0x00027a00ff062b82 */ /* 0x000e240000000a00 */
[----:B0-----:R-:W-:-:S05]  /*1a910*/  @P2 IMAD.HI.U32 R6, R83, R6, RZ ;  /* 0x0000000653062227 */ /* 0x001fca00078e00ff */
[----:B------:R-:W-:-:S07]  /*1a920*/  @P2 SHF.R.U32.HI R83, RZ, R7, R6 ;  /* 0x00000007ff532219 */ /* 0x000fce0000011606 */
.L_x_1719:
[----:B------:R-:W-:Y:S05]  /*1a930*/  BSYNC B0 ;  /* 0x0000000000007941 */ /* 0x000fea0003800000 */
.L_x_1717:
[----:B------:R-:W-:-:S04]  /*1a940*/  IMAD R83, R83, R152, -R79 ;  /* 0x0000009853537224 */ /* 0x000fc800078e0a4f */
[----:B------:R-:W-:-:S05]  /*1a950*/  IMAD.IADD R83, R83, 0x1, -R188 ;  /* 0x0000000153537824 */ /* 0x000fca00078e0abc */
[----:B------:R-:W-:Y:S02]  /*1a960*/  VIADDMNMX R85, R83, R152, R85, PT ;  /* 0x0000009853557246 */ /* 0x000fe40003800155 */
[----:B------:R-:W-:-:S07]  /*1a970*/  VIMNMX R84, R84, R83, !PT ;  /* 0x0000005354547248 */ /* 0x000fce0007fe0100 */
.L_x_1716:
[----:B------:R-:W-:-:S04]  /*1a980*/  ISETP.GT.AND P2, PT, R4, -0x1, PT ;  /* 0xffffffff0400780c */ /* 0x000fc80003f44270 */
[----:B------:R-:W-:-:S04]  /*1a990*/  ISETP.GT.AND P3, PT, R84, RZ, P2 ;  /* 0x000000ff5400720c */ /* 0x000fc80001764270 */
[----:B------:R-:W-:-:S04]  /*1a9a0*/  ISETP.LT.OR P3, PT, R85, 0x1, P3 ;  /* 0x000000015500780c */ /* 0x000fc80001f61670 */
[----:B------:R-:W-:Y:S02]  /*1a9b0*/  FSEL R83, R10, -INF , !P3 ;  /* 0xff8000000a537808 */ /* 0x000fe40005800000 */
[----:B------:R-:W-:Y:S01]  /*1a9c0*/  ISETP.GT.AND P3, PT, R84, 0x1, P2 ;  /* 0x000000015400780c */ /* 0x000fe20001764270 */
[----:B------:R-:W0:Y:S03]  /*1a9d0*/  SHFL.IDX PT, R10, R80, 0x1, 0x1c1f ;  /* 0x003c1f00500a7f89 */ /* 0x000e2600000e0000 */
[----:B------:R-:W-:-:S04]  /*1a9e0*/  ISETP.LT.OR P3, PT, R85, 0x2, P3 ;  /* 0x000000025500780c */ /* 0x000fc80001f61670 */
[----:B------:R-:W-:Y:S02]  /*1a9f0*/  FSEL R15, R15, -INF , !P3 ;  /* 0xff8000000f0f7808 */ /* 0x000fe40005800000 */
[----:B------:R-:W-:-:S04]  /*1aa00*/  ISETP.GT.AND P3, PT, R84, 0x8, P2 ;  /* 0x000000085400780c */ /* 0x000fc80001764270 */
[----:B------:R-:W-:-:S04]  /*1aa10*/  ISETP.LT.OR P3, PT, R85, 0x9, P3 ;  /* 0x000000095500780c */ /* 0x000fc80001f61670 */
[----:B------:R-:W-:Y:S02]  /*1aa20*/  FSEL R21, R21, -INF , !P3 ;  /* 0xff80000015157808 */ /* 0x000fe40005800000 */
[----:B------:R-:W-:-:S04]  /*1aa30*/  ISETP.GT.AND P3, PT, R84, 0x9, P2 ;  /* 0x000000095400780c */ /* 0x000fc80001764270 */
[----:B------:R-:W-:Y:S01]  /*1aa40*/  ISETP.LT.OR P3, PT, R85, 0xa, P3 ;  /* 0x0000000a5500780c */ /* 0x000fe20001f61670 */
[--C-:B0-----:R-:W-:Y:S02]  /*1aa50*/  IMAD.IADD R87, R87, 0x1, R10.reuse ;  /* 0x0000000157577824 */ /* 0x101fe400078e020a */
[----:B------:R-:W-:Y:S01]  /*1aa60*/  IMAD.IADD R86, R86, 0x1, R10 ;  /* 0x0000000156567824 */ /* 0x000fe200078e020a */
        /* <DEDUP_REMOVED lines=98> */
.L_x_1722:
[----:B------:R-:W-:-:S05]  /*1b090*/  IMAD.U32 R80, RZ, RZ, UR43 ;  /* 0x0000002bff507e24 */ /* 0x000fca000f8e00ff */
[----:B------:R-:W-:-:S13]  /*1b0a0*/  ISETP.NE.AND P3, PT, R80, 0x1, PT ;  /* 0x000000015000780c */ /* 0x000fda0003f65270 */
[----:B------:R-:W0:Y:S02]  /*1b0b0*/  @P3 LDC.64 R6, c[0x0][0x9e8] ;  /* 0x00027a00ff063b82 */ /* 0x000e240000000a00 */
[----:B0-----:R-:W-:-:S05]  /*1b0c0*/  @P3 IMAD.HI.U32 R6, R10, R6, RZ ;  /* 0x000000060a063227 */ /* 0x001fca00078e00ff */
[----:B------:R-:W-:-:S07]  /*1b0d0*/  @P3 SHF.R.U32.HI R10, RZ, R7, R6 ;  /* 0x00000007ff0a3219 */ /* 0x000fce0000011606 */
.L_x_1723:
[----:B------:R-:W-:Y:S05]  /*1b0e0*/  BSYNC B0 ;  /* 0x0000000000007941 */ /* 0x000fea0003800000 */
.L_x_1721:
[----:B------:R-:W-:-:S04]  /*1b0f0*/  IMAD R79, R10, R80, -R79 ;  /* 0x000000500a4f7224 */ /* 0x000fc800078e0a4f */
[----:B------:R-:W-:-:S05]  /*1b100*/  IMAD.IADD R79, R79, 0x1, -R188 ;  /* 0x000000014f4f7824 */ /* 0x000fca00078e0abc */
[----:B------:R-:W-:Y:S02]  /*1b110*/  VIADDMNMX R87, R79, R80, R87, PT ;  /* 0x000000504f577246 */ /* 0x000fe40003800157 */
[----:B------:R-:W-:-:S07]  /*1b120*/  VIMNMX R86, R86, R79, !PT ;  /* 0x0000004f56567248 */ /* 0x000fce0007fe0100 */
.L_x_1720:
        /* <DEDUP_REMOVED lines=12> */
[C---:B------:R-:W-:Y:S02]  /*1b1f0*/  ISETP.LT.OR P3, PT, R87.reuse, 0xa, P3 ;  /* 0x0000000a5700780c */ /* 0x040fe40001f61670 */
        /* <DEDUP_REMOVED lines=68> */
[----:B------:R-:W0:Y:S03]  /*1b640*/  SHFL.BFLY PT, R10, R7, 0x2, 0x1f ;  /* 0x0c401f00070a7f89 */ /* 0x000e2600000e0000 */
[----:B------:R-:W-:-:S04]  /*1b650*/  ISETP.LT.OR P3, PT, R87, 0x42, P3 ;  /* 0x000000425700780c */ /* 0x000fc80001f61670 */
[----:B------:R-:W-:Y:S02]  /*1b660*/  FSEL R6, R52, -INF , !P3 ;  /* 0xff80000034067808 */ /* 0x000fe40005800000 */
[----:B------:R-:W-:Y:S01]  /*1b670*/  ISETP.GT.AND P3, PT, R86, 0x48, P2 ;  /* 0x000000485600780c */ /* 0x000fe20001764270 */
[----:B------:R-:W2:Y:S03]  /*1b680*/  LDC R52, c[0x0][0x988] ;  /* 0x00026200ff347b82 */ /* 0x000ea60000000800 */
        /* <DEDUP_REMOVED lines=45> */
[----:B------:R-:W-:Y:S01]  /*1b960*/  FSEL R7, R11, -INF , !P3 ;  /* 0xff8000000b077808 */ /* 0x000fe20005800000 */
[C---:B--2---:R-:W-:Y:S01]  /*1b970*/  FMUL.FTZ R11, R10.reuse, R52 ;  /* 0x000000340a0b7220 */ /* 0x044fe20000410000 */
[----:B------:R-:W-:-:S02]  /*1b980*/  FSETP.NEU.FTZ.AND P3, PT, R10, -INF , PT ;  /* 0xff8000000a00780b */ /* 0x000fc40003f7d000 */
[----:B-1----:R-:W-:Y:S02]  /*1b990*/  FSEL R76, R76, -INF , !P2 ;  /* 0xff8000004c4c7808 */ /* 0x002fe40005000000 */
[----:B------:R-:W-:-:S05]  /*1b9a0*/  FSEL R11, R11, RZ, P3 ;  /* 0x000000ff0b0b7208 */ /* 0x000fca0001800000 */
[--C-:B------:R-:W-:Y:S01]  /*1b9b0*/  FFMA.FTZ R176, R29, R52, -R11.reuse ;  /* 0x000000341db07223 */ /* 0x100fe2000001080b */
        /* <DEDUP_REMOVED lines=36> */
[----:B------:R-:W-:Y:S03]  /*1bc00*/  MUFU.EX2 R15, R15 ;  /* 0x0000000f000f7308 */ /* 0x000fe60000000800 */
[----:B------:R-:W-:-:S04]  /*1bc10*/  FMNMX.FTZ R32, R40, R33, !PT ;  /* 0x0000002128207209 */ /* 0x000fc80007810000 */
[----:B------:R-:W-:Y:S01]  /*1bc20*/  FMNMX.FTZ R33, R43, R32, !PT ;  /* 0x000000202b217209 */ /* 0x000fe20007810000 */
[----:B------:R0:W-:Y:S03]  /*1bc30*/  MUFU.EX2 R30, R37 ;  /* 0x00000025001e7308 */ /* 0x0001e60000000800 */
[----:B------:R-:W-:-:S04]  /*1bc40*/  FMNMX.FTZ R32, R44, R33, !PT ;  /* 0x000000212c207209 */ /* 0x000fc80007810000 */
[----:B------:R-:W-:Y:S01]  /*1bc50*/  FMNMX.FTZ R33, R47, R32, !PT ;  /* 0x000000202f217209 */ /* 0x000fe20007810000 */
[----:B------:R-:W-:Y:S03]  /*1bc60*/  MUFU.EX2 R182, R182 ;  /* 0x000000b600b67308 */ /* 0x000fe60000000800 */
[----:B------:R-:W-:-:S04]  /*1bc70*/  FMNMX.FTZ R38, R48, R33, !PT ;  /* 0x0000002130267209 */ /* 0x000fc80007810000 */
[----:B------:R-:W-:Y:S01]  /*1bc80*/  FMNMX.FTZ R33, R51, R38, !PT ;  /* 0x0000002633217209 */ /* 0x000fe20007810000 */
[----:B------:R-:W-:Y:S03]  /*1bc90*/  MUFU.EX2 R32, R42 ;  /* 0x0000002a00207308 */ /* 0x000fe60000000800 */
[----:B------:R-:W-:Y:S01]  /*1bca0*/  FMNMX.FTZ R38, R6, R33, !PT ;  /* 0x0000002106267209 */ /* 0x000fe20007810000 */
[-CC-:B------:R-:W-:Y:S01]  /*1bcb0*/  FFMA.FTZ R33, R46, R52.reuse, -R11.reuse ;  /* 0x000000342e217223 */ /* 0x180fe2000001080b */
[----:B------:R-:W-:Y:S02]  /*1bcc0*/  FFMA.FTZ R46, R78, R52, -R11 ;  /* 0x000000344e2e7223 */ /* 0x000fe4000001080b */
[----:B0-----:R-:W-:Y:S01]  /*1bcd0*/  FMNMX.FTZ R37, R53, R38, !PT ;  /* 0x0000002635257209 */ /* 0x001fe20007810000 */
[----:B------:R-:W-:Y:S03]  /*1bce0*/  MUFU.EX2 R21, R21 ;  /* 0x0000001500157308 */ /* 0x000fe60000000800 */
[----:B------:R-:W-:-:S04]  /*1bcf0*/  FMNMX.FTZ R38, R54, R37, !PT ;  /* 0x0000002536267209 */ /* 0x000fc80007810000 */
[----:B------:R-:W-:Y:S01]  /*1bd00*/  FMNMX.FTZ R37, R57, R38, !PT ;  /* 0x0000002639257209 */ /* 0x000fe20007810000 */
[----:B------:R-:W-:Y:S03]  /*1bd10*/  MUFU.EX2 R176, R176 ;  /* 0x000000b000b07308 */ /* 0x000fe60000000800 */
[----:B------:R-:W-:Y:S01]  /*1bd20*/  FMNMX.FTZ R38, R58, R37, !PT ;  /* 0x000000253a267209 */ /* 0x000fe20007810000 */
[----:B------:R-:W-:-:S03]  /*1bd30*/  FFMA.FTZ R37, R50, R52, -R11 ;  /* 0x0000003432257223 */ /* 0x000fc6000001080b */
        /* <DEDUP_REMOVED lines=10> */
[----:B------:R0:W-:Y:S01]  /*1bde0*/  MUFU.EX2 R8, R45 ;  /* 0x0000002d00087308 */ /* 0x0001e20000000800 */
[----:B------:R-:W-:Y:S02]  /*1bdf0*/  FFMA.FTZ R9, R56, R52, -R11 ;  /* 0x0000003438097223 */ /* 0x000fe4000001080b */
[----:B------:R-:W-:-:S04]  /*1be00*/  FMNMX.FTZ R38, R73, R38, !PT ;  /* 0x0000002649267209 */ /* 0x000fc80007810000 */
[----:B------:R-:W-:Y:S01]  /*1be10*/  FMNMX.FTZ R41, R77, R38, !PT ;  /* 0x000000264d297209 */ /* 0x000fe20007810000 */
[-CC-:B------:R-:W-:Y:S01]  /*1be20*/  FFMA.FTZ R38, R60, R52.reuse, -R11.reuse ;  /* 0x000000343c267223 */ /* 0x180fe2000001080b */
[-CC-:B0-----:R-:W-:Y:S01]  /*1be30*/  FFMA.FTZ R45, R72, R52.reuse, -R11.reuse ;  /* 0x00000034482d7223 */ /* 0x181fe2000001080b */
[----:B------:R-:W-:Y:S01]  /*1be40*/  MUFU.EX2 R172, R172 ;  /* 0x000000ac00ac7308 */ /* 0x000fe20000000800 */
[----:B------:R-:W-:Y:S01]  /*1be50*/  FMNMX.FTZ R42, R76, R41, !PT ;  /* 0x000000294c2a7209 */ /* 0x000fe20007810000 */
[----:B------:R-:W-:-:S04]  /*1be60*/  FFMA.FTZ R41, R64, R52, -R11 ;  /* 0x0000003440297223 */ /* 0x000fc8000001080b */
        /* <DEDUP_REMOVED lines=10> */
[----:B0-----:R-:W-:-:S02]  /*1bf10*/  FMNMX.FTZ R11, R49, R50, !PT ;  /* 0x00000032310b7209 */ /* 0x001fc40007810000 */
[----:B------:R-:W-:Y:S02]  /*1bf20*/  FSEL R50, R10, RZ, P3 ;  /* 0x000000ff0a327208 */ /* 0x000fe40001800000 */
[C---:B------:R-:W-:Y:S01]  /*1bf30*/  FSETP.NEU.FTZ.AND P2, PT, R11.reuse, -INF , PT ;  /* 0xff8000000b00780b */ /* 0x040fe20003f5d000 */
[-C--:B------:R-:W-:Y:S02]  /*1bf40*/  FMUL.FTZ R55, R11, R52.reuse ;  /* 0x000000340b377220 */ /* 0x080fe40000410000 */
[----:B------:R-:W-:Y:S01]  /*1bf50*/  MUFU.EX2 R9, R9 ;  /* 0x0000000900097308 */ /* 0x000fe20000000800 */
[----:B------:R-:W-:Y:S02]  /*1bf60*/  FADD.FTZ R13, -R50, R13 ;  /* 0x0000000d320d7221 */ /* 0x000fe40000010100 */
[----:B------:R-:W-:Y:S02]  /*1bf70*/  FSEL R55, R55, RZ, P2 ;  /* 0x000000ff37377208 */ /* 0x000fe40001000000 */
[----:B------:R-:W-:-:S03]  /*1bf80*/  FMUL.FTZ R13, R13, R52 ;  /* 0x000000340d0d7220 */ /* 0x000fc60000410000 */
        /* <DEDUP_REMOVED lines=9> */
[----:B------:R-:W-:Y:S02]  /*1c020*/  @!P1 IMAD R26, R14, 0x8, R2 ;  /* 0x000000080e1a9824 */ /* 0x000fe400078e0202 */
[-CC-:B------:R-:W-:Y:S01]  /*1c030*/  FFMA.FTZ R14, R34, R52.reuse, -R55.reuse ;  /* 0x00000034220e7223 */ /* 0x180fe20000010837 */
[-CC-:B------:R-:W-:Y:S01]  /*1c040*/  FFMA.FTZ R173, R35, R52.reuse, -R55.reuse ;  /* 0x0000003423ad7223 */ /* 0x180fe20000010837 */
[----:B------:R-:W-:Y:S01]  /*1c050*/  FFMA.FTZ R36, R36, R52, -R55 ;  /* 0x0000003424247223 */ /* 0x000fe20000010837 */
[----:B------:R-:W-:-:S02]  /*1c060*/  @!P1 VIADD R26, R26, 0x28860 ;  /* 0x000288601a1a9836 */ /* 0x000fc40000000000 */
[-CC-:B------:R-:W-:Y:S01]  /*1c070*/  FFMA.FTZ R175, R39, R52.reuse, -R55.reuse ;  /* 0x0000003427af7223 */ /* 0x180fe20000010837 */
[-CC-:B------:R-:W-:Y:S01]  /*1c080*/  FFMA.FTZ R169, R43, R52.reuse, -R55.reuse ;  /* 0x000000342ba97223 */ /* 0x180fe20000010837 */
[----:B------:R-:W-:Y:S01]  /*1c090*/  MUFU.EX2 R181, R181 ;  /* 0x000000b500b57308 */ /* 0x000fe20000000800 */
[-CC-:B------:R-:W-:Y:S01]  /*1c0a0*/  FFMA.FTZ R44, R44, R52.reuse, -R55.reuse ;  /* 0x000000342c2c7223 */ /* 0x180fe20000010837 */
[----:B------:R-:W-:Y:S01]  /*1c0b0*/  @!P1 PRMT R26, RZ, 0x654, R26 ;  /* 0x00000654ff1a9816 */ /* 0x000fe2000000001a */
[-CC-:B------:R-:W-:Y:S01]  /*1c0c0*/  FFMA.FTZ R171, R47, R52.reuse, -R55.reuse ;  /* 0x000000342fab7223 */ /* 0x180fe20000010837 */
[-CC-:B------:R-:W-:Y:S01]  /*1c0d0*/  FFMA.FTZ R48, R48, R52.reuse, -R55.reuse ;  /* 0x0000003430307223 */ /* 0x180fe20000010837 */
[-CC-:B------:R-:W-:Y:S01]  /*1c0e0*/  FFMA.FTZ R51, R51, R52.reuse, -R55.reuse ;  /* 0x0000003433337223 */ /* 0x180fe20000010837 */
[----:B------:R1:W-:Y:S01]  /*1c0f0*/  @!P1 SYNCS.ARRIVE.TRANS64.RED.A1T0 RZ, [R26+URZ], RZ ;  /* 0x000000ff1aff99a7 */ /* 0x0003e2000810043f */
[-CC-:B------:R-:W-:Y:S01]  /*1c100*/  FFMA.FTZ R53, R53, R52.reuse, -R55.reuse ;  /* 0x0000003435357223 */ /* 0x180fe20000010837 */
[----:B------:R-:W-:Y:S01]  /*1c110*/  MUFU.EX2 R7, R7 ;  /* 0x0000000700077308 */ /* 0x000fe20000000800 */
[----:B0-----:R-:W-:Y:S01]  /*1c120*/  FFMA.FTZ R27, R13, R3, R180 ;  /* 0x000000030d1b7223 */ /* 0x001fe200000100b4 */
[--C-:B------:R-:W-:Y:S01]  /*1c130*/  FFMA.FTZ R3, R6, R52, -R55.reuse ;  /* 0x0000003406037223 */ /* 0x100fe20000010837 */
[C---:B------:R-:W-:Y:S01]  /*1c140*/  F2FP.BF16.F32.PACK_AB R180, R15.reuse, R180 ;  /* 0x000000b40fb4723e */ /* 0x040fe200000010ff */
[-C--:B------:R-:W-:Y:S01]  /*1c150*/  FFMA.FTZ R54, R54, R52.reuse, -R55 ;  /* 0x0000003436367223 */ /* 0x080fe20000010837 */
[----:B------:R-:W-:Y:S01]  /*1c160*/  FADD.FTZ R27, R15, R27 ;  /* 0x0000001b0f1b7221 */ /* 0x000fe20000010000 */
[-CC-:B-1----:R-:W-:Y:S01]  /*1c170*/  FFMA.FTZ R26, R40, R52.reuse, -R55.reuse ;  /* 0x00000034281a7223 */ /* 0x182fe20000010837 */
[----:B------:R-:W-:Y:S01]  /*1c180*/  FFMA.FTZ R57, R57, R52, -R55 ;  /* 0x0000003439397223 */ /* 0x000fe20000010837 */
[----:B------:R-:W-:Y:S01]  /*1c190*/  MUFU.EX2 R183, R183 ;  /* 0x000000b700b77308 */ /* 0x000fe20000000800 */
[----:B------:R-:W-:Y:S01]  /*1c1a0*/  FADD.FTZ R28, R182, R27 ;  /* 0x0000001bb61c7221 */ /* 0x000fe20000010000 */
[----:B------:R-:W-:Y:S01]  /*1c1b0*/  F2FP.BF16.F32.PACK_AB R182, R21, R182 ;  /* 0x000000b615b6723e */ /* 0x000fe200000010ff */
[-CC-:B------:R-:W-:Y:S01]  /*1c1c0*/  FFMA.FTZ R58, R58, R52.reuse, -R55.reuse ;  /* 0x000000343a3a7223 */ /* 0x180fe20000010837 */
[-CC-:B------:R-:W-:Y:S01]  /*1c1d0*/  FFMA.FTZ R61, R61, R52.reuse, -R55.reuse ;  /* 0x000000343d3d7223 */ /* 0x180fe20000010837 */
[----:B------:R-:W-:Y:S01]  /*1c1e0*/  FADD.FTZ R27, R21, R28 ;  /* 0x0000001c151b7221 */ /* 0x000fe20000010000 */
[----:B------:R-:W-:Y:S01]  /*1c1f0*/  FSEL R21, R11, RZ, P2 ;  /* 0x000000ff0b157208 */ /* 0x000fe20001000000 */
[----:B------:R-:W-:Y:S01]  /*1c200*/  FFMA.FTZ R62, R62, R52, -R55 ;  /* 0x000000343e3e7223 */ /* 0x000fe20000010837 */
[----:B------:R-:W-:Y:S01]  /*1c210*/  MUFU.EX2 R38, R38 ;  /* 0x0000002600267308 */ /* 0x000fe20000000800 */
[----:B------:R-:W-:Y:S01]  /*1c220*/  FADD.FTZ R27, R176, R27 ;  /* 0x0000001bb01b7221 */ /* 0x000fe20000010000 */
[----:B------:R-:W-:Y:S01]  /*1c230*/  F2FP.BF16.F32.PACK_AB R176, R24, R176 ;  /* 0x000000b018b0723e */ /* 0x000fe200000010ff */
[----:B------:R-:W-:Y:S01]  /*1c240*/  FADD.FTZ R21, -R21, R12 ;  /* 0x0000000c15157221 */ /* 0x000fe20000010100 */
[-C--:B------:R-:W-:Y:S01]  /*1c250*/  FFMA.FTZ R66, R66, R52.reuse, -R55 ;  /* 0x0000003442427223 */ /* 0x080fe20000010837 */
[----:B------:R-:W-:Y:S01]  /*1c260*/  FADD.FTZ R27, R24, R27 ;  /* 0x0000001b181b7221 */ /* 0x000fe20000010000 */
[-C--:B------:R-:W-:Y:S01]  /*1c270*/  FFMA.FTZ R67, R67, R52.reuse, -R55 ;  /* 0x0000003443437223 */ /* 0x080fe20000010837 */
[-C--:B------:R-:W-:Y:S01]  /*1c280*/  FMUL.FTZ R12, R21, R52.reuse ;  /* 0x00000034150c7220 */ /* 0x080fe20000410000 */
[----:B------:R-:W-:Y:S01]  /*1c290*/  MUFU.EX2 R20, R20 ;  /* 0x0000001400147308 */ /* 0x000fe20000000800 */
[----:B------:R-:W-:Y:S01]  /*1c2a0*/  FADD.FTZ R28, R178, R27 ;  /* 0x0000001bb21c7221 */ /* 0x000fe20000010000 */
[-CC-:B------:R-:W-:Y:S01]  /*1c2b0*/  FFMA.FTZ R69, R69, R52.reuse, -R55.reuse ;  /* 0x0000003445457223 */ /* 0x180fe20000010837 */
[-CC-:B------:R-:W-:Y:S01]  /*1c2c0*/  FFMA.FTZ R70, R70, R52.reuse, -R55.reuse ;  /* 0x0000003446467223 */ /* 0x180fe20000010837 */
[-CC-:B------:R-:W-:Y:S01]  /*1c2d0*/  FFMA.FTZ R74, R74, R52.reuse, -R55.reuse ;  /* 0x000000344a4a7223 */ /* 0x180fe20000010837 */
[----:B------:R-:W-:Y:S01]  /*1c2e0*/  FADD.FTZ R27, R29, R28 ;  /* 0x0000001c1d1b7221 */ /* 0x000fe20000010000 */
[-CC-:B------:R-:W-:Y:S01]  /*1c2f0*/  FFMA.FTZ R73, R73, R52.reuse, -R55.reuse ;  /* 0x0000003449497223 */ /* 0x180fe20000010837 */
[-C--:B------:R-:W-:Y:S01]  /*1c300*/  FFMA.FTZ R77, R77, R52.reuse, -R55 ;  /* 0x000000344d4d7223 */ /* 0x080fe20000010837 */
[----:B------:R-:W0:Y:S01]  /*1c310*/  MUFU.EX2 R12, R12 ;  /* 0x0000000c000c7308 */ /* 0x000e220000000800 */
[----:B------:R-:W-:Y:S01]  /*1c320*/  FADD.FTZ R27, R172, R27 ;  /* 0x0000001bac1b7221 */ /* 0x000fe20000010000 */
[----:B------:R-:W-:Y:S01]  /*1c330*/  FFMA.FTZ R55, R76, R52, -R55 ;  /* 0x000000344c377223 */ /* 0x000fe20000010837 */
[----:B------:R-:W-:Y:S01]  /*1c340*/  ISETP.GT.AND P2, PT, R4, R195, PT ;  /* 0x000000c30400720c */ /* 0x000fe20003f44270 */
        /* <DEDUP_REMOVED lines=15> */
[----:B------:R-:W-:Y:S01]  /*1c440*/  F2FP.BF16.F32.PACK_AB R181, R7, R181 ;  /* 0x000000b507b5723e */ /* 0x000fe200000010ff */
[-C--:B------:R-:W-:Y:S01]  /*1c450*/  FMUL.FTZ R104, R104, R13.reuse ;  /* 0x0000000d68687220 */ /* 0x080fe20000410000 */
[----:B------:R-:W-:Y:S01]  /*1c460*/  FADD.FTZ R21, R33, R28 ;  /* 0x0000001c21157221 */ /* 0x000fe20000010000 */
[----:B------:R-:W-:Y:S01]  /*1c470*/  FADD.FTZ R0, R7, R0 ;  /* 0x0000000007007221 */ /* 0x000fe20000010000 */
[-C--:B------:R-:W-:Y:S01]  /*1c480*/  FMUL.FTZ R105, R105, R13.reuse ;  /* 0x0000000d69697220 */ /* 0x080fe20000410000 */
        /* <DEDUP_REMOVED lines=10> */
[----:B------:R-:W-:Y:S01]  /*1c530*/  F2FP.BF16.F32.PACK_AB R164, R8, R164 ;  /* 0x000000a408a4723e */ /* 0x000fe200000010ff */
[-C--:B------:R-:W-:Y:S01]  /*1c540*/  FMUL.FTZ R117, R117, R13.reuse ;  /* 0x0000000d75757220 */ /* 0x080fe20000410000 */
[-C--:B------:R-:W-:Y:S01]  /*1c550*/  FMUL.FTZ R120, R120, R13.reuse ;  /* 0x0000000d78787220 */ /* 0x080fe20000410000 */
[----:B------:R-:W-:Y:S01]  /*1c560*/  FADD.FTZ R21, R8, R21 ;  /* 0x0000001508157221 */ /* 0x000fe20000010000 */
[-C--:B------:R-:W-:Y:S01]  /*1c570*/  FMUL.FTZ R121, R121, R13.reuse ;  /* 0x0000000d79797220 */ /* 0x080fe20000410000 */
[-C--:B------:R-:W-:Y:S01]  /*1c580*/  FMUL.FTZ R124, R124, R13.reuse ;  /* 0x0000000d7c7c7220 */ /* 0x080fe20000410000 */
[----:B------:R-:W3:Y:S01]  /*1c590*/  MUFU.EX2 R156, R156 ;  /* 0x0000009c009c7308 */ /* 0x000ee20000000800 */
[----:B------:R-:W-:Y:S01]  /*1c5a0*/  FADD.FTZ R24, R166, R21 ;  /* 0x00000015a6187221 */ /* 0x000fe20000010000 */
[----:B------:R-:W-:Y:S01]  /*1c5b0*/  F2FP.BF16.F32.PACK_AB R166, R9, R166 ;  /* 0x000000a609a6723e */ /* 0x000fe200000010ff */
[-C--:B------:R-:W-:Y:S01]  /*1c5c0*/  FMUL.FTZ R125, R125, R13.reuse ;  /* 0x0000000d7d7d7220 */ /* 0x080fe20000410000 */
[-C--:B------:R-:W-:Y:S01]  /*1c5d0*/  FMUL.FTZ R128, R128, R13.reuse ;  /* 0x0000000d80807220 */ /* 0x080fe20000410000 */
[----:B------:R-:W-:Y:S01]  /*1c5e0*/  FADD.FTZ R21, R9, R24 ;  /* 0x0000001809157221 */ /* 0x000fe20000010000 */
[-C--:B------:R-:W-:Y:S01]  /*1c5f0*/  FMUL.FTZ R129, R129, R13.reuse ;  /* 0x0000000d81817220 */ /* 0x080fe20000410000 */
        /* <DEDUP_REMOVED lines=10> */
[----:B-1----:R-:W-:Y:S01]  /*1c6a0*/  FADD.FTZ R24, R162, R27 ;  /* 0x0000001ba2187221 */ /* 0x002fe20000010000 */
[----:B--2---:R-:W-:Y:S01]  /*1c6b0*/  FADD.FTZ R0, R177, R0 ;  /* 0x00000000b1007221 */ /* 0x004fe20000010000 */
[-C--:B------:R-:W-:Y:S01]  /*1c6c0*/  FMUL.FTZ R140, R140, R13.reuse ;  /* 0x0000000d8c8c7220 */ /* 0x080fe20000410000 */
[-C--:B------:R-:W-:Y:S01]  /*1c6d0*/  FMUL.FTZ R141, R141, R13.reuse ;  /* 0x0000000d8d8d7220 */ /* 0x080fe20000410000 */
[-C--:B------:R-:W-:Y:S01]  /*1c6e0*/  FMUL.FTZ R144, R144, R13.reuse ;  /* 0x0000000d90907220 */ /* 0x080fe20000410000 */
[----:B0-----:R-:W-:Y:S01]  /*1c6f0*/  FADD.FTZ R0, R25, R0 ;  /* 0x0000000019007221 */ /* 0x001fe20000010000 */
[-C--:B------:R-:W-:Y:S01]  /*1c700*/  FMUL.FTZ R145, R145, R13.reuse ;  /* 0x0000000d91917220 */ /* 0x080fe20000410000 */
[----:B------:R-:W0:Y:S01]  /*1c710*/  MUFU.EX2 R173, R173 ;  /* 0x000000ad00ad7308 */ /* 0x000e220000000800 */
[-C--:B------:R-:W-:Y:S01]  /*1c720*/  FMUL.FTZ R148, R148, R13.reuse ;  /* 0x0000000d94947220 */ /* 0x080fe20000410000 */
[----:B------:R-:W-:Y:S01]  /*1c730*/  FMUL.FTZ R149, R149, R13 ;  /* 0x0000000d95957220 */ /* 0x000fe20000410000 */
[-C--:B------:R-:W-:Y:S01]  /*1c740*/  FMUL.FTZ R90, R90, R12.reuse ;  /* 0x0000000c5a5a7220 */ /* 0x080fe20000410000 */
[-C--:B------:R-:W-:Y:S01]  /*1c750*/  FMUL.FTZ R91, R91, R12.reuse ;  /* 0x0000000c5b5b7220 */ /* 0x080fe20000410000 */
[-C--:B------:R-:W-:Y:S01]  /*1c760*/  FMUL.FTZ R94, R94, R12.reuse ;  /* 0x0000000c5e5e7220 */ /* 0x080fe20000410000 */
[-C--:B------:R-:W-:Y:S01]  /*1c770*/  FMUL.FTZ R95, R95, R12.reuse ;  /* 0x0000000c5f5f7220 */ /* 0x080fe20000410000 */
[-C--:B------:R-:W-:Y:S01]  /*1c780*/  FMUL.FTZ R98, R98, R12.reuse ;  /* 0x0000000c62627220 */ /* 0x080fe20000410000 */
[----:B------:R1:W-:Y:S01]  /*1c790*/  MUFU.EX2 R165, R3 ;  /* 0x0000000300a57308 */ /* 0x0003e20000000800 */
[-C--:B------:R-:W-:Y:S01]  /*1c7a0*/  FMUL.FTZ R99, R99, R12.reuse ;  /* 0x0000000c63637220 */ /* 0x080fe20000410000 */
        /* <DEDUP_REMOVED lines=11> */
[----:B---3--:R-:W-:Y:S01]  /*1c860*/  FADD.FTZ R21, R156, R3 ;  /* 0x000000039c157221 */ /* 0x008fe20000010000 */
[----:B----4-:R-:W-:Y:S01]  /*1c870*/  FADD.FTZ R3, R179, R0 ;  /* 0x00000000b3037221 */ /* 0x010fe20000010000 */
[C---:B-----5:R-:W-:Y:S01]  /*1c880*/  F2FP.BF16.F32.PACK_AB R179, R14.reuse, R179 ;  /* 0x000000b30eb3723e */ /* 0x060fe200000010ff */
[----:B------:R-:W1:Y:S01]  /*1c890*/  MUFU.EX2 R175, R175 ;  /* 0x000000af00af7308 */ /* 0x000e620000000800 */
[-C--:B------:R-:W-:Y:S01]  /*1c8a0*/  FMUL.FTZ R119, R119, R12.reuse ;  /* 0x0000000c77777220 */ /* 0x080fe20000410000 */
[----:B------:R-:W-:Y:S01]  /*1c8b0*/  FADD.FTZ R0, R14, R3 ;  /* 0x000000030e007221 */ /* 0x000fe20000010000 */
[-C--:B------:R-:W-:Y:S01]  /*1c8c0*/  FMUL.FTZ R122, R122, R12.reuse ;  /* 0x0000000c7a7a7220 */ /* 0x080fe20000410000 */
[-C--:B------:R-:W-:Y:S01]  /*1c8d0*/  FMUL.FTZ R123, R123, R12.reuse ;  /* 0x0000000c7b7b7220 */ /* 0x080fe20000410000 */
[-C--:B------:R-:W-:Y:S01]  /*1c8e0*/  FMUL.FTZ R126, R126, R12.reuse ;  /* 0x0000000c7e7e7220 */ /* 0x080fe20000410000 */
[----:B0-----:R-:W-:Y:S01]  /*1c8f0*/  FADD.FTZ R3, R173, R0 ;  /* 0x00000000ad037221 */ /* 0x001fe20000010000 */
[-C--:B------:R-:W-:Y:S01]  /*1c900*/  FMUL.FTZ R127, R127, R12.reuse ;  /* 0x0000000c7f7f7220 */ /* 0x080fe20000410000 */
[----:B------:R-:W0:Y:S01]  /*1c910*/  MUFU.EX2 R26, R26 ;  /* 0x0000001a001a7308 */ /* 0x000e220000000800 */
[C---:B--2---:R-:W-:Y:S01]  /*1c920*/  F2FP.BF16.F32.PACK_AB R173, R6.reuse, R173 ;  /* 0x000000ad06ad723e */ /* 0x044fe200000010ff */
[----:B------:R-:W-:Y:S01]  /*1c930*/  FADD.FTZ R0, R6, R3 ;  /* 0x0000000306007221 */ /* 0x000fe20000010000 */
        /* <DEDUP_REMOVED lines=15> */
[----:B------:R-:W-:Y:S01]  /*1ca30*/  FMUL.FTZ R151, R151, R12 ;  /* 0x0000000c97977220 */ /* 0x000fe20000410000 */
[----:B------:R-:W-:Y:S01]  /*1ca40*/  F2FP.BF16.F32.PACK_AB R178, R29, R178 ;  /* 0x000000b21db2723e */ /* 0x000fe200000010ff */
[----:B------:R-:W-:Y:S01]  /*1ca50*/  VIADD R4, R4, 0xffffffff ;  /* 0xffffffff04047836 */ /* 0x000fe20000000000 */
[----:B------:R-:W-:Y:S01]  /*1ca60*/  F2FP.BF16.F32.PACK_AB R172, R30, R172 ;  /* 0x000000ac1eac723e */ /* 0x000fe200000010ff */
[----:B------:R-:W-:Y:S01]  /*1ca70*/  IMAD.MOV.U32 R6, RZ, RZ, R186 ;  /* 0x000000ffff067224 */ /* 0x000fe200078e00ba */
[----:B------:R-:W-:Y:S01]  /*1ca80*/  F2FP.BF16.F32.PACK_AB R174, R32, R174 ;  /* 0x000000ae20ae723e */ /* 0x000fe200000010ff */
[----:B------:R-:W0:Y:S01]  /*1ca90*/  MUFU.EX2 R171, R171 ;  /* 0x000000ab00ab7308 */ /* 0x000e220000000800 */
[----:B--2---:R-:W-:Y:S01]  /*1caa0*/  FADD.FTZ R0, R169, R0 ;  /* 0x00000000a9007221 */ /* 0x004fe20000010000 */
[----:B------:R-:W-:Y:S01]  /*1cab0*/  F2FP.BF16.F32.PACK_AB R168, R33, R168 ;  /* 0x000000a821a8723e */ /* 0x000fe200000010ff */
[----:B------:R-:W-:Y:S01]  /*1cac0*/  IMAD.MOV.U32 R14, RZ, RZ, R22 ;  /* 0x000000ffff0e7224 */ /* 0x000fe200078e0016 */
[----:B------:R-:W-:Y:S01]  /*1cad0*/  F2FP.BF16.F32.PACK_AB R170, R37, R170 ;  /* 0x000000aa25aa723e */ /* 0x000fe200000010ff */
[----:B------:R-:W-:Y:S01]  /*1cae0*/  IMAD.MOV.U32 R13, RZ, RZ, R10 ;  /* 0x000000ffff0d7224 */ /* 0x000fe200078e000a */
[----:B------:R-:W-:Y:S01]  /*1caf0*/  F2FP.BF16.F32.PACK_AB R160, R38, R160 ;  /* 0x000000a026a0723e */ /* 0x000fe200000010ff */
[----:B------:R-:W-:Y:S01]  /*1cb00*/  IMAD.MOV.U32 R12, RZ, RZ, R11 ;  /* 0x000000ffff0c7224 */ /* 0x000fe200078e000b */
[----:B------:R-:W2:Y:S01]  /*1cb10*/  MUFU.EX2 R48, R48 ;  /* 0x0000003000307308 */ /* 0x000ea20000000800 */
[----:B-1----:R-:W-:Y:S01]  /*1cb20*/  FADD.FTZ R0, R15, R0 ;  /* 0x000000000f007221 */ /* 0x002fe20000010000 */
[----:B------:R-:W-:-:S02]  /*1cb30*/  F2FP.BF16.F32.PACK_AB R162, R41, R162 ;  /* 0x000000a229a2723e */ /* 0x000fc400000010ff */
[----:B------:R-:W-:Y:S02]  /*1cb40*/  F2FP.BF16.F32.PACK_AB R183, R20, R183 ;  /* 0x000000b714b7723e */ /* 0x000fe400000010ff */
[----:B------:R-:W-:Y:S02]  /*1cb50*/  F2FP.BF16.F32.PACK_AB R177, R25, R177 ;  /* 0x000000b119b1723e */ /* 0x000fe400000010ff */
[----:B------:R-:W1:Y:S01]  /*1cb60*/  MUFU.EX2 R51, R51 ;  /* 0x0000003300337308 */ /* 0x000e620000000800 */
[----:B0-----:R-:W-:Y:S01]  /*1cb70*/  FADD.FTZ R9, R171, R0 ;  /* 0x00000000ab097221 */ /* 0x001fe20000010000 */
[----:B------:R-:W-:Y:S02]  /*1cb80*/  F2FP.BF16.F32.PACK_AB R175, R26, R175 ;  /* 0x000000af1aaf723e */ /* 0x000fe400000010ff */
[----:B------:R-:W-:-:S04]  /*1cb90*/  F2FP.BF16.F32.PACK_AB R169, R15, R169 ;  /* 0x000000a90fa9723e */ /* 0x000fc800000010ff */
[----:B------:R-:W0:Y:S01]  /*1cba0*/  MUFU.EX2 R53, R53 ;  /* 0x0000003500357308 */ /* 0x000e220000000800 */
[C---:B--2---:R-:W-:Y:S01]  /*1cbb0*/  FADD.FTZ R0, R48.reuse, R9 ;  /* 0x0000000930007221 */ /* 0x044fe20000010000 */
[----:B------:R-:W-:-:S06]  /*1cbc0*/  F2FP.BF16.F32.PACK_AB R171, R48, R171 ;  /* 0x000000ab30ab723e */ /* 0x000fcc00000010ff */
[----:B------:R-:W2:Y:S01]  /*1cbd0*/  MUFU.EX2 R54, R54 ;  /* 0x0000003600367308 */ /* 0x000ea20000000800 */
[----:B-1----:R-:W-:-:S04]  /*1cbe0*/  FADD.FTZ R0, R51, R0 ;  /* 0x0000000033007221 */ /* 0x002fc80000010000 */
[C---:B------:R-:W-:Y:S01]  /*1cbf0*/  FADD.FTZ R0, R165.reuse, R0 ;  /* 0x00000000a5007221 */ /* 0x040fe20000010000 */
[----:B------:R-:W-:Y:S02]  /*1cc00*/  F2FP.BF16.F32.PACK_AB R165, R165, R51 ;  /* 0x00000033a5a5723e */ /* 0x000fe400000010ff */
        /* <DEDUP_REMOVED lines=47> */
[----:B------:R-:W-:-:S03]  /*1cf00*/  F2FP.BF16.F32.PACK_AB R153, R73, R74 ;  /* 0x0000004a4999723e */ /* 0x000fc600000010ff */
[----:B--2---:R-:W-:-:S04]  /*1cf10*/  FADD.FTZ R7, R8, R7 ;  /* 0x0000000708077221 */ /* 0x004fc80000010000 */
[C---:B-1----:R-:W-:Y:S01]  /*1cf20*/  FADD.FTZ R0, R55.reuse, R7 ;  /* 0x0000000737007221 */ /* 0x042fe20000010000 */
[----:B------:R-:W-:Y:S01]  /*1cf30*/  F2FP.BF16.F32.PACK_AB R155, R55, R8 ;  /* 0x00000008379b723e */ /* 0x000fe200000010ff */
[----:B------:R-:W-:Y:S06]  /*1cf40*/  @P2 BRA `(.L_x_1724) ;  /* 0xffffffc400882947 */ /* 0x000fec000383ffff */
.L_x_1706:
[----:B------:R-:W-:Y:S05]  /*1cf50*/  WARPSYNC.ALL ;  /* 0x0000000000007948 */ /* 0x000fea0003800000 */
[----:B------:R-:W-:Y:S06]  /*1cf60*/  BAR.ARV 0x8, 0x180 ;  /* 0x0206000000007b1d */ /* 0x000fec0000002000 */
[----:B------:R-:W-:Y:S05]  /*1cf70*/  @!P0 BRA `(.L_x_1725) ;  /* 0x0000000000048947 */ /* 0x000fea0003800000 */
[----:B------:R-:W-:Y:S01]  /*1cf80*/  BPT.TRAP 0x1 ;  /* 0x000000040000795c */ /* 0x000fe20000300000 */
.L_x_1725:
[----:B------:R-:W-:Y:S01]  /*1cf90*/  IMAD R9, R22, 0x8, R2 ;  /* 0x0000000816097824 */ /* 0x000fe200078e0202 */
[----:B------:R-:W-:-:S04]  /*1cfa0*/  SHF.L.U32 R4, R186, 0x1f, RZ ;  /* 0x0000001fba047819 */ /* 0x000fc800000006ff */
[----:B------:R0:W1:Y:S01]  /*1cfb0*/  SYNCS.PHASECHK.TRANS64.TRYWAIT P2, [R9+URZ+0x28850], R4 ;  /* 0x02885004090075a7 */ /* 0x000062000804017f */
[----:B------:R-:W-:Y:S05]  /*1cfc0*/  @!P0 BRA `(.L_x_1726) ;  /* 0x0000000000048947 */ /* 0x000fea0003800000 */
[----:B------:R-:W-:Y:S01]  /*1cfd0*/  BPT.TRAP 0x1 ;  /* 0x000000040000795c */ /* 0x000fe20000300000 */
.L_x_1726:
[----:B------:R-:W-:-:S05]  /*1cfe0*/  VIADD R2, R2, 0x400 ;  /* 0x0000040002027836 */ /* 0x000fca0000000000 */
[----:B------:R-:W-:-:S04]  /*1cff0*/  SHF.R.U32.HI R2, RZ, 0x4, R2 ;  /* 0x00000004ff027819 */ /* 0x000fc80000011602 */
[----:B------:R-:W-:-:S04]  /*1d000*/  LOP3.LUT R2, R2, 0x3fff, RZ, 0xc0, !PT ;  /* 0x00003fff02027812 */ /* 0x000fc800078ec0ff */
[----:B------:R-:W-:Y:S01]  /*1d010*/  LOP3.LUT R5, R2, 0x4000000, RZ, 0xfc, !PT ;  /* 0x0400000002057812 */ /* 0x000fe200078efcff */
[----:B-1----:R-:W-:Y:S06]  /*1d020*/  @P2 BRA `(.L_x_1727) ;  /* 0x0000000000082947 */ /* 0x002fec0003800000 */
[----:B------:R-:W1:Y:S02]  /*1d030*/  SYNCS.PHASECHK.TRANS64.TRYWAIT P0, [R9+URZ+0x28850], R4 ;  /* 0x02885004090075a7 */ /* 0x000e64000800017f */
[----:B-1----:R-:W-:Y:S05]  /*1d040*/  @!P0 BRA `(.L_x_1728) ;  /* 0x000000d800d08947 */ /* 0x002fea0003800000 */
.L_x_1727:
[----:B01----:R-:W-:Y:S01]  /*1d050*/  IMAD R4, R22, 0x800, R5 ;  /* 0x0000080016047824 */ /* 0x003fe200078e0205 */
[----:B------:R-:W-:Y:S05]  /*1d060*/  WARPSYNC.ALL ;  /* 0x0000000000007948 */ /* 0x000fea0003800000 */
[----:B------:R-:W-:Y:S01]  /*1d070*/  IMAD.MOV.U32 R5, RZ, RZ, 0x40000040 ;  /* 0x40000040ff057424 */ /* 0x000fe200078e00ff */
[C---:B------:R-:W-:Y:S01]  /*1d080*/  R2UR UR6, R4.reuse ;  /* 0x00000000040672ca */ /* 0x040fe200000e0000 */
[----:B------:R-:W-:Y:S01]  /*1d090*/  WARPGROUP.ARRIVE ;  /* 0x00000000000079c5 */ /* 0x000fe20000000000 */
[----:B------:R-:W-:Y:S01]  /*1d0a0*/  VIADD R6, R4, 0x80 ;  /* 0x0000008004067836 */ /* 0x000fe20000000000 */
[----:B------:R-:W0:Y:S01]  /*1d0b0*/  SHFL.BFLY PT, R2, R3, 0x2, 0x1f ;  /* 0x0c401f0003027f89 */ /* 0x000e2200000e0000 */
[----:B------:R-:W-:Y:S01]  /*1d0c0*/  R2UR UR7, R5 ;  /* 0x00000000050772ca */ /* 0x000fe200000e0000 */
[----:B------:R-:W-:-:S02]  /*1d0d0*/  IMAD.MOV.U32 R7, RZ, RZ, 0x40000040 ;  /* 0x40000040ff077424 */ /* 0x000fc400078e00ff */
[----:B------:R-:W-:Y:S02]  /*1d0e0*/  IMAD.MOV.U32 R5, RZ, RZ, 0x40000040 ;  /* 0x40000040ff057424 */ /* 0x000fe400078e00ff */
[----:B------:R-:W-:Y:S02]  /*1d0f0*/  VIADD R22, R22, 0x1 ;  /* 0x0000000116167836 */ /* 0x000fe40000000000 */
[----:B------:R-:W-:-:S03]  /*1d100*/  VIADD R214, R214, 0x1 ;  /* 0x00000001d6d67836 */ /* 0x000fc60000000000 */
[----:B------:R-:W-:-:S03]  /*1d110*/  ISETP.NE.AND P2, PT, R22, 0x2, PT ;  /* 0x000000021600780c */ /* 0x000fc60003f45270 */
[----:B------:R-:W-:Y:S01]  /*1d120*/  HGMMA.64x128x16.F32.BF16 R88, R180, gdesc[UR4].tnspB, R88, gsb0 ;  /* 0x41e00004b4587df0 */ /* 0x000fe20008001858 */
[----:B------:R-:W-:Y:S01]  /*1d130*/  R2UR UR6, R6 ;  /* 0x00000000060672ca */ /* 0x000fe200000e0000 */
[----:B------:R-:W-:Y:S01]  /*1d140*/  VIADD R6, R4, 0x100 ;  /* 0x0000010004067836 */ /* 0x000fe20000000000 */
[----:B------:R-:W-:Y:S01]  /*1d150*/  R2UR UR7, R7 ;  /* 0x00000000070772ca */ /* 0x000fe200000e0000 */
[----:B------:R-:W-:Y:S01]  /*1d160*/  IMAD.MOV.U32 R7, RZ, RZ, 0x40000040 ;  /* 0x40000040ff077424 */ /* 0x000fe200078e00ff */
[----:B------:R-:W-:Y:S01]  /*1d170*/  SEL R22, R22, RZ, P2 ;  /* 0x000000ff16167207 */ /* 0x000fe20001000000 */
[----:B0-----:R-:W-:Y:S01]  /*1d180*/  FADD.FTZ R2, R2, R3 ;  /* 0x0000000302027221 */ /* 0x001fe20000010000 */
[----:B------:R-:W-:-:S04]  /*1d190*/  SEL R3, RZ, 0x1, P2 ;  /* 0x00000001ff037807 */ /* 0x000fc80001000000 */
[----:B------:R-:W-:Y:S01]  /*1d1a0*/  LOP3.LUT R186, R186, R3, RZ, 0x3c, !PT ;  /* 0x00000003baba7212 */ /* 0x000fe200078e3cff */
[----:B------:R-:W-:Y:S01]  /*1d1b0*/  IMAD.MOV.U32 R3, RZ, RZ, -0x800000 ;  /* 0xff800000ff037424 */ /* 0x000fe200078e00ff */
        /* <DEDUP_REMOVED lines=38> */
[----:B------:R-:W-:Y:S02]  /*1d420*/  R2UR UR7, R5 ;  /* 0x00000000050772ca */ /* 0x000fe400000e0000 */
[----:B------:R-:W0:Y:S02]  /*1d430*/  SHFL.BFLY PT, R5, R0, 0x2, 0x1f ;  /* 0x0c401f0000057f89 */ /* 0x000e2400000e0000 */
[----:B0-----:R-:W-:Y:S01]  /*1d440*/  FADD.FTZ R4, R5, R0 ;  /* 0x0000000005047221 */ /* 0x001fe20000010000 */
[----:B------:R-:W-:Y:S01]  /*1d450*/  IMAD.MOV.U32 R0, RZ, RZ, -0x800000 ;  /* 0xff800000ff007424 */ /* 0x000fe200078e00ff */
[----:B------:R-:W0:Y:S04]  /*1d460*/  SHFL.BFLY PT, R5, R2, 0x1, 0x1f ;  /* 0x0c201f0002057f89 */ /* 0x000e2800000e0000 */
[----:B------:R-:W1:Y:S01]  /*1d470*/  SHFL.BFLY PT, R7, R4, 0x1, 0x1f ;  /* 0x0c201f0004077f89 */ /* 0x000e6200000e0000 */
[----:B0-----:R-:W-:Y:S01]  /*1d480*/  FADD.FTZ R12, R2, R5 ;  /* 0x00000005020c7221 */ /* 0x001fe20000010000 */
[----:B------:R-:W-:-:S02]  /*1d490*/  IMAD.MOV.U32 R5, RZ, RZ, RZ ;  /* 0x000000ffff057224 */ /* 0x000fc400078e00ff */
[----:B------:R-:W-:Y:S02]  /*1d4a0*/  IMAD.MOV.U32 R2, RZ, RZ, RZ ;  /* 0x000000ffff027224 */ /* 0x000fe400078e00ff */
[----:B-1----:R-:W-:Y:S01]  /*1d4b0*/  FADD.FTZ R13, R4, R7 ;  /* 0x00000007040d7221 */ /* 0x002fe20000010000 */
[----:B------:R-:W-:Y:S01]  /*1d4c0*/  FSETP.NE.FTZ.AND P0, PT, R12, RZ, PT ;  /* 0x000000ff0c00720b */ /* 0x000fe20003f15000 */
[----:B------:R-:W-:-:S03]  /*1d4d0*/  @!P1 VIADD R4, R9, 0x28860 ;  /* 0x0002886009049836 */ /* 0x000fc60000000000 */
[----:B------:R-:W-:Y:S02]  /*1d4e0*/  FSETP.NE.FTZ.AND P3, PT, R13, RZ, PT ;  /* 0x000000ff0d00720b */ /* 0x000fe40003f75000 */
[----:B------:R-:W-:-:S07]  /*1d4f0*/  @!P1 PRMT R4, RZ, 0x654, R4 ;  /* 0x00000654ff049816 */ /* 0x000fce0000000004 */
        /* <DEDUP_REMOVED lines=80> */
.L_x_1602:
[----:B------:R-:W-:Y:S05]  /*1da00*/  WARPSYNC.ALL ;  /* 0x0000000000007948 */ /* 0x000fea0003800000 */
[----:B------:R-:W0:Y:S08]  /*1da10*/  S2UR UR5, SR_CgaCtaId ;  /* 0x00000000000579c3 */ /* 0x000e300000008800 */
[----:B------:R-:W-:Y:S06]  /*1da20*/  BAR.SYNC.DEFER_BLOCKING 0x5, 0x180 ;  /* 0x0146000000007b1d */ /* 0x000fec0000010000 */
[----:B------:R-:W-:Y:S01]  /*1da30*/  UMOV UR4, 0x400 ;  /* 0x0000040000047882 */ /* 0x000fe20000000000 */
[----:B------:R-:W-:Y:S01]  /*1da40*/  BSSY B0, `(.L_x_1729) ;  /* 0x00002fa000007945 */ /* 0x000fe20003800000 */
[----:B0-----:R-:W-:-:S06]  /*1da50*/  ULEA UR4, UR5, UR4, 0x18 ;  /* 0x0000000405047291 */ /* 0x001fcc000f8ec03f */
[----:B------:R-:W-:-:S05]  /*1da60*/  IMAD.U32 R2, RZ, RZ, UR4 ;  /* 0x00000004ff027e24 */ /* 0x000fca000f8e00ff */
[----:B------:R0:W1:Y:S01]  /*1da70*/  LDS.128 R24, [R2+0x288d0] ;  /* 0x0288d00002187984 */ /* 0x0000620000000c00 */
[----:B------:R-:W-:Y:S06]  /*1da80*/  BAR.ARV 0x4, 0x180 ;  /* 0x0106000000007b1d */ /* 0x000fec0000002000 */
[----:B------:R-:W-:Y:S05]  /*1da90*/  @P0 BRA `(.L_x_1730) ;  /* 0x0000002000cc0947 */ /* 0x000fea0003800000 */
[----:B------:R-:W2:Y:S01]  /*1daa0*/  LDL R4, [R1+0x50] ;  /* 0x0000500001047983 */ /* 0x000ea20000100800 */
[----:B------:R-:W-:Y:S01]  /*1dab0*/  ULDC UR4, c[0x0][0xad4] ;  /* 0x0002b50000047ab9 */ /* 0x000fe20000000800 */
[----:B------:R-:W-:Y:S01]  /*1dac0*/  F2FP.BF16.F32.PACK_AB R34, R133, R132 ;  /* 0x000000848522723e */ /* 0x000fe200000010ff */
[----:B------:R-:W3:Y:S01]  /*1dad0*/  S2R R5, SR_SWINHI ;  /* 0x0000000000057919 */ /* 0x000ee20000002f00 */
[----:B------:R-:W-:Y:S02]  /*1dae0*/  MOV R40, R2 ;  /* 0x0000000200287202 */ /* 0x000fe40000000f00 */
[----:B---3--:R-:W-:-:S03]  /*1daf0*/  MOV R41, R5 ;  /* 0x0000000500297202 */ /* 0x008fc60000000f00 */
[----:B--2---:R-:W-:-:S03]  /*1db00*/  IMAD.WIDE R4, R4, 0x2, R40 ;  /* 0x0000000204047825 */ /* 0x004fc600078e0228 */
[C---:B------:R-:W-:Y:S02]  /*1db10*/  IADD3 R10, P0, R4.reuse, 0x40, RZ ;  /* 0x00000040040a7810 */ /* 0x040fe40007f1e0ff */
[C---:B------:R-:W-:Y:S02]  /*1db20*/  LOP3.LUT R7, R4.reuse, 0x380, RZ, 0xc0, !PT ;  /* 0x0000038004077812 */ /* 0x040fe400078ec0ff */
[----:B------:R-:W-:Y:S01]  /*1db30*/  IADD3 R35, P5, R4, 0x20, RZ ;  /* 0x0000002004237810 */ /* 0x000fe20007fbe0ff */
[--C-:B------:R-:W-:Y:S01]  /*1db40*/  IMAD.X R11, RZ, RZ, R5.reuse, P0 ;  /* 0x000000ffff0b7224 */ /* 0x100fe200000e0605 */
[----:B------:R-:W-:Y:S02]  /*1db50*/  ISETP.NE.AND P0, PT, R209, RZ, PT ;  /* 0x000000ffd100720c */ /* 0x000fe40003f05270 */
[----:B------:R-:W-:Y:S01]  /*1db60*/  SHF.R.U64 R7, R7, 0x3, RZ ;  /* 0x0000000307077819 */ /* 0x000fe200000012ff */
[----:B------:R-:W-:Y:S01]  /*1db70*/  IMAD.X R9, RZ, RZ, R5, P5 ;  /* 0x000000ffff097224 */ /* 0x000fe200028e0605 */
[----:B------:R-:W-:Y:S01]  /*1db80*/  SEL R209, R209, UR4, P0 ;  /* 0x00000004d1d17c07 */ /* 0x000fe20008000000 */
[----:B------:R-:W-:Y:S05]  /*1db90*/  WARPSYNC.ALL ;  /* 0x0000000000007948 */ /* 0x000fea0003800000 */
[----:B------:R-:W-:Y:S01]  /*1dba0*/  LOP3.LUT R8, R10, 0x380, RZ, 0xc0, !PT ;  /* 0x000003800a087812 */ /* 0x000fe200078ec0ff */
[----:B------:R-:W-:Y:S01]  /*1dbb0*/  ULDC.64 UR4, c[0x0][0xc00] ;  /* 0x0003000000047ab9 */ /* 0x000fe20000000a00 */
[----:B------:R-:W-:Y:S01]  /*1dbc0*/  LOP3.LUT R6, R35, 0x380, RZ, 0xc0, !PT ;  /* 0x0000038023067812 */ /* 0x000fe200078ec0ff */
[----:B------:R-:W-:Y:S01]  /*1dbd0*/  ULDC.64 UR6, c[0x0][0xc08] ;  /* 0x0003020000067ab9 */ /* 0x000fe20000000a00 */
[----:B------:R-:W-:Y:S01]  /*1dbe0*/  BAR.SYNC.DEFER_BLOCKING 0x1, 0x100 ;  /* 0x0044000000007b1d */ /* 0x000fe20000010000 */
[----:B------:R-:W-:-:S02]  /*1dbf0*/  IADD3 R43, P1, R4, 0x60, RZ ;  /* 0x00000060042b7810 */ /* 0x000fc40007f3e0ff */
[C---:B------:R-:W-:Y:S02]  /*1dc00*/  IADD3 R45, P2, R4.reuse, 0x4000, RZ ;  /* 0x00004000042d7810 */ /* 0x040fe40007f5e0ff */
[C---:B-1----:R-:W-:Y:S01]  /*1dc10*/  IADD3 R24, P3, R4.reuse, 0x4020, RZ ;  /* 0x0000402004187810 */ /* 0x042fe20007f7e0ff */
[--C-:B------:R-:W-:Y:S01]  /*1dc20*/  IMAD.X R13, RZ, RZ, R5.reuse, P1 ;  /* 0x000000ffff0d7224 */ /* 0x100fe200008e0605 */
[C---:B------:R-:W-:Y:S01]  /*1dc30*/  IADD3 R47, P4, R4.reuse, 0x4040, RZ ;  /* 0x00004040042f7810 */ /* 0x040fe20007f9e0ff */
[--C-:B------:R-:W-:Y:S01]  /*1dc40*/  IMAD.X R15, RZ, RZ, R5.reuse, P2 ;  /* 0x000000ffff0f7224 */ /* 0x100fe200010e0605 */
[----:B------:R-:W-:Y:S01]  /*1dc50*/  IADD3 R49, P5, R4, 0x4060, RZ ;  /* 0x0000406004317810 */ /* 0x000fe20007fbe0ff */
[--C-:B------:R-:W-:Y:S01]  /*1dc60*/  IMAD.X R29, RZ, RZ, R5.reuse, P3 ;  /* 0x000000ffff1d7224 */ /* 0x100fe200018e0605 */
[----:B------:R-:W-:Y:S01]  /*1dc70*/  LOP3.LUT R4, R7, R4, RZ, 0x3c, !PT ;  /* 0x0000000407047212 */ /* 0x000fe200078e3cff */
[--C-:B------:R-:W-:Y:S01]  /*1dc80*/  IMAD.X R31, RZ, RZ, R5.reuse, P4 ;  /* 0x000000ffff1f7224 */ /* 0x100fe200020e0605 */
[----:B------:R-:W-:Y:S01]  /*1dc90*/  SHF.R.U64 R7, R8, 0x3, RZ ;  /* 0x0000000308077819 */ /* 0x000fe200000012ff */
[----:B------:R-:W-:Y:S01]  /*1dca0*/  IMAD.X R33, RZ, RZ, R5, P5 ;  /* 0x000000ffff217224 */ /* 0x000fe200028e0605 */
[----:B------:R-:W-:-:S02]  /*1dcb0*/  SHF.R.U64 R6, R6, 0x3, RZ ;  /* 0x0000000306067819 */ /* 0x000fc400000012ff */
[----:B------:R-:W-:Y:S02]  /*1dcc0*/  LOP3.LUT R10, R7, R10, RZ, 0x3c, !PT ;  /* 0x0000000a070a7212 */ /* 0x000fe400078e3cff */
[----:B------:R-:W-:Y:S02]  /*1dcd0*/  LOP3.LUT R8, R6, R35, RZ, 0x3c, !PT ;  /* 0x0000002306087212 */ /* 0x000fe400078e3cff */
[----:B------:R-:W-:Y:S02]  /*1dce0*/  LOP3.LUT R7, R24, 0x380, RZ, 0xc0, !PT ;  /* 0x0000038018077812 */ /* 0x000fe400078ec0ff */
[----:B------:R-:W-:Y:S02]  /*1dcf0*/  LOP3.LUT R6, R45, 0x380, RZ, 0xc0, !PT ;  /* 0x000003802d067812 */ /* 0x000fe400078ec0ff */
[----:B------:R-:W-:Y:S02]  /*1dd00*/  SHF.R.U64 R7, R7, 0x3, RZ ;  /* 0x0000000307077819 */ /* 0x000fe400000012ff */
[----:B------:R-:W-:-:S02]  /*1dd10*/  SHF.R.U64 R6, R6, 0x3, RZ ;  /* 0x0000000306067819 */ /* 0x000fc400000012ff */
[----:B------:R-:W-:Y:S02]  /*1dd20*/  LOP3.LUT R12, R43, 0x380, RZ, 0xc0, !PT ;  /* 0x000003802b0c7812 */ /* 0x000fe400078ec0ff */
[----:B------:R-:W-:Y:S02]  /*1dd30*/  LOP3.LUT R30, R47, 0x380, RZ, 0xc0, !PT ;  /* 0x000003802f1e7812 */ /* 0x000fe400078ec0ff */
[----:B------:R-:W-:Y:S02]  /*1dd40*/  LOP3.LUT R32, R49, 0x380, RZ, 0xc0, !PT ;  /* 0x0000038031207812 */ /* 0x000fe400078ec0ff */
[----:B------:R-:W-:Y:S02]  /*1dd50*/  LOP3.LUT R28, R7, R24, RZ, 0x3c, !PT ;  /* 0x00000018071c7212 */ /* 0x000fe400078e3cff */
[----:B------:R-:W-:Y:S02]  /*1dd60*/  LOP3.LUT R14, R6, R45, RZ, 0x3c, !PT ;  /* 0x0000002d060e7212 */ /* 0x000fe400078e3cff */
[----:B------:R-:W-:-:S02]  /*1dd70*/  MOV R24, R4 ;  /* 0x0000000400187202 */ /* 0x000fc40000000f00 */
[----:B------:R-:W-:Y:S02]  /*1dd80*/  SHF.R.U64 R12, R12, 0x3, RZ ;  /* 0x000000030c0c7819 */ /* 0x000fe400000012ff */
[----:B------:R-:W-:Y:S02]  /*1dd90*/  F2FP.BF16.F32.PACK_AB R4, R21, R20 ;  /* 0x000000141504723e */ /* 0x000fe400000010ff */
[----:B------:R-:W-:Y:S02]  /*1dda0*/  F2FP.BF16.F32.PACK_AB R5, R91, R90 ;  /* 0x0000005a5b05723e */ /* 0x000fe400000010ff */
[----:B------:R-:W-:Y:S02]  /*1ddb0*/  F2FP.BF16.F32.PACK_AB R6, R93, R92 ;  /* 0x0000005c5d06723e */ /* 0x000fe400000010ff */
[----:B------:R-:W-:Y:S02]  /*1ddc0*/  F2FP.BF16.F32.PACK_AB R7, R95, R94 ;  /* 0x0000005e5f07723e */ /* 0x000fe400000010ff */
[----:B------:R-:W-:-:S02]  /*1ddd0*/  SHF.R.U64 R30, R30, 0x3, RZ ;  /* 0x000000031e1e7819 */ /* 0x000fc400000012ff */
[----:B------:R-:W-:Y:S01]  /*1dde0*/  SHF.R.U64 R32, R32, 0x3, RZ ;  /* 0x0000000320207819 */ /* 0x000fe200000012ff */
[----:B------:R1:W-:Y:S01]  /*1ddf0*/  STSM.16.M88.4 [R24], R4 ;  /* 0x0000000418007844 */ /* 0x0003e20000000200 */
[----:B------:R-:W-:Y:S02]  /*1de00*/  LOP3.LUT R12, R12, R43, RZ, 0x3c, !PT ;  /* 0x0000002b0c0c7212 */ /* 0x000fe400078e3cff */
[----:B------:R-:W-:Y:S01]  /*1de10*/  LOP3.LUT R30, R30, R47, RZ, 0x3c, !PT ;  /* 0x0000002f1e1e7212 */ /* 0x000fe200078e3cff */
[----:B------:R-:W2:Y:S01]  /*1de20*/  LDC.64 R42, c[0x0][0xc00] ;  /* 0x00030000ff2a7b82 */ /* 0x000ea20000000a00 */
[----:B------:R-:W-:Y:S02]  /*1de30*/  LOP3.LUT R32, R32, R49, RZ, 0x3c, !PT ;  /* 0x0000003120207212 */ /* 0x000fe400078e3cff */
[----:B------:R-:W-:Y:S02]  /*1de40*/  MOV R49, R8 ;  /* 0x0000000800317202 */ /* 0x000fe40000000f00 */
[----:B------:R-:W-:-:S02]  /*1de50*/  MOV R48, R10 ;  /* 0x0000000a00307202 */ /* 0x000fc40000000f00 */
[----:B------:R-:W-:Y:S02]  /*1de60*/  F2FP.BF16.F32.PACK_AB R8, R105, R104 ;  /* 0x000000686908723e */ /* 0x000fe400000010ff */
[----:B------:R-:W-:Y:S02]  /*1de70*/  F2FP.BF16.F32.PACK_AB R9, R107, R106 ;  /* 0x0000006a6b09723e */ /* 0x000fe400000010ff */
[----:B------:R-:W-:Y:S02]  /*1de80*/  F2FP.BF16.F32.PACK_AB R10, R109, R108 ;  /* 0x0000006c6d0a723e */ /* 0x000fe400000010ff */
[----:B-1----:R-:W-:Y:S02]  /*1de90*/  F2FP.BF16.F32.PACK_AB R4, R97, R96 ;  /* 0x000000606104723e */ /* 0x002fe400000010ff */
[----:B------:R-:W-:Y:S02]  /*1dea0*/  F2FP.BF16.F32.PACK_AB R5, R99, R98 ;  /* 0x000000626305723e */ /* 0x000fe400000010ff */
[----:B------:R-:W-:-:S02]  /*1deb0*/  F2FP.BF16.F32.PACK_AB R6, R101, R100 ;  /* 0x000000646506723e */ /* 0x000fc400000010ff */
[----:B------:R-:W-:Y:S02]  /*1dec0*/  F2FP.BF16.F32.PACK_AB R7, R103, R102 ;  /* 0x000000666707723e */ /* 0x000fe400000010ff */
[----:B------:R-:W-:Y:S02]  /*1ded0*/  F2FP.BF16.F32.PACK_AB R11, R111, R110 ;  /* 0x0000006e6f0b723e */ /* 0x000fe400000010ff */
[----:B------:R-:W-:Y:S01]  /*1dee0*/  MOV R47, R12 ;  /* 0x0000000c002f7202 */ /* 0x000fe20000000f00 */
[----:B------:R1:W-:Y:S01]  /*1def0*/  STSM.16.M88.4 [R49], R4 ;  /* 0x0000000431007844 */ /* 0x0003e20000000200 */
[----:B------:R-:W-:Y:S02]  /*1df00*/  MOV R46, R14 ;  /* 0x0000000e002e7202 */ /* 0x000fe40000000f00 */
[----:B------:R-:W-:Y:S01]  /*1df10*/  MOV R45, R28 ;  /* 0x0000001c002d7202 */ /* 0x000fe20000000f00 */
[----:B------:R-:W-:Y:S01]  /*1df20*/  STSM.16.M88.4 [R48], R8 ;  /* 0x0000000830007844 */ /* 0x000fe20000000200 */
[----:B------:R-:W-:-:S02]  /*1df30*/  MOV R44, R30 ;  /* 0x0000001e002c7202 */ /* 0x000fc40000000f00 */
        /* <DEDUP_REMOVED lines=9> */
[----:B------:R-:W-:Y:S02]  /*1dfd0*/  MOV R24, R32 ;  /* 0x0000002000187202 */ /* 0x000fe40000000f00 */
[----:B------:R-:W-:Y:S01]  /*1dfe0*/  F2FP.BF16.F32.PACK_AB R32, R129, R128 ;  /* 0x000000808120723e */ /* 0x000fe200000010ff */
[----:B------:R-:W-:Y:S01]  /*1dff0*/  STSM.16.M88.4 [R46], R28 ;  /* 0x0000001c2e007844 */ /* 0x000fe20000000200 */
[----:B------:R-:W-:Y:S02]  /*1e000*/  F2FP.BF16.F32.PACK_AB R33, R131, R130 ;  /* 0x000000828321723e */ /* 0x000fe400000010ff */
[----:B------:R-:W-:Y:S02]  /*1e010*/  F2FP.BF16.F32.PACK_AB R35, R135, R134 ;  /* 0x000000868723723e */ /* 0x000fe400000010ff */
[----:B-1----:R-:W-:-:S02]  /*1e020*/  F2FP.BF16.F32.PACK_AB R4, R137, R136 ;  /* 0x000000888904723e */ /* 0x002fc400000010ff */
[----:B------:R-:W-:Y:S01]  /*1e030*/  F2FP.BF16.F32.PACK_AB R5, R139, R138 ;  /* 0x0000008a8b05723e */ /* 0x000fe200000010ff */
[----:B------:R-:W-:Y:S01]  /*1e040*/  STSM.16.M88.4 [R45], R32 ;  /* 0x000000202d007844 */ /* 0x000fe20000000200 */
[----:B------:R-:W-:Y:S01]  /*1e050*/  F2FP.BF16.F32.PACK_AB R6, R141, R140 ;  /* 0x0000008c8d06723e */ /* 0x000fe200000010ff */
[----:B---3--:R-:W-:Y:S01]  /*1e060*/  IMAD.MOV.U32 R15, RZ, RZ, RZ ;  /* 0x000000ffff0f7224 */ /* 0x008fe200078e00ff */
[----:B------:R-:W-:Y:S01]  /*1e070*/  F2FP.BF16.F32.PACK_AB R7, R143, R142 ;  /* 0x0000008e8f07723e */ /* 0x000fe200000010ff */
[----:B--2---:R-:W-:Y:S01]  /*1e080*/  IMAD.WIDE R12, R210, 0x4, R42 ;  /* 0x00000004d20c7825 */ /* 0x004fe200078e022a */
[----:B------:R-:W-:Y:S01]  /*1e090*/  F2FP.BF16.F32.PACK_AB R8, R145, R144 ;  /* 0x000000909108723e */ /* 0x000fe200000010ff */
[----:B------:R-:W1:Y:S01]  /*1e0a0*/  LDC R14, c[0x0][0xbe8] ;  /* 0x0002fa00ff0e7b82 */ /* 0x000e620000000800 */
[----:B------:R-:W-:Y:S01]  /*1e0b0*/  F2FP.BF16.F32.PACK_AB R9, R147, R146 ;  /* 0x000000929309723e */ /* 0x000fe200000010ff */
[----:B------:R-:W-:Y:S01]  /*1e0c0*/  STSM.16.M88.4 [R44], R4 ;  /* 0x000000042c007844 */ /* 0x000fe20000000200 */
[----:B------:R-:W-:-:S02]  /*1e0d0*/  F2FP.BF16.F32.PACK_AB R10, R149, R148 ;  /* 0x00000094950a723e */ /* 0x000fc400000010ff */
[----:B------:R-:W-:Y:S02]  /*1e0e0*/  F2FP.BF16.F32.PACK_AB R11, R151, R150 ;  /* 0x00000096970b723e */ /* 0x000fe400000010ff */
[----:B------:R-:W-:-:S03]  /*1e0f0*/  ISETP.NE.U32.AND P3, PT, RZ, UR4, PT ;  /* 0x00000004ff007c0c */ /* 0x000fc6000bf65070 */
[----:B------:R2:W-:Y:S01]  /*1e100*/  STSM.16.M88.4 [R24], R8 ;  /* 0x0000000818007844 */ /* 0x0005e20000000200 */
[----:B------:R-:W-:Y:S01]  /*1e110*/  BAR.SYNC.DEFER_BLOCKING 0x1, 0x100 ;  /* 0x0044000000007b1d */ /* 0x000fe20000010000 */
[----:B------:R-:W-:-:S13]  /*1e120*/  ISETP.NE.AND.EX P3, PT, RZ, UR5, PT, P3 ;  /* 0x00000005ff007c0c */ /* 0x000fda000bf65330 */
[----:B------:R-:W5:Y:S01]  /*1e130*/  @P3 LDG.E R15, desc[UR40][R12.64] ;  /* 0x000000280c0f3981 */ /* 0x000f62000c1e1900 */
[----:B------:R-:W-:Y:S01]  /*1e140*/  ISETP.NE.U32.AND P0, PT, RZ, UR6, PT ;  /* 0x00000006ff007c0c */ /* 0x000fe2000bf05070 */
[----:B------:R-:W-:Y:S01]  /*1e150*/  ULDC UR6, c[0x0][0xa88] ;  /* 0x0002a20000067ab9 */ /* 0x000fe20000000800 */
[----:B--2---:R-:W-:Y:S02]  /*1e160*/  IMAD.MOV.U32 R10, RZ, RZ, 0x9b8 ;  /* 0x000009b8ff0a7424 */ /* 0x004fe400078e00ff */
[----:B------:R-:W-:Y:S01]  /*1e170*/  ISETP.NE.AND.EX P0, PT, RZ, UR7, PT, P0 ;  /* 0x00000007ff007c0c */ /* 0x000fe2000bf05300 */
[----:B------:R-:W-:-:S12]  /*1e180*/  IMAD.U32 R29, RZ, RZ, UR6 ;  /* 0x00000006ff1d7e24 */ /* 0x000fd8000f8e00ff */
[----:B------:R-:W2:Y:S01]  /*1e190*/  @P0 LDC.64 R4, c[0x0][0xc08] ;  /* 0x00030200ff040b82 */ /* 0x000ea20000000a00 */
[----:B------:R-:W-:-:S04]  /*1e1a0*/  ISETP.GT.AND P1, PT, R209, 0x1, PT ;  /* 0x00000001d100780c */ /* 0x000fc80003f24270 */
[----:B------:R-:W-:-:S04]  /*1e1b0*/  SEL R10, R10, 0x978, P1 ;  /* 0x000009780a0a7807 */ /* 0x000fc80000800000 */
[----:B------:R3:W4:Y:S08]  /*1e1c0*/  LDC.64 R6, c[0x0][R10+0x218] ;  /* 0x000086000a067b82 */ /* 0x0007300000000a00 */
[----:B------:R3:W0:Y:S01]  /*1e1d0*/  LDC.64 R8, c[0x0][R10+0x228] ;  /* 0x00008a000a087b82 */ /* 0x0006220000000a00 */
[----:B--2---:R-:W-:-:S05]  /*1e1e0*/  @P0 IMAD.WIDE R4, R210, 0x4, R4 ;  /* 0x00000004d2040825 */ /* 0x004fca00078e0204 */
[----:B------:R2:W5:Y:S01]  /*1e1f0*/  @P0 LDG.E R29, desc[UR40][R4.64] ;  /* 0x00000028041d0981 */ /* 0x000562000c1e1900 */
[----:B-1----:R-:W-:Y:S01]  /*1e200*/  ISETP.NE.AND P2, PT, R14, 0x1, PT ;  /* 0x000000010e00780c */ /* 0x002fe20003f45270 */
[----:B--2---:R3:W1:Y:S01]  /*1e210*/  LDC.64 R4, c[0x0][R10+0x220] ;  /* 0x000088000a047b82 */ /* 0x0046620000000a00 */
[----:B----4-:R-:W-:Y:S11]  /*1e220*/  @P0 BRA `(.L_x_1731) ;  /* 0x0000000000100947 */ /* 0x010ff60003800000 */
[----:B------:R-:W-:Y:S05]  /*1e230*/  @!P3 BRA `(.L_x_1731) ;  /* 0x00000000000cb947 */ /* 0x000fea0003800000 */
[----:B------:R-:W2:Y:S04]  /*1e240*/  LDG.E R24, desc[UR40][R12.64] ;  /* 0x000000280c187981 */ /* 0x000ea8000c1e1900 */
[----:B-----5:R-:W2:Y:S02]  /*1e250*/  LDG.E R29, desc[UR40][R12.64+0x4] ;  /* 0x000004280c1d7981 */ /* 0x020ea4000c1e1900 */
[----:B--2---:R-:W-:-:S07]  /*1e260*/  IMAD.IADD R29, R29, 0x1, -R24 ;  /* 0x000000011d1d7824 */ /* 0x004fce00078e0a18 */
.L_x_1731:
[----:B------:R-:W2:Y:S01]  /*1e270*/  LDL R30, [R1+0x4c] ;  /* 0x00004c00011e7983 */ /* 0x000ea20000100800 */
[----:B---3--:R-:W3:Y:S01]  /*1e280*/  LDC.64 R10, c[0x0][R10+0x210] ;  /* 0x000084000a0a7b82 */ /* 0x008ee20000000a00 */
[----:B------:R-:W-:Y:S01]  /*1e290*/  ISETP.NE.U32.AND P0, PT, RZ, UR4, PT ;  /* 0x00000004ff007c0c */ /* 0x000fe2000bf05070 */
[-C--:B------:R-:W-:Y:S01]  /*1e2a0*/  IMAD R33, R7, R207.reuse, RZ ;  /* 0x000000cf07217224 */ /* 0x080fe200078e02ff */
[----:B------:R-:W-:Y:S01]  /*1e2b0*/  SHF.R.S32.HI R24, RZ, 0x1f, R210 ;  /* 0x0000001fff187819 */ /* 0x000fe200000114d2 */
[----:B------:R-:W-:Y:S01]  /*1e2c0*/  IMAD.WIDE.U32 R6, R6, R207, RZ ;  /* 0x000000cf06067225 */ /* 0x000fe200078e00ff */
[----:B------:R-:W-:-:S03]  /*1e2d0*/  ISETP.NE.AND.EX P0, PT, RZ, UR5, PT, P0 ;  /* 0x00000005ff007c0c */ /* 0x000fc6000bf05300 */
[----:B------:R-:W4:Y:S01]  /*1e2e0*/  @P2 LDC R28, c[0x0][0xbec] ;  /* 0x0002fb00ff1c2b82 */ /* 0x000f220000000800 */
[----:B------:R-:W-:Y:S01]  /*1e2f0*/  SEL R57, R210, RZ, !P0 ;  /* 0x000000ffd2397207 */ /* 0x000fe20004000000 */
[----:B------:R-:W-:Y:S01]  /*1e300*/  IMAD.IADD R45, R196, 0x1, R193 ;  /* 0x00000001c42d7824 */ /* 0x000fe200078e02c1 */
[----:B------:R-:W-:Y:S01]  /*1e310*/  SEL R31, R24, RZ, !P0 ;  /* 0x000000ff181f7207 */ /* 0x000fe20004000000 */
[----:B------:R-:W-:Y:S01]  /*1e320*/  IMAD.IADD R7, R7, 0x1, R33 ;  /* 0x0000000107077824 */ /* 0x000fe200078e0221 */
[----:B-----5:R-:W-:Y:S01]  /*1e330*/  SHF.R.S32.HI R24, RZ, 0x1f, R15 ;  /* 0x0000001fff187819 */ /* 0x020fe2000001140f */
[----:B-1----:R-:W-:Y:S02]  /*1e340*/  IMAD R5, R5, R57, RZ ;  /* 0x0000003905057224 */ /* 0x002fe400078e02ff */
[----:B------:R-:W1:Y:S02]  /*1e350*/  @P2 LDC R43, c[0x0][0xbf0] ;  /* 0x0002fc00ff2b2b82 */ /* 0x000e640000000800 */
[----:B------:R-:W-:Y:S01]  /*1e360*/  IMAD R35, R4, R31, R5 ;  /* 0x0000001f04237224 */ /* 0x000fe200078e0205 */
[----:B------:R-:W-:Y:S01]  /*1e370*/  SEL R31, R216, RZ, P1 ;  /* 0x000000ffd81f7207 */ /* 0x000fe20000800000 */
[----:B------:R-:W-:-:S04]  /*1e380*/  IMAD.WIDE.U32 R4, R4, R57, RZ ;  /* 0x0000003904047225 */ /* 0x000fc800078e00ff */
[----:B------:R-:W3:Y:S01]  /*1e390*/  LDC.64 R12, c[0x0][0xba8] ;  /* 0x0002ea00ff0c7b82 */ /* 0x000ee20000000a00 */
[----:B------:R-:W-:Y:S01]  /*1e3a0*/  IADD3 R6, P0, P3, R4, R6, R15 ;  /* 0x0000000604067210 */ /* 0x000fe20007b1e00f */
[----:B------:R-:W-:Y:S02]  /*1e3b0*/  IMAD.IADD R35, R5, 0x1, R35 ;  /* 0x0000000105237824 */ /* 0x000fe400078e0223 */
[----:B------:R-:W-:Y:S02]  /*1e3c0*/  IMAD.MOV.U32 R5, RZ, RZ, R45 ;  /* 0x000000ffff057224 */ /* 0x000fe400078e002d */
[----:B0-----:R-:W-:Y:S01]  /*1e3d0*/  IMAD R33, R9, R31, RZ ;  /* 0x0000001f09217224 */ /* 0x001fe200078e02ff */
[----:B------:R-:W-:Y:S01]  /*1e3e0*/  IADD3.X R7, R35, R7, R24, P0, P3 ;  /* 0x0000000723077210 */ /* 0x000fe200007e6418 */
[----:B----4-:R-:W-:-:S04]  /*1e3f0*/  @P2 IMAD.HI.U32 R4, R45, R28, RZ ;  /* 0x0000001c2d042227 */ /* 0x010fc800078e00ff */
[----:B------:R-:W-:Y:S01]  /*1e400*/  IMAD.WIDE.U32 R8, R8, R31, RZ ;  /* 0x0000001f08087225 */ /* 0x000fe200078e00ff */
[----:B-1----:R-:W-:-:S03]  /*1e410*/  @P2 SHF.R.U32.HI R5, RZ, R43, R4 ;  /* 0x0000002bff052219 */ /* 0x002fc60000011604 */
[----:B------:R-:W-:Y:S01]  /*1e420*/  IMAD.IADD R33, R9, 0x1, R33 ;  /* 0x0000000109217824 */ /* 0x000fe200078e0221 */
[----:B------:R-:W-:Y:S01]  /*1e430*/  IADD3 R8, P0, P3, R5, R6, R8 ;  /* 0x0000000605087210 */ /* 0x000fe20007b1e008 */
[--C-:B------:R-:W-:Y:S01]  /*1e440*/  IMAD.MOV R31, RZ, RZ, -R5.reuse ;  /* 0x000000ffff1f7224 */ /* 0x100fe200078e0a05 */
[----:B------:R-:W-:Y:S01]  /*1e450*/  SHF.R.S32.HI R4, RZ, 0x1f, R5 ;  /* 0x0000001fff047819 */ /* 0x000fe20000011405 */
[----:B---3--:R-:W0:Y:S02]  /*1e460*/  @!P1 LDC R12, c[0x0][0xb50] ;  /* 0x0002d400ff0c9b82 */ /* 0x008e240000000800 */
[----:B------:R-:W-:Y:S01]  /*1e470*/  IMAD R5, R14, R31, R45 ;  /* 0x0000001f0e057224 */ /* 0x000fe200078e022d */
[----:B------:R-:W-:-:S03]  /*1e480*/  IADD3.X R9, R4, R7, R33, P0, P3 ;  /* 0x0000000704097210 */ /* 0x000fc600007e6421 */
[-C--:B------:R-:W-:Y:S01]  /*1e490*/  IMAD R4, R11, R5.reuse, RZ ;  /* 0x000000050b047224 */ /* 0x080fe200078e02ff */
[----:B------:R-:W-:Y:S01]  /*1e4a0*/  SHF.R.S32.HI R7, RZ, 0x1f, R5 ;  /* 0x0000001fff077819 */ /* 0x000fe20000011405 */
[C---:B------:R-:W-:Y:S01]  /*1e4b0*/  IMAD.WIDE.U32 R8, R10.reuse, R5, R8 ;  /* 0x000000050a087225 */ /* 0x040fe200078e0008 */
[----:B------:R-:W1:Y:S03]  /*1e4c0*/  @!P1 LDC R13, c[0x0][0xb54] ;  /* 0x0002d500ff0d9b82 */ /* 0x000e660000000800 */
[----:B------:R-:W-:Y:S02]  /*1e4d0*/  IMAD R7, R10, R7, R4 ;  /* 0x000000070a077224 */ /* 0x000fe400078e0204 */
[----:B------:R-:W-:Y:S02]  /*1e4e0*/  IMAD R10, R29, R14, RZ ;  /* 0x0000000e1d0a7224 */ /* 0x000fe400078e02ff */
[----:B------:R-:W-:Y:S01]  /*1e4f0*/  IMAD.IADD R4, R9, 0x1, R7 ;  /* 0x0000000109047824 */ /* 0x000fe200078e0207 */
[----:B0-----:R-:W-:-:S05]  /*1e500*/  LEA R12, P0, R8, R12, 0x2 ;  /* 0x0000000c080c7211 */ /* 0x001fca00078010ff */
[----:B------:R-:W-:Y:S01]  /*1e510*/  SHFL.IDX PT, R6, R12, 0x1, 0x1c1f ;  /* 0x003c1f000c067f89 */ /* 0x000fe200000e0000 */
[----:B-1----:R-:W-:-:S03]  /*1e520*/  LEA.HI.X R13, R8, R13, R4, 0x2, P0 ;  /* 0x0000000d080d7211 */ /* 0x002fc600000f1404 */
[----:B------:R-:W-:Y:S01]  /*1e530*/  SHFL.IDX PT, R4, R12, RZ, 0x1c1f ;  /* 0x001c1fff0c047589 */ /* 0x000fe200000e0000 */
[----:B------:R-:W-:-:S03]  /*1e540*/  LOP3.LUT P0, RZ, R234, 0x3, RZ, 0xc0, !PT ;  /* 0x00000003eaff7812 */ /* 0x000fc6000780c0ff */
[----:B------:R-:W0:Y:S04]  /*1e550*/  SHFL.IDX PT, R5, R13, RZ, 0x1c1f ;  /* 0x001c1fff0d057589 */ /* 0x000e2800000e0000 */
[----:B------:R-:W1:Y:S01]  /*1e560*/  SHFL.IDX PT, R7, R13, 0x1, 0x1c1f ;  /* 0x003c1f000d077f89 */ /* 0x000e6200000e0000 */
[----:B--2---:R-:W-:-:S04]  /*1e570*/  IMAD.IADD R31, R30, 0x1, R193 ;  /* 0x000000011e1f7824 */ /* 0x004fc800078e02c1 */
[C---:B------:R-:W-:Y:S01]  /*1e580*/  VIADD R29, R31.reuse, 0x8 ;  /* 0x000000081f1d7836 */ /* 0x040fe20000000000 */
[----:B------:R-:W-:-:S04]  /*1e590*/  ISETP.GE.OR P3, PT, R31, R10, P0 ;  /* 0x0000000a1f00720c */ /* 0x000fc80000766670 */
[----:B------:R-:W-:-:S09]  /*1e5a0*/  ISETP.GE.OR P0, PT, R29, R10, P0 ;  /* 0x0000000a1d00720c */ /* 0x000fd20000706670 */
[----:B0-----:R0:W-:Y:S04]  /*1e5b0*/  @!P3 ST.E desc[UR40][R4.64], R3 ;  /* 0x000000030400b985 */ /* 0x0011e8000c101928 */
[----:B-1----:R0:W-:Y:S01]  /*1e5c0*/  @!P0 ST.E desc[UR40][R6.64], R0 ;  /* 0x0000000006008985 */ /* 0x0021e2000c101928 */
[----:B------:R-:W-:Y:S05]  /*1e5d0*/  @P1 BRA `(.L_x_1732) ;  /* 0x0000000800a41947 */ /* 0x000fea0003800000 */
[----:B------:R-:W-:Y:S01]  /*1e5e0*/  IMAD.SHL.U32 R30, R23, 0x40, RZ ;  /* 0x00000040171e7824 */ /* 0x000fe200078e00ff */
[----:B------:R-:W1:Y:S01]  /*1e5f0*/  @P2 LDC R20, c[0x0][0xbec] ;  /* 0x0002fb00ff142b82 */ /* 0x000e620000000800 */
[----:B------:R-:W-:Y:S02]  /*1e600*/  ULDC.64 UR4, c[0x0][0xaa0] ;  /* 0x0002a80000047ab9 */ /* 0x000fe40000000a00 */
[----:B0-----:R-:W-:-:S04]  /*1e610*/  IMAD.IADD R3, R16, 0x1, R30 ;  /* 0x0000000110037824 */ /* 0x001fc800078e021e */
[----:B------:R-:W-:Y:S01]  /*1e620*/  IMAD.WIDE R40, R3, 0x2, R40 ;  /* 0x0000000203287825 */ /* 0x000fe200078e0228 */
[----:B------:R-:W0:Y:S02]  /*1e630*/  @P2 LDC R11, c[0x0][0xbf0] ;  /* 0x0002fc00ff0b2b82 */ /* 0x000e240000000800 */
        /* <DEDUP_REMOVED lines=9> */
[--C-:B------:R-:W-:Y:S01]  /*1e6d0*/  IMAD.X R29, RZ, RZ, R41.reuse, P5 ;  /* 0x000000ffff1d7224 */ /* 0x100fe200028e0629 */
[C---:B------:R-:W-:Y:S02]  /*1e6e0*/  IADD3 R3, P0, R40.reuse, 0x7000, RZ ;  /* 0x0000700028037810 */ /* 0x040fe40007f1e0ff */
[----:B------:R-:W-:Y:S01]  /*1e6f0*/  IADD3 R37, P1, R40, 0x3000, RZ ;  /* 0x0000300028257810 */ /* 0x000fe20007f3e0ff */
[----:B------:R-:W-:Y:S01]  /*1e700*/  IMAD R24, R24, UR4, RZ ;  /* 0x0000000418187c24 */ /* 0x000fe2000f8e02ff */
[C---:B------:R-:W-:Y:S01]  /*1e710*/  IADD3 R43, P3, R40.reuse, 0x4000, RZ ;  /* 0x00004000282b7810 */ /* 0x040fe20007f7e0ff */
[----:B------:R-:W-:Y:S01]  /*1e720*/  IMAD.WIDE.U32 R8, R15, UR4, RZ ;  /* 0x000000040f087c25 */ /* 0x000fe2000f8e00ff */
[C---:B------:R-:W-:Y:S01]  /*1e730*/  IADD3 R45, P4, R40.reuse, 0x5000, RZ ;  /* 0x00005000282d7810 */ /* 0x040fe20007f9e0ff */
[----:B------:R-:W5:Y:S01]  /*1e740*/  LD.E.128 R28, desc[UR40][R28.64] ;  /* 0x000000281c1c7980 */ /* 0x000f62000c101d00 */
[----:B------:R-:W-:Y:S01]  /*1e750*/  IADD3 R49, P5, R40, 0x6000, RZ ;  /* 0x0000600028317810 */ /* 0x000fe20007fbe0ff */
[----:B------:R-:W-:Y:S01]  /*1e760*/  IMAD.X R53, RZ, RZ, R41, P0 ;  /* 0x000000ffff357224 */ /* 0x000fe200000e0629 */
[----:B------:R-:W-:Y:S01]  /*1e770*/  LOP3.LUT R0, R3, 0x380, RZ, 0xc0, !PT ;  /* 0x0000038003007812 */ /* 0x000fe200078ec0ff */
[----:B------:R-:W5:Y:S01]  /*1e780*/  LD.E.128 R32, desc[UR40][R32.64] ;  /* 0x0000002820207980 */ /* 0x000f62000c101d00 */
[----:B------:R-:W-:-:S02]  /*1e790*/  LOP3.LUT R36, R37, 0x380, RZ, 0xc0, !PT ;  /* 0x0000038025247812 */ /* 0x000fc400078ec0ff */
[----:B------:R-:W-:Y:S02]  /*1e7a0*/  LOP3.LUT R42, R43, 0x380, RZ, 0xc0, !PT ;  /* 0x000003802b2a7812 */ /* 0x000fe400078ec0ff */
[----:B------:R-:W-:Y:S02]  /*1e7b0*/  LOP3.LUT R44, R45, 0x380, RZ, 0xc0, !PT ;  /* 0x000003802d2c7812 */ /* 0x000fe400078ec0ff */
[----:B------:R-:W-:Y:S02]  /*1e7c0*/  LOP3.LUT R48, R49, 0x380, RZ, 0xc0, !PT ;  /* 0x0000038031307812 */ /* 0x000fe400078ec0ff */
[----:B------:R-:W-:Y:S02]  /*1e7d0*/  LOP3.LUT R5, R40, 0x380, RZ, 0xc0, !PT ;  /* 0x0000038028057812 */ /* 0x000fe400078ec0ff */
[----:B------:R-:W-:Y:S02]  /*1e7e0*/  SHF.R.U64 R0, R0, 0x3, RZ ;  /* 0x0000000300007819 */ /* 0x000fe400000012ff */
[----:B------:R-:W-:-:S02]  /*1e7f0*/  SHF.R.U64 R36, R36, 0x3, RZ ;  /* 0x0000000324247819 */ /* 0x000fc400000012ff */
[----:B------:R-:W-:Y:S02]  /*1e800*/  SHF.R.U64 R42, R42, 0x3, RZ ;  /* 0x000000032a2a7819 */ /* 0x000fe400000012ff */
[----:B------:R-:W-:Y:S02]  /*1e810*/  SHF.R.U64 R44, R44, 0x3, RZ ;  /* 0x000000032c2c7819 */ /* 0x000fe400000012ff */
[----:B------:R-:W-:Y:S02]  /*1e820*/  SHF.R.U64 R48, R48, 0x3, RZ ;  /* 0x0000000330307819 */ /* 0x000fe400000012ff */
[----:B------:R-:W-:Y:S02]  /*1e830*/  SHF.R.U64 R5, R5, 0x3, RZ ;  /* 0x0000000305057819 */ /* 0x000fe400000012ff */
[----:B------:R-:W-:Y:S01]  /*1e840*/  LOP3.LUT R52, R0, R3, RZ, 0x3c, !PT ;  /* 0x0000000300347212 */ /* 0x000fe200078e3cff */
[----:B------:R-:W-:Y:S01]  /*1e850*/  IMAD R3, R15, UR5, R24 ;  /* 0x000000050f037c24 */ /* 0x000fe2000f8e0218 */
        /* <DEDUP_REMOVED lines=10> */
[----:B------:R-:W-:Y:S01]  /*1e900*/  ULDC.64 UR4, c[0x0][0xae8] ;  /* 0x0002ba0000047ab9 */ /* 0x000fe20000000a00 */
[----:B------:R-:W-:Y:S01]  /*1e910*/  IMAD.IADD R9, R9, 0x1, R3 ;  /* 0x0000000109097824 */ /* 0x000fe200078e0203 */
[----:B------:R-:W5:Y:S01]  /*1e920*/  LD.E.128 R36, desc[UR40][R36.64] ;  /* 0x0000002824247980 */ /* 0x000f62000c101d00 */
[----:B------:R-:W-:-:S02]  /*1e930*/  IMAD R0, R208, 0x20, R23 ;  /* 0x00000020d0007824 */ /* 0x000fc400078e0217 */
[----:B------:R-:W-:Y:S01]  /*1e940*/  IMAD.WIDE.U32 R8, R207, UR4, R8 ;  /* 0x00000004cf087c25 */ /* 0x000fe2000f8e0008 */
[----:B------:R-:W5:Y:S01]  /*1e950*/  LD.E.128 R4, desc[UR40][R4.64] ;  /* 0x0000002804047980 */ /* 0x000f62000c101d00 */
[----:B------:R-:W-:-:S03]  /*1e960*/  SHF.R.S32.HI R12, RZ, 0x1f, R57 ;  /* 0x0000001fff0c7819 */ /* 0x000fc60000011439 */
[----:B------:R-:W5:Y:S01]  /*1e970*/  LD.E.128 R40, desc[UR40][R42.64] ;  /* 0x000000282a287980 */ /* 0x000f62000c101d00 */
[----:B------:R-:W-:-:S03]  /*1e980*/  IMAD.IADD R15, R193, 0x1, R0 ;  /* 0x00000001c10f7824 */ /* 0x000fc600078e0200 */
[----:B------:R-:W5:Y:S04]  /*1e990*/  LD.E.128 R44, desc[UR40][R44.64] ;  /* 0x000000282c2c7980 */ /* 0x000f68000c101d00 */
[----:B------:R-:W5:Y:S04]  /*1e9a0*/  LD.E.128 R48, desc[UR40][R48.64] ;  /* 0x0000002830307980 */ /* 0x000f68000c101d00 */
[----:B------:R-:W5:Y:S01]  /*1e9b0*/  LD.E.128 R52, desc[UR40][R52.64] ;  /* 0x0000002834347980 */ /* 0x000f62000c101d00 */
[----:B------:R-:W-:Y:S01]  /*1e9c0*/  @!PT LDS RZ, [RZ] ;  /* 0x00000000fffff984 */ /* 0x000fe20000000800 */
[----:B------:R-:W-:Y:S01]  /*1e9d0*/  @!PT LDS RZ, [RZ] ;  /* 0x00000000fffff984 */ /* 0x000fe20000000800 */
[----:B------:R-:W-:Y:S01]  /*1e9e0*/  @!PT LDS RZ, [RZ] ;  /* 0x00000000fffff984 */ /* 0x000fe20000000800 */
[----:B------:R-:W-:Y:S01]  /*1e9f0*/  @!PT LDS RZ, [RZ] ;  /* 0x00000000fffff984 */ /* 0x000fe20000000800 */
[----:B------:R2:W-:Y:S06]  /*1ea00*/  MEMBAR.ALL.CTA ;  /* 0x0000000000007992 */ /* 0x0005ec0000008000 */
[----:B--2---:R-:W2:Y:S01]  /*1ea10*/  FENCE.VIEW.ASYNC.S ;  /* 0x00000000000073c6 */ /* 0x004ea20000000000 */
[----:B------:R-:W-:Y:S01]  /*1ea20*/  IMAD R9, R207, UR5, R9 ;  /* 0x00000005cf097c24 */ /* 0x000fe2000f8e0209 */
[----:B------:R-:W-:Y:S01]  /*1ea30*/  ULDC.64 UR4, c[0x0][0xaf0] ;  /* 0x0002bc0000047ab9 */ /* 0x000fe20000000a00 */
[----:B-1----:R-:W-:-:S04]  /*1ea40*/  @P2 IMAD.HI.U32 R0, R15, R20, RZ ;  /* 0x000000140f002227 */ /* 0x002fc800078e00ff */
[----:B------:R-:W-:Y:S02]  /*1ea50*/  IMAD R12, R12, UR4, RZ ;  /* 0x000000040c0c7c24 */ /* 0x000fe4000f8e02ff */
[----:B------:R-:W-:Y:S01]  /*1ea60*/  IMAD.MOV.U32 R3, RZ, RZ, R15 ;  /* 0x000000ffff037224 */ /* 0x000fe200078e000f */
[----:B0-----:R-:W-:Y:S01]  /*1ea70*/  @P2 SHF.R.U32.HI R3, RZ, R11, R0 ;  /* 0x0000000bff032219 */ /* 0x001fe20000011600 */
[C---:B------:R-:W-:Y:S02]  /*1ea80*/  IMAD R13, R57.reuse, UR5, R12 ;  /* 0x00000005390d7c24 */ /* 0x040fe4000f8e020c */
[----:B------:R-:W-:Y:S01]  /*1ea90*/  IMAD.WIDE.U32 R8, R57, UR4, R8 ;  /* 0x0000000439087c25 */ /* 0x000fe2000f8e0008 */
[----:B------:R-:W-:Y:S01]  /*1eaa0*/  SHF.R.S32.HI R11, RZ, 0x1f, R3 ;  /* 0x0000001fff0b7819 */ /* 0x000fe20000011403 */
[----:B------:R-:W-:Y:S02]  /*1eab0*/  ULDC.64 UR4, c[0x0][0xae0] ;  /* 0x0002b80000047ab9 */ /* 0x000fe40000000a00 */
[----:B------:R-:W-:-:S02]  /*1eac0*/  IMAD.IADD R9, R9, 0x1, R13 ;  /* 0x0000000109097824 */ /* 0x000fc400078e020d */
[----:B------:R-:W-:Y:S02]  /*1ead0*/  VIADD R0, R2, 0x28820 ;  /* 0x0002882002007836 */ /* 0x000fe40000000000 */
[----:B------:R-:W-:Y:S02]  /*1eae0*/  IMAD.MOV R13, RZ, RZ, -R3 ;  /* 0x000000ffff0d7224 */ /* 0x000fe400078e0a03 */
[----:B------:R-:W-:Y:S01]  /*1eaf0*/  IMAD R12, R11, UR4, RZ ;  /* 0x000000040b0c7c24 */ /* 0x000fe2000f8e02ff */
[----:B------:R-:W-:Y:S01]  /*1eb00*/  PRMT R0, RZ, 0x654, R0 ;  /* 0x00000654ff007816 */ /* 0x000fe20000000000 */
[----:B------:R-:W-:-:S03]  /*1eb10*/  IMAD R11, R14, R13, R15 ;  /* 0x0000000d0e0b7224 */ /* 0x000fc600078e020f */
[----:B--2---:R0:W-:Y:S01]  /*1eb20*/  SYNCS.ARRIVE.TRANS64.RED.A1T0 RZ, [R0+URZ], RZ ;  /* 0x000000ff00ff79a7 */ /* 0x0041e2000810043f */
[C---:B------:R-:W-:Y:S02]  /*1eb30*/  IMAD R13, R3.reuse, UR5, R12 ;  /* 0x00000005030d7c24 */ /* 0x040fe4000f8e020c */
[----:B------:R-:W-:Y:S01]  /*1eb40*/  IMAD.WIDE.U32 R8, R3, UR4, R8 ;  /* 0x0000000403087c25 */ /* 0x000fe2000f8e0008 */
[----:B------:R-:W-:Y:S01]  /*1eb50*/  ULDC.64 UR4, c[0x0][0xad8] ;  /* 0x0002b60000047ab9 */ /* 0x000fe20000000a00 */
[----:B0-----:R-:W-:Y:S02]  /*1eb60*/  SHF.R.S32.HI R0, RZ, 0x1f, R11 ;  /* 0x0000001fff007819 */ /* 0x001fe4000001140b */
[----:B------:R-:W-:-:S03]  /*1eb70*/  IMAD.IADD R9, R9, 0x1, R13 ;  /* 0x0000000109097824 */ /* 0x000fc600078e020d */
[----:B------:R-:W-:Y:S02]  /*1eb80*/  IMAD R0, R0, UR4, RZ ;  /* 0x0000000400007c24 */ /* 0x000fe4000f8e02ff */
[----:B------:R-:W-:-:S04]  /*1eb90*/  IMAD.WIDE.U32 R8, R11, UR4, R8 ;  /* 0x000000040b087c25 */ /* 0x000fc8000f8e0008 */
[----:B------:R-:W-:Y:S01]  /*1eba0*/  IMAD R3, R11, UR5, R0 ;  /* 0x000000050b037c24 */ /* 0x000fe2000f8e0200 */
[----:B------:R-:W-:Y:S02]  /*1ebb0*/  ULDC.64 UR4, c[0x0][0xa80] ;  /* 0x0002a00000047ab9 */ /* 0x000fe40000000a00 */
[----:B------:R-:W-:Y:S01]  /*1ebc0*/  LEA R0, P0, R8, UR4, 0x1 ;  /* 0x0000000408007c11 */ /* 0x000fe2000f8008ff */
[----:B------:R-:W-:Y:S01]  /*1ebd0*/  IMAD.IADD R3, R9, 0x1, R3 ;  /* 0x0000000109037824 */ /* 0x000fe200078e0203 */
[----:B------:R-:W-:Y:S01]  /*1ebe0*/  UMOV UR4, 0xffffffff ;  /* 0xffffffff00047882 */ /* 0x000fe20000000000 */
[----:B------:R-:W-:-:S03]  /*1ebf0*/  IMAD.IADD R193, R23, 0x1, R193 ;  /* 0x0000000117c17824 */ /* 0x000fc600078e02c1 */
[----:B------:R-:W-:Y:S01]  /*1ec00*/  LEA.HI.X R8, R8, UR5, R3, 0x1, P0 ;  /* 0x0000000508087c11 */ /* 0x000fe200080f0c03 */
[----:B------:R-:W-:Y:S06]  /*1ec10*/  BRA.DIV UR4, `(.L_x_1733) ;  /* 0x000000be04f07947 */ /* 0x000fec000b800000 */
[----:B------:R0:W1:Y:S04]  /*1ec20*/  SHFL.IDX PT, R3, R8, RZ, 0x181f ;  /* 0x00181fff08037589 */ /* 0x00006800000e0000 */
[----:B------:R0:W2:Y:S02]  /*1ec30*/  SHFL.IDX PT, R14, R0, RZ, 0x181f ;  /* 0x00181fff000e7589 */ /* 0x0000a400000e0000 */
.L_x_1992:
[----:B------:R-:W-:Y:S01]  /*1ec40*/  ISETP.GE.AND P0, PT, R193, R10, PT ;  /* 0x0000000ac100720c */ /* 0x000fe20003f06270 */
[----:B------:R-:W-:-:S12]  /*1ec50*/  BSSY B1, `(.L_x_1734) ;  /* 0x000000b000017945 */ /* 0x000fd80003800000 */
[----:B------:R-:W-:Y:S05]  /*1ec60*/  @P0 BRA `(.L_x_1735) ;  /* 0x0000000000240947 */ /* 0x000fea0003800000 */
[----:B------:R-:W-:Y:S02]  /*1ec70*/  ULDC UR4, c[0x0][0xac8] ;  /* 0x0002b20000047ab9 */ /* 0x000fe40000000800 */
[----:B------:R-:W-:Y:S02]  /*1ec80*/  ISETP.GE.AND P0, PT, R16, UR4, PT ;  /* 0x0000000410007c0c */ /* 0x000fe4000bf06270 */
[----:B------:R-:W-:-:S11]  /*1ec90*/  ISETP.GE.AND P1, PT, R190, UR4, PT ;  /* 0x00000004be007c0c */ /* 0x000fd6000bf26270 */
[-C--:B--2---:R-:W-:Y:S02]  /*1eca0*/  @!P0 LEA R12, P2, R16, R14.reuse, 0x1 ;  /* 0x0000000e100c8211 */ /* 0x084fe400078408ff */
[----:B------:R-:W-:Y:S02]  /*1ecb0*/  @!P1 LEA R14, P3, R190, R14, 0x1 ;  /* 0x0000000ebe0e9211 */ /* 0x000fe400078608ff */
[-C--:B-1----:R-:W-:Y:S02]  /*1ecc0*/  @!P0 LEA.HI.X R13, R16, R3.reuse, R17, 0x1, P2 ;  /* 0x00000003100d8211 */ /* 0x082fe400010f0c11 */
[----:B------:R-:W-:-:S03]  /*1ecd0*/  @!P1 LEA.HI.X R15, R190, R3, R215, 0x1, P3 ;  /* 0x00000003be0f9211 */ /* 0x000fc600018f0cd7 */
[----:B-----5:R3:W-:Y:S04]  /*1ece0*/  @!P0 ST.E.128 desc[UR40][R12.64], R4 ;  /* 0x000000040c008985 */ /* 0x0207e8000c101d28 */
[----:B------:R3:W-:Y:S02]  /*1ecf0*/  @!P1 ST.E.128 desc[UR40][R14.64], R40 ;  /* 0x000000280e009985 */ /* 0x0007e4000c101d28 */
.L_x_1735:
[----:B------:R-:W-:Y:S05]  /*1ed00*/  BSYNC B1 ;  /* 0x0000000000017941 */ /* 0x000fea0003800000 */
.L_x_1734:
[----:B------:R-:W-:-:S03]  /*1ed10*/  UMOV UR4, 0xffffffff ;  /* 0xffffffff00047882 */ /* 0x000fc60000000000 */
[----:B------:R-:W-:Y:S05]  /*1ed20*/  BRA.DIV UR4, `(.L_x_1736) ;  /* 0x000000be04e07947 */ /* 0x000fea000b800000 */
[----:B-1----:R1:W4:Y:S04]  /*1ed30*/  SHFL.IDX PT, R3, R8, 0x1, 0x181f ;  /* 0x00381f0008037f89 */ /* 0x00232800000e0000 */
[----:B--23--:R1:W2:Y:S02]  /*1ed40*/  SHFL.IDX PT, R14, R0, 0x1, 0x181f ;  /* 0x00381f00000e7f89 */ /* 0x00c2a400000e0000 */
.L_x_1996:
[----:B-----5:R-:W-:Y:S01]  /*1ed50*/  VIADD R5, R193, 0x20 ;  /* 0x00000020c1057836 */ /* 0x020fe20000000000 */
[----:B------:R-:W-:Y:S04]  /*1ed60*/  BSSY B1, `(.L_x_1737) ;  /* 0x000000c000017945 */ /* 0x000fe80003800000 */
[----:B------:R-:W-:-:S13]  /*1ed70*/  ISETP.GE.AND P0, PT, R5, R10, PT ;  /* 0x0000000a0500720c */ /* 0x000fda0003f06270 */
[----:B------:R-:W-:Y:S05]  /*1ed80*/  @P0 BRA `(.L_x_1738) ;  /* 0x0000000000240947 */ /* 0x000fea0003800000 */
[----:B------:R-:W-:Y:S02]  /*1ed90*/  ULDC UR4, c[0x0][0xac8] ;  /* 0x0002b20000047ab9 */ /* 0x000fe40000000800 */
[----:B------:R-:W-:Y:S02]  /*1eda0*/  ISETP.GE.AND P2, PT, R16, UR4, PT ;  /* 0x0000000410007c0c */ /* 0x000fe4000bf46270 */
[----:B------:R-:W-:-:S11]  /*1edb0*/  ISETP.GE.AND P3, PT, R190, UR4, PT ;  /* 0x00000004be007c0c */ /* 0x000fd6000bf66270 */
[-C--:B--2---:R-:W-:Y:S02]  /*1edc0*/  @!P2 LEA R4, P0, R16, R14.reuse, 0x1 ;  /* 0x0000000e1004a211 */ /* 0x084fe400078008ff */
[----:B------:R-:W-:Y:S02]  /*1edd0*/  @!P3 LEA R14, P1, R190, R14, 0x1 ;  /* 0x0000000ebe0eb211 */ /* 0x000fe400078208ff */
[-C--:B----4-:R-:W-:Y:S02]  /*1ede0*/  @!P2 LEA.HI.X R5, R16, R3.reuse, R17, 0x1, P0 ;  /* 0x000000031005a211 */ /* 0x090fe400000f0c11 */
[----:B------:R-:W-:-:S03]  /*1edf0*/  @!P3 LEA.HI.X R15, R190, R3, R215, 0x1, P1 ;  /* 0x00000003be0fb211 */ /* 0x000fc600008f0cd7 */
[----:B------:R3:W-:Y:S04]  /*1ee00*/  @!P2 ST.E.128 desc[UR40][R4.64], R28 ;  /* 0x0000001c0400a985 */ /* 0x0007e8000c101d28 */
[----:B------:R3:W-:Y:S02]  /*1ee10*/  @!P3 ST.E.128 desc[UR40][R14.64], R44 ;  /* 0x0000002c0e00b985 */ /* 0x0007e4000c101d28 */
.L_x_1738:
[----:B------:R-:W-:Y:S05]  /*1ee20*/  BSYNC B1 ;  /* 0x0000000000017941 */ /* 0x000fea0003800000 */
.L_x_1737:
[----:B------:R-:W-:-:S03]  /*1ee30*/  UMOV UR4, 0xffffffff ;  /* 0xffffffff00047882 */ /* 0x000fc60000000000 */
[----:B------:R-:W-:Y:S05]  /*1ee40*/  BRA.DIV UR4, `(.L_x_1739) ;  /* 0x000000be04e07947 */ /* 0x000fea000b800000 */
[----:B----4-:R4:W0:Y:S04]  /*1ee50*/  SHFL.IDX PT, R3, R8, 0x2, 0x181f ;  /* 0x00581f0008037f89 */ /* 0x01082800000e0000 */
[----:B--23--:R4:W2:Y:S02]  /*1ee60*/  SHFL.IDX PT, R14, R0, 0x2, 0x181f ;  /* 0x00581f00000e7f89 */ /* 0x00c8a400000e0000 */
.L_x_2000:
[----:B------:R-:W-:Y:S01]  /*1ee70*/  VIADD R5, R193, 0x40 ;  /* 0x00000040c1057836 */ /* 0x000fe20000000000 */
        /* <DEDUP_REMOVED lines=8> */
[-C--:B0-----:R-:W-:Y:S02]  /*1ef00*/  @!P2 LEA.HI.X R5, R16, R3.reuse, R17, 0x1, P0 ;  /* 0x000000031005a211 */ /* 0x081fe400000f0c11 */
[----:B------:R-:W-:-:S03]  /*1ef10*/  @!P3 LEA.HI.X R15, R190, R3, R215, 0x1, P1 ;  /* 0x00000003be0fb211 */ /* 0x000fc600008f0cd7 */
[----:B------:R3:W-:Y:S04]  /*1ef20*/  @!P2 ST.E.128 desc[UR40][R4.64], R32 ;  /* 0x000000200400a985 */ /* 0x0007e8000c101d28 */
[----:B------:R3:W-:Y:S02]  /*1ef30*/  @!P3 ST.E.128 desc[UR40][R14.64], R48 ;  /* 0x000000300e00b985 */ /* 0x0007e4000c101d28 */
.L_x_1741:
[----:B------:R-:W-:Y:S05]  /*1ef40*/  BSYNC B1 ;  /* 0x0000000000017941 */ /* 0x000fea0003800000 */
.L_x_1740:
[----:B------:R-:W-:-:S03]  /*1ef50*/  UMOV UR4, 0xffffffff ;  /* 0xffffffff00047882 */ /* 0x000fc60000000000 */
[----:B------:R-:W-:Y:S05]  /*1ef60*/  BRA.DIV UR4, `(.L_x_1742) ;  /* 0x000000be04e07947 */ /* 0x000fea000b800000 */
[----:B0-----:R0:W0:Y:S04]  /*1ef70*/  SHFL.IDX PT, R3, R8, 0x3, 0x181f ;  /* 0x00781f0008037f89 */ /* 0x00102800000e0000 */
[----:B--23--:R2:W3:Y:S02]  /*1ef80*/  SHFL.IDX PT, R14, R0, 0x3, 0x181f ;  /* 0x00781f00000e7f89 */ /* 0x00c4e400000e0000 */
.L_x_2004:
[----:B------:R-:W-:-:S05]  /*1ef90*/  VIADD R5, R193, 0x60 ;  /* 0x00000060c1057836 */ /* 0x000fca0000000000 */
[----:B------:R-:W-:-:S13]  /*1efa0*/  ISETP.GE.AND P0, PT, R5, R10, PT ;  /* 0x0000000a0500720c */ /* 0x000fda0003f06270 */
[----:B------:R-:W-:Y:S05]  /*1efb0*/  @P0 BRA `(.L_x_1743) ;  /* 0x0000001800880947 */ /* 0x000fea0003800000 */
[----:B------:R-:W-:Y:S02]  /*1efc0*/  ULDC UR4, c[0x0][0xac8] ;  /* 0x0002b20000047ab9 */ /* 0x000fe40000000800 */
[----:B------:R-:W-:-:S13]  /*1efd0*/  ISETP.GE.AND P1, PT, R16, UR4, PT ;  /* 0x0000000410007c0c */ /* 0x000fda000bf26270 */
[----:B---3--:R-:W-:-:S04]  /*1efe0*/  @!P1 LEA R4, P0, R16, R14, 0x1 ;  /* 0x0000000e10049211 */ /* 0x008fc800078008ff */
[----:B0-----:R-:W-:Y:S02]  /*1eff0*/  @!P1 LEA.HI.X R5, R16, R3, R17, 0x1, P0 ;  /* 0x0000000310059211 */ /* 0x001fe400000f0c11 */
[----:B------:R-:W-:-:S03]  /*1f000*/  ISETP.GE.AND P0, PT, R190, UR4, PT ;  /* 0x00000004be007c0c */ /* 0x000fc6000bf06270 */
[----:B------:R0:W-:Y:S10]  /*1f010*/  @!P1 ST.E.128 desc[UR40][R4.64], R36 ;  /* 0x0000002404009985 */ /* 0x0001f4000c101d28 */
[----:B------:R-:W-:Y:S05]  /*1f020*/  @P0 BRA `(.L_x_1743) ;  /* 0x00000018006c0947 */ /* 0x000fea0003800000 */
[----:B------:R-:W-:-:S04]  /*1f030*/  LEA R14, P0, R190, R14, 0x1 ;  /* 0x0000000ebe0e7211 */ /* 0x000fc800078008ff */
[----:B------:R-:W-:-:S05]  /*1f040*/  LEA.HI.X R15, R190, R3, R215, 0x1, P0 ;  /* 0x00000003be0f7211 */ /* 0x000fca00000f0cd7 */
[----:B------:R3:W-:Y:S01]  /*1f050*/  ST.E.128 desc[UR40][R14.64], R52 ;  /* 0x000000340e007985 */ /* 0x0007e2000c101d28 */
[----:B------:R-:W-:Y:S05]  /*1f060*/  BRA `(.L_x_1743) ;  /* 0x00000018005c7947 */ /* 0x000fea0003800000 */
.L_x_1732:
[----:B------:R-:W-:Y:S01]  /*1f070*/  ULDC.64 UR4, c[0x0][0xb08] ;  /* 0x0002c20000047ab9 */ /* 0x000fe20000000a00 */
[----:B0-----:R-:W0:Y:S01]  /*1f080*/  @P2 LDC R6, c[0x0][0xbec] ;  /* 0x0002fb00ff062b82 */ /* 0x001e220000000800 */
[----:B------:R-:W-:Y:S01]  /*1f090*/  IMAD R24, R24, UR4, RZ ;  /* 0x0000000418187c24 */ /* 0x000fe2000f8e02ff */
[----:B------:R-:W-:Y:S01]  /*1f0a0*/  SHF.R.S32.HI R0, RZ, 0x1f, R57 ;  /* 0x0000001fff007819 */ /* 0x000fe20000011439 */
[----:B------:R-:W-:-:S04]  /*1f0b0*/  IMAD.WIDE.U32 R4, R15, UR4, RZ ;  /* 0x000000040f047c25 */ /* 0x000fc8000f8e00ff */
[----:B------:R-:W-:Y:S01]  /*1f0c0*/  IMAD R15, R15, UR5, R24 ;  /* 0x000000050f0f7c24 */ /* 0x000fe2000f8e0218 */
[----:B------:R-:W1:Y:S01]  /*1f0d0*/  @P2 LDC R9, c[0x0][0xbf0] ;  /* 0x0002fc00ff092b82 */ /* 0x000e620000000800 */
[----:B------:R-:W-:Y:S01]  /*1f0e0*/  ULDC.64 UR4, c[0x0][0xb38] ;  /* 0x0002ce0000047ab9 */ /* 0x000fe20000000a00 */
[----:B------:R-:W-:Y:S02]  /*1f0f0*/  IMAD.MOV.U32 R3, RZ, RZ, R45 ;  /* 0x000000ffff037224 */ /* 0x000fe400078e002d */
[----:B------:R-:W-:Y:S02]  /*1f100*/  IMAD.IADD R5, R5, 0x1, R15 ;  /* 0x0000000105057824 */ /* 0x000fe400078e020f */
[----:B------:R-:W-:-:S04]  /*1f110*/  IMAD.WIDE.U32 R4, R207, UR4, R4 ;  /* 0x00000004cf047c25 */ /* 0x000fc8000f8e0004 */
[----:B------:R-:W-:Y:S01]  /*1f120*/  IMAD R5, R207, UR5, R5 ;  /* 0x00000005cf057c24 */ /* 0x000fe2000f8e0205 */
[----:B------:R-:W-:Y:S02]  /*1f130*/  ULDC.64 UR4, c[0x0][0xb40] ;  /* 0x0002d00000047ab9 */ /* 0x000fe40000000a00 */
[----:B------:R-:W-:Y:S02]  /*1f140*/  IMAD R0, R0, UR4, RZ ;  /* 0x0000000400007c24 */ /* 0x000fe4000f8e02ff */
[----:B------:R-:W-:-:S04]  /*1f150*/  IMAD.WIDE.U32 R4, R57, UR4, R4 ;  /* 0x0000000439047c25 */ /* 0x000fc8000f8e0004 */
[----:B------:R-:W-:Y:S01]  /*1f160*/  IMAD R7, R57, UR5, R0 ;  /* 0x0000000539077c24 */ /* 0x000fe2000f8e0200 */
[----:B------:R-:W-:Y:S01]  /*1f170*/  ULDC.64 UR4, c[0x0][0xb48] ;  /* 0x0002d20000047ab9 */ /* 0x000fe20000000a00 */
[----:B0-----:R-:W-:-:S04]  /*1f180*/  @P2 IMAD.HI.U32 R6, R45, R6, RZ ;  /* 0x000000062d062227 */ /* 0x001fc800078e00ff */
[----:B------:R-:W-:Y:S01]  /*1f190*/  IMAD.IADD R5, R5, 0x1, R7 ;  /* 0x0000000105057824 */ /* 0x000fe200078e0207 */
[----:B-1----:R-:W-:Y:S01]  /*1f1a0*/  @P2 SHF.R.U32.HI R3, RZ, R9, R6 ;  /* 0x00000009ff032219 */ /* 0x002fe20000011606 */
[----:B------:R-:W-:Y:S02]  /*1f1b0*/  VIADD R6, R2, 0x28820 ;  /* 0x0002882002067836 */ /* 0x000fe40000000000 */
[C---:B------:R-:W-:Y:S01]  /*1f1c0*/  IMAD.WIDE.U32 R4, R216.reuse, UR4, R4 ;  /* 0x00000004d8047c25 */ /* 0x040fe2000f8e0004 */
[--C-:B------:R-:W-:Y:S02]  /*1f1d0*/  SHF.R.S32.HI R0, RZ, 0x1f, R3.reuse ;  /* 0x0000001fff007819 */ /* 0x100fe40000011403 */
[----:B------:R-:W-:Y:S01]  /*1f1e0*/  PRMT R6, RZ, 0x654, R6 ;  /* 0x00000654ff067816 */ /* 0x000fe20000000006 */
[----:B------:R-:W-:Y:S02]  /*1f1f0*/  IMAD.MOV R7, RZ, RZ, -R3 ;  /* 0x000000ffff077224 */ /* 0x000fe400078e0a03 */
[----:B------:R-:W-:Y:S01]  /*1f200*/  IMAD R5, R216, UR5, R5 ;  /* 0x00000005d8057c24 */ /* 0x000fe2000f8e0205 */
[----:B------:R-:W-:Y:S01]  /*1f210*/  ULDC.64 UR4, c[0x0][0xb30] ;  /* 0x0002cc0000047ab9 */ /* 0x000fe20000000a00 */
[----:B------:R-:W-:Y:S01]  /*1f220*/  IMAD R7, R14, R7, R45 ;  /* 0x000000070e077224 */ /* 0x000fe200078e022d */
[----:B------:R0:W-:Y:S01]  /*1f230*/  SYNCS.ARRIVE.TRANS64.RED.A1T0 RZ, [R6+URZ], RZ ;  /* 0x000000ff06ff79a7 */ /* 0x0001e2000810043f */
[----:B------:R-:W-:-:S02]  /*1f240*/  IMAD R0, R0, UR4, RZ ;  /* 0x0000000400007c24 */ /* 0x000fc4000f8e02ff */
[----:B------:R-:W-:-:S04]  /*1f250*/  IMAD.WIDE.U32 R4, R3, UR4, R4 ;  /* 0x0000000403047c25 */ /* 0x000fc8000f8e0004 */
[----:B------:R-:W-:Y:S01]  /*1f260*/  IMAD R9, R3, UR5, R0 ;  /* 0x0000000503097c24 */ /* 0x000fe2000f8e0200 */
[----:B------:R-:W-:Y:S01]  /*1f270*/  SHF.R.S32.HI R0, RZ, 0x1f, R7 ;  /* 0x0000001fff007819 */ /* 0x000fe20000011407 */
[----:B------:R-:W-:Y:S02]  /*1f280*/  ULDC.64 UR4, c[0x0][0xb28] ;  /* 0x0002ca0000047ab9 */ /* 0x000fe40000000a00 */
[----:B------:R-:W-:Y:S02]  /*1f290*/  IMAD.IADD R5, R5, 0x1, R9 ;  /* 0x0000000105057824 */ /* 0x000fe400078e0209 */
[----:B------:R-:W-:Y:S02]  /*1f2a0*/  IMAD R0, R0, UR4, RZ ;  /* 0x0000000400007c24 */ /* 0x000fe4000f8e02ff */
[----:B------:R-:W-:-:S04]  /*1f2b0*/  IMAD.WIDE.U32 R4, R7, UR4, R4 ;  /* 0x0000000407047c25 */ /* 0x000fc8000f8e0004 */
[----:B------:R-:W-:Y:S01]  /*1f2c0*/  IMAD R3, R7, UR5, R0 ;  /* 0x0000000507037c24 */ /* 0x000fe2000f8e0200 */
[----:B------:R-:W-:Y:S02]  /*1f2d0*/  ULDC.64 UR4, c[0x0][0xb00] ;  /* 0x0002c00000047ab9 */ /* 0x000fe40000000a00 */
[----:B------:R-:W-:Y:S01]  /*1f2e0*/  LEA R0, P0, R4, UR4, 0x2 ;  /* 0x0000000404007c11 */ /* 0x000fe2000f8010ff */
[----:B------:R-:W-:Y:S01]  /*1f2f0*/  IMAD.IADD R3, R5, 0x1, R3 ;  /* 0x0000000105037824 */ /* 0x000fe200078e0203 */
[----:B------:R-:W-:-:S04]  /*1f300*/  UMOV UR4, 0xffffffff ;  /* 0xffffffff00047882 */ /* 0x000fc80000000000 */
[----:B------:R-:W-:Y:S01]  /*1f310*/  LEA.HI.X R4, R4, UR5, R3, 0x2, P0 ;  /* 0x0000000504047c11 */ /* 0x000fe200080f1403 */
[----:B0-----:R-:W-:Y:S06]  /*1f320*/  BRA.DIV UR4, `(.L_x_1744) ;  /* 0x000000be04387947 */ /* 0x001fec000b800000 */
[----:B------:R0:W1:Y:S04]  /*1f330*/  SHFL.IDX PT, R3, R4, RZ, 0x1c1f ;  /* 0x001c1fff04037589 */ /* 0x00006800000e0000 */
[----:B------:R0:W2:Y:S02]  /*1f340*/  SHFL.IDX PT, R14, R0, RZ, 0x1c1f ;  /* 0x001c1fff000e7589 */ /* 0x0000a400000e0000 */
.L_x_2007:
[----:B------:R-:W-:Y:S01]  /*1f350*/  ISETP.GE.AND P0, PT, R31, R10, PT ;  /* 0x0000000a1f00720c */ /* 0x000fe20003f06270 */
[----:B------:R-:W-:-:S12]  /*1f360*/  BSSY B1, `(.L_x_1745) ;  /* 0x0000050000017945 */ /* 0x000fd80003800000 */
[----:B------:R-:W-:Y:S05]  /*1f370*/  @P0 BRA `(.L_x_1746) ;  /* 0x0000000400380947 */ /* 0x000fea0003800000 */
[----:B------:R-:W-:Y:S01]  /*1f380*/  ULDC UR4, c[0x0][0xac8] ;  /* 0x0002b20000047ab9 */ /* 0x000fe20000000800 */
[----:B------:R-:W-:Y:S02]  /*1f390*/  SHF.R.S32.HI R11, RZ, 0x1f, R188 ;  /* 0x0000001fff0b7819 */ /* 0x000fe400000114bc */
[----:B------:R-:W-:Y:S02]  /*1f3a0*/  ISETP.GE.AND P0, PT, R188, UR4, PT ;  /* 0x00000004bc007c0c */ /* 0x000fe4000bf06270 */
[----:B------:R-:W-:Y:S02]  /*1f3b0*/  ISETP.GE.AND P2, PT, R232, UR4, PT ;  /* 0x00000004e8007c0c */ /* 0x000fe4000bf46270 */
[----:B------:R-:W-:Y:S02]  /*1f3c0*/  ISETP.GE.AND P3, PT, R231, UR4, PT ;  /* 0x00000004e7007c0c */ /* 0x000fe4000bf66270 */
[----:B------:R-:W-:Y:S02]  /*1f3d0*/  ISETP.GE.AND P1, PT, R230, UR4, PT ;  /* 0x00000004e6007c0c */ /* 0x000fe4000bf26270 */
[----:B------:R-:W-:-:S05]  /*1f3e0*/  SHF.R.S32.HI R5, RZ, 0x1f, R232 ;  /* 0x0000001fff057819 */ /* 0x000fca00000114e8 */
[-C--:B--2---:R-:W-:Y:S02]  /*1f3f0*/  @!P0 LEA R8, P4, R188, R14.reuse, 0x2 ;  /* 0x0000000ebc088211 */ /* 0x084fe400078810ff */
[-C--:B------:R-:W-:Y:S02]  /*1f400*/  @!P2 LEA R6, P5, R232, R14.reuse, 0x2 ;  /* 0x0000000ee806a211 */ /* 0x080fe400078a10ff */
[-C--:B-1----:R-:W-:Y:S02]  /*1f410*/  @!P0 LEA.HI.X R9, R188, R3.reuse, R11, 0x2, P4 ;  /* 0x00000003bc098211 */ /* 0x082fe400020f140b */
[----:B------:R-:W-:Y:S02]  /*1f420*/  @!P2 LEA.HI.X R7, R232, R3, R5, 0x2, P5 ;  /* 0x00000003e807a211 */ /* 0x000fe400028f1405 */
[----:B------:R-:W-:Y:S01]  /*1f430*/  @!P3 LEA R12, P4, R231, R14, 0x2 ;  /* 0x0000000ee70cb211 */ /* 0x000fe200078810ff */
[----:B------:R1:W-:Y:S01]  /*1f440*/  @!P0 ST.E.64 desc[UR40][R8.64], R20 ;  /* 0x0000001408008985 */ /* 0x0003e2000c101b28 */
[----:B------:R-:W-:-:S02]  /*1f450*/  ISETP.GE.AND P0, PT, R229, UR4, PT ;  /* 0x00000004e5007c0c */ /* 0x000fc4000bf06270 */
[----:B------:R-:W-:Y:S01]  /*1f460*/  SHF.R.S32.HI R11, RZ, 0x1f, R231 ;  /* 0x0000001fff0b7819 */ /* 0x000fe200000114e7 */
[----:B------:R2:W-:Y:S01]  /*1f470*/  @!P2 ST.E.64 desc[UR40][R6.64], R92 ;  /* 0x0000005c0600a985 */ /* 0x0005e2000c101b28 */
[----:B------:R-:W-:Y:S02]  /*1f480*/  SHF.R.S32.HI R5, RZ, 0x1f, R230 ;  /* 0x0000001fff057819 */ /* 0x000fe400000114e6 */
[----:B------:R-:W-:Y:S02]  /*1f490*/  @!P1 LEA R30, P5, R230, R14, 0x2 ;  /* 0x0000000ee61e9211 */ /* 0x000fe400078a10ff */
[----:B------:R-:W-:Y:S02]  /*1f4a0*/  ISETP.GE.AND P2, PT, R228, UR4, PT ;  /* 0x00000004e4007c0c */ /* 0x000fe4000bf46270 */
[-C--:B------:R-:W-:Y:S02]  /*1f4b0*/  @!P3 LEA.HI.X R13, R231, R3.reuse, R11, 0x2, P4 ;  /* 0x00000003e70db211 */ /* 0x080fe400020f140b */
[----:B------:R-:W-:-:S02]  /*1f4c0*/  @!P1 LEA.HI.X R31, R230, R3, R5, 0x2, P5 ;  /* 0x00000003e61f9211 */ /* 0x000fc400028f1405 */
[----:B------:R-:W-:Y:S01]  /*1f4d0*/  ISETP.GE.AND P4, PT, R227, UR4, PT ;  /* 0x00000004e3007c0c */ /* 0x000fe2000bf86270 */
[----:B------:R3:W-:Y:S01]  /*1f4e0*/  @!P3 ST.E.64 desc[UR40][R12.64], R96 ;  /* 0x000000600c00b985 */ /* 0x0007e2000c101b28 */
[-C--:B------:R-:W-:Y:S02]  /*1f4f0*/  @!P0 LEA R32, P3, R229, R14.reuse, 0x2 ;  /* 0x0000000ee5208211 */ /* 0x080fe400078610ff */
[----:B------:R-:W-:Y:S01]  /*1f500*/  SHF.R.S32.HI R11, RZ, 0x1f, R229 ;  /* 0x0000001fff0b7819 */ /* 0x000fe200000114e5 */
[----:B------:R4:W-:Y:S01]  /*1f510*/  @!P1 ST.E.64 desc[UR40][R30.64], R100 ;  /* 0x000000641e009985 */ /* 0x0009e2000c101b28 */
[----:B------:R-:W-:Y:S02]  /*1f520*/  ISETP.GE.AND P1, PT, R226, UR4, PT ;  /* 0x00000004e2007c0c */ /* 0x000fe4000bf26270 */
[----:B------:R-:W-:Y:S02]  /*1f530*/  SHF.R.S32.HI R5, RZ, 0x1f, R228 ;  /* 0x0000001fff057819 */ /* 0x000fe400000114e4 */
[----:B-1----:R-:W-:-:S02]  /*1f540*/  @!P2 LEA R8, P5, R228, R14, 0x2 ;  /* 0x0000000ee408a211 */ /* 0x002fc400078a10ff */
[-C--:B------:R-:W-:Y:S02]  /*1f550*/  @!P0 LEA.HI.X R33, R229, R3.reuse, R11, 0x2, P3 ;  /* 0x00000003e5218211 */ /* 0x080fe400018f140b */
[----:B------:R-:W-:Y:S02]  /*1f560*/  @!P2 LEA.HI.X R9, R228, R3, R5, 0x2, P5 ;  /* 0x00000003e409a211 */ /* 0x000fe400028f1405 */
[----:B------:R-:W-:Y:S01]  /*1f570*/  ISETP.GE.AND P3, PT, R225, UR4, PT ;  /* 0x00000004e1007c0c */ /* 0x000fe2000bf66270 */
[----:B------:R-:W-:Y:S01]  /*1f580*/  @!P0 ST.E.64 desc[UR40][R32.64], R104 ;  /* 0x0000006820008985 */ /* 0x000fe2000c101b28 */
[----:B--2---:R-:W-:Y:S02]  /*1f590*/  @!P4 LEA R6, P0, R227, R14, 0x2 ;  /* 0x0000000ee306c211 */ /* 0x004fe400078010ff */
[----:B------:R-:W-:Y:S01]  /*1f5a0*/  SHF.R.S32.HI R11, RZ, 0x1f, R227 ;  /* 0x0000001fff0b7819 */ /* 0x000fe200000114e3 */
[----:B------:R1:W-:Y:S01]  /*1f5b0*/  @!P2 ST.E.64 desc[UR40][R8.64], R108 ;  /* 0x0000006c0800a985 */ /* 0x0003e2000c101b28 */
[----:B------:R-:W-:-:S02]  /*1f5c0*/  SHF.R.S32.HI R5, RZ, 0x1f, R226 ;  /* 0x0000001fff057819 */ /* 0x000fc400000114e2 */
[-C--:B---3--:R-:W-:Y:S02]  /*1f5d0*/  @!P1 LEA R12, P5, R226, R14.reuse, 0x2 ;  /* 0x0000000ee20c9211 */ /* 0x088fe400078a10ff */
[----:B------:R-:W-:Y:S02]  /*1f5e0*/  ISETP.GE.AND P2, PT, R224, UR4, PT ;  /* 0x00000004e0007c0c */ /* 0x000fe4000bf46270 */
[-C--:B------:R-:W-:Y:S02]  /*1f5f0*/  @!P4 LEA.HI.X R7, R227, R3.reuse, R11, 0x2, P0 ;  /* 0x00000003e307c211 */ /* 0x080fe400000f140b */
[----:B------:R-:W-:Y:S02]  /*1f600*/  ISETP.GE.AND P0, PT, R223, UR4, PT ;  /* 0x00000004df007c0c */ /* 0x000fe4000bf06270 */
[----:B------:R-:W-:Y:S01]  /*1f610*/  @!P1 LEA.HI.X R13, R226, R3, R5, 0x2, P5 ;  /* 0x00000003e20d9211 */ /* 0x000fe200028f1405 */
[----:B------:R2:W-:Y:S01]  /*1f620*/  @!P4 ST.E.64 desc[UR40][R6.64], R36 ;  /* 0x000000240600c985 */ /* 0x0005e2000c101b28 */
[----:B------:R-:W-:-:S02]  /*1f630*/  @!P3 LEA R20, P5, R225, R14, 0x2 ;  /* 0x0000000ee114b211 */ /* 0x000fc400078a10ff */
[----:B------:R-:W-:Y:S01]  /*1f640*/  SHF.R.S32.HI R5, RZ, 0x1f, R225 ;  /* 0x0000001fff057819 */ /* 0x000fe200000114e1 */
[----:B------:R3:W-:Y:S01]  /*1f650*/  @!P1 ST.E.64 desc[UR40][R12.64], R116 ;  /* 0x000000740c009985 */ /* 0x0007e2000c101b28 */
[----:B------:R-:W-:Y:S02]  /*1f660*/  ISETP.GE.AND P1, PT, R222, UR4, PT ;  /* 0x00000004de007c0c */ /* 0x000fe4000bf26270 */
[----:B------:R-:W-:Y:S02]  /*1f670*/  @!P3 LEA.HI.X R21, R225, R3, R5, 0x2, P5 ;  /* 0x00000003e115b211 */ /* 0x000fe400028f1405 */
[-C--:B----4-:R-:W-:Y:S02]  /*1f680*/  @!P2 LEA R30, P4, R224, R14.reuse, 0x2 ;  /* 0x0000000ee01ea211 */ /* 0x090fe400078810ff */
[----:B------:R-:W-:Y:S01]  /*1f690*/  SHF.R.S32.HI R11, RZ, 0x1f, R224 ;  /* 0x0000001fff0b7819 */ /* 0x000fe200000114e0 */
[----:B------:R4:W-:Y:S01]  /*1f6a0*/  @!P3 ST.E.64 desc[UR40][R20.64], R120 ;  /* 0x000000781400b985 */ /* 0x0009e2000c101b28 */
[----:B-1----:R-:W-:-:S02]  /*1f6b0*/  @!P0 LEA R8, P5, R223, R14, 0x2 ;  /* 0x0000000edf088211 */ /* 0x002fc400078a10ff */
[----:B------:R-:W-:Y:S02]  /*1f6c0*/  SHF.R.S32.HI R5, RZ, 0x1f, R223 ;  /* 0x0000001fff057819 */ /* 0x000fe400000114df */
[-C--:B------:R-:W-:Y:S02]  /*1f6d0*/  @!P2 LEA.HI.X R31, R224, R3.reuse, R11, 0x2, P4 ;  /* 0x00000003e01fa211 */ /* 0x080fe400020f140b */
[----:B------:R-:W-:Y:S02]  /*1f6e0*/  ISETP.GE.AND P3, PT, R221, UR4, PT ;  /* 0x00000004dd007c0c */ /* 0x000fe4000bf66270 */
[----:B------:R-:W-:Y:S01]  /*1f6f0*/  @!P0 LEA.HI.X R9, R223, R3, R5, 0x2, P5 ;  /* 0x00000003df098211 */ /* 0x000fe200028f1405 */
[----:B------:R1:W-:Y:S01]  /*1f700*/  @!P2 ST.E.64 desc[UR40][R30.64], R124 ;  /* 0x0000007c1e00a985 */ /* 0x0003e2000c101b28 */
[----:B------:R-:W-:Y:S02]  /*1f710*/  ISETP.GE.AND P4, PT, R220, UR4, PT ;  /* 0x00000004dc007c0c */ /* 0x000fe4000bf86270 */
[----:B------:R-:W-:Y:S01]  /*1f720*/  SHF.R.S32.HI R5, RZ, 0x1f, R222 ;  /* 0x0000001fff057819 */ /* 0x000fe200000114de */
[----:B------:R0:W-:Y:S01]  /*1f730*/  @!P0 ST.E.64 desc[UR40][R8.64], R128 ;  /* 0x0000008008008985 */ /* 0x0001e2000c101b28 */
[----:B--2---:R-:W-:-:S02]  /*1f740*/  @!P1 LEA R6, P5, R222, R14, 0x2 ;  /* 0x0000000ede069211 */ /* 0x004fc400078a10ff */
[----:B------:R-:W-:Y:S02]  /*1f750*/  ISETP.GE.AND P2, PT, R219, UR4, PT ;  /* 0x00000004db007c0c */ /* 0x000fe4000bf46270 */
[----:B------:R-:W-:Y:S02]  /*1f760*/  ISETP.GE.AND P0, PT, R218, UR4, PT ;  /* 0x00000004da007c0c */ /* 0x000fe4000bf06270 */
[----:B------:R-:W-:Y:S02]  /*1f770*/  @!P1 LEA.HI.X R7, R222, R3, R5, 0x2, P5 ;  /* 0x00000003de079211 */ /* 0x000fe400028f1405 */
[----:B------:R-:W-:Y:S02]  /*1f780*/  SHF.R.S32.HI R5, RZ, 0x1f, R221 ;  /* 0x0000001fff057819 */ /* 0x000fe400000114dd */
[-C--:B---3--:R-:W-:Y:S01]  /*1f790*/  @!P3 LEA R12, P5, R221, R14.reuse, 0x2 ;  /* 0x0000000edd0cb211 */ /* 0x088fe200078a10ff */
[----:B------:R0:W-:Y:S01]  /*1f7a0*/  @!P1 ST.E.64 desc[UR40][R6.64], R132 ;  /* 0x0000008406009985 */ /* 0x0001e2000c101b28 */
[----:B----4-:R-:W-:-:S02]  /*1f7b0*/  @!P4 LEA R20, P1, R220, R14, 0x2 ;  /* 0x0000000edc14c211 */ /* 0x010fc400078210ff */
[-C--:B------:R-:W-:Y:S02]  /*1f7c0*/  @!P3 LEA.HI.X R13, R221, R3.reuse, R5, 0x2, P5 ;  /* 0x00000003dd0db211 */ /* 0x080fe400028f1405 */
[CC--:B-1----:R-:W-:Y:S02]  /*1f7d0*/  @!P2 LEA R30, P5, R219.reuse, R14.reuse, 0x2 ;  /* 0x0000000edb1ea211 */ /* 0x0c2fe400078a10ff */
[-C--:B------:R-:W-:Y:S01]  /*1f7e0*/  @!P4 LEA.HI.X R21, R220, R3.reuse, R237, 0x2, P1 ;  /* 0x00000003dc15c211 */ /* 0x080fe200008f14ed */
[----:B------:R0:W-:Y:S01]  /*1f7f0*/  @!P3 ST.E.64 desc[UR40][R12.64], R136 ;  /* 0x000000880c00b985 */ /* 0x0001e2000c101b28 */
[C---:B------:R-:W-:Y:S02]  /*1f800*/  @!P0 LEA R14, P1, R218.reuse, R14, 0x2 ;  /* 0x0000000eda0e8211 */ /* 0x040fe400078210ff */
[-C--:B------:R-:W-:Y:S01]  /*1f810*/  @!P2 LEA.HI.X R31, R219, R3.reuse, R236, 0x2, P5 ;  /* 0x00000003db1fa211 */ /* 0x080fe200028f14ec */
[----:B------:R0:W-:Y:S01]  /*1f820*/  @!P4 ST.E.64 desc[UR40][R20.64], R140 ;  /* 0x0000008c1400c985 */ /* 0x0001e2000c101b28 */
[----:B------:R-:W-:-:S03]  /*1f830*/  @!P0 LEA.HI.X R15, R218, R3, R235, 0x2, P1 ;  /* 0x00000003da0f8211 */ /* 0x000fc600008f14eb */
[----:B------:R0:W-:Y:S04]  /*1f840*/  @!P2 ST.E.64 desc[UR40][R30.64], R144 ;  /* 0x000000901e00a985 */ /* 0x0001e8000c101b28 */
[----:B------:R0:W-:Y:S02]  /*1f850*/  @!P0 ST.E.64 desc[UR40][R14.64], R148 ;  /* 0x000000940e008985 */ /* 0x0001e4000c101b28 */
.L_x_1746:
[----:B------:R-:W-:Y:S05]  /*1f860*/  BSYNC B1 ;  /* 0x0000000000017941 */ /* 0x000fea0003800000 */
.L_x_1745:
[----:B------:R-:W-:-:S03]  /*1f870*/  UMOV UR4, 0xffffffff ;  /* 0xffffffff00047882 */ /* 0x000fc60000000000 */
[----:B------:R-:W-:Y:S05]  /*1f880*/  BRA.DIV UR4, `(.L_x_1747) ;  /* 0x000000ba04147947 */ /* 0x000fea000b800000 */
[----:B-1----:R1:W3:Y:S04]  /*1f890*/  SHFL.IDX PT, R3, R4, 0x1, 0x1c1f ;  /* 0x003c1f0004037f89 */ /* 0x0022e800000e0000 */
[----:B0-2---:R1:W0:Y:S02]  /*1f8a0*/  SHFL.IDX PT, R14, R0, 0x1, 0x1c1f ;  /* 0x003c1f00000e7f89 */ /* 0x00522400000e0000 */
.L_x_2011:
[----:B------:R-:W-:-:S13]  /*1f8b0*/  ISETP.GE.AND P0, PT, R29, R10, PT ;  /* 0x0000000a1d00720c */ /* 0x000fda0003f06270 */
[----:B------:R-:W-:Y:S05]  /*1f8c0*/  @P0 BRA `(.L_x_1743) ;  /* 0x0000001000440947 */ /* 0x000fea0003800000 */
[----:B------:R-:W-:Y:S01]  /*1f8d0*/  ULDC UR4, c[0x0][0xac8] ;  /* 0x0002b20000047ab9 */ /* 0x000fe20000000800 */
[----:B-1----:R-:W-:Y:S02]  /*1f8e0*/  SHF.R.S32.HI R0, RZ, 0x1f, R188 ;  /* 0x0000001fff007819 */ /* 0x002fe400000114bc */
[----:B------:R-:W-:Y:S02]  /*1f8f0*/  ISETP.GE.AND P2, PT, R188, UR4, PT ;  /* 0x00000004bc007c0c */ /* 0x000fe4000bf46270 */
[----:B------:R-:W-:Y:S02]  /*1f900*/  ISETP.GE.AND P3, PT, R232, UR4, PT ;  /* 0x00000004e8007c0c */ /* 0x000fe4000bf66270 */
[----:B------:R-:W-:Y:S02]  /*1f910*/  ISETP.GE.AND P1, PT, R231, UR4, PT ;  /* 0x00000004e7007c0c */ /* 0x000fe4000bf26270 */
[----:B------:R-:W-:Y:S02]  /*1f920*/  SHF.R.S32.HI R11, RZ, 0x1f, R232 ;  /* 0x0000001fff0b7819 */ /* 0x000fe400000114e8 */
[----:B------:R-:W-:-:S05]  /*1f930*/  SHF.R.S32.HI R15, RZ, 0x1f, R230 ;  /* 0x0000001fff0f7819 */ /* 0x000fca00000114e6 */
[-C--:B0-----:R-:W-:Y:S02]  /*1f940*/  @!P2 LEA R4, P0, R188, R14.reuse, 0x2 ;  /* 0x0000000ebc04a211 */ /* 0x081fe400078010ff */
[----:B------:R-:W-:Y:S02]  /*1f950*/  @!P3 LEA R6, P4, R232, R14, 0x2 ;  /* 0x0000000ee806b211 */ /* 0x000fe400078810ff */
[----:B---3--:R-:W-:Y:S02]  /*1f960*/  @!P2 LEA.HI.X R5, R188, R3, R0, 0x2, P0 ;  /* 0x00000003bc05a211 */ /* 0x008fe400000f1400 */
[----:B------:R-:W-:Y:S02]  /*1f970*/  ISETP.GE.AND P0, PT, R230, UR4, PT ;  /* 0x00000004e6007c0c */ /* 0x000fe4000bf06270 */
[----:B------:R-:W-:Y:S01]  /*1f980*/  SHF.R.S32.HI R0, RZ, 0x1f, R231 ;  /* 0x0000001fff007819 */ /* 0x000fe200000114e7 */
[----:B------:R0:W-:Y:S01]  /*1f990*/  @!P2 ST.E.64 desc[UR40][R4.64], R90 ;  /* 0x0000005a0400a985 */ /* 0x0001e2000c101b28 */
[----:B------:R-:W-:-:S02]  /*1f9a0*/  ISETP.GE.AND P2, PT, R229, UR4, PT ;  /* 0x00000004e5007c0c */ /* 0x000fc4000bf46270 */
[CC--:B------:R-:W-:Y:S02]  /*1f9b0*/  @!P1 LEA R8, P5, R231.reuse, R14.reuse, 0x2 ;  /* 0x0000000ee7089211 */ /* 0x0c0fe400078a10ff */
[-C--:B------:R-:W-:Y:S02]  /*1f9c0*/  @!P3 LEA.HI.X R7, R232, R3.reuse, R11, 0x2, P4 ;  /* 0x00000003e807b211 */ /* 0x080fe400020f140b */
[----:B------:R-:W-:Y:S02]  /*1f9d0*/  ISETP.GE.AND P4, PT, R228, UR4, PT ;  /* 0x00000004e4007c0c */ /* 0x000fe4000bf86270 */
[----:B------:R-:W-:Y:S01]  /*1f9e0*/  @!P1 LEA.HI.X R9, R231, R3, R0, 0x2, P5 ;  /* 0x00000003e7099211 */ /* 0x000fe200028f1400 */
[----:B------:R1:W-:Y:S01]  /*1f9f0*/  @!P3 ST.E.64 desc[UR40][R6.64], R94 ;  /* 0x0000005e0600b985 */ /* 0x0003e2000c101b28 */
[----:B------:R-:W-:Y:S02]  /*1fa00*/  @!P0 LEA R10, P5, R230, R14, 0x2 ;  /* 0x0000000ee60a8211 */ /* 0x000fe400078a10ff */
[----:B------:R-:W-:Y:S01]  /*1fa10*/  ISETP.GE.AND P3, PT, R227, UR4, PT ;  /* 0x00000004e3007c0c */ /* 0x000fe2000bf66270 */
[----:B------:R2:W-:Y:S01]  /*1fa20*/  @!P1 ST.E.64 desc[UR40][R8.64], R98 ;  /* 0x0000006208009985 */ /* 0x0005e2000c101b28 */
[----:B------:R-:W-:-:S02]  /*1fa30*/  SHF.R.S32.HI R0, RZ, 0x1f, R229 ;  /* 0x0000001fff007819 */ /* 0x000fc400000114e5 */
[CC--:B------:R-:W-:Y:S02]  /*1fa40*/  @!P2 LEA R12, P1, R229.reuse, R14.reuse, 0x2 ;  /* 0x0000000ee50ca211 */ /* 0x0c0fe400078210ff */
[-C--:B------:R-:W-:Y:S02]  /*1fa50*/  @!P0 LEA.HI.X R11, R230, R3.reuse, R15, 0x2, P5 ;  /* 0x00000003e60b8211 */ /* 0x080fe400028f140f */
[----:B------:R-:W-:Y:S02]  /*1fa60*/  @!P2 LEA.HI.X R13, R229, R3, R0, 0x2, P1 ;  /* 0x00000003e50da211 */ /* 0x000fe400008f1400 */
[----:B------:R-:W-:Y:S01]  /*1fa70*/  ISETP.GE.AND P1, PT, R226, UR4, PT ;  /* 0x00000004e2007c0c */ /* 0x000fe2000bf26270 */
[----:B------:R3:W-:Y:S01]  /*1fa80*/  @!P0 ST.E.64 desc[UR40][R10.64], R102 ;  /* 0x000000660a008985 */ /* 0x0007e2000c101b28 */
[----:B0-----:R-:W-:Y:S02]  /*1fa90*/  @!P4 LEA R4, P0, R228, R14, 0x2 ;  /* 0x0000000ee404c211 */ /* 0x001fe400078010ff */
[----:B------:R-:W-:Y:S01]  /*1faa0*/  SHF.R.S32.HI R15, RZ, 0x1f, R228 ;  /* 0x0000001fff0f7819 */ /* 0x000fe200000114e4 */
[----:B------:R0:W-:Y:S01]  /*1fab0*/  @!P2 ST.E.64 desc[UR40][R12.64], R106 ;  /* 0x0000006a0c00a985 */ /* 0x0001e2000c101b28 */
[----:B------:R-:W-:-:S02]  /*1fac0*/  SHF.R.S32.HI R0, RZ, 0x1f, R227 ;  /* 0x0000001fff007819 */ /* 0x000fc400000114e3 */
[-C--:B-1----:R-:W-:Y:S02]  /*1fad0*/  @!P3 LEA R6, P5, R227, R14.reuse, 0x2 ;  /* 0x0000000ee306b211 */ /* 0x082fe400078a10ff */
[----:B------:R-:W-:Y:S02]  /*1fae0*/  ISETP.GE.AND P2, PT, R225, UR4, PT ;  /* 0x00000004e1007c0c */ /* 0x000fe4000bf46270 */
[-C--:B------:R-:W-:Y:S02]  /*1faf0*/  @!P4 LEA.HI.X R5, R228, R3.reuse, R15, 0x2, P0 ;  /* 0x00000003e405c211 */ /* 0x080fe400000f140f */
[----:B------:R-:W-:Y:S02]  /*1fb00*/  ISETP.GE.AND P0, PT, R224, UR4, PT ;  /* 0x00000004e0007c0c */ /* 0x000fe4000bf06270 */
[----:B------:R-:W-:Y:S01]  /*1fb10*/  @!P3 LEA.HI.X R7, R227, R3, R0, 0x2, P5 ;  /* 0x00000003e307b211 */ /* 0x000fe200028f1400 */
[----:B------:R1:W-:Y:S01]  /*1fb20*/  @!P4 ST.E.64 desc[UR40][R4.64], R110 ;  /* 0x0000006e0400c985 */ /* 0x0003e2000c101b28 */
[----:B--2---:R-:W-:-:S02]  /*1fb30*/  @!P1 LEA R8, P5, R226, R14, 0x2 ;  /* 0x0000000ee2089211 */ /* 0x004fc400078a10ff */
[----:B------:R-:W-:Y:S01]  /*1fb40*/  SHF.R.S32.HI R0, RZ, 0x1f, R226 ;  /* 0x0000001fff007819 */ /* 0x000fe200000114e2 */
[----:B------:R2:W-:Y:S01]  /*1fb50*/  @!P3 ST.E.64 desc[UR40][R6.64], R114 ;  /* 0x000000720600b985 */ /* 0x0005e2000c101b28 */
[----:B------:R-:W-:Y:S02]  /*1fb60*/  ISETP.GE.AND P3, PT, R223, UR4, PT ;  /* 0x00000004df007c0c */ /* 0x000fe4000bf66270 */
[----:B------:R-:W-:Y:S02]  /*1fb70*/  @!P1 LEA.HI.X R9, R226, R3, R0, 0x2, P5 ;  /* 0x00000003e2099211 */ /* 0x000fe400028f1400 */
[-C--:B---3--:R-:W-:Y:S02]  /*1fb80*/  @!P2 LEA R10, P4, R225, R14.reuse, 0x2 ;  /* 0x0000000ee10aa211 */ /* 0x088fe400078810ff */
[----:B------:R-:W-:Y:S01]  /*1fb90*/  SHF.R.S32.HI R15, RZ, 0x1f, R225 ;  /* 0x0000001fff0f7819 */ /* 0x000fe200000114e1 */
[----:B------:R3:W-:Y:S01]  /*1fba0*/  @!P1 ST.E.64 desc[UR40][R8.64], R118 ;  /* 0x0000007608009985 */ /* 0x0007e2000c101b28 */
[----:B0-----:R-:W-:-:S02]  /*1fbb0*/  @!P0 LEA R12, P5, R224, R14, 0x2 ;  /* 0x0000000ee00c8211 */ /* 0x001fc400078a10ff */
        /* <DEDUP_REMOVED lines=8> */
[----:B-1----:R-:W-:-:S02]  /*1fc40*/  @!P3 LEA R4, P5, R223, R14, 0x2 ;  /* 0x0000000edf04b211 */ /* 0x002fc400078a10ff */
[----:B------:R-:W-:Y:S02]  /*1fc50*/  ISETP.GE.AND P2, PT, R220, UR4, PT ;  /* 0x00000004dc007c0c */ /* 0x000fe4000bf46270 */
[----:B------:R-:W-:Y:S02]  /*1fc60*/  ISETP.GE.AND P0, PT, R219, UR4, PT ;  /* 0x00000004db007c0c */ /* 0x000fe4000bf06270 */
[----:B------:R-:W-:Y:S02]  /*1fc70*/  @!P3 LEA.HI.X R5, R223, R3, R0, 0x2, P5 ;  /* 0x00000003df05b211 */ /* 0x000fe400028f1400 */
[----:B--2---:R-:W-:Y:S02]  /*1fc80*/  @!P1 LEA R6, P5, R222, R14, 0x2 ;  /* 0x0000000ede069211 */ /* 0x004fe400078a10ff */
[----:B------:R-:W-:Y:S01]  /*1fc90*/  SHF.R.S32.HI R15, RZ, 0x1f, R222 ;  /* 0x0000001fff0f7819 */ /* 0x000fe200000114de */
[----:B------:R4:W-:Y:S01]  /*1fca0*/  @!P3 ST.E.64 desc[UR40][R4.64], R130 ;  /* 0x000000820400b985 */ /* 0x0009e2000c101b28 */
[----:B------:R-:W-:-:S02]  /*1fcb0*/  SHF.R.S32.HI R0, RZ, 0x1f, R221 ;  /* 0x0000001fff007819 */ /* 0x000fc400000114dd */
[CC--:B---3--:R-:W-:Y:S02]  /*1fcc0*/  @!P4 LEA R8, P3, R221.reuse, R14.reuse, 0x2 ;  /* 0x0000000edd08c211 */ /* 0x0c8fe400078610ff */
[-C--:B------:R-:W-:Y:S02]  /*1fcd0*/  @!P1 LEA.HI.X R7, R222, R3.reuse, R15, 0x2, P5 ;  /* 0x00000003de079211 */ /* 0x080fe400028f140f */
[CC--:B0-----:R-:W-:Y:S02]  /*1fce0*/  @!P2 LEA R10, P5, R220.reuse, R14.reuse, 0x2 ;  /* 0x0000000edc0aa211 */ /* 0x0c1fe400078a10ff */
[-C--:B------:R-:W-:Y:S01]  /*1fcf0*/  @!P4 LEA.HI.X R9, R221, R3.reuse, R0, 0x2, P3 ;  /* 0x00000003dd09c211 */ /* 0x080fe200018f1400 */
[----:B------:R4:W-:Y:S01]  /*1fd00*/  @!P1 ST.E.64 desc[UR40][R6.64], R134 ;  /* 0x0000008606009985 */ /* 0x0009e2000c101b28 */
[C---:B------:R-:W-:Y:S02]  /*1fd10*/  @!P0 LEA R20, P3, R219.reuse, R14, 0x2 ;  /* 0x0000000edb148211 */ /* 0x040fe400078610ff */
[-C--:B------:R-:W-:Y:S01]  /*1fd20*/  @!P2 LEA.HI.X R11, R220, R3.reuse, R237, 0x2, P5 ;  /* 0x00000003dc0ba211 */ /* 0x080fe200028f14ed */
[----:B------:R4:W-:Y:S01]  /*1fd30*/  @!P4 ST.E.64 desc[UR40][R8.64], R138 ;  /* 0x0000008a0800c985 */ /* 0x0009e2000c101b28 */
[----:B------:R-:W-:-:S03]  /*1fd40*/  @!P0 LEA.HI.X R21, R219, R3, R236, 0x2, P3 ;  /* 0x00000003db158211 */ /* 0x000fc600018f14ec */
[----:B------:R4:W-:Y:S04]  /*1fd50*/  @!P2 ST.E.64 desc[UR40][R10.64], R142 ;  /* 0x0000008e0a00a985 */ /* 0x0009e8000c101b28 */
[----:B------:R4:W-:Y:S01]  /*1fd60*/  @!P0 ST.E.64 desc[UR40][R20.64], R146 ;  /* 0x0000009214008985 */ /* 0x0009e2000c101b28 */
[----:B------:R-:W-:-:S13]  /*1fd70*/  ISETP.GE.AND P0, PT, R218, UR4, PT ;  /* 0x00000004da007c0c */ /* 0x000fda000bf06270 */
[----:B----4-:R-:W-:Y:S05]  /*1fd80*/  @P0 BRA `(.L_x_1743) ;  /* 0x0000000c00140947 */ /* 0x010fea0003800000 */
[----:B------:R-:W-:-:S04]  /*1fd90*/  LEA R14, P0, R218, R14, 0x2 ;  /* 0x0000000eda0e7211 */ /* 0x000fc800078010ff */
[----:B------:R-:W-:-:S05]  /*1fda0*/  LEA.HI.X R15, R218, R3, R235, 0x2, P0 ;  /* 0x00000003da0f7211 */ /* 0x000fca00000f14eb */
[----:B------:R4:W-:Y:S01]  /*1fdb0*/  ST.E.64 desc[UR40][R14.64], R150 ;  /* 0x000000960e007985 */ /* 0x0009e2000c101b28 */
[----:B------:R-:W-:Y:S05]  /*1fdc0*/  BRA `(.L_x_1743) ;  /* 0x0000000c00047947 */ /* 0x000fea0003800000 */
.L_x_1730:
[----:B------:R-:W-:Y:S01]  /*1fdd0*/  ULDC.64 UR4, c[0x0][0xc08] ;  /* 0x0003020000047ab9 */ /* 0x000fe20000000a00 */
[----:B------:R-:W2:Y:S01]  /*1fde0*/  LDC.64 R4, c[0x0][0xc00] ;  /* 0x00030000ff047b82 */ /* 0x000ea20000000a00 */
[----:B------:R-:W-:Y:S01]  /*1fdf0*/  ISETP.NE.U32.AND P0, PT, RZ, UR4, PT ;  /* 0x00000004ff007c0c */ /* 0x000fe2000bf05070 */
[----:B------:R-:W-:-:S03]  /*1fe00*/  IMAD.MOV.U32 R3, RZ, RZ, RZ ;  /* 0x000000ffff037224 */ /* 0x000fc600078e00ff */
[----:B------:R-:W-:Y:S01]  /*1fe10*/  ISETP.NE.AND.EX P1, PT, RZ, UR5, PT, P0 ;  /* 0x00000005ff007c0c */ /* 0x000fe2000bf25300 */
[----:B------:R-:W-:Y:S02]  /*1fe20*/  ULDC.64 UR4, c[0x0][0xc00] ;  /* 0x0003000000047ab9 */ /* 0x000fe40000000a00 */
[----:B------:R-:W-:-:S04]  /*1fe30*/  ISETP.NE.U32.AND P0, PT, RZ, UR4, PT ;  /* 0x00000004ff007c0c */ /* 0x000fc8000bf05070 */
[----:B------:R-:W-:-:S06]  /*1fe40*/  ISETP.NE.AND.EX P0, PT, RZ, UR5, PT, P0 ;  /* 0x00000005ff007c0c */ /* 0x000fcc000bf05300 */
[----:B------:R-:W3:Y:S01]  /*1fe50*/  @P1 LDC.64 R6, c[0x0][0xc08] ;  /* 0x00030200ff061b82 */ /* 0x000ee20000000a00 */
[----:B------:R-:W-:Y:S02]  /*1fe60*/  ULDC UR4, c[0x0][0xa88] ;  /* 0x0002a20000047ab9 */ /* 0x000fe40000000800 */
[----:B------:R-:W-:Y:S02]  /*1fe70*/  IMAD.U32 R20, RZ, RZ, UR4 ;  /* 0x00000004ff147e24 */ /* 0x000fe4000f8e00ff */
[----:B--2---:R-:W-:-:S05]  /*1fe80*/  IMAD.WIDE R4, R210, 0x4, R4 ;  /* 0x00000004d2047825 */ /* 0x004fca00078e0204 */
[----:B------:R2:W5:Y:S01]  /*1fe90*/  @P0 LDG.E R3, desc[UR40][R4.64] ;  /* 0x0000002804030981 */ /* 0x000562000c1e1900 */
[----:B------:R-:W4:Y:S01]  /*1fea0*/  S2R R0, SR_TID.X ;  /* 0x0000000000007919 */ /* 0x000f220000002100 */
[----:B---3--:R-:W-:-:S05]  /*1feb0*/  @P1 IMAD.WIDE R6, R210, 0x4, R6 ;  /* 0x00000004d2061825 */ /* 0x008fca00078e0206 */
[----:B------:R2:W5:Y:S01]  /*1fec0*/  @P1 LDG.E R20, desc[UR40][R6.64] ;  /* 0x0000002806141981 */ /* 0x000562000c1e1900 */
[----:B------:R-:W-:-:S13]  /*1fed0*/  ISETP.NE.AND P2, PT, R209, RZ, PT ;  /* 0x000000ffd100720c */ /* 0x000fda0003f45270 */
[----:B------:R-:W3:Y:S01]  /*1fee0*/  @!P2 LDC R209, c[0x0][0xad4] ;  /* 0x0002b500ffd1ab82 */ /* 0x000ee20000000800 */
[----:B----4-:R-:W-:Y:S01]  /*1fef0*/  VIADD R0, R0, 0xffffff80 ;  /* 0xffffff8000007836 */ /* 0x010fe20000000000 */
[----:B------:R-:W-:-:S04]  /*1ff00*/  SHF.R.S32.HI R30, RZ, 0x1f, R210 ;  /* 0x0000001fff1e7819 */ /* 0x000fc800000114d2 */
[----:B------:R-:W-:Y:S02]  /*1ff10*/  ISETP.GT.AND P3, PT, R0, 0x7f, PT ;  /* 0x0000007f0000780c */ /* 0x000fe40003f64270 */
[----:B---3--:R-:W-:Y:S01]  /*1ff20*/  ISETP.GT.AND P2, PT, R209, 0x1, PT ;  /* 0x00000001d100780c */ /* 0x008fe20003f44270 */
[----:B--2---:R-:W-:-:S12]  /*1ff30*/  @P1 BRA `(.L_x_1748) ;  /* 0x0000000000101947 */ /* 0x004fd80003800000 */
[----:B------:R-:W-:Y:S05]  /*1ff40*/  @!P0 BRA `(.L_x_1748) ;  /* 0x00000000000c8947 */ /* 0x000fea0003800000 */
[----:B------:R-:W2:Y:S04]  /*1ff50*/  LDG.E R7, desc[UR40][R4.64] ;  /* 0x0000002804077981 */ /* 0x000ea8000c1e1900 */
[----:B-----5:R-:W2:Y:S02]  /*1ff60*/  LDG.E R20, desc[UR40][R4.64+0x4] ;  /* 0x0000042804147981 */ /* 0x020ea4000c1e1900 */
[----:B--2---:R-:W-:-:S07]  /*1ff70*/  IMAD.IADD R20, R20, 0x1, -R7 ;  /* 0x0000000114147824 */ /* 0x004fce00078e0a07 */
.L_x_1748:
[----:B------:R-:W-:Y:S01]  /*1ff80*/  BSSY B1, `(.L_x_1749) ;  /* 0x0000036000017945 */ /* 0x000fe20003800000 */
[----:B------:R-:W-:Y:S02]  /*1ff90*/  SEL R33, R210, RZ, !P0 ;  /* 0x000000ffd2217207 */ /* 0x000fe40004000000 */
[----:B------:R-:W-:Y:S02]  /*1ffa0*/  SEL R30, R30, RZ, !P0 ;  /* 0x000000ff1e1e7207 */ /* 0x000fe40004000000 */
[----:B-----5:R-:W-:Y:S01]  /*1ffb0*/  SHF.R.S32.HI R28, RZ, 0x1f, R3 ;  /* 0x0000001fff1c7819 */ /* 0x020fe20000011403 */
[----:B------:R-:W-:Y:S06]  /*1ffc0*/  @P3 BRA `(.L_x_1750) ;  /* 0x0000000000c43947 */ /* 0x000fec0003800000 */
[----:B------:R-:W2:Y:S01]  /*1ffd0*/  S2R R4, SR_TID.X ;  /* 0x0000000000047919 */ /* 0x000ea20000002100 */
[----:B------:R-:W3:Y:S02]  /*1ffe0*/  LDC R37, c[0x0][0xbe8] ;  /* 0x0002fa00ff257b82 */ /* 0x000ee40000000800 */
[----:B---3--:R-:W-:Y:S01]  /*1fff0*/  IMAD R0, R20, R37, RZ ;  /* 0x0000002514007224 */ /* 0x008fe200078e02ff */
[----:B--2---:R-:W-:-:S04]  /*20000*/  IADD3 R35, R193, -0x80, R4 ;  /* 0xffffff80c1237810 */ /* 0x004fc80007ffe004 */
[----:B------:R-:W-:-:S13]  /*20010*/  ISETP.GE.AND P0, PT, R35, R0, PT ;  /* 0x000000002300720c */ /* 0x000fda0003f06270 */
[----:B------:R-:W-:Y:S05]  /*20020*/  @P0 BRA `(.L_x_1750) ;  /* 0x0000000000ac0947 */ /* 0x000fea0003800000 */
[----:B-1----:R-:W-:Y:S01]  /*20030*/  IMAD.MOV.U32 R24, RZ, RZ, 0x9b8 ;  /* 0x000009b8ff187424 */ /* 0x002fe200078e00ff */
[----:B------:R-:W-:Y:S01]  /*20040*/  ISETP.GT.AND P0, PT, R209, 0x1, PT ;  /* 0x00000001d100780c */ /* 0x000fe20003f04270 */
[----:B------:R-:W1:Y:S01]  /*20050*/  LDC.64 R4, c[0x0][0xba8] ;  /* 0x0002ea00ff047b82 */ /* 0x000e620000000a00 */
[----:B------:R-:W-:Y:S01]  /*20060*/  ISETP.NE.AND P1, PT, R37, 0x1, PT ;  /* 0x000000012500780c */ /* 0x000fe20003f25270 */
[----:B------:R-:W-:Y:S01]  /*20070*/  IMAD.MOV.U32 R21, RZ, RZ, R35 ;  /* 0x000000ffff157224 */ /* 0x000fe200078e0023 */
[----:B------:R-:W-:-:S05]  /*20080*/  SEL R24, R24, 0x978, P0 ;  /* 0x0000097818187807 */ /* 0x000fca0000000000 */
[----:B------:R-:W2:Y:S08]  /*20090*/  LDC.64 R8, c[0x0][R24+0x220] ;  /* 0x0000880018087b82 */ /* 0x000eb00000000a00 */
[----:B------:R-:W3:Y:S08]  /*200a0*/  LDC.64 R6, c[0x0][R24+0x218] ;  /* 0x0000860018067b82 */ /* 0x000ef00000000a00 */
[----:B------:R-:W4:Y:S08]  /*200b0*/  LDC.64 R10, c[0x0][R24+0x228] ;  /* 0x00008a00180a7b82 */ /* 0x000f300000000a00 */
[----:B------:R-:W5:Y:S08]  /*200c0*/  @P1 LDC R0, c[0x0][0xbec] ;  /* 0x0002fb00ff001b82 */ /* 0x000f700000000800 */
[----:B------:R-:W0:Y:S08]  /*200d0*/  LDC.64 R12, c[0x0][R24+0x210] ;  /* 0x00008400180c7b82 */ /* 0x000e300000000a00 */
[----:B------:R-:W4:Y:S01]  /*200e0*/  @P1 LDC R31, c[0x0][0xbf0] ;  /* 0x0002fc00ff1f1b82 */ /* 0x000f220000000800 */
[----:B-----5:R-:W-:-:S07]  /*200f0*/  @P1 IMAD.HI.U32 R0, R35, R0, RZ ;  /* 0x0000000023001227 */ /* 0x020fce00078e00ff */
[----:B-1----:R-:W1:Y:S01]  /*20100*/  @!P0 LDC R4, c[0x0][0xb50] ;  /* 0x0002d400ff048b82 */ /* 0x002e620000000800 */
[-C--:B--2---:R-:W-:Y:S02]  /*20110*/  IMAD R9, R9, R33.reuse, RZ ;  /* 0x0000002109097224 */ /* 0x084fe400078e02ff */
[----:B------:R-:W-:-:S05]  /*20120*/  IMAD.WIDE.U32 R14, R8, R33, RZ ;  /* 0x00000021080e7225 */ /* 0x000fca00078e00ff */
[----:B------:R-:W2:Y:S01]  /*20130*/  @!P0 LDC R5, c[0x0][0xb54] ;  /* 0x0002d500ff058b82 */ /* 0x000ea20000000800 */
[-C--:B---3--:R-:W-:Y:S02]  /*20140*/  IMAD R29, R7, R207.reuse, RZ ;  /* 0x000000cf071d7224 */ /* 0x088fe400078e02ff */
[----:B------:R-:W-:Y:S01]  /*20150*/  IMAD.WIDE.U32 R6, R6, R207, RZ ;  /* 0x000000cf06067225 */ /* 0x000fe200078e00ff */
[----:B----4-:R-:W-:-:S03]  /*20160*/  @P1 SHF.R.U32.HI R21, RZ, R31, R0 ;  /* 0x0000001fff151219 */ /* 0x010fc60000011600 */
[----:B------:R-:W-:Y:S01]  /*20170*/  IMAD R31, R8, R30, R9 ;  /* 0x0000001e081f7224 */ /* 0x000fe200078e0209 */
[----:B------:R-:W-:Y:S01]  /*20180*/  SEL R9, R216, RZ, P0 ;  /* 0x000000ffd8097207 */ /* 0x000fe20000000000 */
        /* <DEDUP_REMOVED lines=10> */
[----:B0-----:R-:W-:Y:S01]  /*20230*/  IMAD R0, R13, R9, RZ ;  /* 0x000000090d007224 */ /* 0x001fe200078e02ff */
[----:B------:R-:W-:-:S04]  /*20240*/  SHF.R.S32.HI R21, RZ, 0x1f, R21 ;  /* 0x0000001fff157819 */ /* 0x000fc80000011415 */
[----:B------:R-:W-:Y:S02]  /*20250*/  IADD3.X R7, R21, R8, R11, P0, P1 ;  /* 0x0000000815077210 */ /* 0x000fe400007e240b */
[----:B------:R-:W-:Y:S01]  /*20260*/  SHF.R.S32.HI R11, RZ, 0x1f, R9 ;  /* 0x0000001fff0b7819 */ /* 0x000fe20000011409 */
[----:B------:R-:W-:-:S04]  /*20270*/  IMAD.WIDE.U32 R6, R12, R9, R6 ;  /* 0x000000090c067225 */ /* 0x000fc800078e0006 */
[----:B------:R-:W-:Y:S01]  /*20280*/  IMAD R11, R12, R11, R0 ;  /* 0x0000000b0c0b7224 */ /* 0x000fe200078e0200 */
[----:B-1----:R-:W-:-:S03]  /*20290*/  LEA R4, P0, R6, R4, 0x2 ;  /* 0x0000000406047211 */ /* 0x002fc600078010ff */
[----:B------:R-:W-:Y:S02]  /*202a0*/  IMAD.IADD R0, R7, 0x1, R11 ;  /* 0x0000000107007824 */ /* 0x000fe400078e020b */
[----:B------:R-:W-:-:S03]  /*202b0*/  IMAD.MOV.U32 R7, RZ, RZ, -0x800000 ;  /* 0xff800000ff077424 */ /* 0x000fc600078e00ff */
[----:B--2---:R-:W-:-:S05]  /*202c0*/  LEA.HI.X R5, R6, R5, R0, 0x2, P0 ;  /* 0x0000000506057211 */ /* 0x004fca00000f1400 */
[----:B------:R2:W-:Y:S02]  /*202d0*/  STG.E desc[UR40][R4.64], R7 ;  /* 0x0000000704007986 */ /* 0x0005e4000c101928 */
.L_x_1750:
[----:B------:R-:W-:Y:S05]  /*202e0*/  BSYNC B1 ;  /* 0x0000000000017941 */ /* 0x000fea0003800000 */
.L_x_1749:
[----:B------:R-:W-:Y:S05]  /*202f0*/  @P2 BRA `(.L_x_1743) ;  /* 0x0000000400b82947 */ /* 0x000fea0003800000 */
[----:B------:R-:W3:Y:S01]  /*20300*/  LDC R21, c[0x0][0xbe8] ;  /* 0x0002fa00ff157b82 */ /* 0x000ee20000000800 */
[----:B------:R-:W-:Y:S01]  /*20310*/  ULDC.64 UR4, c[0x0][0xaa0] ;  /* 0x0002a80000047ab9 */ /* 0x000fe20000000a00 */
[----:B------:R-:W-:Y:S01]  /*20320*/  ULDC.64 UR6, c[0x0][0xaf0] ;  /* 0x0002bc0000067ab9 */ /* 0x000fe20000000a00 */
[----:B------:R-:W-:Y:S02]  /*20330*/  IMAD R0, R28, UR4, RZ ;  /* 0x000000041c007c24 */ /* 0x000fe4000f8e02ff */
[----:B--2---:R-:W-:-:S04]  /*20340*/  IMAD.WIDE.U32 R4, R3, UR4, RZ ;  /* 0x0000000403047c25 */ /* 0x004fc8000f8e00ff */
[----:B------:R-:W-:Y:S01]  /*20350*/  IMAD R7, R3, UR5, R0 ;  /* 0x0000000503077c24 */ /* 0x000fe2000f8e0200 */
[----:B------:R-:W-:Y:S01]  /*20360*/  ULDC.64 UR4, c[0x0][0xae8] ;  /* 0x0002ba0000047ab9 */ /* 0x000fe20000000a00 */
[----:B------:R-:W-:Y:S02]  /*20370*/  IMAD R0, R208, 0x20, R23 ;  /* 0x00000020d0007824 */ /* 0x000fe400078e0217 */
[----:B------:R-:W-:Y:S02]  /*20380*/  IMAD.IADD R5, R5, 0x1, R7 ;  /* 0x0000000105057824 */ /* 0x000fe400078e0207 */
[----:B------:R-:W-:Y:S02]  /*20390*/  IMAD.IADD R8, R193, 0x1, R0 ;  /* 0x00000001c1087824 */ /* 0x000fe400078e0200 */
[----:B------:R-:W-:-:S04]  /*203a0*/  IMAD.WIDE.U32 R4, R207, UR4, R4 ;  /* 0x00000004cf047c25 */ /* 0x000fc8000f8e0004 */
[----:B------:R-:W-:Y:S02]  /*203b0*/  IMAD.MOV.U32 R3, RZ, RZ, R8 ;  /* 0x000000ffff037224 */ /* 0x000fe400078e0008 */
[----:B------:R-:W-:Y:S01]  /*203c0*/  IMAD R6, R30, UR6, RZ ;  /* 0x000000061e067c24 */ /* 0x000fe2000f8e02ff */
[----:B---3--:R-:W-:Y:S01]  /*203d0*/  ISETP.NE.AND P0, PT, R21, 0x1, PT ;  /* 0x000000011500780c */ /* 0x008fe20003f05270 */
[----:B------:R-:W-:Y:S01]  /*203e0*/  IMAD R5, R207, UR5, R5 ;  /* 0x00000005cf057c24 */ /* 0x000fe2000f8e0205 */
[----:B------:R-:W-:Y:S01]  /*203f0*/  ULDC.64 UR4, c[0x0][0xae0] ;  /* 0x0002b80000047ab9 */ /* 0x000fe20000000a00 */
[----:B------:R-:W-:Y:S02]  /*20400*/  IMAD.IADD R193, R23, 0x1, R193 ;  /* 0x0000000117c17824 */ /* 0x000fe400078e02c1 */
[----:B------:R-:W-:-:S08]  /*20410*/  IMAD.WIDE.U32 R4, R33, UR6, R4 ;  /* 0x0000000621047c25 */ /* 0x000fd0000f8e0004 */
[----:B------:R-:W2:Y:S08]  /*20420*/  @P0 LDC R9, c[0x0][0xbec] ;  /* 0x0002fb00ff090b82 */ /* 0x000eb00000000800 */
[----:B------:R-:W3:Y:S01]  /*20430*/  @P0 LDC R11, c[0x0][0xbf0] ;  /* 0x0002fc00ff0b0b82 */ /* 0x000ee20000000800 */
[----:B--2---:R-:W-:-:S04]  /*20440*/  @P0 IMAD.HI.U32 R0, R8, R9, RZ ;  /* 0x0000000908000227 */ /* 0x004fc800078e00ff */
[----:B------:R-:W-:Y:S01]  /*20450*/  IMAD R9, R33, UR7, R6 ;  /* 0x0000000721097c24 */ /* 0x000fe2000f8e0206 */
[----:B---3--:R-:W-:-:S03]  /*20460*/  @P0 SHF.R.U32.HI R3, RZ, R11, R0 ;  /* 0x0000000bff030219 */ /* 0x008fc60000011600 */
[----:B------:R-:W-:Y:S01]  /*20470*/  IMAD.IADD R5, R5, 0x1, R9 ;  /* 0x0000000105057824 */ /* 0x000fe200078e0209 */
[--C-:B------:R-:W-:Y:S01]  /*20480*/  SHF.R.S32.HI R0, RZ, 0x1f, R3.reuse ;  /* 0x0000001fff007819 */ /* 0x100fe20000011403 */
[----:B------:R-:W-:Y:S02]  /*20490*/  IMAD.MOV R7, RZ, RZ, -R3 ;  /* 0x000000ffff077224 */ /* 0x000fe400078e0a03 */
[----:B------:R-:W-:-:S04]  /*204a0*/  IMAD.WIDE.U32 R4, R3, UR4, R4 ;  /* 0x0000000403047c25 */ /* 0x000fc8000f8e0004 */
[----:B------:R-:W-:Y:S02]  /*204b0*/  IMAD R7, R21, R7, R8 ;  /* 0x0000000715077224 */ /* 0x000fe400078e0208 */
[----:B------:R-:W-:-:S04]  /*204c0*/  IMAD R0, R0, UR4, RZ ;  /* 0x0000000400007c24 */ /* 0x000fc8000f8e02ff */
        /* <DEDUP_REMOVED lines=12> */
[----:B------:R-:W-:Y:S06]  /*20590*/  BRA.DIV UR4, `(.L_x_1751) ;  /* 0x000000ae04187947 */ /* 0x000fec000b800000 */
[----:B------:R2:W3:Y:S04]  /*205a0*/  SHFL.IDX PT, R3, R4, RZ, 0x181f ;  /* 0x00181fff04037589 */ /* 0x0004e800000e0000 */
[----:B------:R2:W4:Y:S02]  /*205b0*/  SHFL.IDX PT, R14, R0, RZ, 0x181f ;  /* 0x00181fff000e7589 */ /* 0x00052400000e0000 */
.L_x_2014:
[----:B------:R-:W-:Y:S01]  /*205c0*/  IMAD R20, R20, R21, RZ ;  /* 0x0000001514147224 */ /* 0x000fe200078e02ff */
[----:B------:R-:W-:Y:S04]  /*205d0*/  BSSY B1, `(.L_x_1752) ;  /* 0x000000c000017945 */ /* 0x000fe80003800000 */
[----:B------:R-:W-:-:S13]  /*205e0*/  ISETP.GE.AND P0, PT, R193, R20, PT ;  /* 0x00000014c100720c */ /* 0x000fda0003f06270 */
[----:B------:R-:W-:Y:S05]  /*205f0*/  @P0 BRA `(.L_x_1753) ;  /* 0x0000000000240947 */ /* 0x000fea0003800000 */
[----:B------:R-:W-:Y:S02]  /*20600*/  ULDC UR4, c[0x0][0xac8] ;  /* 0x0002b20000047ab9 */ /* 0x000fe40000000800 */
[----:B------:R-:W-:Y:S02]  /*20610*/  ISETP.GE.AND P2, PT, R16, UR4, PT ;  /* 0x0000000410007c0c */ /* 0x000fe4000bf46270 */
[----:B------:R-:W-:-:S11]  /*20620*/  ISETP.GE.AND P3, PT, R190, UR4, PT ;  /* 0x00000004be007c0c */ /* 0x000fd6000bf66270 */
[-C--:B----4-:R-:W-:Y:S02]  /*20630*/  @!P2 LEA R6, P0, R16, R14.reuse, 0x1 ;  /* 0x0000000e1006a211 */ /* 0x090fe400078008ff */
[----:B------:R-:W-:Y:S02]  /*20640*/  @!P3 LEA R14, P1, R190, R14, 0x1 ;  /* 0x0000000ebe0eb211 */ /* 0x000fe400078208ff */
[-C--:B---3--:R-:W-:Y:S02]  /*20650*/  @!P2 LEA.HI.X R7, R16, R3.reuse, R17, 0x1, P0 ;  /* 0x000000031007a211 */ /* 0x088fe400000f0c11 */
[----:B------:R-:W-:-:S03]  /*20660*/  @!P3 LEA.HI.X R15, R190, R3, R215, 0x1, P1 ;  /* 0x00000003be0fb211 */ /* 0x000fc600008f0cd7 */
[----:B------:R3:W-:Y:S04]  /*20670*/  @!P2 ST.E.128 desc[UR40][R6.64], RZ ;  /* 0x000000ff0600a985 */ /* 0x0007e8000c101d28 */
[----:B------:R3:W-:Y:S02]  /*20680*/  @!P3 ST.E.128 desc[UR40][R14.64], RZ ;  /* 0x000000ff0e00b985 */ /* 0x0007e4000c101d28 */
.L_x_1753:
[----:B------:R-:W-:Y:S05]  /*20690*/  BSYNC B1 ;  /* 0x0000000000017941 */ /* 0x000fea0003800000 */
.L_x_1752:
[----:B------:R-:W-:-:S03]  /*206a0*/  UMOV UR4, 0xffffffff ;  /* 0xffffffff00047882 */ /* 0x000fc60000000000 */
[----:B------:R-:W-:Y:S05]  /*206b0*/  BRA.DIV UR4, `(.L_x_1754) ;  /* 0x000000ae04047947 */ /* 0x000fea000b800000 */
[----:B---3--:R3:W0:Y:S04]  /*206c0*/  SHFL.IDX PT, R3, R4, 0x1, 0x181f ;  /* 0x00381f0004037f89 */ /* 0x00862800000e0000 */
[----:B----4-:R3:W4:Y:S02]  /*206d0*/  SHFL.IDX PT, R14, R0, 0x1, 0x181f ;  /* 0x00381f00000e7f89 */ /* 0x01072400000e0000 */
.L_x_2018:
[----:B------:R-:W-:Y:S01]  /*206e0*/  VIADD R5, R193, 0x20 ;  /* 0x00000020c1057836 */ /* 0x000fe20000000000 */
        /* <DEDUP_REMOVED lines=8> */
[-C--:B0-----:R-:W-:Y:S02]  /*20770*/  @!P2 LEA.HI.X R7, R16, R3.reuse, R17, 0x1, P0 ;  /* 0x000000031007a211 */ /* 0x081fe400000f0c11 */
[----:B------:R-:W-:-:S03]  /*20780*/  @!P3 LEA.HI.X R15, R190, R3, R215, 0x1, P1 ;  /* 0x00000003be0fb211 */ /* 0x000fc600008f0cd7 */
[----:B------:R0:W-:Y:S04]  /*20790*/  @!P2 ST.E.128 desc[UR40][R6.64], RZ ;  /* 0x000000ff0600a985 */ /* 0x0001e8000c101d28 */
[----:B------:R0:W-:Y:S02]  /*207a0*/  @!P3 ST.E.128 desc[UR40][R14.64], RZ ;  /* 0x000000ff0e00b985 */ /* 0x0001e4000c101d28 */
.L_x_1756:
[----:B------:R-:W-:Y:S05]  /*207b0*/  BSYNC B1 ;  /* 0x0000000000017941 */ /* 0x000fea0003800000 */
.L_x_1755:
[----:B------:R-:W-:-:S03]  /*207c0*/  UMOV UR4, 0xffffffff ;  /* 0xffffffff00047882 */ /* 0x000fc60000000000 */
[----:B------:R-:W-:Y:S05]  /*207d0*/  BRA.DIV UR4, `(.L_x_1757) ;  /* 0x000000ae04047947 */ /* 0x000fea000b800000 */
[----:B0-----:R0:W0:Y:S04]  /*207e0*/  SHFL.IDX PT, R3, R4, 0x2, 0x181f ;  /* 0x00581f0004037f89 */ /* 0x00102800000e0000 */
[----:B----4-:R4:W0:Y:S02]  /*207f0*/  SHFL.IDX PT, R14, R0, 0x2, 0x181f ;  /* 0x00581f00000e7f89 */ /* 0x01082400000e0000 */
.L_x_2022:
[----:B------:R-:W-:Y:S01]  /*20800*/  VIADD R5, R193, 0x40 ;  /* 0x00000040c1057836 */ /* 0x000fe20000000000 */
[----:B------:R-:W-:Y:S04]  /*20810*/  BSSY B1, `(.L_x_1758) ;  /* 0x000000c000017945 */ /* 0x000fe80003800000 */
[----:B------:R-:W-:-:S13]  /*20820*/  ISETP.GE.AND P0, PT, R5, R20, PT ;  /* 0x000000140500720c */ /* 0x000fda0003f06270 */
[----:B------:R-:W-:Y:S05]  /*20830*/  @P0 BRA `(.L_x_1759) ;  /* 0x0000000000240947 */ /* 0x000fea0003800000 */
[----:B------:R-:W-:Y:S02]  /*20840*/  ULDC UR4, c[0x0][0xac8] ;  /* 0x0002b20000047ab9 */ /* 0x000fe40000000800 */
[----:B------:R-:W-:Y:S02]  /*20850*/  ISETP.GE.AND P2, PT, R16, UR4, PT ;  /* 0x0000000410007c0c */ /* 0x000fe4000bf46270 */
[----:B------:R-:W-:-:S11]  /*20860*/  ISETP.GE.AND P3, PT, R190, UR4, PT ;  /* 0x00000004be007c0c */ /* 0x000fd6000bf66270 */
[-C--:B0-----:R-:W-:Y:S02]  /*20870*/  @!P2 LEA R6, P0, R16, R14.reuse, 0x1 ;  /* 0x0000000e1006a211 */ /* 0x081fe400078008ff */
[----:B------:R-:W-:Y:S02]  /*20880*/  @!P3 LEA R14, P1, R190, R14, 0x1 ;  /* 0x0000000ebe0eb211 */ /* 0x000fe400078208ff */
[-C--:B------:R-:W-:Y:S02]  /*20890*/  @!P2 LEA.HI.X R7, R16, R3.reuse, R17, 0x1, P0 ;  /* 0x000000031007a211 */ /* 0x080fe400000f0c11 */
[----:B------:R-:W-:-:S03]  /*208a0*/  @!P3 LEA.HI.X R15, R190, R3, R215, 0x1, P1 ;  /* 0x00000003be0fb211 */ /* 0x000fc600008f0cd7 */
[----:B------:R0:W-:Y:S04]  /*208b0*/  @!P2 ST.E.128 desc[UR40][R6.64], RZ ;  /* 0x000000ff0600a985 */ /* 0x0001e8000c101d28 */
[----:B------:R0:W-:Y:S02]  /*208c0*/  @!P3 ST.E.128 desc[UR40][R14.64], RZ ;  /* 0x000000ff0e00b985 */ /* 0x0001e4000c101d28 */
.L_x_1759:
[----:B------:R-:W-:Y:S05]  /*208d0*/  BSYNC B1 ;  /* 0x0000000000017941 */ /* 0x000fea0003800000 */
.L_x_1758:
[----:B------:R-:W-:-:S03]  /*208e0*/  UMOV UR4, 0xffffffff ;  /* 0xffffffff00047882 */ /* 0x000fc60000000000 */
[----:B------:R-:W-:Y:S05]  /*208f0*/  BRA.DIV UR4, `(.L_x_1760) ;  /* 0x000000ae04047947 */ /* 0x000fea000b800000 */
[----:B0-----:R0:W0:Y:S04]  /*20900*/  SHFL.IDX PT, R3, R4, 0x3, 0x181f ;  /* 0x00781f0004037f89 */ /* 0x00102800000e0000 */
[----:B------:R0:W0:Y:S02]  /*20910*/  SHFL.IDX PT, R14, R0, 0x3, 0x181f ;  /* 0x00781f00000e7f89 */ /* 0x00002400000e0000 */
.L_x_2026:
[----:B0-234-:R-:W-:-:S05]  /*20920*/  VIADD R0, R193, 0x60 ;  /* 0x00000060c1007836 */ /* 0x01dfca0000000000 */
[----:B------:R-:W-:-:S13]  /*20930*/  ISETP.GE.AND P0, PT, R0, R20, PT ;  /* 0x000000140000720c */ /* 0x000fda0003f06270 */
[----:B------:R-:W-:Y:S05]  /*20940*/  @P0 BRA `(.L_x_1743) ;  /* 0x0000000000240947 */ /* 0x000fea0003800000 */
[----:B------:R-:W-:Y:S02]  /*20950*/  ULDC UR4, c[0x0][0xac8] ;  /* 0x0002b20000047ab9 */ /* 0x000fe40000000800 */
[----:B------:R-:W-:Y:S02]  /*20960*/  ISETP.GE.AND P2, PT, R16, UR4, PT ;  /* 0x0000000410007c0c */ /* 0x000fe4000bf46270 */
[----:B------:R-:W-:-:S11]  /*20970*/  ISETP.GE.AND P3, PT, R190, UR4, PT ;  /* 0x00000004be007c0c */ /* 0x000fd6000bf66270 */
[-C--:B------:R-:W-:Y:S02]  /*20980*/  @!P2 LEA R4, P0, R16, R14.reuse, 0x1 ;  /* 0x0000000e1004a211 */ /* 0x080fe400078008ff */
[----:B------:R-:W-:Y:S02]  /*20990*/  @!P3 LEA R14, P1, R190, R14, 0x1 ;  /* 0x0000000ebe0eb211 */ /* 0x000fe400078208ff */
[-C--:B------:R-:W-:Y:S02]  /*209a0*/  @!P2 LEA.HI.X R5, R16, R3.reuse, R17, 0x1, P0 ;  /* 0x000000031005a211 */ /* 0x080fe400000f0c11 */
[----:B------:R-:W-:-:S03]  /*209b0*/  @!P3 LEA.HI.X R15, R190, R3, R215, 0x1, P1 ;  /* 0x00000003be0fb211 */ /* 0x000fc600008f0cd7 */
[----:B------:R3:W-:Y:S04]  /*209c0*/  @!P2 ST.E.128 desc[UR40][R4.64], RZ ;  /* 0x000000ff0400a985 */ /* 0x0007e8000c101d28 */
[----:B------:R3:W-:Y:S02]  /*209d0*/  @!P3 ST.E.128 desc[UR40][R14.64], RZ ;  /* 0x000000ff0e00b985 */ /* 0x0007e4000c101d28 */
.L_x_1743:
[----:B------:R-:W-:Y:S05]  /*209e0*/  BSYNC B0 ;  /* 0x0000000000007941 */ /* 0x000fea0003800000 */
.L_x_1729:
[----:B------:R-:W-:Y:S02]  /*209f0*/  ULDC UR4, c[0x0][0xc3c] ;  /* 0x00030f0000047ab9 */ /* 0x000fe40000000800 */
[----:B-1----:R-:W-:-:S13]  /*20a00*/  ISETP.GE.AND P0, PT, R27, UR4, PT ;  /* 0x000000041b007c0c */ /* 0x002fda000bf06270 */
[----:B------:R-:W-:Y:S05]  /*20a10*/  @!P0 BRA `(.L_x_1761) ;  /* 0xfffffe0800748947 */ /* 0x000fea000383ffff */
[----:B------:R-:W-:Y:S05]  /*20a20*/  BRA `(.L_x_1486) ;  /* 0x0000008800707947 */ /* 0x000fea0003800000 */
.L_x_1484:
[----:B------:R-:W-:-:S08]  /*20a30*/  NOP ;  /* 0x0000000000007918 */ /* 0x000fd00000000000 */
[----:B--2---:R-:W0:-:S00]  /*20a40*/  USETMAXREG.DEALLOC.CTAPOOL 0x18 ;  /* 0x00000018000079c8 */ /* 0x004e0000080e0500 */
        /* <DEDUP_REMOVED lines=18> */
.L_x_1762:
        /* <DEDUP_REMOVED lines=43> */
.L_x_1766:
        /* <DEDUP_REMOVED lines=39> */
.L_x_1764:
        /* <DEDUP_REMOVED lines=12> */
.L_x_1767:
[----:B----4-:R-:W-:Y:S01]  /*21150*/  IMAD R3, R3, UR5, R10 ;  /* 0x0000000503037c24 */ /* 0x010fe2000f8e020a */
[----:B-1----:R-:W-:Y:S01]  /*21160*/  ISETP.NE.AND P0, PT, R8, 0x1, PT ;  /* 0x000000010800780c */ /* 0x002fe20003f05270 */
[----:B------:R-:W-:-:S03]  /*21170*/  VIADD R14, R9, UR4 ;  /* 0x00000004090e7c36 */ /* 0x000fc60008000000 */
[----:B------:R1:W-:Y:S01]  /*21180*/  STL [R1], R3 ;  /* 0x0000000301007387 */ /* 0x0003e20000100800 */
[----:B---3--:R-:W-:-:S03]  /*21190*/  IADD3 R5, -R3, UR6, RZ ;  /* 0x0000000603057c10 */ /* 0x008fc6000fffe1ff */
[----:B------:R1:W-:Y:S05]  /*211a0*/  STL [R1+0xc], R14 ;  /* 0x00000c0e01007387 */ /* 0x0003ea0000100800 */
[----:B------:R-:W-:Y:S05]  /*211b0*/  @!P0 BRA `(.L_x_1768) ;  /* 0x0000000000e08947 */ /* 0x000fea0003800000 */
[----:B0-2---:R-:W-:Y:S02]  /*211c0*/  IABS R7, R4 ;  /* 0x0000000400077213 */ /* 0x005fe40000000000 */
[----:B------:R-:W-:Y:S02]  /*211d0*/  IABS R9, R8 ;  /* 0x0000000800097213 */ /* 0x000fe40000000000 */
[----:B------:R-:W0:Y:S01]  /*211e0*/  I2F.RP R10, R7 ;  /* 0x00000007000a7306 */ /* 0x000e220000209400 */
[----:B------:R-:W-:-:S07]  /*211f0*/  IABS R12, R5 ;  /* 0x00000005000c7213 */ /* 0x000fce0000000000 */
[----:B------:R-:W-:Y:S08]  /*21200*/  I2F.RP R13, R9 ;  /* 0x00000009000d7306 */ /* 0x000ff00000209400 */
[----:B0-----:R-:W1:Y:S02]  /*21210*/  MUFU.RCP R10, R10 ;  /* 0x0000000a000a7308 */ /* 0x001e640000001000 */
[----:B-1----:R-:W-:-:S06]  /*21220*/  VIADD R3, R10, 0xffffffe ;  /* 0x0ffffffe0a037836 */ /* 0x002fcc0000000000 */
[----:B------:R-:W0:Y:S02]  /*21230*/  F2I.FTZ.U32.TRUNC.NTZ R3, R3 ;  /* 0x0000000300037305 */ /* 0x000e24000021f000 */
[----:B0-----:R-:W-:-:S04]  /*21240*/  IMAD.MOV R2, RZ, RZ, -R3 ;  /* 0x000000ffff027224 */ /* 0x001fc800078e0a03 */
[----:B------:R-:W-:Y:S02]  /*21250*/  IMAD R11, R2, R7, RZ ;  /* 0x00000007020b7224 */ /* 0x000fe400078e02ff */
[----:B------:R-:W-:-:S04]  /*21260*/  IMAD.MOV.U32 R2, RZ, RZ, RZ ;  /* 0x000000ffff027224 */ /* 0x000fc800078e00ff */
[----:B------:R-:W-:Y:S01]  /*21270*/  IMAD.HI.U32 R11, R3, R11, R2 ;  /* 0x0000000b030b7227 */ /* 0x000fe200078e0002 */
[----:B------:R-:W-:Y:S01]  /*21280*/  IABS R3, R4 ;  /* 0x0000000400037213 */ /* 0x000fe20000000000 */
[----:B------:R-:W0:Y:S04]  /*21290*/  MUFU.RCP R2, R13 ;  /* 0x0000000d00027308 */ /* 0x000e280000001000 */
[----:B------:R-:W-:Y:S02]  /*212a0*/  IMAD.MOV R3, RZ, RZ, -R3 ;  /* 0x000000ffff037224 */ /* 0x000fe400078e0a03 */
[----:B------:R-:W-:-:S04]  /*212b0*/  IMAD.HI.U32 R10, R11, R12, RZ ;  /* 0x0000000c0b0a7227 */ /* 0x000fc800078e00ff */
[----:B------:R-:W-:-:S05]  /*212c0*/  IMAD R12, R10, R3, R12 ;  /* 0x000000030a0c7224 */ /* 0x000fca00078e020c */
[----:B------:R-:W-:Y:S01]  /*212d0*/  ISETP.GT.U32.AND P1, PT, R7, R12, PT ;  /* 0x0000000c0700720c */ /* 0x000fe20003f24070 */
[----:B0-----:R-:W-:-:S06]  /*212e0*/  VIADD R3, R2, 0xffffffe ;  /* 0x0ffffffe02037836 */ /* 0x001fcc0000000000 */
[----:B------:R-:W0:Y:S06]  /*212f0*/  F2I.FTZ.U32.TRUNC.NTZ R3, R3 ;  /* 0x0000000300037305 */ /* 0x000e2c000021f000 */
[----:B------:R-:W-:Y:S02]  /*21300*/  @!P1 IMAD.IADD R12, R12, 0x1, -R7 ;  /* 0x000000010c0c9824 */ /* 0x000fe400078e0a07 */
[----:B------:R-:W-:Y:S01]  /*21310*/  @!P1 VIADD R10, R10, 0x1 ;  /* 0x000000010a0a9836 */ /* 0x000fe20000000000 */
[----:B------:R-:W-:Y:S02]  /*21320*/  ISETP.NE.AND P1, PT, R4, RZ, PT ;  /* 0x000000ff0400720c */ /* 0x000fe40003f25270 */
[----:B------:R-:W-:Y:S01]  /*21330*/  ISETP.GE.U32.AND P0, PT, R12, R7, PT ;  /* 0x000000070c00720c */ /* 0x000fe20003f06070 */
[----:B0-----:R-:W-:-:S04]  /*21340*/  IMAD.MOV R2, RZ, RZ, -R3 ;  /* 0x000000ffff027224 */ /* 0x001fc800078e0a03 */
[----:B------:R-:W-:Y:S02]  /*21350*/  IMAD R7, R2, R9, RZ ;  /* 0x0000000902077224 */ /* 0x000fe400078e02ff */
[----:B------:R-:W-:-:S06]  /*21360*/  IMAD.MOV.U32 R2, RZ, RZ, RZ ;  /* 0x000000ffff027224 */ /* 0x000fcc00078e00ff */
[----:B------:R-:W-:Y:S02]  /*21370*/  @P0 VIADD R10, R10, 0x1 ;  /* 0x000000010a0a0836 */ /* 0x000fe40000000000 */
[----:B------:R-:W-:Y:S01]  /*21380*/  IMAD.HI.U32 R7, R3, R7, R2 ;  /* 0x0000000703077227 */ /* 0x000fe200078e0002 */
[----:B------:R-:W-:Y:S02]  /*21390*/  LOP3.LUT R2, R5, R4, RZ, 0x3c, !PT ;  /* 0x0000000405027212 */ /* 0x000fe400078e3cff */
[----:B------:R-:W-:Y:S02]  /*213a0*/  IABS R3, R8 ;  /* 0x0000000800037213 */ /* 0x000fe40000000000 */
        /* <DEDUP_REMOVED lines=25> */
.L_x_1768:
        /* <DEDUP_REMOVED lines=61> */
.L_x_1769:
[----:B01----:R-:W-:-:S05]  /*21910*/  LOP3.LUT R3, RZ, R2, RZ, 0x33, !PT ;  /* 0x00000002ff037212 */ /* 0x003fca00078e33ff */
[----:B------:R-:W-:-:S05]  /*21920*/  IMAD.IADD R2, R4, 0x1, R3 ;  /* 0x0000000104027824 */ /* 0x000fca00078e0203 */
[----:B------:R1:W-:Y:S01]  /*21930*/  STL [R1+0x4], R2 ;  /* 0x0000040201007387 */ /* 0x0003e20000100800 */
[----:B------:R-:W-:Y:S05]  /*21940*/  BRA `(.L_x_1770) ;  /* 0x0000000000107947 */ /* 0x000fea0003800000 */
.L_x_1765:
[----:B------:R-:W-:Y:S01]  /*21950*/  IMAD.U32 R2, RZ, RZ, UR6 ;  /* 0x00000006ff027e24 */ /* 0x000fe2000f8e00ff */
[----:B------:R0:W-:Y:S04]  /*21960*/  STL [R1+0x4], RZ ;  /* 0x000004ff01007387 */ /* 0x0001e80000100800 */
[----:B------:R0:W-:Y:S04]  /*21970*/  STL [R1+0x8], RZ ;  /* 0x000008ff01007387 */ /* 0x0001e80000100800 */
[----:B------:R0:W-:Y:S02]  /*21980*/  STL [R1], R2 ;  /* 0x0000000201007387 */ /* 0x0001e40000100800 */
.L_x_1770:
        /* <DEDUP_REMOVED lines=10> */
.L_x_1763:
        /* <DEDUP_REMOVED lines=31> */
[----:B------:R0:W-:Y:S04]  /*21c20*/  STL [R1+0x20], R2 ;  /* 0x0000200201007387 */ /* 0x0001e80000100800 */
[----:B------:R0:W-:Y:S04]  /*21c30*/  STL [R1+0x1c], RZ ;  /* 0x00001cff01007387 */ /* 0x0001e80000100800 */
[----:B------:R0:W-:Y:S02]  /*21c40*/  STL [R1+0x14], R2 ;  /* 0x0000140201007387 */ /* 0x0001e40000100800 */
.L_x_1926:
[----:B------:R-:W2:Y:S01]  /*21c50*/  LDL R14, [R1+0xc] ;  /* 0x00000c00010e7983 */ /* 0x000ea20000100800 */
[----:B------:R-:W-:Y:S05]  /*21c60*/  YIELD ;  /* 0x0000000000007946 */ /* 0x000fea0003800000 */
[----:B------:R-:W-:Y:S01]  /*21c70*/  ULDC.64 UR4, c[0x0][0xa28] ;  /* 0x00028a0000047ab9 */ /* 0x000fe20000000a00 */
[----:B01----:R-:W-:Y:S02]  /*21c80*/  CS2R R6, SRZ ;  /* 0x0000000000067805 */ /* 0x003fe4000001ff00 */
[----:B------:R-:W-:Y:S01]  /*21c90*/  ISETP.NE.U32.AND P0, PT, RZ, UR4, PT ;  /* 0x00000004ff007c0c */ /* 0x000fe2000bf05070 */
[----:B------:R-:W1:Y:S01]  /*21ca0*/  LDC.64 R12, c[0x0][0xa00] ;  /* 0x00028000ff0c7b82 */ /* 0x000e620000000a00 */
[----:B------:R-:W-:Y:S01]  /*21cb0*/  ULDC.64 UR6, c[0x0][0xa08] ;  /* 0x0002820000067ab9 */ /* 0x000fe20000000a00 */
[----:B------:R-:W-:Y:S01]  /*21cc0*/  ULDC.64 UR8, c[0x0][0xa10] ;  /* 0x0002840000087ab9 */ /* 0x000fe20000000a00 */
[----:B------:R-:W-:Y:S01]  /*21cd0*/  ISETP.NE.AND.EX P0, PT, RZ, UR5, PT, P0 ;  /* 0x00000005ff007c0c */ /* 0x000fe2000bf05300 */
[----:B------:R-:W-:-:S04]  /*21ce0*/  ULDC.64 UR4, c[0x0][0xa18] ;  /* 0x0002860000047ab9 */ /* 0x000fc80000000a00 */
[----:B------:R-:W4:Y:S08]  /*21cf0*/  LDC.64 R4, c[0x0][0xa08] ;  /* 0x00028200ff047b82 */ /* 0x000f300000000a00 */
        /* <DEDUP_REMOVED lines=8> */
[----:B------:R-:W-:Y:S01]  /*21d80*/  ISETP.NE.U32.AND P4, PT, RZ, UR8, PT ;  /* 0x00000008ff007c0c */ /* 0x000fe2000bf85070 */
[----:B---3--:R-:W-:Y:S01]  /*21d90*/  IMAD.MOV.U32 R8, RZ, RZ, RZ ;  /* 0x000000ffff087224 */ /* 0x008fe200078e00ff */
[----:B------:R-:W-:Y:S01]  /*21da0*/  ISETP.NE.U32.AND P1, PT, RZ, UR4, PT ;  /* 0x00000004ff007c0c */ /* 0x000fe2000bf25070 */
[----:B0-----:R-:W0:Y:S01]  /*21db0*/  LDC.64 R2, c[0x0][0xa10] ;  /* 0x00028400ff027b82 */ /* 0x001e220000000a00 */
[----:B------:R-:W-:-:S02]  /*21dc0*/  IMAD.MOV.U32 R0, RZ, RZ, RZ ;  /* 0x000000ffff007224 */ /* 0x000fc400078e00ff */
[----:B------:R-:W-:Y:S01]  /*21dd0*/  ISETP.NE.AND.EX P3, PT, RZ, UR5, PT, P1 ;  /* 0x00000005ff007c0c */ /* 0x000fe2000bf65310 */
[----:B----4-:R-:W-:-:S04]  /*21de0*/  IMAD.WIDE R4, R14, 0x4, R4 ;  /* 0x000000040e047825 */ /* 0x010fc800078e0204 */
[----:B------:R-:W1:Y:S01]  /*21df0*/  @P0 LDC.64 R10, c[0x0][0xa18] ;  /* 0x00028600ff0a0b82 */ /* 0x000e620000000a00 */
[----:B------:R-:W-:Y:S01]  /*21e00*/  ULDC UR4, c[0x0][0x288] ;  /* 0x0000a20000047ab9 */ /* 0x000fe20000000800 */
[----:B------:R-:W-:Y:S02]  /*21e10*/  ISETP.NE.AND.EX P1, PT, RZ, UR7, PT, P2 ;  /* 0x00000007ff007c0c */ /* 0x000fe4000bf25320 */
[----:B------:R-:W-:-:S04]  /*21e20*/  ISETP.NE.AND.EX P2, PT, RZ, UR9, PT, P4 ;  /* 0x00000009ff007c0c */ /* 0x000fc8000bf45340 */
[----:B------:R-:W2:Y:S07]  /*21e30*/  @P3 LDG.E R7, desc[UR40][R12.64] ;  /* 0x000000280c073981 */ /* 0x000eae000c1e1900 */
[----:B------:R3:W5:Y:S01]  /*21e40*/  @P1 LDG.E R8, desc[UR40][R4.64] ;  /* 0x0000002804081981 */ /* 0x000762000c1e1900 */
[----:B0-----:R-:W-:-:S05]  /*21e50*/  IMAD.WIDE R2, R14, 0x4, R2 ;  /* 0x000000040e027825 */ /* 0x001fca00078e0202 */
[----:B------:R3:W5:Y:S01]  /*21e60*/  @P2 LDG.E R0, desc[UR40][R2.64] ;  /* 0x0000002802002981 */ /* 0x000762000c1e1900 */
[----:B-1----:R-:W-:-:S03]  /*21e70*/  @P0 IMAD.WIDE R10, R14, 0x4, R10 ;  /* 0x000000040e0a0825 */ /* 0x002fc600078e020a */
[----:B--2---:R0:W-:Y:S02]  /*21e80*/  STL [R1+0x48], R7 ;  /* 0x0000480701007387 */ /* 0x0041e40000100800 */
[----:B0-----:R-:W-:Y:S01]  /*21e90*/  IMAD.U32 R7, RZ, RZ, UR4 ;  /* 0x00000004ff077e24 */ /* 0x001fe2000f8e00ff */
[----:B------:R-:W-:-:S05]  /*21ea0*/  ULDC.64 UR4, c[0x0][0x418] ;  /* 0x0001060000047ab9 */ /* 0x000fca0000000a00 */
[----:B------:R-:W2:Y:S01]  /*21eb0*/  @P0 LDG.E R7, desc[UR40][R10.64] ;  /* 0x000000280a070981 */ /* 0x000ea2000c1e1900 */
[----:B------:R-:W-:-:S03]  /*21ec0*/  UISETP.NE.U32.AND UP0, UPT, UR4, URZ, UPT ;  /* 0x0000003f0400728c */ /* 0x000fc6000bf05070 */
[----:B------:R-:W-:Y:S01]  /*21ed0*/  ULDC UR4, c[0x0][0x424] ;  /* 0x0001090000047ab9 */ /* 0x000fe20000000800 */
[----:B------:R-:W-:-:S03]  /*21ee0*/  UISETP.NE.AND.EX UP0, UPT, UR5, URZ, UPT, UP0 ;  /* 0x0000003f0500728c */ /* 0x000fc6000bf05300 */
[----:B------:R-:W-:Y:S01]  /*21ef0*/  ULDC UR5, c[0x0][0x2f0] ;  /* 0x0000bc0000057ab9 */ /* 0x000fe20000000800 */
[----:B------:R-:W-:Y:S01]  /*21f00*/  USEL UR4, UR4, 0x1, UP0 ;  /* 0x0000000104047887 */ /* 0x000fe20008000000 */
[----:B--2---:R0:W-:Y:S04]  /*21f10*/  STL [R1+0x34], R7 ;  /* 0x0000340701007387 */ /* 0x0041e80000100800 */
[----:B------:R3:W5:Y:S01]  /*21f20*/  LDL R15, [R1+0x34] ;  /* 0x00003400010f7983 */ /* 0x0007620000100800 */
[----:B------:R-:W-:-:S03]  /*21f30*/  UIMAD UR4, UR4, UR5, URZ ;  /* 0x00000005040472a4 */ /* 0x000fc6000f8e023f */
[----:B------:R-:W-:Y:S02]  /*21f40*/  ULDC UR5, c[0x0][0x348] ;  /* 0x0000d20000057ab9 */ /* 0x000fe40000000800 */
[----:B------:R-:W-:Y:S02]  /*21f50*/  IMAD.U32 R10, RZ, RZ, UR5 ;  /* 0x00000005ff0a7e24 */ /* 0x000fe4000f8e00ff */
[----:B0-----:R-:W-:Y:S01]  /*21f60*/  IMAD.U32 R7, RZ, RZ, UR4 ;  /* 0x00000004ff077e24 */ /* 0x001fe2000f8e00ff */
[----:B---3--:R-:W-:Y:S06]  /*21f70*/  @P0 BRA `(.L_x_1772) ;  /* 0x0000000000140947 */ /* 0x008fec0003800000 */
[----:B------:R-:W-:Y:S05]  /*21f80*/  @!P3 BRA `(.L_x_1772) ;  /* 0x000000000010b947 */ /* 0x000fea0003800000 */
[----:B------:R-:W2:Y:S04]  /*21f90*/  LDG.E R9, desc[UR40][R12.64] ;  /* 0x000000280c097981 */ /* 0x000ea8000c1e1900 */
[----:B------:R-:W2:Y:S02]  /*21fa0*/  LDG.E R12, desc[UR40][R12.64+0x4] ;  /* 0x000004280c0c7981 */ /* 0x000ea4000c1e1900 */
[----:B--2--5:R-:W-:-:S05]  /*21fb0*/  IMAD.IADD R15, R12, 0x1, -R9 ;  /* 0x000000010c0f7824 */ /* 0x024fca00078e0a09 */
[----:B------:R0:W-:Y:S02]  /*21fc0*/  STL [R1+0x34], R15 ;  /* 0x0000340f01007387 */ /* 0x0001e40000100800 */
.L_x_1772:
[----:B------:R-:W2:Y:S01]  /*21fd0*/  LDL.LU R12, [R1+0x8] ;  /* 0x00000800010c7983 */ /* 0x000ea20000300800 */
[----:B-----5:R-:W-:Y:S01]  /*21fe0*/  IMAD.IADD R8, R8, 0x1, R6 ;  /* 0x0000000108087824 */ /* 0x020fe200078e0206 */
[----:B------:R-:W-:Y:S02]  /*21ff0*/  ULDC.64 UR4, c[0x0][0xa20] ;  /* 0x0002880000047ab9 */ /* 0x000fe40000000a00 */
[----:B------:R-:W-:Y:S02]  /*22000*/  ISETP.NE.U32.AND P0, PT, RZ, UR4, PT ;  /* 0x00000004ff007c0c */ /* 0x000fe4000bf05070 */
[----:B------:R1:W-:Y:S02]  /*22010*/  STL [R1+0x18], R8 ;  /* 0x0000180801007387 */ /* 0x0003e40000100800 */
[----:B------:R-:W-:Y:S02]  /*22020*/  ISETP.NE.AND.EX P0, PT, RZ, UR5, PT, P0 ;  /* 0x00000005ff007c0c */ /* 0x000fe4000bf05300 */
[----:B--2---:R-:W-:-:S02]  /*22030*/  LOP3.LUT R11, R12, 0xff000000, RZ, 0xc0, !PT ;  /* 0xff0000000c0b7812 */ /* 0x004fc400078ec0ff */
[C---:B------:R-:W-:Y:S02]  /*22040*/  LOP3.LUT R9, R12.reuse, 0xff0000, RZ, 0xc0, !PT ;  /* 0x00ff00000c097812 */ /* 0x040fe400078ec0ff */
[----:B------:R-:W-:Y:S02]  /*22050*/  SHF.R.U32.HI R11, RZ, 0x8, R11 ;  /* 0x00000008ff0b7819 */ /* 0x000fe4000001160b */
[----:B------:R-:W-:Y:S02]  /*22060*/  LOP3.LUT R16, R12, 0xffff, RZ, 0xc0, !PT ;  /* 0x0000ffff0c107812 */ /* 0x000fe400078ec0ff */
[----:B------:R-:W-:-:S03]  /*22070*/  LEA.HI R11, R9, R11, RZ, 0x10 ;  /* 0x0000000b090b7211 */ /* 0x000fc600078f80ff */
[----:B-1----:R-:W-:Y:S05]  /*22080*/  @!P0 BRA `(.L_x_1773) ;  /* 0x0000000000108947 */ /* 0x002fea0003800000 */
[----:B------:R-:W1:Y:S02]  /*22090*/  LDC.64 R4, c[0x0][0xa20] ;  /* 0x00028800ff047b82 */ /* 0x000e640000000a00 */
[----:B-1----:R-:W-:-:S05]  /*220a0*/  IMAD.WIDE R4, R14, 0x4, R4 ;  /* 0x000000040e047825 */ /* 0x002fca00078e0204 */
[----:B------:R1:W5:Y:S01]  /*220b0*/  LDG.E R7, desc[UR40][R4.64] ;  /* 0x0000002804077981 */ /* 0x000362000c1e1900 */
[----:B------:R-:W-:Y:S05]  /*220c0*/  BRA `(.L_x_1774) ;  /* 0x0000000000107947 */ /* 0x000fea0003800000 */
.L_x_1773:
[----:B------:R-:W-:Y:S05]  /*220d0*/  @!P1 BRA `(.L_x_1774) ;  /* 0x00000000000c9947 */ /* 0x000fea0003800000 */
[----:B------:R-:W2:Y:S04]  /*220e0*/  LDG.E R7, desc[UR40][R4.64] ;  /* 0x0000002804077981 */ /* 0x000ea8000c1e1900 */
[----:B------:R-:W2:Y:S02]  /*220f0*/  LDG.E R4, desc[UR40][R4.64+0x4] ;  /* 0x0000042804047981 */ /* 0x000ea4000c1e1900 */
[----:B--2---:R-:W-:-:S07]  /*22100*/  IMAD.IADD R7, R4, 0x1, -R7 ;  /* 0x0000000104077824 */ /* 0x004fce00078e0a07 */
.L_x_1774:
[----:B------:R-:W2:Y:S04]  /*22110*/  LDL.LU R8, [R1+0x4] ;  /* 0x0000040001087983 */ /* 0x000ea80000300800 */
[----:B-1----:R-:W3:Y:S04]  /*22120*/  @P2 LDG.E R4, desc[UR40][R2.64] ;  /* 0x0000002802042981 */ /* 0x002ee8000c1e1900 */
[----:B------:R1:W3:Y:S01]  /*22130*/  @P2 LDG.E R2, desc[UR40][R2.64+0x4] ;  /* 0x0000042802022981 */ /* 0x0002e2000c1e1900 */
[----:B-----5:R-:W-:Y:S01]  /*22140*/  IMAD.IADD R9, R7, 0x1, -R6 ;  /* 0x0000000107097824 */ /* 0x020fe200078e0a06 */
[----:B-1----:R-:W1:Y:S02]  /*22150*/  LDC R3, c[0x0][0x448] ;  /* 0x00011200ff037b82 */ /* 0x002e640000000800 */
[----:B-1----:R-:W-:-:S13]  /*22160*/  ISETP.NE.AND P1, PT, R3, 0x1, PT ;  /* 0x000000010300780c */ /* 0x002fda0003f25270 */
[----:B------:R-:W1:Y:S08]  /*22170*/  @P1 LDC R3, c[0x0][0x44c] ;  /* 0x00011300ff031b82 */ /* 0x000e700000000800 */
[----:B------:R-:W4:Y:S01]  /*22180*/  @P1 LDC R5, c[0x0][0x450] ;  /* 0x00011400ff051b82 */ /* 0x000f220000000800 */
[----:B--2---:R-:W-:-:S04]  /*22190*/  IMAD.SHL.U32 R13, R8, 0x80, RZ ;  /* 0x00000080080d7824 */ /* 0x004fc800078e00ff */
[----:B------:R-:W-:Y:S01]  /*221a0*/  VIADD R7, R13, 0x7f ;  /* 0x0000007f0d077836 */ /* 0x000fe20000000000 */
[----:B------:R2:W-:Y:S01]  /*221b0*/  STL [R1+0x30], R13 ;  /* 0x0000300d01007387 */ /* 0x0005e20000100800 */
[----:B---3--:R-:W-:Y:S02]  /*221c0*/  @P2 IMAD.IADD R10, R2, 0x1, -R4 ;  /* 0x00000001020a2824 */ /* 0x008fe400078e0a04 */
[----:B-1----:R-:W-:-:S04]  /*221d0*/  @P1 IMAD.HI.U32 R2, R7, R3, RZ ;  /* 0x0000000307021227 */ /* 0x002fc800078e00ff */
[----:B------:R-:W-:Y:S01]  /*221e0*/  IMAD.IADD R6, R9, 0x1, R10 ;  /* 0x0000000109067824 */ /* 0x000fe200078e020a */
[----:B----4-:R-:W-:-:S03]  /*221f0*/  @P1 SHF.R.U32.HI R7, RZ, R5, R2 ;  /* 0x00000005ff071219 */ /* 0x010fc60000011602 */
[C---:B------:R-:W-:Y:S01]  /*22200*/  VIADD R2, R6.reuse, 0x7f ;  /* 0x0000007f06027836 */ /* 0x040fe20000000000 */
[----:B------:R-:W-:-:S04]  /*22210*/  IADD3 R20, R6, 0x1, -R15 ;  /* 0x0000000106147810 */ /* 0x000fc80007ffe80f */
[----:B------:R-:W-:Y:S01]  /*22220*/  SHF.R.S32.HI R3, RZ, 0x1f, R2 ;  /* 0x0000001fff037819 */ /* 0x000fe20000011402 */
[----:B------:R-:W-:-:S03]  /*22230*/  IMAD.IADD R7, R20, 0x1, R7 ;  /* 0x0000000114077824 */ /* 0x000fc600078e0207 */
[----:B------:R-:W-:Y:S02]  /*22240*/  LEA.HI R4, R3, R2, RZ, 0x7 ;  /* 0x0000000203047211 */ /* 0x000fe400078f38ff */
[----:B------:R-:W1:Y:S02]  /*22250*/  LDC.64 R2, c[0x0][0x9e0] ;  /* 0x00027800ff027b82 */ /* 0x000e640000000a00 */
[----:B------:R-:W-:-:S05]  /*22260*/  SHF.R.S32.HI R12, RZ, 0x7, R4 ;  /* 0x00000007ff0c7819 */ /* 0x000fca0000011404 */
[----:B------:R2:W-:Y:S01]  /*22270*/  STL [R1+0x5c], R12 ;  /* 0x00005c0c01007387 */ /* 0x0005e20000100800 */
[----:B-1----:R-:W-:Y:S01]  /*22280*/  ISETP.GE.AND P3, PT, R3, 0x1, PT ;  /* 0x000000010300780c */ /* 0x002fe20003f66270 */
        /* <DEDUP_REMOVED lines=8> */
[----:B------:R-:W1:Y:S02]  /*22310*/  @P0 LDC.64 R4, c[0x0][0x9e8] ;  /* 0x00027a00ff040b82 */ /* 0x000e640000000a00 */
[----:B-1----:R-:W-:-:S05]  /*22320*/  @P0 IMAD.HI.U32 R4, R2, R4, RZ ;  /* 0x0000000402040227 */ /* 0x002fca00078e00ff */
[----:B------:R-:W-:-:S04]  /*22330*/  @P0 SHF.R.U32.HI R2, RZ, R5, R4 ;  /* 0x00000005ff020219 */ /* 0x000fc80000011604 */
[----:B------:R-:W-:Y:S01]  /*22340*/  LOP3.LUT R2, RZ, R2, RZ, 0x33, !PT ;  /* 0x00000002ff027212 */ /* 0x000fe200078e33ff */
[----:B------:R-:W-:Y:S06]  /*22350*/  BRA `(.L_x_1778) ;  /* 0x0000000000107947 */ /* 0x000fec0003800000 */
.L_x_1777:
[----:B------:R-:W-:-:S13]  /*22360*/  ISETP.NE.AND P0, PT, R3, 0x1, PT ;  /* 0x000000010300780c */ /* 0x000fda0003f05270 */
[----:B------:R-:W1:Y:S02]  /*22370*/  @P0 LDC.64 R4, c[0x0][0x9e8] ;  /* 0x00027a00ff040b82 */ /* 0x000e640000000a00 */
[----:B-1----:R-:W-:-:S05]  /*22380*/  @P0 IMAD.HI.U32 R4, R2, R4, RZ ;  /* 0x0000000402040227 */ /* 0x002fca00078e00ff */
[----:B------:R-:W-:-:S07]  /*22390*/  @P0 SHF.R.U32.HI R2, RZ, R5, R4 ;  /* 0x00000005ff020219 */ /* 0x000fce0000011604 */
.L_x_1778:
[----:B------:R-:W-:Y:S05]  /*223a0*/  BSYNC B0 ;  /* 0x0000000000007941 */ /* 0x000fea0003800000 */
.L_x_1776:
[----:B------:R-:W-:-:S05]  /*223b0*/  IMAD R2, R2, R3, R3 ;  /* 0x0000000302027224 */ /* 0x000fca00078e0203 */
[----:B------:R-:W-:-:S07]  /*223c0*/  VIMNMX R8, R8, R2, PT ;  /* 0x0000000208087248 */ /* 0x000fce0003fe0100 */
.L_x_1775:
[----:B------:R-:W1:Y:S01]  /*223d0*/  @P1 LDC R4, c[0x0][0x44c] ;  /* 0x00011300ff041b82 */ /* 0x000e620000000800 */
[----:B------:R-:W-:Y:S01]  /*223e0*/  VIADD R8, R8, 0x7f ;  /* 0x0000007f08087836 */ /* 0x000fe20000000000 */
[----:B------:R-:W-:Y:S01]  /*223f0*/  ULDC UR4, c[0x0][0x9dc] ;  /* 0x0002770000047ab9 */ /* 0x000fe20000000800 */
[----:B------:R-:W-:Y:S02]  /*22400*/  IMAD.MOV.U32 R2, RZ, RZ, R13 ;  /* 0x000000ffff027224 */ /* 0x000fe400078e000d */
[----:B------:R-:W-:-:S03]  /*22410*/  IMAD.IADD R17, R6, 0x1, -R15 ;  /* 0x0000000106117824 */ /* 0x000fc600078e0a0f */
[----:B------:R-:W2:Y:S01]  /*22420*/  @P1 LDC R5, c[0x0][0x450] ;  /* 0x00011400ff051b82 */ /* 0x000ea20000000800 */
[----:B-1----:R-:W-:-:S05]  /*22430*/  @P1 IMAD.HI.U32 R4, R13, R4, RZ ;  /* 0x000000040d041227 */ /* 0x002fca00078e00ff */
[----:B--2---:R-:W-:Y:S02]  /*22440*/  @P1 SHF.R.U32.HI R2, RZ, R5, R4 ;  /* 0x00000005ff021219 */ /* 0x004fe40000011604 */
[----:B------:R-:W-:-:S03]  /*22450*/  SHF.R.S32.HI R4, RZ, 0x1f, R8 ;  /* 0x0000001fff047819 */ /* 0x000fc60000011408 */
[----:B------:R-:W-:Y:S01]  /*22460*/  IMAD.IADD R6, R17, 0x1, R2 ;  /* 0x0000000111067824 */ /* 0x000fe200078e0202 */
[----:B------:R-:W-:-:S03]  /*22470*/  LEA.HI R8, R4, R8, RZ, 0x7 ;  /* 0x0000000804087211 */ /* 0x000fc600078f38ff */
[----:B------:R-:W-:Y:S01]  /*22480*/  VIADD R2, R6, -UR4 ;  /* 0x8000000406027c36 */ /* 0x000fe20008000000 */
[----:B------:R-:W-:-:S04]  /*22490*/  SHF.R.S32.HI R8, RZ, 0x7, R8 ;  /* 0x00000007ff087819 */ /* 0x000fc80000011408 */
[----:B------:R-:W-:Y:S01]  /*224a0*/  VIMNMX R8, R12, R8, PT ;  /* 0x000000080c087248 */ /* 0x000fe20003fe0100 */
[----:B------:R-:W-:Y:S06]  /*224b0*/  @!P3 BRA `(.L_x_1779) ;  /* 0x000000000044b947 */ /* 0x000fec0003800000 */
[----:B------:R-:W-:Y:S01]  /*224c0*/  ISETP.GT.AND P0, PT, R6, -0x1, PT ;  /* 0xffffffff0600780c */ /* 0x000fe20003f04270 */
[----:B------:R-:W-:-:S12]  /*224d0*/  BSSY B0, `(.L_x_1780) ;  /* 0x000000d000007945 */ /* 0x000fd80003800000 */
        /* <DEDUP_REMOVED lines=8> */
.L_x_1781:
[----:B------:R-:W-:-:S13]  /*22560*/  ISETP.NE.AND P0, PT, R3, 0x1, PT ;  /* 0x000000010300780c */ /* 0x000fda0003f05270 */
[----:B------:R-:W1:Y:S02]  /*22570*/  @P0 LDC.64 R4, c[0x0][0x9e8] ;  /* 0x00027a00ff040b82 */ /* 0x000e640000000a00 */
[----:B-1----:R-:W-:-:S05]  /*22580*/  @P0 IMAD.HI.U32 R4, R6, R4, RZ ;  /* 0x0000000406040227 */ /* 0x002fca00078e00ff */
[----:B------:R-:W-:-:S07]  /*22590*/  @P0 SHF.R.U32.HI R6, RZ, R5, R4 ;  /* 0x00000005ff060219 */ /* 0x000fce0000011604 */
.L_x_1782:
[----:B------:R-:W-:Y:S05]  /*225a0*/  BSYNC B0 ;  /* 0x0000000000007941 */ /* 0x000fea0003800000 */
.L_x_1780:
[----:B------:R-:W-:-:S05]  /*225b0*/  IMAD R3, R6, R3, RZ ;  /* 0x0000000306037224 */ /* 0x000fca00078e02ff */
[----:B------:R-:W-:-:S07]  /*225c0*/  VIMNMX R2, R2, R3, !PT ;  /* 0x0000000302027248 */ /* 0x000fce0007fe0100 */
.L_x_1779:
[----:B------:R-:W-:Y:S01]  /*225d0*/  SHF.R.S32.HI R5, RZ, 0x1f, R2 ;  /* 0x0000001fff057819 */ /* 0x000fe20000011402 */
[----:B------:R-:W-:Y:S01]  /*225e0*/  BSSY B0, `(.L_x_1783) ;  /* 0x0000028000007945 */ /* 0x000fe20003800000 */
[----:B------:R-:W-:Y:S02]  /*225f0*/  LOP3.LUT R13, R11, 0xff, RZ, 0xc0, !PT ;  /* 0x000000ff0b0d7812 */ /* 0x000fe400078ec0ff */
[----:B------:R-:W-:Y:S01]  /*22600*/  LEA.HI R5, R5, R2, RZ, 0x7 ;  /* 0x0000000205057211 */ /* 0x000fe200078f38ff */
[----:B------:R-:W-:Y:S01]  /*22610*/  IMAD.MOV.U32 R2, RZ, RZ, RZ ;  /* 0x000000ffff027224 */ /* 0x000fe200078e00ff */
[----:B------:R-:W-:Y:S01]  /*22620*/  SHF.R.U32.HI R4, RZ, 0x10, R11 ;  /* 0x00000010ff047819 */ /* 0x000fe2000001160b */
[----:B------:R1:W-:Y:S01]  /*22630*/  STL [R1+0x50], R13 ;  /* 0x0000500d01007387 */ /* 0x0003e20000100800 */
[----:B------:R-:W-:-:S04]  /*22640*/  SHF.R.S32.HI R5, RZ, 0x7, R5 ;  /* 0x00000007ff057819 */ /* 0x000fc80000011405 */
[----:B------:R-:W-:-:S04]  /*22650*/  VIMNMX R5, RZ, R5, !PT ;  /* 0x00000005ff057248 */ /* 0x000fc80007fe0100 */
[----:B------:R-:W-:-:S13]  /*22660*/  ISETP.GT.AND P0, PT, R8, R5, PT ;  /* 0x000000050800720c */ /* 0x000fda0003f04270 */
[----:B-1----:R-:W-:Y:S05]  /*22670*/  @!P0 BRA `(.L_x_1784) ;  /* 0x0000000000788947 */ /* 0x002fea0003800000 */
[----:B------:R-:W-:Y:S01]  /*22680*/  ISETP.NE.AND P0, PT, R4, RZ, PT ;  /* 0x000000ff0400720c */ /* 0x000fe20003f05270 */
[----:B------:R-:W-:-:S03]  /*22690*/  ULDC UR4, c[0x0][0x9f0] ;  /* 0x00027c0000047ab9 */ /* 0x000fc60000000800 */
[----:B------:R-:W-:-:S04]  /*226a0*/  SEL R6, R4, UR4, P0 ;  /* 0x0000000404067c07 */ /* 0x000fc80008000000 */
[----:B------:R-:W-:Y:S02]  /*226b0*/  IABS R7, R6 ;  /* 0x0000000600077213 */ /* 0x000fe40000000000 */
[----:B------:R-:W-:Y:S02]  /*226c0*/  IADD3 R11, R6, -0x1, R8 ;  /* 0xffffffff060b7810 */ /* 0x000fe40007ffe008 */
[----:B------:R-:W1:Y:S03]  /*226d0*/  I2F.RP R2, R7 ;  /* 0x0000000700027306 */ /* 0x000e660000209400 */
[----:B------:R-:W-:-:S05]  /*226e0*/  IMAD.IADD R11, R11, 0x1, -R5 ;  /* 0x000000010b0b7824 */ /* 0x000fca00078e0a05 */
        /* <DEDUP_REMOVED lines=10> */
[----:B------:R-:W-:-:S03]  /*22790*/  IABS R3, R11 ;  /* 0x0000000b00037213 */ /* 0x000fc60000000000 */
        /* <DEDUP_REMOVED lines=12> */
.L_x_1784:
[----:B------:R-:W-:Y:S05]  /*22860*/  BSYNC B0 ;  /* 0x0000000000007941 */ /* 0x000fea0003800000 */
.L_x_1783:
[-C--:B------:R-:W-:Y:S01]  /*22870*/  IMAD R5, R13, R2.reuse, R5 ;  /* 0x000000020d057224 */ /* 0x080fe200078e0205 */
[----:B------:R-:W-:Y:S03]  /*22880*/  BSSY B0, `(.L_x_1785) ;  /* 0x0000122000007945 */ /* 0x000fe60003800000 */
[C---:B------:R-:W-:Y:S01]  /*22890*/  IMAD R3, R5.reuse, 0x80, -R9 ;  /* 0x0000008005037824 */ /* 0x040fe200078e0a09 */
[----:B------:R-:W-:-:S04]  /*228a0*/  VIADDMNMX R2, R5, R2, R8, PT ;  /* 0x0000000205027246 */ /* 0x000fc80003800108 */
[----:B------:R-:W-:Y:S01]  /*228b0*/  VIMNMX R3, RZ, R3, !PT ;  /* 0x00000003ff037248 */ /* 0x000fe20007fe0100 */
[----:B------:R-:W-:-:S05]  /*228c0*/  IMAD R2, R2, 0x80, -R9 ;  /* 0x0000008002027824 */ /* 0x000fca00078e0a09 */
[----:B------:R-:W-:-:S04]  /*228d0*/  VIMNMX R2, R2, R10, PT ;  /* 0x0000000a02027248 */ /* 0x000fc80003fe0100 */
[----:B------:R-:W-:Y:S02]  /*228e0*/  ISETP.GT.AND P0, PT, R2, R3, PT ;  /* 0x000000030200720c */ /* 0x000fe40003f04270 */
[----:B------:R-:W-:-:S05]  /*228f0*/  SHF.R.U32.HI R3, RZ, 0x7, R3 ;  /* 0x00000007ff037819 */ /* 0x000fca0000011603 */
[----:B------:R-:W-:-:S06]  /*22900*/  IMAD.MOV.U32 R9, RZ, RZ, R3 ;  /* 0x000000ffff097224 */ /* 0x000fcc00078e0003 */
[----:B------:R-:W-:-:S05]  /*22910*/  @P0 VIADD R2, R2, 0x7f ;  /* 0x0000007f02020836 */ /* 0x000fca0000000000 */
[----:B------:R-:W-:-:S04]  /*22920*/  @P0 SHF.R.S32.HI R5, RZ, 0x1f, R2 ;  /* 0x0000001fff050819 */ /* 0x000fc80000011402 */
[----:B------:R-:W-:-:S04]  /*22930*/  @P0 LEA.HI R2, R5, R2, RZ, 0x7 ;  /* 0x0000000205020211 */ /* 0x000fc800078f38ff */
[----:B------:R-:W-:Y:S02]  /*22940*/  @P0 SHF.R.S32.HI R9, RZ, 0x7, R2 ;  /* 0x00000007ff090819 */ /* 0x000fe40000011402 */
        /* <DEDUP_REMOVED lines=10> */
.L_x_2029:
[----:B--2---:R-:W-:Y:S02]  /*229f0*/  ISETP.NE.AND P0, PT, R14, RZ, PT ;  /* 0x000000ff0e00720c */ /* 0x004fe40003f05270 */
[----:B------:R-:W-:-:S11]  /*22a00*/  PLOP3.LUT P6, PT, PT, PT, PT, 0x8, 0x0 ;  /* 0x000000000000781c */ /* 0x000fd60003fce170 */
[----:B------:R-:W-:Y:S05]  /*22a10*/  @P0 BRA `(.L_x_1788) ;  /* 0x00000000000c0947 */ /* 0x000fea0003800000 */
[----:B------:R-:W-:-:S03]  /*22a20*/  UMOV UR4, 0xffffffff ;  /* 0xffffffff00047882 */ /* 0x000fc60000000000 */
[----:B------:R-:W-:Y:S05]  /*22a30*/  BRA.DIV UR4, `(.L_x_1789) ;  /* 0x0000008e04307947 */ /* 0x000fea000b800000 */
[----:B------:R-:W-:-:S13]  /*22a40*/  ELECT P6, URZ, PT ;  /* 0x00000000003f782f */ /* 0x000fda00038c0000 */
.L_x_1788:
        /* <DEDUP_REMOVED lines=9> */
.L_x_2032:
[----:B------:R-:W-:Y:S05]  /*22ae0*/  BSYNC B1 ;  /* 0x0000000000017941 */ /* 0x000fea0003800000 */
.L_x_1790:
        /* <DEDUP_REMOVED lines=12> */
.L_x_2033:
[----:B------:R-:W-:Y:S05]  /*22bb0*/  BSYNC B2 ;  /* 0x0000000000027941 */ /* 0x000fea0003800000 */
.L_x_1794:
        /* <DEDUP_REMOVED lines=9> */
.L_x_1797:
[----:B------:R-:W-:Y:S05]  /*22c50*/  BSYNC B2 ;  /* 0x0000000000027941 */ /* 0x000fea0003800000 */
.L_x_1796:
        /* <DEDUP_REMOVED lines=11> */
[----:B------:R-:W-:Y:S02]  /*22d10*/  IMAD.SHL.U32 R12, R5, 0x4000, RZ ;  /* 0x00004000050c7824 */ /* 0x000fe400078e00ff */
[----:B------:R-:W-:Y:S02]  /*22d20*/  VIADD R5, R7, 0x28890 ;  /* 0x0002889007057836 */ /* 0x000fe40000000000 */
[----:B------:R-:W-:-:S07]  /*22d30*/  VIADD R8, R10, 0x18400 ;  /* 0x000184000a087836 */ /* 0x000fce0000000000 */
.L_x_1798:
        /* <DEDUP_REMOVED lines=10> */
[----:B------:R-:W-:Y:S01]  /*22de0*/  IMAD.MOV.U32 R14, RZ, RZ, 0x40 ;  /* 0x00000040ff0e7424 */ /* 0x000fe200078e00ff */
[----:B------:R-:W-:Y:S01]  /*22df0*/  PLOP3.LUT P0, PT, PT, PT, PT, 0x80, 0x0 ;  /* 0x000000000000781c */ /* 0x000fe20003f0f070 */
[----:B------:R-:W-:Y:S01]  /*22e00*/  VIADD R8, R10, 0x1c400 ;  /* 0x0001c4000a087836 */ /* 0x000fe20000000000 */
[----:B------:R-:W-:Y:S01]  /*22e10*/  UMOV UR6, 0x0 ;  /* 0x0000000000067882 */ /* 0x000fe20000000000 */
[----:B------:R-:W-:Y:S01]  /*22e20*/  UMOV UR7, 0x12f00000 ;  /* 0x12f0000000077882 */ /* 0x000fe20000000000 */
[----:B------:R-:W-:-:S15]  /*22e30*/  R2UR UR10, R14 ;  /* 0x000000000e0a72ca */ /* 0x000fde00000e0000 */
.L_x_1799:
        /* <DEDUP_REMOVED lines=10> */
[----:B------:R-:W1:Y:S01]  /*22ee0*/  SYNCS.PHASECHK.TRANS64.TRYWAIT P0, [R7+URZ+0x288c0], R11 ;  /* 0x0288c00b070075a7 */ /* 0x000e62000800017f */
[----:B------:R-:W-:Y:S04]  /*22ef0*/  BSSY B2, `(.L_x_1800) ;  /* 0x0000002000027945 */ /* 0x000fe80003800000 */
[----:B-1----:R-:W-:Y:S05]  /*22f00*/  @!P0 BRA `(.L_x_1801) ;  /* 0x0000008800448947 */ /* 0x002fea0003800000 */
.L_x_2034:
[----:B------:R-:W-:Y:S05]  /*22f10*/  BSYNC B2 ;  /* 0x0000000000027941 */ /* 0x000fea0003800000 */
.L_x_1800:
[----:B------:R-:W-:Y:S01]  /*22f20*/  BSSY B2, `(.L_x_1802) ;  /* 0x000000b000027945 */ /* 0x000fe20003800000 */
[----:B------:R-:W-:Y:S02]  /*22f30*/  IMAD.MOV.U32 R10, RZ, RZ, 0x0 ;  /* 0x00000000ff0a7424 */ /* 0x000fe400078e00ff */
[----:B-12---:R-:W-:Y:S01]  /*22f40*/  IMAD.MOV.U32 R11, RZ, RZ, 0x12f00000 ;  /* 0x12f00000ff0b7424 */ /* 0x006fe200078e00ff */
        /* <DEDUP_REMOVED lines=8> */
.L_x_1803:
[----:B------:R-:W-:Y:S05]  /*22fd0*/  BSYNC B2 ;  /* 0x0000000000027941 */ /* 0x000fea0003800000 */
.L_x_1802:
[----:B------:R-:W-:Y:S01]  /*22fe0*/  R2UR UR10, R13 ;  /* 0x000000000d0a72ca */ /* 0x000fe200000e0000 */
[----:B------:R-:W-:Y:S01]  /*22ff0*/  IMAD R8, R12, 0x2, R18 ;  /* 0x000000020c087824 */ /* 0x000fe200078e0212 */
[----:B------:R-:W-:Y:S01]  /*23000*/  R2UR UR6, R10 ;  /* 0x000000000a0672ca */ /* 0x000fe200000e0000 */
[----:B------:R-:W-:Y:S01]  /*23010*/  UIADD3 UR4, UP0, UR38, 0x670, URZ ;  /* 0x0000067026047890 */ /* 0x000fe2000ff1e03f */
[----:B------:R-:W-:Y:S01]  /*23020*/  R2UR UR7, R11 ;  /* 0x000000000b0772ca */ /* 0x000fe200000e0000 */
[----:B------:R-:W-:Y:S01]  /*23030*/  VIADD R7, R7, 0x288b0 ;  /* 0x000288b007077836 */ /* 0x000fe20000000000 */
[----:B------:R-:W-:Y:S01]  /*23040*/  PLOP3.LUT P0, PT, PT, PT, PT, 0x80, 0x0 ;  /* 0x000000000000781c */ /* 0x000fe20003f0f070 */
[----:B------:R-:W-:Y:S01]  /*23050*/  VIADD R5, R8, 0x400 ;  /* 0x0000040008057836 */ /* 0x000fe20000000000 */
[----:B------:R-:W-:-:S12]  /*23060*/  UIADD3.X UR5, URZ, UR39, URZ, UP0, !UPT ;  /* 0x000000273f057290 */ /* 0x000fd800087fe43f */
.L_x_1804:
        /* <DEDUP_REMOVED lines=10> */
[----:B------:R-:W-:Y:S01]  /*23110*/  R2UR UR10, R14 ;  /* 0x000000000e0a72ca */ /* 0x000fe200000e0000 */
[----:B------:R-:W-:Y:S01]  /*23120*/  VIADD R5, R8, 0x4400 ;  /* 0x0000440008057836 */ /* 0x000fe20000000000 */
[----:B------:R-:W-:Y:S02]  /*23130*/  R2UR UR6, R10 ;  /* 0x000000000a0672ca */ /* 0x000fe400000e0000 */
[----:B------:R-:W-:Y:S02]  /*23140*/  R2UR UR7, R11 ;  /* 0x000000000b0772ca */ /* 0x000fe400000e0000 */
[----:B------:R-:W-:-:S13]  /*23150*/  PLOP3.LUT P0, PT, PT, PT, PT, 0x80, 0x0 ;  /* 0x000000000000781c */ /* 0x000fda0003f0f070 */
.L_x_1805:
        /* <DEDUP_REMOVED lines=10> */
.L_x_1793:
[----:B------:R-:W-:Y:S05]  /*23200*/  BSYNC B1 ;  /* 0x0000000000017941 */ /* 0x000fea0003800000 */
.L_x_1792:
        /* <DEDUP_REMOVED lines=13> */
.L_x_1820:
        /* <DEDUP_REMOVED lines=13> */
.L_x_2035:
[----:B------:R-:W-:Y:S05]  /*233b0*/  BSYNC B2 ;  /* 0x0000000000027941 */ /* 0x000fea0003800000 */
.L_x_1808:
        /* <DEDUP_REMOVED lines=9> */
.L_x_1811:
[----:B------:R-:W-:Y:S05]  /*23450*/  BSYNC B2 ;  /* 0x0000000000027941 */ /* 0x000fea0003800000 */
.L_x_1810:
[----:B------:R-:W2:Y:S01]  /*23460*/  LDL R5, [R1+0x1c] ;  /* 0x00001c0001057983 */ /* 0x000ea20000100800 */
[----:B------:R-:W-:Y:S01]  /*23470*/  IMAD.MOV.U32 R14, RZ, RZ, RZ ;  /* 0x000000ffff0e7224 */ /* 0x000fe200078e00ff */
        /* <DEDUP_REMOVED lines=10> */
.L_x_1812:
        /* <DEDUP_REMOVED lines=10> */
[----:B0-----:R-:W-:Y:S01]  /*235c0*/  IMAD.MOV.U32 R15, RZ, RZ, 0x40 ;  /* 0x00000040ff0f7424 */ /* 0x001fe200078e00ff */
[----:B------:R-:W-:Y:S01]  /*235d0*/  PLOP3.LUT P1, PT, PT, PT, PT, 0x80, 0x0 ;  /* 0x000000000000781c */ /* 0x000fe20003f2f070 */
[----:B------:R-:W-:Y:S01]  /*235e0*/  VIADD R11, R7, 0x1c400 ;  /* 0x0001c400070b7836 */ /* 0x000fe20000000000 */
[----:B------:R-:W-:Y:S01]  /*235f0*/  UMOV UR6, 0x0 ;  /* 0x0000000000067882 */ /* 0x000fe20000000000 */
[----:B------:R-:W-:Y:S01]  /*23600*/  UMOV UR7, 0x12f00000 ;  /* 0x12f0000000077882 */ /* 0x000fe20000000000 */
[----:B------:R-:W-:-:S15]  /*23610*/  R2UR UR10, R15 ;  /* 0x000000000f0a72ca */ /* 0x000fde00000e0000 */
.L_x_1813:
        /* <DEDUP_REMOVED lines=13> */
.L_x_2036:
[----:B------:R-:W-:Y:S05]  /*236f0*/  BSYNC B2 ;  /* 0x0000000000027941 */ /* 0x000fea0003800000 */
.L_x_1814:
        /* <DEDUP_REMOVED lines=11> */
.L_x_1817:
[----:B------:R-:W-:Y:S05]  /*237b0*/  BSYNC B2 ;  /* 0x0000000000027941 */ /* 0x000fea0003800000 */
.L_x_1816:
        /* <DEDUP_REMOVED lines=8> */
.L_x_1818:
        /* <DEDUP_REMOVED lines=15> */
.L_x_1819:
        /* <DEDUP_REMOVED lines=10> */
.L_x_1807:
[----:B------:R-:W-:Y:S05]  /*239d0*/  BSYNC B1 ;  /* 0x0000000000017941 */ /* 0x000fea0003800000 */
.L_x_1806:
        /* <DEDUP_REMOVED lines=12> */
.L_x_1786:
[----:B------:R-:W-:Y:S05]  /*23aa0*/  BSYNC B0 ;  /* 0x0000000000007941 */ /* 0x000fea0003800000 */
.L_x_1785:
[----:B-12---:R-:W2:Y:S01]  /*23ab0*/  LDL R8, [R1+0x30] ;  /* 0x0000300001087983 */ /* 0x006ea20000100800 */
[----:B------:R-:W1:Y:S01]  /*23ac0*/  LDC R0, c[0x0][0x448] ;  /* 0x00011200ff007b82 */ /* 0x000e620000000800 */
[----:B------:R-:W-:Y:S07]  /*23ad0*/  @!P0 WARPSYNC.ALL ;  /* 0x0000000000008948 */ /* 0x000fee0003800000 */
[----:B------:R-:W-:Y:S01]  /*23ae0*/  @!P0 BAR.SYNC.DEFER_BLOCKING 0xc, 0x180 ;  /* 0x0306000000008b1d */ /* 0x000fe20000010000 */
[----:B-1----:R-:W-:-:S13]  /*23af0*/  ISETP.NE.AND P1, PT, R0, 0x1, PT ;  /* 0x000000010000780c */ /* 0x002fda0003f25270 */
[----:B------:R-:W1:Y:S08]  /*23b00*/  @P1 LDC R0, c[0x0][0x44c] ;  /* 0x00011300ff001b82 */ /* 0x000e700000000800 */
[----:B------:R-:W3:Y:S01]  /*23b10*/  @P1 LDC R3, c[0x0][0x450] ;  /* 0x00011400ff031b82 */ /* 0x000ee20000000800 */
[----:B--2---:R-:W-:-:S04]  /*23b20*/  VIADD R2, R8, 0x7f ;  /* 0x0000007f08027836 */ /* 0x004fc80000000000 */
[----:B-1----:R-:W-:-:S05]  /*23b30*/  @P1 IMAD.HI.U32 R0, R2, R0, RZ ;  /* 0x0000000002001227 */ /* 0x002fca00078e00ff */
[----:B---3--:R-:W-:-:S05]  /*23b40*/  @P1 SHF.R.U32.HI R2, RZ, R3, R0 ;  /* 0x00000003ff021219 */ /* 0x008fca0000011600 */
[----:B------:R-:W-:Y:S02]  /*23b50*/  IMAD.IADD R0, R20, 0x1, R2 ;  /* 0x0000000114007824 */ /* 0x000fe400078e0202 */
[----:B------:R-:W1:Y:S02]  /*23b60*/  LDC.64 R2, c[0x0][0x9e0] ;  /* 0x00027800ff027b82 */ /* 0x000e640000000a00 */
[----:B-1----:R-:W-:Y:S01]  /*23b70*/  ISETP.GE.AND P2, PT, R3, 0x1, PT ;  /* 0x000000010300780c */ /* 0x002fe20003f46270 */
[----:B------:R-:W-:-:S12]  /*23b80*/  IMAD.IADD R2, R0, 0x1, R2 ;  /* 0x0000000100027824 */ /* 0x000fd800078e0202 */
[----:B------:R-:W-:Y:S05]  /*23b90*/  @!P2 BRA `(.L_x_1821) ;  /* 0x000000000048a947 */ /* 0x000fea0003800000 */
        /* <DEDUP_REMOVED lines=11> */
.L_x_1823:
[----:B------:R-:W-:-:S13]  /*23c50*/  ISETP.NE.AND P0, PT, R3, 0x1, PT ;  /* 0x000000010300780c */ /* 0x000fda0003f05270 */
[----:B------:R-:W1:Y:S02]  /*23c60*/  @P0 LDC.64 R6, c[0x0][0x9e8] ;  /* 0x00027a00ff060b82 */ /* 0x000e640000000a00 */
[----:B-1----:R-:W-:-:S05]  /*23c70*/  @P0 IMAD.HI.U32 R6, R5, R6, RZ ;  /* 0x0000000605060227 */ /* 0x002fca00078e00ff */
[----:B------:R-:W-:-:S07]  /*23c80*/  @P0 SHF.R.U32.HI R5, RZ, R7, R6 ;  /* 0x00000007ff050219 */ /* 0x000fce0000011606 */
.L_x_1824:
[----:B------:R-:W-:Y:S05]  /*23c90*/  BSYNC B0 ;  /* 0x0000000000007941 */ /* 0x000fea0003800000 */
.L_x_1822:
[----:B------:R-:W-:-:S05]  /*23ca0*/  IMAD R5, R5, R3, R3 ;  /* 0x0000000305057224 */ /* 0x000fca00078e0203 */
[----:B------:R-:W-:-:S07]  /*23cb0*/  VIMNMX R2, R2, R5, PT ;  /* 0x0000000502027248 */ /* 0x000fce0003fe0100 */
.L_x_1821:
[----:B------:R-:W2:Y:S01]  /*23cc0*/  LDL R7, [R1+0x5c] ;  /* 0x00005c0001077983 */ /* 0x000ea20000100800 */
[----:B------:R-:W1:Y:S01]  /*23cd0*/  @P1 LDC R5, c[0x0][0x44c] ;  /* 0x00011300ff051b82 */ /* 0x000e620000000800 */
[----:B------:R-:W-:Y:S01]  /*23ce0*/  IMAD.MOV.U32 R0, RZ, RZ, R8 ;  /* 0x000000ffff007224 */ /* 0x000fe200078e0008 */
[----:B------:R-:W-:-:S06]  /*23cf0*/  ULDC UR4, c[0x0][0x9dc] ;  /* 0x0002770000047ab9 */ /* 0x000fcc0000000800 */
[----:B------:R-:W3:Y:S01]  /*23d00*/  @P1 LDC R6, c[0x0][0x450] ;  /* 0x00011400ff061b82 */ /* 0x000ee20000000800 */
[----:B-1----:R-:W-:-:S05]  /*23d10*/  @P1 IMAD.HI.U32 R5, R8, R5, RZ ;  /* 0x0000000508051227 */ /* 0x002fca00078e00ff */
[----:B---3--:R-:W-:Y:S01]  /*23d20*/  @P1 SHF.R.U32.HI R0, RZ, R6, R5 ;  /* 0x00000006ff001219 */ /* 0x008fe20000011605 */
[----:B------:R-:W-:-:S04]  /*23d30*/  VIADD R5, R2, 0x7f ;  /* 0x0000007f02057836 */ /* 0x000fc80000000000 */
[----:B------:R-:W-:Y:S01]  /*23d40*/  IMAD.IADD R2, R17, 0x1, R0 ;  /* 0x0000000111027824 */ /* 0x000fe200078e0200 */
[----:B------:R-:W-:-:S04]  /*23d50*/  SHF.R.S32.HI R0, RZ, 0x1f, R5 ;  /* 0x0000001fff007819 */ /* 0x000fc80000011405 */
[----:B------:R-:W-:-:S04]  /*23d60*/  LEA.HI R0, R0, R5, RZ, 0x7 ;  /* 0x0000000500007211 */ /* 0x000fc800078f38ff */
[----:B------:R-:W-:Y:S01]  /*23d70*/  SHF.R.S32.HI R8, RZ, 0x7, R0 ;  /* 0x00000007ff087819 */ /* 0x000fe20000011400 */
[----:B------:R-:W-:-:S04]  /*23d80*/  VIADD R0, R2, -UR4 ;  /* 0x8000000402007c36 */ /* 0x000fc80008000000 */
[----:B------:R1:W-:Y:S01]  /*23d90*/  STL [R1+0x60], R8 ;  /* 0x0000600801007387 */ /* 0x0003e20000100800 */
[----:B--2---:R-:W-:Y:S01]  /*23da0*/  VIMNMX R5, R7, R8, PT ;  /* 0x0000000807057248 */ /* 0x004fe20003fe0100 */
[----:B-1----:R-:W-:Y:S06]  /*23db0*/  @!P2 BRA `(.L_x_1825) ;  /* 0x000000000044a947 */ /* 0x002fec0003800000 */
        /* <DEDUP_REMOVED lines=10> */
.L_x_1827:
[----:B------:R-:W-:-:S13]  /*23e60*/  ISETP.NE.AND P0, PT, R3, 0x1, PT ;  /* 0x000000010300780c */ /* 0x000fda0003f05270 */
[----:B------:R-:W1:Y:S02]  /*23e70*/  @P0 LDC.64 R6, c[0x0][0x9e8] ;  /* 0x00027a00ff060b82 */ /* 0x000e640000000a00 */
[----:B-1----:R-:W-:-:S05]  /*23e80*/  @P0 IMAD.HI.U32 R6, R2, R6, RZ ;  /* 0x0000000602060227 */ /* 0x002fca00078e00ff */
[----:B------:R-:W-:-:S07]  /*23e90*/  @P0 SHF.R.U32.HI R2, RZ, R7, R6 ;  /* 0x00000007ff020219 */ /* 0x000fce0000011606 */
.L_x_1828:
[----:B------:R-:W-:Y:S05]  /*23ea0*/  BSYNC B0 ;  /* 0x0000000000007941 */ /* 0x000fea0003800000 */
.L_x_1826:
[----:B------:R-:W-:-:S05]  /*23eb0*/  IMAD R2, R2, R3, RZ ;  /* 0x0000000302027224 */ /* 0x000fca00078e02ff */
[----:B------:R-:W-:-:S07]  /*23ec0*/  VIMNMX R0, R0, R2, !PT ;  /* 0x0000000200007248 */ /* 0x000fce0007fe0100 */
.L_x_1825:
[----:B------:R-:W-:Y:S01]  /*23ed0*/  SHF.R.S32.HI R2, RZ, 0x1f, R0 ;  /* 0x0000001fff027819 */ /* 0x000fe20000011400 */
[----:B------:R-:W-:Y:S01]  /*23ee0*/  BSSY B0, `(.L_x_1829) ;  /* 0x0000026000007945 */ /* 0x000fe20003800000 */
[----:B------:R-:W-:Y:S02]  /*23ef0*/  ISETP.NE.AND P1, PT, R4, RZ, PT ;  /* 0x000000ff0400720c */ /* 0x000fe40003f25270 */
[----:B------:R-:W-:-:S04]  /*23f00*/  LEA.HI R2, R2, R0, RZ, 0x7 ;  /* 0x0000000002027211 */ /* 0x000fc800078f38ff */
[----:B------:R-:W-:-:S04]  /*23f10*/  SHF.R.S32.HI R2, RZ, 0x7, R2 ;  /* 0x00000007ff027819 */ /* 0x000fc80000011402 */
[----:B------:R-:W-:-:S03]  /*23f20*/  VIMNMX R9, RZ, R2, !PT ;  /* 0x00000002ff097248 */ /* 0x000fc60007fe0100 */
[----:B------:R-:W1:Y:S01]  /*23f30*/  @!P1 LDC R4, c[0x0][0x9f0] ;  /* 0x00027c00ff049b82 */ /* 0x000e620000000800 */
[----:B------:R-:W-:Y:S01]  /*23f40*/  ISETP.GT.AND P0, PT, R5, R9, PT ;  /* 0x000000090500720c */ /* 0x000fe20003f04270 */
[----:B------:R2:W-:Y:S04]  /*23f50*/  STL [R1+0x38], R9 ;  /* 0x0000380901007387 */ /* 0x0005e80000100800 */
[----:B------:R2:W-:Y:S08]  /*23f60*/  STL [R1+0x40], RZ ;  /* 0x000040ff01007387 */ /* 0x0005f00000100800 */
[----:B--2---:R-:W-:Y:S05]  /*23f70*/  @!P0 BRA `(.L_x_1830) ;  /* 0x0000000000708947 */ /* 0x004fea0003800000 */
[----:B-1----:R-:W-:-:S04]  /*23f80*/  IABS R0, R4 ;  /* 0x0000000400007213 */ /* 0x002fc80000000000 */
[----:B------:R-:W1:Y:S08]  /*23f90*/  I2F.RP R2, R0 ;  /* 0x0000000000027306 */ /* 0x000e700000209400 */
[----:B-1----:R-:W1:Y:S02]  /*23fa0*/  MUFU.RCP R2, R2 ;  /* 0x0000000200027308 */ /* 0x002e640000001000 */
[----:B-1----:R-:W-:-:S06]  /*23fb0*/  VIADD R2, R2, 0xffffffe ;  /* 0x0ffffffe02027836 */ /* 0x002fcc0000000000 */
[----:B------:R-:W1:Y:S02]  /*23fc0*/  F2I.FTZ.U32.TRUNC.NTZ R3, R2 ;  /* 0x0000000200037305 */ /* 0x000e64000021f000 */
[----:B-1----:R-:W-:-:S04]  /*23fd0*/  IMAD.MOV R2, RZ, RZ, -R3 ;  /* 0x000000ffff027224 */ /* 0x002fc800078e0a03 */
[----:B------:R-:W-:Y:S02]  /*23fe0*/  IMAD R6, R2, R0, RZ ;  /* 0x0000000002067224 */ /* 0x000fe400078e02ff */
[----:B------:R-:W-:-:S04]  /*23ff0*/  IMAD.MOV.U32 R2, RZ, RZ, RZ ;  /* 0x000000ffff027224 */ /* 0x000fc800078e00ff */
[----:B------:R-:W-:Y:S01]  /*24000*/  IMAD.HI.U32 R8, R3, R6, R2 ;  /* 0x0000000603087227 */ /* 0x000fe200078e0002 */
[----:B------:R-:W-:Y:S02]  /*24010*/  IADD3 R6, R4, -0x1, R5 ;  /* 0xffffffff04067810 */ /* 0x000fe40007ffe005 */
[----:B------:R-:W-:-:S03]  /*24020*/  IABS R2, R4 ;  /* 0x0000000400027213 */ /* 0x000fc60000000000 */
[----:B------:R-:W-:Y:S02]  /*24030*/  IMAD.IADD R6, R6, 0x1, -R9 ;  /* 0x0000000106067824 */ /* 0x000fe400078e0a09 */
[----:B------:R-:W-:-:S03]  /*24040*/  IMAD.MOV R2, RZ, RZ, -R2 ;  /* 0x000000ffff027224 */ /* 0x000fc600078e0a02 */
[----:B------:R-:W-:Y:S01]  /*24050*/  IABS R3, R6 ;  /* 0x0000000600037213 */ /* 0x000fe20000000000 */
[----:B------:R-:W-:Y:S01]  /*24060*/  IMAD.MOV.U32 R7, RZ, RZ, R2 ;  /* 0x000000ffff077224 */ /* 0x000fe200078e0002 */
        /* <DEDUP_REMOVED lines=13> */
.L_x_1830:
[----:B------:R-:W-:Y:S05]  /*24140*/  BSYNC B0 ;  /* 0x0000000000007941 */ /* 0x000fea0003800000 */
.L_x_1829:
[----:B------:R-:W3:Y:S04]  /*24150*/  LDL R0, [R1+0x40] ;  /* 0x0000400001007983 */ /* 0x000ee80000100800 */
[----:B--2---:R-:W3:Y:S01]  /*24160*/  LDL R2, [R1+0x50] ;  /* 0x0000500001027983 */ /* 0x004ee20000100800 */
[----:B------:R-:W-:Y:S01]  /*24170*/  BSSY B7, `(.L_x_1831) ;  /* 0x00003cf000077945 */ /* 0x000fe20003800000 */
[----:B---3--:R-:W-:-:S05]  /*24180*/  IMAD R2, R2, R0, R9 ;  /* 0x0000000002027224 */ /* 0x008fca00078e0209 */
[----:B------:R-:W-:Y:S01]  /*24190*/  VIADDMNMX R0, R2, R0, R5, PT ;  /* 0x0000000002007246 */ /* 0x000fe20003800105 */
[----:B------:R2:W-:Y:S03]  /*241a0*/  STL [R1+0x28], R2 ;  /* 0x0000280201007387 */ /* 0x0005e60000100800 */
[----:B------:R-:W-:Y:S01]  /*241b0*/  ISETP.GT.AND P0, PT, R0, R2, PT ;  /* 0x000000020000720c */ /* 0x000fe20003f04270 */
[----:B------:R2:W-:-:S12]  /*241c0*/  STL [R1+0x3c], R0 ;  /* 0x00003c0001007387 */ /* 0x0005d80000100800 */
[----:B--2---:R-:W-:Y:S05]  /*241d0*/  @P0 BRA `(.L_x_1832) ;  /* 0x0000000000480947 */ /* 0x004fea0003800000 */
[----:B------:R-:W2:Y:S02]  /*241e0*/  S2R R0, SR_TID.X ;  /* 0x0000000000007919 */ /* 0x000ea40000002100 */
[----:B--2---:R-:W-:-:S04]  /*241f0*/  LOP3.LUT R0, R0, 0x7f, RZ, 0xc0, !PT ;  /* 0x0000007f00007812 */ /* 0x004fc800078ec0ff */
[----:B------:R-:W-:-:S13]  /*24200*/  ISETP.NE.AND P0, PT, R0, RZ, PT ;  /* 0x000000ff0000720c */ /* 0x000fda0003f05270 */
[----:B------:R-:W-:Y:S05]  /*24210*/  @P0 BRA `(.L_x_1833) ;  /* 0x0000003c00100947 */ /* 0x000fea0003800000 */
[----:B------:R-:W2:Y:S01]  /*24220*/  S2R R3, SR_LANEID ;  /* 0x0000000000037919 */ /* 0x000ea20000000000 */
[----:B------:R-:W-:Y:S02]  /*24230*/  VOTEU.ANY UR4, UPT, PT ;  /* 0x0000000000047886 */ /* 0x000fe400038e0100 */
[----:B------:R-:W2:Y:S08]  /*24240*/  FLO.U32 R0, UR4 ;  /* 0x0000000400007d00 */ /* 0x000eb000080e0000 */
[----:B------:R-:W3:Y:S01]  /*24250*/  POPC R5, UR4 ;  /* 0x0000000400057d09 */ /* 0x000ee20008000000 */
[----:B--2---:R-:W-:-:S02]  /*24260*/  ISETP.EQ.U32.AND P0, PT, R0, R3, PT ;  /* 0x000000030000720c */ /* 0x004fc40003f02070 */
[----:B------:R-:W3:Y:S11]  /*24270*/  LDC.64 R2, c[0x0][0xc60] ;  /* 0x00031800ff027b82 */ /* 0x000ef60000000a00 */
[----:B---3--:R-:W2:Y:S01]  /*24280*/  @P0 ATOMG.E.ADD.STRONG.GPU PT, R3, desc[UR40][R2.64], R5 ;  /* 0x00000005020309a8 */ /* 0x008ea200081ee1e8 */
[----:B-1----:R-:W1:Y:S02]  /*24290*/  S2R R4, SR_LTMASK ;  /* 0x0000000000047919 */ /* 0x002e640000003900 */
[----:B-1----:R-:W-:-:S04]  /*242a0*/  LOP3.LUT R4, R4, UR4, RZ, 0xc0, !PT ;  /* 0x0000000404047c12 */ /* 0x002fc8000f8ec0ff */
[----:B------:R-:W1:Y:S01]  /*242b0*/  POPC R7, R4 ;  /* 0x0000000400077309 */ /* 0x000e620000000000 */
[----:B--2---:R-:W1:Y:S02]  /*242c0*/  SHFL.IDX PT, R0, R3, R0, 0x1f ;  /* 0x00001f0003007589 */ /* 0x004e6400000e0000 */
[----:B-1----:R-:W-:-:S05]  /*242d0*/  IADD3 R0, R0, UR36, R7 ;  /* 0x0000002400007c10 */ /* 0x002fca000fffe007 */
[----:B------:R2:W-:Y:S01]  /*242e0*/  STL [R1], R0 ;  /* 0x0000000001007387 */ /* 0x0005e20000100800 */
[----:B------:R-:W-:Y:S05]  /*242f0*/  BRA `(.L_x_1833) ;  /* 0x0000003800d87947 */ /* 0x000fea0003800000 */
.L_x_1832:
        /* <DEDUP_REMOVED lines=19> */
[----:B01----:R-:W-:Y:S05]  /*24430*/  CALL.ABS.NOINC R2 ;  /* 0x0000000002007343 */ /* 0x003fea0003c00000 */
.L_x_1835:
[----:B------:R-:W-:Y:S05]  /*24440*/  BSYNC B6 ;  /* 0x0000000000067941 */ /* 0x000fea0003800000 */
.L_x_1834:
        /* <DEDUP_REMOVED lines=8> */
[----:B------:R2:W3:Y:S01]  /*244d0*/  LDC.64 R2, c[0x4][R17] ;  /* 0x0100000011027b82 */ /* 0x0004e20000000a00 */
[----:B-1----:R-:W-:Y:S02]  /*244e0*/  IMAD.U32 R4, RZ, RZ, UR6 ;  /* 0x00000006ff047e24 */ /* 0x002fe4000f8e00ff */
[----:B------:R-:W-:Y:S02]  /*244f0*/  IMAD.U32 R5, RZ, RZ, UR7 ;  /* 0x00000007ff057e24 */ /* 0x000fe4000f8e00ff */
[----:B------:R-:W-:Y:S02]  /*24500*/  IMAD.U32 R6, RZ, RZ, UR8 ;  /* 0x00000008ff067e24 */ /* 0x000fe4000f8e00ff */
[----:B------:R-:W-:-:S02]  /*24510*/  IMAD.U32 R7, RZ, RZ, UR9 ;  /* 0x00000009ff077e24 */ /* 0x000fc4000f8e00ff */
[----:B------:R-:W-:Y:S02]  /*24520*/  IMAD.U32 R10, RZ, RZ, UR4 ;  /* 0x00000004ff0a7e24 */ /* 0x000fe4000f8e00ff */
[----:B------:R-:W-:Y:S02]  /*24530*/  IMAD.U32 R11, RZ, RZ, UR5 ;  /* 0x00000005ff0b7e24 */ /* 0x000fe4000f8e00ff */
[----:B------:R-:W-:Y:S02]  /*24540*/  IMAD.MOV.U32 R8, RZ, RZ, 0x70 ;  /* 0x00000070ff087424 */ /* 0x000fe400078e00ff */
[----:B------:R-:W-:Y:S02]  /*24550*/  IMAD.MOV.U32 R12, RZ, RZ, 0x1 ;  /* 0x00000001ff0c7424 */ /* 0x000fe400078e00ff */
[----:B--2---:R-:W-:-:S07]  /*24560*/  IMAD.MOV.U32 R13, RZ, RZ, RZ ;  /* 0x000000ffff0d7224 */ /* 0x004fce00078e00ff */
[----:B------:R-:W-:-:S07]  /*24570*/  LEPC R20, `(.L_x_1838) ;  /* 0x000000001014794e */ /* 0x000fce0000000000 */
[----:B0--3--:R-:W-:Y:S05]  /*24580*/  CALL.ABS.NOINC R2 ;  /* 0x0000000002007343 */ /* 0x009fea0003c00000 */
.L_x_1838:
        /* <DEDUP_REMOVED lines=15> */
.L_x_1837:
[----:B------:R-:W-:Y:S05]  /*24680*/  BSYNC B6 ;  /* 0x0000000000067941 */ /* 0x000fea0003800000 */
.L_x_1836:
[----:B------:R-:W2:Y:S01]  /*24690*/  LDL R0, [R1+0xc] ;  /* 0x00000c0001007983 */ /* 0x000ea20000100800 */
[----:B------:R-:W-:Y:S02]  /*246a0*/  ULDC.64 UR4, c[0x0][0x9f8] ;  /* 0x00027e0000047ab9 */ /* 0x000fe40000000a00 */
[----:B------:R-:W-:Y:S01]  /*246b0*/  ISETP.NE.U32.AND P0, PT, RZ, UR4, PT ;  /* 0x00000004ff007c0c */ /* 0x000fe2000bf05070 */
[----:B------:R-:W3:Y:S03]  /*246c0*/  LDL R17, [R1+0x3c] ;  /* 0x00003c0001117983 */ /* 0x000ee60000100800 */
[----:B------:R-:W-:Y:S01]  /*246d0*/  ISETP.NE.AND.EX P0, PT, RZ, UR5, PT, P0 ;  /* 0x00000005ff007c0c */ /* 0x000fe2000bf05300 */
[----:B------:R-:W-:-:S12]  /*246e0*/  ULDC.64 UR4, c[0x0][0xa08] ;  /* 0x0002820000047ab9 */ /* 0x000fd80000000a00 */
[----:B------:R-:W4:Y:S01]  /*246f0*/  @P0 LDC.64 R2, c[0x0][0x9f8] ;  /* 0x00027e00ff020b82 */ /* 0x000f220000000a00 */
[----:B--2---:R-:W-:Y:S02]  /*24700*/  IMAD.MOV.U32 R7, RZ, RZ, R0 ;  /* 0x000000ffff077224 */ /* 0x004fe400078e0000 */
[----:B----4-:R-:W-:-:S05]  /*24710*/  @P0 IMAD.WIDE R2, R0, 0x4, R2 ;  /* 0x0000000400020825 */ /* 0x010fca00078e0202 */
[----:B------:R2:W4:Y:S01]  /*24720*/  @P0 LDG.E R7, desc[UR40][R2.64] ;  /* 0x0000002802070981 */ /* 0x000522000c1e1900 */
[----:B---3--:R-:W-:Y:S01]  /*24730*/  VIADD R0, R17, 0xffffffff ;  /* 0xffffffff11007836 */ /* 0x008fe20000000000 */
[----:B--2---:R-:W2:Y:S02]  /*24740*/  LDC.64 R2, c[0x0][0x418] ;  /* 0x00010600ff027b82 */ /* 0x004ea40000000a00 */
[----:B--2---:R-:W-:Y:S01]  /*24750*/  LOP3.LUT P0, RZ, R2, UR4, RZ, 0xfc, !PT ;  /* 0x0000000402ff7c12 */ /* 0x004fe2000f80fcff */
[----:B------:R-:W-:-:S03]  /*24760*/  UMOV UR4, 0xffffffff ;  /* 0xffffffff00047882 */ /* 0x000fc60000000000 */
[----:B------:R-:W-:Y:S02]  /*24770*/  LOP3.LUT P0, RZ, R3, UR5, RZ, 0xfc, P0 ;  /* 0x0000000503ff7c12 */ /* 0x000fe4000800fcff */
[----:B----4-:R-:W-:Y:S01]  /*24780*/  SHF.R.S32.HI R8, RZ, 0x1f, R7 ;  /* 0x0000001fff087819 */ /* 0x010fe20000011407 */
        /* <DEDUP_REMOVED lines=8> */
.L_x_2039:
        /* <DEDUP_REMOVED lines=11> */
.L_x_2042:
        /* <DEDUP_REMOVED lines=24> */
.L_x_1842:
[----:B---3--:R-:W3:Y:S01]  /*24a40*/  LDL R2, [R1+0x14] ;  /* 0x0000140001027983 */ /* 0x008ee20000100800 */
[----:B-1----:R-:W-:Y:S01]  /*24a50*/  IMAD R0, R19, 0x8, R18 ;  /* 0x0000000813007824 */ /* 0x002fe200078e0212 */
[----:B---3--:R-:W-:-:S04]  /*24a60*/  SHF.L.U32 R2, R2, 0x1f, RZ ;  /* 0x0000001f02027819 */ /* 0x008fc800000006ff */
[----:B------:R-:W1:Y:S02]  /*24a70*/  SYNCS.PHASECHK.TRANS64.TRYWAIT P0, [R0+URZ+0x28840], R2 ;  /* 0x02884002000075a7 */ /* 0x000e64000800017f */
[----:B-1----:R-:W-:Y:S05]  /*24a80*/  @!P0 BRA `(.L_x_1843) ;  /* 0x0000006c00f48947 */ /* 0x002fea0003800000 */
.L_x_2043:
        /* <DEDUP_REMOVED lines=11> */
.L_x_1844:
        /* <DEDUP_REMOVED lines=29> */
.L_x_1840:
        /* <DEDUP_REMOVED lines=23> */
[----:B--2---:R-:W-:-:S02]  /*24e80*/  IMAD.U32 R7, RZ, RZ, UR7 ;  /* 0x00000007ff077e24 */ /* 0x004fc4000f8e00ff */
[----:B------:R-:W-:Y:S02]  /*24e90*/  IMAD.U32 R10, RZ, RZ, UR8 ;  /* 0x00000008ff0a7e24 */ /* 0x000fe4000f8e00ff */
[----:B------:R-:W-:Y:S02]  /*24ea0*/  IMAD.U32 R11, RZ, RZ, UR9 ;  /* 0x00000009ff0b7e24 */ /* 0x000fe4000f8e00ff */
[----:B------:R-:W-:Y:S02]  /*24eb0*/  IMAD.MOV.U32 R8, RZ, RZ, 0x70 ;  /* 0x00000070ff087424 */ /* 0x000fe400078e00ff */
[----:B------:R-:W-:Y:S02]  /*24ec0*/  IMAD.MOV.U32 R12, RZ, RZ, 0x1 ;  /* 0x00000001ff0c7424 */ /* 0x000fe400078e00ff */
[----:B------:R-:W-:-:S07]  /*24ed0*/  IMAD.MOV.U32 R13, RZ, RZ, RZ ;  /* 0x000000ffff0d7224 */ /* 0x000fce00078e00ff */
[----:B------:R-:W-:-:S07]  /*24ee0*/  LEPC R20, `(.L_x_1846) ;  /* 0x000000001014794e */ /* 0x000fce0000000000 */
[----:B01----:R-:W-:Y:S05]  /*24ef0*/  CALL.ABS.NOINC R2 ;  /* 0x0000000002007343 */ /* 0x003fea0003c00000 */
.L_x_1846:
[----:B------:R-:W-:Y:S05]  /*24f00*/  BSYNC B6 ;  /* 0x0000000000067941 */ /* 0x000fea0003800000 */
.L_x_1845:
[----:B-1----:R-:W3:Y:S01]  /*24f10*/  LDL.LU R0, [R1+0x54] ;  /* 0x0000540001007983 */ /* 0x002ee20000300800 */
[----:B------:R-:W-:Y:S01]  /*24f20*/  ULDC.64 UR6, c[0x0][0xa00] ;  /* 0x0002800000067ab9 */ /* 0x000fe20000000a00 */
[----:B--2---:R-:W1:Y:S01]  /*24f30*/  LDC R7, c[0x0][0x448] ;  /* 0x00011200ff077b82 */ /* 0x004e620000000800 */
[----:B------:R-:W-:Y:S01]  /*24f40*/  ULDC.64 UR4, c[0x0][0x2d8] ;  /* 0x0000b60000047ab9 */ /* 0x000fe20000000a00 */
[----:B------:R-:W3:Y:S04]  /*24f50*/  LDL.LU.64 R2, [R1+0x48] ;  /* 0x0000480001027983 */ /* 0x000ee80000300a00 */
[----:B------:R-:W2:Y:S04]  /*24f60*/  LDL R5, [R1+0xc] ;  /* 0x00000c0001057983 */ /* 0x000ea80000100800 */
[----:B------:R-:W4:Y:S01]  /*24f70*/  LDL R8, [R1+0x30] ;  /* 0x0000300001087983 */ /* 0x000f220000100800 */
[----:B------:R-:W-:-:S04]  /*24f80*/  ISETP.NE.U32.AND P0, PT, RZ, UR6, PT ;  /* 0x00000006ff007c0c */ /* 0x000fc8000bf05070 */
[----:B------:R-:W-:Y:S01]  /*24f90*/  ISETP.NE.AND.EX P0, PT, RZ, UR7, PT, P0 ;  /* 0x00000007ff007c0c */ /* 0x000fe2000bf05300 */
[----:B------:R-:W0:Y:S01]  /*24fa0*/  S2R R9, SR_TID.X ;  /* 0x0000000000097919 */ /* 0x000e220000002100 */
[----:B------:R-:W-:Y:S01]  /*24fb0*/  ULDC.64 UR6, c[0x0][0x280] ;  /* 0x0000a00000067ab9 */ /* 0x000fe20000000a00 */
[----:B0-----:R-:W-:Y:S02]  /*24fc0*/  IMAD.SHL.U32 R9, R9, 0x10, RZ ;  /* 0x0000001009097824 */ /* 0x001fe400078e00ff */
[----:B---3--:R-:W-:Y:S01]  /*24fd0*/  IMAD.MOV.U32 R3, RZ, RZ, R0 ;  /* 0x000000ffff037224 */ /* 0x008fe200078e0000 */
[----:B--2---:R-:W-:-:S04]  /*24fe0*/  SHF.R.S32.HI R0, RZ, 0x1f, R5 ;  /* 0x0000001fff007819 */ /* 0x004fc80000011405 */
[----:B------:R-:W-:Y:S02]  /*24ff0*/  SEL R4, R0, RZ, !P0 ;  /* 0x000000ff00047207 */ /* 0x000fe40004000000 */
[----:B------:R-:W-:Y:S02]  /*25000*/  SEL R0, R5, RZ, !P0 ;  /* 0x000000ff05007207 */ /* 0x000fe40004000000 */
[----:B------:R-:W0:Y:S01]  /*25010*/  S2R R5, SR_TID.X ;  /* 0x0000000000057919 */ /* 0x000e220000002100 */
[----:B-1----:R-:W-:Y:S01]  /*25020*/  ISETP.NE.AND P0, PT, R7, 0x1, PT ;  /* 0x000000010700780c */ /* 0x002fe20003f05270 */
[----:B------:R-:W-:-:S04]  /*25030*/  IMAD.WIDE.U32 R2, R16, UR4, R2 ;  /* 0x0000000410027c25 */ /* 0x000fc8000f8e0002 */
[----:B------:R-:W-:Y:S01]  /*25040*/  IMAD R3, R16, UR5, R3 ;  /* 0x0000000510037c24 */ /* 0x000fe2000f8e0203 */
[----:B------:R-:W-:Y:S02]  /*25050*/  ULDC.64 UR4, c[0x0][0x2e0] ;  /* 0x0000b80000047ab9 */ /* 0x000fe40000000a00 */
[----:B------:R-:W-:-:S05]  /*25060*/  IMAD R4, R4, UR4, RZ ;  /* 0x0000000404047c24 */ /* 0x000fca000f8e02ff */
[----:B------:R-:W1:Y:S01]  /*25070*/  @P0 LDC R6, c[0x0][0x450] ;  /* 0x00011400ff060b82 */ /* 0x000e620000000800 */
[----:B0-----:R-:W-:-:S04]  /*25080*/  LOP3.LUT R5, R5, 0x7f, RZ, 0xc0, !PT ;  /* 0x0000007f05057812 */ /* 0x001fc800078ec0ff */
[----:B------:R-:W-:-:S04]  /*25090*/  SHF.R.U32.HI R5, RZ, 0x3, R5 ;  /* 0x00000003ff057819 */ /* 0x000fc80000011605 */
[----:B------:R-:W-:Y:S02]  /*250a0*/  LOP3.LUT R9, R5, 0x70, R9, 0xf8, !PT ;  /* 0x0000007005097812 */ /* 0x000fe400078ef809 */
[----:B------:R-:W0:Y:S01]  /*250b0*/  @P0 LDC R5, c[0x0][0x44c] ;  /* 0x00011300ff050b82 */ /* 0x000e220000000800 */
[----:B------:R-:W-:-:S04]  /*250c0*/  IMAD.WIDE.U32 R2, R0, UR4, R2 ;  /* 0x0000000400027c25 */ /* 0x000fc8000f8e0002 */
[----:B------:R-:W-:Y:S01]  /*250d0*/  IMAD R0, R0, UR5, R4 ;  /* 0x0000000500007c24 */ /* 0x000fe2000f8e0204 */
[----:B------:R-:W-:Y:S01]  /*250e0*/  ULDC.64 UR4, c[0x0][0x2d0] ;  /* 0x0000b40000047ab9 */ /* 0x000fe20000000a00 */
[----:B----4-:R-:W-:Y:S02]  /*250f0*/  IMAD.IADD R4, R9, 0x1, R8 ;  /* 0x0000000109047824 */ /* 0x010fe400078e0208 */
[----:B------:R-:W2:Y:S01]  /*25100*/  S2R R9, SR_TID.X ;  /* 0x0000000000097919 */ /* 0x000ea20000002100 */
[----:B------:R-:W-:Y:S02]  /*25110*/  IMAD.IADD R3, R3, 0x1, R0 ;  /* 0x0000000103037824 */ /* 0x000fe400078e0200 */
[----:B------:R-:W-:Y:S02]  /*25120*/  IMAD.MOV.U32 R0, RZ, RZ, R4 ;  /* 0x000000ffff007224 */ /* 0x000fe400078e0004 */
[----:B0-----:R-:W-:-:S05]  /*25130*/  @P0 IMAD.HI.U32 R5, R4, R5, RZ ;  /* 0x0000000504050227 */ /* 0x001fca00078e00ff */
[----:B-1----:R-:W-:-:S05]  /*25140*/  @P0 SHF.R.U32.HI R0, RZ, R6, R5 ;  /* 0x00000006ff000219 */ /* 0x002fca0000011605 */
        /* <DEDUP_REMOVED lines=107> */
.L_x_2060:
        /* <DEDUP_REMOVED lines=11> */
.L_x_1849:
[----:B------:R-:W-:Y:S05]  /*258b0*/  BSYNC B0 ;  /* 0x0000000000007941 */ /* 0x000fea0003800000 */
.L_x_1848:
[----:B------:R-:W-:Y:S01]  /*258c0*/  NOP ;  /* 0x0000000000007918 */ /* 0x000fe20000000000 */
[----:B------:R-:W-:Y:S01]  /*258d0*/  PLOP3.LUT P0, PT, PT, PT, PT, 0x80, 0x0 ;  /* 0x000000000000781c */ /* 0x000fe20003f0f070 */
[----:B------:R-:W-:-:S12]  /*258e0*/  VIADD R11, R18, 0x28800 ;  /* 0x00028800120b7836 */ /* 0x000fd80000000000 */
.L_x_1850:
        /* <DEDUP_REMOVED lines=18> */
.L_x_2061:
[----:B------:R-:W-:Y:S05]  /*25a10*/  BSYNC B0 ;  /* 0x0000000000007941 */ /* 0x000fea0003800000 */
.L_x_1851:
[----:B------:R-:W3:Y:S04]  /*25a20*/  LDL R2, [R1+0x3c] ;  /* 0x00003c0001027983 */ /* 0x000ee80000100800 */
[----:B0-----:R-:W4:Y:S01]  /*25a30*/  LDL R4, [R1+0x28] ;  /* 0x0000280001047983 */ /* 0x001f220000100800 */
[----:B------:R-:W-:Y:S01]  /*25a40*/  BSSY B0, `(.L_x_1853) ;  /* 0x00001eb000007945 */ /* 0x000fe20003800000 */
[----:B---3--:R-:W-:-:S05]  /*25a50*/  VIADD R0, R2, 0xfffffffe ;  /* 0xfffffffe02007836 */ /* 0x008fca0000000000 */
[----:B----4-:R-:W-:-:S13]  /*25a60*/  ISETP.GE.AND P0, PT, R0, R4, PT ;  /* 0x000000040000720c */ /* 0x010fda0003f06270 */
[----:B------:R-:W-:Y:S05]  /*25a70*/  @!P0 BRA `(.L_x_1854) ;  /* 0x0000001c009c8947 */ /* 0x000fea0003800000 */
[----:B--2---:R-:W2:Y:S04]  /*25a80*/  LDL.LU R3, [R1+0x50] ;  /* 0x0000500001037983 */ /* 0x004ea80000300800 */
[----:B------:R-:W3:Y:S04]  /*25a90*/  LDL.LU R7, [R1+0x40] ;  /* 0x0000400001077983 */ /* 0x000ee80000300800 */
[----:B------:R-:W4:Y:S04]  /*25aa0*/  LDL.LU R2, [R1+0x60] ;  /* 0x0000600001027983 */ /* 0x000f280000300800 */
[----:B------:R-:W5:Y:S04]  /*25ab0*/  LDL.LU R6, [R1+0x38] ;  /* 0x0000380001067983 */ /* 0x000f680000300800 */
[----:B-1----:R-:W5:Y:S01]  /*25ac0*/  LDL.LU R5, [R1+0x5c] ;  /* 0x00005c0001057983 */ /* 0x002f620000300800 */
[----:B------:R-:W-:Y:S01]  /*25ad0*/  LOP3.LUT R10, RZ, R4, RZ, 0x33, !PT ;  /* 0x00000004ff0a7212 */ /* 0x000fe200078e33ff */
[----:B------:R-:W-:Y:S01]  /*25ae0*/  BSSY B2, `(.L_x_1855) ;  /* 0x00000aa000027945 */ /* 0x000fe20003800000 */
[----:B--2---:R-:W-:-:S04]  /*25af0*/  VIADD R3, R3, 0x1 ;  /* 0x0000000103037836 */ /* 0x004fc80000000000 */
[----:B---3--:R-:W-:Y:S01]  /*25b00*/  IMAD R3, R3, R7, RZ ;  /* 0x0000000703037224 */ /* 0x008fe200078e02ff */
[----:B----4-:R-:W-:-:S04]  /*25b10*/  LOP3.LUT R2, RZ, R2, RZ, 0x33, !PT ;  /* 0x00000002ff027212 */ /* 0x010fc800078e33ff */
        /* <DEDUP_REMOVED lines=44> */
.L_x_1859:
[----:B------:R-:W-:Y:S01]  /*25de0*/  IMAD R3, R7, 0x8, R18 ;  /* 0x0000000807037824 */ /* 0x000fe200078e0212 */
[----:B------:R-:W-:Y:S01]  /*25df0*/  SHF.L.U32 R2, R9, 0x1f, RZ ;  /* 0x0000001f09027819 */ /* 0x000fe200000006ff */
[----:B------:R-:W-:Y:S03]  /*25e00*/  BSSY B3, `(.L_x_1860) ;  /* 0x0000003000037945 */ /* 0x000fe60003800000 */
[----:B------:R-:W1:Y:S02]  /*25e10*/  SYNCS.PHASECHK.TRANS64.TRYWAIT P0, [R3+URZ+0x28840], R2 ;  /* 0x02884002030075a7 */ /* 0x000e64000800017f */
[----:B-1----:R-:W-:Y:S05]  /*25e20*/  @!P0 BRA `(.L_x_1861) ;  /* 0x0000006400f08947 */ /* 0x002fea0003800000 */
.L_x_2062:
[----:B------:R-:W-:Y:S05]  /*25e30*/  BSYNC B3 ;  /* 0x0000000000037941 */ /* 0x000fea0003800000 */
.L_x_1860:
        /* <DEDUP_REMOVED lines=12> */
.L_x_1863:
[----:B------:R-:W-:Y:S05]  /*25f00*/  BSYNC B3 ;  /* 0x0000000000037941 */ /* 0x000fea0003800000 */
.L_x_1862:
        /* <DEDUP_REMOVED lines=12> */
.L_x_1864:
        /* <DEDUP_REMOVED lines=16> */
.L_x_1865:
        /* <DEDUP_REMOVED lines=16> */
.L_x_2063:
[----:B------:R-:W-:Y:S05]  /*261d0*/  BSYNC B3 ;  /* 0x0000000000037941 */ /* 0x000fea0003800000 */
.L_x_1866:
        /* <DEDUP_REMOVED lines=12> */
.L_x_1869:
[----:B------:R-:W-:Y:S05]  /*262a0*/  BSYNC B3 ;  /* 0x0000000000037941 */ /* 0x000fea0003800000 */
.L_x_1868:
        /* <DEDUP_REMOVED lines=13> */
.L_x_1870:
        /* <DEDUP_REMOVED lines=15> */
.L_x_1871:
        /* <DEDUP_REMOVED lines=12> */
.L_x_1858:
[----:B------:R-:W-:Y:S05]  /*26530*/  BSYNC B1 ;  /* 0x0000000000017941 */ /* 0x000fea0003800000 */
.L_x_1857:
[----:B0-----:R-:W2:Y:S01]  /*26540*/  LDL.LU R0, [R1+0x3c] ;  /* 0x00003c0001007983 */ /* 0x001ea20000300800 */
[----:B------:R-:W-:-:S03]  /*26550*/  IMAD.MOV.U32 R19, RZ, RZ, R7 ;  /* 0x000000ffff137224 */ /* 0x000fc600078e0007 */
[----:B------:R0:W-:Y:S02]  /*26560*/  STL [R1+0x14], R9 ;  /* 0x0000140901007387 */ /* 0x0001e40000100800 */
[----:B0-2---:R-:W-:-:S07]  /*26570*/  VIADD R0, R0, 0xfffffffd ;  /* 0xfffffffd00007836 */ /* 0x005fce0000000000 */
.L_x_1856:
[----:B------:R-:W-:Y:S05]  /*26580*/  BSYNC B2 ;  /* 0x0000000000027941 */ /* 0x000fea0003800000 */
.L_x_1855:
[----:B------:R-:W-:-:S05]  /*26590*/  VIADD R10, R10, 0xfffffffe ;  /* 0xfffffffe0a0a7836 */ /* 0x000fca0000000000 */
[----:B------:R-:W-:-:S13]  /*265a0*/  ISETP.NE.AND P0, PT, R10, R6, PT ;  /* 0x000000060a00720c */ /* 0x000fda0003f05270 */
[----:B------:R-:W-:Y:S05]  /*265b0*/  @!P0 BRA `(.L_x_1854) ;  /* 0x0000001000cc8947 */ /* 0x000fea0003800000 */
[----:B------:R-:W-:-:S07]  /*265c0*/  IMAD.MOV.U32 R8, RZ, RZ, R17 ;  /* 0x000000ffff087224 */ /* 0x000fce00078e0011 */
.L_x_1902:
        /* <DEDUP_REMOVED lines=35> */
.L_x_1874:
[----:B------:R-:W-:Y:S01]  /*26800*/  IMAD R3, R4, 0x8, R18 ;  /* 0x0000000804037824 */ /* 0x000fe200078e0212 */
[----:B------:R-:W-:Y:S01]  /*26810*/  SHF.L.U32 R2, R5, 0x1f, RZ ;  /* 0x0000001f05027819 */ /* 0x000fe200000006ff */
[----:B------:R-:W-:Y:S03]  /*26820*/  BSSY B2, `(.L_x_1875) ;  /* 0x0000003000027945 */ /* 0x000fe60003800000 */
[----:B------:R-:W1:Y:S02]  /*26830*/  SYNCS.PHASECHK.TRANS64.TRYWAIT P0, [R3+URZ+0x28840], R2 ;  /* 0x02884002030075a7 */ /* 0x000e64000800017f */
[----:B-1----:R-:W-:Y:S05]  /*26840*/  @!P0 BRA `(.L_x_1876) ;  /* 0x0000005c00908947 */ /* 0x002fea0003800000 */
.L_x_2064:
[----:B------:R-:W-:Y:S05]  /*26850*/  BSYNC B2 ;  /* 0x0000000000027941 */ /* 0x000fea0003800000 */
.L_x_1875:
        /* <DEDUP_REMOVED lines=12> */
.L_x_1878:
[----:B------:R-:W-:Y:S05]  /*26920*/  BSYNC B2 ;  /* 0x0000000000027941 */ /* 0x000fea0003800000 */
.L_x_1877:
        /* <DEDUP_REMOVED lines=12> */
.L_x_1879:
        /* <DEDUP_REMOVED lines=16> */
.L_x_1880:
        /* <DEDUP_REMOVED lines=16> */
.L_x_2065:
[----:B------:R-:W-:Y:S05]  /*26bf0*/  BSYNC B2 ;  /* 0x0000000000027941 */ /* 0x000fea0003800000 */
.L_x_1881:
        /* <DEDUP_REMOVED lines=11> */
.L_x_1884:
[----:B------:R-:W-:Y:S05]  /*26cb0*/  BSYNC B2 ;  /* 0x0000000000027941 */ /* 0x000fea0003800000 */
.L_x_1883:
        /* <DEDUP_REMOVED lines=12> */
.L_x_1885:
        /* <DEDUP_REMOVED lines=15> */
.L_x_1886:
        /* <DEDUP_REMOVED lines=12> */
.L_x_1873:
[----:B------:R-:W-:Y:S05]  /*26f30*/  BSYNC B1 ;  /* 0x0000000000017941 */ /* 0x000fea0003800000 */
.L_x_1872:
        /* <DEDUP_REMOVED lines=35> */
.L_x_1889:
[----:B------:R-:W-:Y:S01]  /*27170*/  IMAD R2, R19, 0x8, R18 ;  /* 0x0000000813027824 */ /* 0x000fe200078e0212 */
[----:B------:R-:W-:Y:S01]  /*27180*/  SHF.L.U32 R3, R10, 0x1f, RZ ;  /* 0x0000001f0a037819 */ /* 0x000fe200000006ff */
[----:B------:R-:W-:Y:S03]  /*27190*/  BSSY B2, `(.L_x_1890) ;  /* 0x0000003000027945 */ /* 0x000fe60003800000 */
[----:B------:R-:W2:Y:S02]  /*271a0*/  SYNCS.PHASECHK.TRANS64.TRYWAIT P0, [R2+URZ+0x28840], R3 ;  /* 0x02884003020075a7 */ /* 0x000ea4000800017f */
[----:B--2---:R-:W-:Y:S05]  /*271b0*/  @!P0 BRA `(.L_x_1891) ;  /* 0x00000054005c8947 */ /* 0x004fea0003800000 */
.L_x_2066:
[----:B------:R-:W-:Y:S05]  /*271c0*/  BSYNC B2 ;  /* 0x0000000000027941 */ /* 0x000fea0003800000 */
.L_x_1890:
        /* <DEDUP_REMOVED lines=12> */
.L_x_1893:
[----:B------:R-:W-:Y:S05]  /*27290*/  BSYNC B2 ;  /* 0x0000000000027941 */ /* 0x000fea0003800000 */
.L_x_1892:
        /* <DEDUP_REMOVED lines=13> */
.L_x_1894:
        /* <DEDUP_REMOVED lines=16> */
.L_x_1895:
        /* <DEDUP_REMOVED lines=15> */
.L_x_2067:
[----:B------:R-:W-:Y:S05]  /*27560*/  BSYNC B2 ;  /* 0x0000000000027941 */ /* 0x000fea0003800000 */
.L_x_1896:
        /* <DEDUP_REMOVED lines=11> */
.L_x_1899:
[----:B------:R-:W-:Y:S05]  /*27620*/  BSYNC B2 ;  /* 0x0000000000027941 */ /* 0x000fea0003800000 */
.L_x_1898:
        /* <DEDUP_REMOVED lines=12> */
.L_x_1900:
        /* <DEDUP_REMOVED lines=15> */
.L_x_1901:
        /* <DEDUP_REMOVED lines=12> */
.L_x_1888:
[----:B------:R-:W-:Y:S05]  /*278a0*/  BSYNC B1 ;  /* 0x0000000000017941 */ /* 0x000fea0003800000 */
.L_x_1887:
[----:B------:R-:W2:Y:S01]  /*278b0*/  LDL R2, [R1+0x28] ;  /* 0x0000280001027983 */ /* 0x000ea20000100800 */
[----:B------:R-:W-:Y:S01]  /*278c0*/  VIADD R0, R0, 0xfffffffe ;  /* 0xfffffffe00007836 */ /* 0x000fe20000000000 */
[----:B--2---:R-:W-:-:S13]  /*278d0*/  ISETP.GT.AND P0, PT, R6, R2, PT ;  /* 0x000000020600720c */ /* 0x004fda0003f04270 */
[----:B------:R-:W-:Y:S05]  /*278e0*/  @P0 BRA `(.L_x_1902) ;  /* 0xffffffec00380947 */ /* 0x000fea000383ffff */
.L_x_1854:
[----:B------:R-:W-:Y:S05]  /*278f0*/  BSYNC B0 ;  /* 0x0000000000007941 */ /* 0x000fea0003800000 */
.L_x_1853:
[----:B--2---:R-:W2:Y:S01]  /*27900*/  S2R R3, SR_TID.X ;  /* 0x0000000000037919 */ /* 0x004ea20000002100 */
[----:B------:R-:W-:Y:S01]  /*27910*/  BSSY B0, `(.L_x_1903) ;  /* 0x0000011000007945 */ /* 0x000fe20003800000 */
[----:B--2---:R-:W-:-:S04]  /*27920*/  LOP3.LUT R3, R3, 0x7f, RZ, 0xc0, !PT ;  /* 0x0000007f03037812 */ /* 0x004fc800078ec0ff */
[----:B------:R-:W-:-:S13]  /*27930*/  ISETP.NE.AND P0, PT, R3, RZ, PT ;  /* 0x000000ff0300720c */ /* 0x000fda0003f05270 */
[----:B------:R-:W-:Y:S05]  /*27940*/  @P0 BRA `(.L_x_1904) ;  /* 0x0000000000340947 */ /* 0x000fea0003800000 */
[----:B------:R-:W2:Y:S01]  /*27950*/  S2R R2, SR_LANEID ;  /* 0x0000000000027919 */ /* 0x000ea20000000000 */
[----:B------:R-:W-:Y:S01]  /*27960*/  VOTEU.ANY UR4, UPT, PT ;  /* 0x0000000000047886 */ /* 0x000fe200038e0100 */
[----:B-1----:R-:W1:Y:S01]  /*27970*/  LDC.64 R4, c[0x0][0xc60] ;  /* 0x00031800ff047b82 */ /* 0x002e620000000a00 */
[----:B------:R-:W2:Y:S02]  /*27980*/  FLO.U32 R0, UR4 ;  /* 0x0000000400007d00 */ /* 0x000ea400080e0000 */
        /* <DEDUP_REMOVED lines=9> */
.L_x_1904:
[----:B------:R-:W-:Y:S05]  /*27a20*/  BSYNC B0 ;  /* 0x0000000000007941 */ /* 0x000fea0003800000 */
.L_x_1903:
[----:B--2---:R-:W2:Y:S01]  /*27a30*/  LDL R0, [R1+0x10] ;  /* 0x0000100001007983 */ /* 0x004ea20000100800 */
        /* <DEDUP_REMOVED lines=10> */
.L_x_2068:
[----:B------:R-:W-:Y:S05]  /*27ae0*/  BSYNC B1 ;  /* 0x0000000000017941 */ /* 0x000fea0003800000 */
.L_x_1907:
        /* <DEDUP_REMOVED lines=9> */
.L_x_1910:
[----:B------:R-:W-:Y:S05]  /*27b80*/  BSYNC B1 ;  /* 0x0000000000017941 */ /* 0x000fea0003800000 */
.L_x_1909:
        /* <DEDUP_REMOVED lines=12> */
.L_x_1911:
        /* <DEDUP_REMOVED lines=15> */
.L_x_1912:
        /* <DEDUP_REMOVED lines=10> */
.L_x_1906:
[----:B------:R-:W-:Y:S05]  /*27de0*/  BSYNC B0 ;  /* 0x0000000000007941 */ /* 0x000fea0003800000 */
.L_x_1905:
[----:B------:R-:W2:Y:S01]  /*27df0*/  LDL.LU R4, [R1+0x14] ;  /* 0x0000140001047983 */ /* 0x000ea20000300800 */
[----:B------:R-:W-:-:S05]  /*27e00*/  VIADD R19, R19, 0x1 ;  /* 0x0000000113137836 */ /* 0x000fca0000000000 */
[----:B------:R-:W-:-:S04]  /*27e10*/  ISETP.NE.AND P0, PT, R19, 0x2, PT ;  /* 0x000000021300780c */ /* 0x000fc80003f05270 */
[----:B------:R-:W-:Y:S02]  /*27e20*/  SEL R0, RZ, 0x1, P0 ;  /* 0x00000001ff007807 */ /* 0x000fe40000000000 */
[----:B------:R-:W-:Y:S02]  /*27e30*/  SEL R19, R19, RZ, P0 ;  /* 0x000000ff13137207 */ /* 0x000fe40000000000 */
[----:B--2---:R-:W-:-:S05]  /*27e40*/  LOP3.LUT R4, R4, R0, RZ, 0x3c, !PT ;  /* 0x0000000004047212 */ /* 0x004fca00078e3cff */
[----:B------:R3:W-:Y:S02]  /*27e50*/  STL [R1+0x14], R4 ;  /* 0x0000140401007387 */ /* 0x0007e40000100800 */
.L_x_1833:
[----:B------:R-:W-:Y:S05]  /*27e60*/  BSYNC B7 ;  /* 0x0000000000077941 */ /* 0x000fea0003800000 */
.L_x_1831:
[----:B--2---:R-:W2:Y:S02]  /*27e70*/  LDL R0, [R1+0x10] ;  /* 0x0000100001007983 */ /* 0x004ea40000100800 */
[----:B--2---:R-:W-:-:S13]  /*27e80*/  LOP3.LUT P0, RZ, R0, 0x2, RZ, 0xc0, !PT ;  /* 0x0000000200ff7812 */ /* 0x004fda000780c0ff */
[----:B------:R-:W-:Y:S05]  /*27e90*/  @!P0 BRA `(.L_x_1913) ;  /* 0x00000000002c8947 */ /* 0x000fea0003800000 */
[----:B------:R-:W-:Y:S05]  /*27ea0*/  WARPSYNC.ALL ;  /* 0x0000000000007948 */ /* 0x000fea0003800000 */
[----:B------:R-:W2:Y:S08]  /*27eb0*/  S2UR UR5, SR_CgaCtaId ;  /* 0x00000000000579c3 */ /* 0x000eb00000008800 */
[----:B------:R-:W-:Y:S06]  /*27ec0*/  BAR.SYNC.DEFER_BLOCKING 0x5, 0x180 ;  /* 0x0146000000007b1d */ /* 0x000fec0000010000 */
[----:B------:R-:W-:-:S02]  /*27ed0*/  UMOV UR4, 0x400 ;  /* 0x0000040000047882 */ /* 0x000fc40000000000 */
[----:B--2---:R-:W-:-:S06]  /*27ee0*/  ULEA UR4, UR5, UR4, 0x18 ;  /* 0x0000000405047291 */ /* 0x004fcc000f8ec03f */
[----:B------:R-:W-:-:S05]  /*27ef0*/  IMAD.U32 R18, RZ, RZ, UR4 ;  /* 0x00000004ff127e24 */ /* 0x000fca000f8e00ff */
[----:B-1-3--:R-:W1:Y:S04]  /*27f00*/  LDS.128 R4, [R18+0x288d0] ;  /* 0x0288d00012047984 */ /* 0x00ae680000000c00 */
[----:B-1----:R1:W-:Y:S04]  /*27f10*/  STL.64 [R1], R4 ;  /* 0x0000000401007387 */ /* 0x0023e80000100a00 */
[----:B------:R1:W-:Y:S01]  /*27f20*/  STL.64 [R1+0x8], R6 ;  /* 0x0000080601007387 */ /* 0x0003e20000100a00 */
[----:B------:R-:W-:Y:S06]  /*27f30*/  BAR.ARV 0x4, 0x180 ;  /* 0x0106000000007b1d */ /* 0x000fec0000002000 */
[----:B------:R-:W-:Y:S05]  /*27f40*/  BRA `(.L_x_1914) ;  /* 0x0000001000347947 */ /* 0x000fea0003800000 */
.L_x_1913:
[----:B------:R-:W2:Y:S01]  /*27f50*/  S2R R16, SR_TID.X ;  /* 0x0000000000107919 */ /* 0x000ea20000002100 */
[----:B------:R-:W-:Y:S01]  /*27f60*/  UMOV UR4, 0xffffffff ;  /* 0xffffffff00047882 */ /* 0x000fe20000000000 */
[----:B--2---:R-:W-:-:S04]  /*27f70*/  LOP3.LUT R16, R16, 0x1f, RZ, 0xc0, !PT ;  /* 0x0000001f10107812 */ /* 0x004fc800078ec0ff */
[----:B------:R-:W-:Y:S01]  /*27f80*/  ISETP.NE.AND P0, PT, R16, 0x1f, PT ;  /* 0x0000001f1000780c */ /* 0x000fe20003f05270 */
[----:B------:R-:W-:-:S12]  /*27f90*/  BRA.DIV UR4, `(.L_x_1915) ;  /* 0x0000004a04207947 */ /* 0x000fd8000b800000 */
[----:B------:R-:W0:Y:S01]  /*27fa0*/  LDL.LU R2, [R1] ;  /* 0x0000000001027983 */ /* 0x000e220000300800 */
[----:B------:R-:W-:-:S03]  /*27fb0*/  ULDC UR4, c[0x0][0xc3c] ;  /* 0x00030f0000047ab9 */ /* 0x000fc60000000800 */
[----:B------:R-:W2:Y:S01]  /*27fc0*/  LDL R3, [R1+0xc] ;  /* 0x00000c0001037983 */ /* 0x000ea20000100800 */
[----:B0-----:R-:W-:Y:S02]  /*27fd0*/  IMAD.MOV.U32 R10, RZ, RZ, R2 ;  /* 0x000000ffff0a7224 */ /* 0x001fe400078e0002 */
[----:B--2---:R-:W-:-:S05]  /*27fe0*/  IMAD.IADD R0, R3, 0x1, R16 ;  /* 0x0000000103007824 */ /* 0x004fca00078e0210 */
[----:B------:R-:W-:-:S13]  /*27ff0*/  ISETP.GE.OR P1, PT, R0, UR4, !P0 ;  /* 0x0000000400007c0c */ /* 0x000fda000c726670 */
[----:B------:R-:W0:Y:S08]  /*28000*/  @!P1 LDC.64 R2, c[0x0][0xc80] ;  /* 0x00032000ff029b82 */ /* 0x000e300000000a00 */
[----:B-1----:R-:W1:Y:S01]  /*28010*/  @!P1 LDC.64 R6, c[0x0][0xc78] ;  /* 0x00031e00ff069b82 */ /* 0x002e620000000a00 */
[----:B0-----:R-:W-:-:S05]  /*28020*/  @!P1 IMAD.WIDE R2, R0, 0x4, R2 ;  /* 0x0000000400029825 */ /* 0x001fca00078e0202 */
[----:B------:R1:W2:Y:S02]  /*28030*/  @!P1 LDG.E R8, desc[UR40][R2.64] ;  /* 0x0000002802089981 */ /* 0x0002a4000c1e1900 */
[----:B-1----:R-:W-:-:S06]  /*28040*/  @!P1 IMAD.WIDE R2, R0, 0x4, R6 ;  /* 0x0000000400029825 */ /* 0x002fcc00078e0206 */
[----:B------:R-:W4:Y:S01]  /*28050*/  @!P1 LDG.E R2, desc[UR40][R2.64] ;  /* 0x0000002802029981 */ /* 0x000f22000c1e1900 */
[----:B---3--:R-:W-:Y:S01]  /*28060*/  IMAD.MOV.U32 R4, RZ, RZ, RZ ;  /* 0x000000ffff047224 */ /* 0x008fe200078e00ff */
[C---:B------:R-:W-:Y:S01]  /*28070*/  ISETP.GE.U32.AND P2, PT, R16.reuse, 0x2, PT ;  /* 0x000000021000780c */ /* 0x040fe20003f46070 */
[----:B------:R-:W-:Y:S01]  /*28080*/  IMAD.MOV.U32 R6, RZ, RZ, RZ ;  /* 0x000000ffff067224 */ /* 0x000fe200078e00ff */
[C---:B------:R-:W-:Y:S01]  /*28090*/  ISETP.GE.U32.AND P3, PT, R16.reuse, 0x4, PT ;  /* 0x000000041000780c */ /* 0x040fe20003f66070 */
[----:B------:R-:W-:Y:S01]  /*280a0*/  SHFL.IDX PT, R5, R10, RZ, 0x1f ;  /* 0x00001fff0a057589 */ /* 0x000fe200000e0000 */
[C---:B------:R-:W-:Y:S02]  /*280b0*/  ISETP.GE.U32.AND P4, PT, R16.reuse, 0x8, PT ;  /* 0x000000081000780c */ /* 0x040fe40003f86070 */
[----:B------:R-:W-:Y:S01]  /*280c0*/  ISETP.GE.U32.AND P5, PT, R16, 0x10, PT ;  /* 0x000000101000780c */ /* 0x000fe20003fa6070 */
[----:B------:R-:W-:Y:S01]  /*280d0*/  SHFL.IDX PT, R0, R10, 0x1, 0x1f ;  /* 0x00201f000a007f89 */ /* 0x000fe200000e0000 */
[----:B--2---:R-:W-:-:S02]  /*280e0*/  @!P1 IMAD.MOV.U32 R4, RZ, RZ, R8 ;  /* 0x000000ffff049224 */ /* 0x004fc400078e0008 */
[----:B------:R-:W-:Y:S02]  /*280f0*/  IMAD.MOV.U32 R8, RZ, RZ, RZ ;  /* 0x000000ffff087224 */ /* 0x000fe400078e00ff */
[----:B----4-:R-:W-:Y:S01]  /*28100*/  @!P1 IMAD.MOV.U32 R6, RZ, RZ, R2 ;  /* 0x000000ffff069224 */ /* 0x010fe200078e0002 */
        /* <DEDUP_REMOVED lines=18> */
.L_x_2078:
[----:B------:R-:W-:Y:S02]  /*28230*/  ULDC UR4, c[0x0][0xc38] ;  /* 0x00030e0000047ab9 */ /* 0x000fe40000000800 */
[----:B------:R-:W-:-:S04]  /*28240*/  IMAD.U32 R2, RZ, RZ, UR4 ;  /* 0x00000004ff027e24 */ /* 0x000fc8000f8e00ff */
[----:B-1----:R-:W-:-:S04]  /*28250*/  IMAD R9, R9, R2, RZ ;  /* 0x0000000209097224 */ /* 0x002fc800078e02ff */
[----:B------:R-:W-:-:S05]  /*28260*/  IMAD.IADD R0, R0, 0x1, R9 ;  /* 0x0000000100007824 */ /* 0x000fca00078e0209 */
[----:B------:R-:W-:-:S13]  /*28270*/  ISETP.GT.AND P6, PT, R0, R5, PT ;  /* 0x000000050000720c */ /* 0x000fda0003fc4270 */
[----:B------:R-:W-:Y:S05]  /*28280*/  @P6 BRA `(.L_x_1916) ;  /* 0x0000000000ac6947 */ /* 0x000fea0003800000 */
.L_x_1919:
[----:B------:R-:W2:Y:S01]  /*28290*/  LDL.LU R3, [R1+0xc] ;  /* 0x00000c0001037983 */ /* 0x000ea20000300800 */
[----:B------:R-:W1:Y:S01]  /*282a0*/  LDC R2, c[0x0][0xc3c] ;  /* 0x00030f00ff027b82 */ /* 0x000e620000000800 */
[----:B--2---:R-:W-:-:S05]  /*282b0*/  VIADD R3, R3, 0x1f ;  /* 0x0000001f03037836 */ /* 0x004fca0000000000 */
[----:B-1----:R-:W-:-:S13]  /*282c0*/  ISETP.GE.AND P6, PT, R3, R2, PT ;  /* 0x000000020300720c */ /* 0x002fda0003fc6270 */
[----:B------:R-:W-:Y:S05]  /*282d0*/  @P6 BRA `(.L_x_1917) ;  /* 0x0000000800e86947 */ /* 0x000fea0003800000 */
[----:B------:R-:W1:Y:S01]  /*282e0*/  S2R R4, SR_TID.X ;  /* 0x0000000000047919 */ /* 0x000e620000002100 */
        /* <DEDUP_REMOVED lines=31> */
.L_x_2086:
[----:B------:R-:W-:Y:S02]  /*284e0*/  ULDC UR4, c[0x0][0xc38] ;  /* 0x00030e0000047ab9 */ /* 0x000fe40000000800 */
[----:B------:R-:W-:-:S04]  /*284f0*/  IMAD.U32 R2, RZ, RZ, UR4 ;  /* 0x00000004ff027e24 */ /* 0x000fc8000f8e00ff */
[----:B-1----:R-:W-:-:S04]  /*28500*/  IMAD R9, R9, R2, RZ ;  /* 0x0000000209097224 */ /* 0x002fc800078e02ff */
[----:B------:R-:W-:-:S05]  /*28510*/  IMAD.IADD R0, R9, 0x1, R0 ;  /* 0x0000000109007824 */ /* 0x000fca00078e0200 */
[----:B------:R-:W-:-:S13]  /*28520*/  ISETP.GT.AND P6, PT, R0, R5, PT ;  /* 0x000000050000720c */ /* 0x000fda0003fc4270 */
[----:B------:R-:W-:Y:S05]  /*28530*/  @!P6 BRA `(.L_x_1919) ;  /* 0xfffffffc0054e947 */ /* 0x000fea000383ffff */
.L_x_1916:
        /* <DEDUP_REMOVED lines=8> */
[----:B-1----:R1:W3:Y:S04]  /*285c0*/  SHFL.IDX PT, R4, R4, R3, 0x1f ;  /* 0x00001f0304047589 */ /* 0x0022e800000e0000 */
[----:B------:R1:W4:Y:S01]  /*285d0*/  SHFL.IDX PT, R6, R6, R3, 0x1f ;  /* 0x00001f0306067589 */ /* 0x00032200000e0000 */
[----:B--2---:R-:W-:-:S05]  /*285e0*/  IMAD.IADD R10, R3, 0x1, R10 ;  /* 0x00000001030a7824 */ /* 0x004fca00078e020a */
[----:B---34-:R1:W-:Y:S02]  /*285f0*/  STL [R1+0xc], R10 ;  /* 0x00000c0a01007387 */ /* 0x0183e40000100800 */
.L_x_2091:
[----:B------:R-:W-:-:S13]  /*28600*/  ISETP.NE.AND P0, PT, R0, RZ, PT ;  /* 0x000000ff0000720c */ /* 0x000fda0003f05270 */
[----:B------:R-:W-:Y:S05]  /*28610*/  @!P0 BRA `(.L_x_1921) ;  /* 0x0000000000148947 */ /* 0x000fea0003800000 */
[----:B------:R-:W-:Y:S01]  /*28620*/  UMOV UR4, 0xffffffff ;  /* 0xffffffff00047882 */ /* 0x000fe20000000000 */
[----:B-1----:R-:W-:Y:S02]  /*28630*/  VIADD R3, R3, 0xffffffff ;  /* 0xffffffff03037836 */ /* 0x002fe40000000000 */
[----:B------:R-:W-:Y:S05]  /*28640*/  BRA.DIV UR4, `(.L_x_1922) ;  /* 0x0000004e04147947 */ /* 0x000fea000b800000 */
[----:B------:R1:W3:Y:S02]  /*28650*/  SHFL.IDX PT, R3, R7, R3, 0x1f ;  /* 0x00001f0307037589 */ /* 0x0002e400000e0000 */
.L_x_2094:
[----:B---3--:R-:W-:-:S07]  /*28660*/  IMAD.MOV.U32 R8, RZ, RZ, R3 ;  /* 0x000000ffff087224 */ /* 0x008fce00078e0003 */
.L_x_1921:
[----:B------:R-:W-:Y:S01]  /*28670*/  ISETP.NE.AND P0, PT, R6, 0x1, PT ;  /* 0x000000010600780c */ /* 0x000fe20003f05270 */
[----:B------:R-:W-:-:S05]  /*28680*/  IMAD R0, R8, R2, R9 ;  /* 0x0000000208007224 */ /* 0x000fca00078e0209 */
[----:B------:R3:W-:Y:S02]  /*28690*/  STL [R1], R0 ;  /* 0x0000000001007387 */ /* 0x0007e40000100800 */
[----:B---3--:R-:W-:-:S05]  /*286a0*/  IMAD.IADD R0, R5, 0x1, -R0 ;  /* 0x0000000105007824 */ /* 0x008fca00078e0a00 */
[----:B------:R-:W-:Y:S05]  /*286b0*/  @!P0 BRA `(.L_x_1923) ;  /* 0x0000000000e48947 */ /* 0x000fea0003800000 */
[----:B------:R-:W-:-:S04]  /*286c0*/  IABS R5, R4 ;  /* 0x0000000400057213 */ /* 0x000fc80000000000 */
[----:B------:R-:W3:Y:S08]  /*286d0*/  I2F.RP R2, R5 ;  /* 0x0000000500027306 */ /* 0x000ef00000209400 */
[----:B---3--:R-:W3:Y:S02]  /*286e0*/  MUFU.RCP R2, R2 ;  /* 0x0000000200027308 */ /* 0x008ee40000001000 */
[----:B---3--:R-:W-:-:S06]  /*286f0*/  VIADD R2, R2, 0xffffffe ;  /* 0x0ffffffe02027836 */ /* 0x008fcc0000000000 */
[----:B-1----:R-:W1:Y:S02]  /*28700*/  F2I.FTZ.U32.TRUNC.NTZ R3, R2 ;  /* 0x0000000200037305 */ /* 0x002e64000021f000 */
[----:B-1----:R-:W-:-:S04]  /*28710*/  IMAD.MOV R2, RZ, RZ, -R3 ;  /* 0x000000ffff027224 */ /* 0x002fc800078e0a03 */
        /* <DEDUP_REMOVED lines=14> */
[----:B------:R-:W1:Y:S07]  /*28800*/  I2F.RP R2, R5 ;  /* 0x0000000500027306 */ /* 0x000e6e0000209400 */
[----:B------:R-:W-:Y:S01]  /*28810*/  @P0 VIADD R8, R8, 0x1 ;  /* 0x0000000108080836 */ /* 0x000fe20000000000 */
[----:B-1----:R-:W1:Y:S02]  /*28820*/  MUFU.RCP R2, R2 ;  /* 0x0000000200027308 */ /* 0x002e640000001000 */
[----:B-1----:R-:W-:-:S06]  /*28830*/  VIADD R2, R2, 0xffffffe ;  /* 0x0ffffffe02027836 */ /* 0x002fcc0000000000 */
[----:B------:R-:W1:Y:S02]  /*28840*/  F2I.FTZ.U32.TRUNC.NTZ R3, R2 ;  /* 0x0000000200037305 */ /* 0x000e64000021f000 */
[----:B-1----:R-:W-:-:S04]  /*28850*/  IMAD.MOV R2, RZ, RZ, -R3 ;  /* 0x000000ffff027224 */ /* 0x002fc800078e0a03 */
[----:B0-----:R-:W-:Y:S02]  /*28860*/  IMAD R7, R2, R5, RZ ;  /* 0x0000000502077224 */ /* 0x001fe400078e02ff */
        /* <DEDUP_REMOVED lines=17> */
[----:B------:R-:W-:-:S04]  /*28980*/  IMAD.MOV R2, RZ, RZ, -R3 ;  /* 0x000000ffff027224 */ /* 0x000fc800078e0a03 */
[----:B------:R-:W-:Y:S01]  /*28990*/  IMAD R0, R4, R2, R0 ;  /* 0x0000000204007224 */ /* 0x000fe200078e0200 */
[----:B------:R-:W-:-:S04]  /*289a0*/  LOP3.LUT R2, R3, R6, RZ, 0x3c, !PT ;  /* 0x0000000603027212 */ /* 0x000fc800078e3cff */
[----:B------:R-:W-:-:S03]  /*289b0*/  ISETP.GE.AND P2, PT, R2, RZ, PT ;  /* 0x000000ff0200720c */ /* 0x000fc60003f46270 */
[----:B------:R-:W-:-:S10]  /*289c0*/  @P0 VIADD R7, R7, 0x1 ;  /* 0x0000000107070836 */ /* 0x000fd40000000000 */
[----:B------:R-:W-:Y:S01]  /*289d0*/  @!P2 IMAD.MOV R7, RZ, RZ, -R7 ;  /* 0x000000ffff07a224 */ /* 0x000fe200078e0a07 */
[----:B------:R-:W-:-:S05]  /*289e0*/  @!P1 LOP3.LUT R7, RZ, R6, RZ, 0x33, !PT ;  /* 0x00000006ff079212 */ /* 0x000fca00078e33ff */
[----:B------:R-:W-:-:S04]  /*289f0*/  IMAD.MOV R2, RZ, RZ, -R7 ;  /* 0x000000ffff027224 */ /* 0x000fc800078e0a07 */
[C---:B------:R-:W-:Y:S02]  /*28a00*/  IMAD R2, R6.reuse, R2, R3 ;  /* 0x0000000206027224 */ /* 0x040fe400078e0203 */
[----:B------:R-:W-:-:S04]  /*28a10*/  IMAD R6, R6, 0x1000000, R7 ;  /* 0x0100000006067824 */ /* 0x000fc800078e0207 */
[----:B------:R-:W-:-:S05]  /*28a20*/  IMAD R2, R2, 0x10000, R6 ;  /* 0x0001000002027824 */ /* 0x000fca00078e0206 */
[----:B------:R1:W-:Y:S01]  /*28a30*/  STL [R1+0x8], R2 ;  /* 0x0000080201007387 */ /* 0x0003e20000100800 */
[----:B------:R-:W-:Y:S05]  /*28a40*/  BRA `(.L_x_1924) ;  /* 0x0000000000fc7947 */ /* 0x000fea0003800000 */
.L_x_1923:
[----:B-1----:R-:W3:Y:S01]  /*28a50*/  LDL R3, [R1+0xc] ;  /* 0x00000c0001037983 */ /* 0x002ee20000100800 */
[----:B0-----:R-:W3:Y:S02]  /*28a60*/  LDC.64 R6, c[0x0][0xc90] ;  /* 0x00032400ff067b82 */ /* 0x001ee40000000a00 */
[----:B---3--:R-:W-:-:S05]  /*28a70*/  IMAD.WIDE R6, R3, 0x4, R6 ;  /* 0x0000000403067825 */ /* 0x008fca00078e0206 */
[----:B------:R-:W3:Y:S02]  /*28a80*/  LDG.E R3, desc[UR40][R6.64] ;  /* 0x0000002806037981 */ /* 0x000ee4000c1e1900 */
[----:B---3--:R-:W-:-:S05]  /*28a90*/  IMAD R5, R4, R3, RZ ;  /* 0x0000000304057224 */ /* 0x008fca00078e02ff */
        /* <DEDUP_REMOVED lines=28> */
[----:B------:R-:W-:-:S04]  /*28c60*/  VIADDMNMX R8, R8, R2, R3, PT ;  /* 0x0000000208087246 */ /* 0x000fc80003800103 */
[----:B------:R-:W-:-:S04]  /*28c70*/  IABS R9, R8 ;  /* 0x0000000800097213 */ /* 0x000fc80000000000 */
[----:B------:R-:W0:Y:S08]  /*28c80*/  I2F.RP R2, R9 ;  /* 0x0000000900027306 */ /* 0x000e300000209400 */
[----:B0-----:R-:W0:Y:S02]  /*28c90*/  MUFU.RCP R2, R2 ;  /* 0x0000000200027308 */ /* 0x001e240000001000 */
[----:B0-----:R-:W-:-:S06]  /*28ca0*/  VIADD R2, R2, 0xffffffe ;  /* 0x0ffffffe02027836 */ /* 0x001fcc0000000000 */
[----:B------:R0:W1:Y:S02]  /*28cb0*/  F2I.FTZ.U32.TRUNC.NTZ R3, R2 ;  /* 0x0000000200037305 */ /* 0x000064000021f000 */
[----:B0-----:R-:W-:Y:S02]  /*28cc0*/  IMAD.MOV.U32 R2, RZ, RZ, RZ ;  /* 0x000000ffff027224 */ /* 0x001fe400078e00ff */
[----:B-1----:R-:W-:-:S04]  /*28cd0*/  IMAD.MOV R0, RZ, RZ, -R3 ;  /* 0x000000ffff007224 */ /* 0x002fc800078e0a03 */
[----:B------:R-:W-:-:S04]  /*28ce0*/  IMAD R0, R0, R9, RZ ;  /* 0x0000000900007224 */ /* 0x000fc800078e02ff */
        /* <DEDUP_REMOVED lines=11> */
[----:B------:R-:W-:Y:S02]  /*28da0*/  LOP3.LUT R0, R6, R8, RZ, 0x3c, !PT ;  /* 0x0000000806007212 */ /* 0x000fe400078e3cff */
[----:B------:R-:W-:Y:S02]  /*28db0*/  IADD3 R6, R7, 0x1000000, R6 ;  /* 0x0100000007067810 */ /* 0x000fe40007ffe006 */
[----:B------:R-:W-:-:S07]  /*28dc0*/  ISETP.GE.AND P2, PT, R0, RZ, PT ;  /* 0x000000ff0000720c */ /* 0x000fce0003f46270 */
[----:B------:R-:W-:-:S04]  /*28dd0*/  @P0 VIADD R2, R2, 0x1 ;  /* 0x0000000102020836 */ /* 0x000fc80000000000 */
[----:B------:R-:W-:-:S04]  /*28de0*/  IMAD.MOV.U32 R0, RZ, RZ, R2 ;  /* 0x000000ffff007224 */ /* 0x000fc800078e0002 */
[----:B------:R-:W-:Y:S01]  /*28df0*/  @!P2 IMAD.MOV R0, RZ, RZ, -R0 ;  /* 0x000000ffff00a224 */ /* 0x000fe200078e0a00 */
[----:B------:R-:W-:Y:S01]  /*28e00*/  @!P1 LOP3.LUT R0, RZ, R8, RZ, 0x33, !PT ;  /* 0x00000008ff009212 */ /* 0x000fe200078e33ff */
[----:B------:R-:W-:-:S04]  /*28e10*/  IMAD.MOV R8, RZ, RZ, -R8 ;  /* 0x000000ffff087224 */ /* 0x000fc800078e0a08 */
[----:B------:R-:W-:-:S05]  /*28e20*/  IMAD R2, R0, R8, R6 ;  /* 0x0000000800027224 */ /* 0x000fca00078e0206 */
[----:B------:R0:W-:Y:S02]  /*28e30*/  STL [R1+0x8], R2 ;  /* 0x0000080201007387 */ /* 0x0001e40000100800 */
.L_x_1924:
[----:B------:R-:W-:-:S05]  /*28e40*/  LOP3.LUT R3, RZ, R0, RZ, 0x33, !PT ;  /* 0x00000000ff037212 */ /* 0x000fca00078e33ff */
[----:B------:R-:W-:-:S05]  /*28e50*/  IMAD.IADD R0, R4, 0x1, R3 ;  /* 0x0000000104007824 */ /* 0x000fca00078e0203 */
[----:B------:R3:W-:Y:S01]  /*28e60*/  STL [R1+0x4], R0 ;  /* 0x0000040001007387 */ /* 0x0007e20000100800 */
[----:B------:R-:W-:Y:S05]  /*28e70*/  BRA `(.L_x_1925) ;  /* 0x0000000000287947 */ /* 0x000fea0003800000 */
.L_x_1917:
[----:B------:R-:W-:Y:S01]  /*28e80*/  UMOV UR4, URZ ;  /* 0x0000003f00047c82 */ /* 0x000fe20008000000 */
[----:B------:R-:W-:Y:S01]  /*28e90*/  ULDC UR6, c[0x0][0xc3c] ;  /* 0x00030f0000067ab9 */ /* 0x000fe20000000800 */
[----:B------:R-:W-:Y:S01]  /*28ea0*/  UMOV UR5, URZ ;  /* 0x0000003f00057c82 */ /* 0x000fe20008000000 */
[----:B------:R-:W-:Y:S01]  /*28eb0*/  IMAD.U32 R3, RZ, RZ, UR4 ;  /* 0x00000004ff037e24 */ /* 0x000fe2000f8e00ff */
[----:B------:R1:W-:Y:S01]  /*28ec0*/  STL [R1], R5 ;  /* 0x0000000501007387 */ /* 0x0003e20000100800 */
[----:B------:R-:W-:Y:S02]  /*28ed0*/  IMAD.U32 R0, RZ, RZ, UR6 ;  /* 0x00000006ff007e24 */ /* 0x000fe4000f8e00ff */
[----:B------:R-:W-:Y:S01]  /*28ee0*/  IMAD.U32 R2, RZ, RZ, UR5 ;  /* 0x00000005ff027e24 */ /* 0x000fe2000f8e00ff */
[----:B------:R1:W-:Y:S04]  /*28ef0*/  STL [R1+0x4], R3 ;  /* 0x0000040301007387 */ /* 0x0003e80000100800 */
[----:B------:R1:W-:Y:S04]  /*28f00*/  STL [R1+0xc], R0 ;  /* 0x00000c0001007387 */ /* 0x0003e80000100800 */
[----:B------:R1:W-:Y:S02]  /*28f10*/  STL [R1+0x8], R2 ;  /* 0x0000080201007387 */ /* 0x0003e40000100800 */
.L_x_1925:
[----:B01----:R-:W4:Y:S04]  /*28f20*/  LDL R2, [R1+0xc] ;  /* 0x00000c0001027983 */ /* 0x003f280000100800 */
[----:B------:R-:W5:Y:S04]  /*28f30*/  LDL R3, [R1+0x8] ;  /* 0x0000080001037983 */ /* 0x000f680000100800 */
[----:B------:R-:W2:Y:S04]  /*28f40*/  LDL R5, [R1+0x4] ;  /* 0x0000040001057983 */ /* 0x000ea80000100800 */
[----:B------:R-:W2:Y:S01]  /*28f50*/  LDL R4, [R1] ;  /* 0x0000000001047983 */ /* 0x000ea20000100800 */
[----:B---3--:R-:W0:Y:S01]  /*28f60*/  S2R R0, SR_TID.X ;  /* 0x0000000000007919 */ /* 0x008e220000002100 */
[----:B------:R-:W-:Y:S05]  /*28f70*/  WARPSYNC.ALL ;  /* 0x0000000000007948 */ /* 0x000fea0003800000 */
[----:B0-----:R-:W-:Y:S01]  /*28f80*/  LOP3.LUT R0, R0, 0x1f, RZ, 0xc0, !PT ;  /* 0x0000001f00007812 */ /* 0x001fe200078ec0ff */
[----:B------:R-:W-:Y:S03]  /*28f90*/  BAR.SYNC.DEFER_BLOCKING 0x4, 0x180 ;  /* 0x0106000000007b1d */ /* 0x000fe60000010000 */
[----:B------:R-:W-:-:S13]  /*28fa0*/  ISETP.NE.AND P0, PT, R0, RZ, PT ;  /* 0x000000ff0000720c */ /* 0x000fda0003f05270 */
[----:B------:R-:W0:Y:S01]  /*28fb0*/  @!P0 S2R R0, SR_CgaCtaId ;  /* 0x0000000000008919 */ /* 0x000e220000008800 */
[----:B----4-:R-:W-:Y:S01]  /*28fc0*/  IMAD.MOV.U32 R7, RZ, RZ, R2 ;  /* 0x000000ffff077224 */ /* 0x010fe200078e0002 */
[----:B------:R-:W-:Y:S01]  /*28fd0*/  @!P0 MOV R2, 0x400 ;  /* 0x0000040000028802 */ /* 0x000fe20000000f00 */
[----:B-----5:R-:W-:-:S03]  /*28fe0*/  IMAD.MOV.U32 R6, RZ, RZ, R3 ;  /* 0x000000ffff067224 */ /* 0x020fc600078e0003 */
[----:B0-----:R-:W-:-:S05]  /*28ff0*/  @!P0 LEA R18, R0, R2, 0x18 ;  /* 0x0000000200128211 */ /* 0x001fca00078ec0ff */
[----:B--2---:R0:W-:Y:S01]  /*29000*/  @!P0 STS.128 [R18+0x288d0], R4 ;  /* 0x0288d00412008388 */ /* 0x0041e20000000c00 */
[----:B------:R-:W-:Y:S06]  /*29010*/  BAR.ARV 0x5, 0x180 ;  /* 0x0146000000007b1d */ /* 0x000fec0000002000 */
.L_x_1914:
[----:B------:R-:W2:Y:S01]  /*29020*/  LDL R0, [R1+0xc] ;  /* 0x00000c0001007983 */ /* 0x000ea20000100800 */
[----:B------:R-:W-:Y:S02]  /*29030*/  ULDC UR4, c[0x0][0xc3c] ;  /* 0x00030f0000047ab9 */ /* 0x000fe40000000800 */
[----:B--2---:R-:W-:-:S13]  /*29040*/  ISETP.GE.AND P0, PT, R0, UR4, PT ;  /* 0x0000000400007c0c */ /* 0x004fda000bf06270 */
[----:B------:R-:W-:Y:S05]  /*29050*/  @!P0 BRA `(.L_x_1926) ;  /* 0xffffff8800fc8947 */ /* 0x000fea000383ffff */
[----:B------:R-:W-:Y:S05]  /*29060*/  BSYNC B8 ;  /* 0x0000000000087941 */ /* 0x000fea0003800000 */
.L_x_1771:
        /* <DEDUP_REMOVED lines=12> */
.L_x_2095:
[----:B------:R-:W-:Y:S05]  /*29130*/  BSYNC B0 ;  /* 0x0000000000007941 */ /* 0x000fea0003800000 */
.L_x_1927:
[----:B------:R-:W-:-:S03]  /*29140*/  UMOV UR4, 0xffffffff ;  /* 0xffffffff00047882 */ /* 0x000fc60000000000 */
[----:B------:R-:W-:Y:S05]  /*29150*/  BRA.DIV UR4, `(.L_x_1929) ;  /* 0x0000004204907947 */ /* 0x000fea000b800000 */
[----:B------:R-:W1:Y:S02]  /*29160*/  S2R R2, SR_TID.X ;  /* 0x0000000000027919 */ /* 0x000e640000002100 */
[----:B-1----:R-:W-:-:S04]  /*29170*/  SHF.R.U32.HI R2, RZ, 0x5, R2 ;  /* 0x00000005ff027819 */ /* 0x002fc80000011602 */
[----:B------:R-:W-:-:S05]  /*29180*/  LOP3.LUT R2, R2, 0x3, RZ, 0xc0, !PT ;  /* 0x0000000302027812 */ /* 0x000fca00078ec0ff */
[----:B------:R1:W2:Y:S02]  /*29190*/  SHFL.IDX PT, R14, R2, RZ, 0x1f ;  /* 0x00001fff020e7589 */ /* 0x0002a400000e0000 */
.L_x_2098:
[----:B--2---:R-:W-:-:S13]  /*291a0*/  ISETP.NE.AND P0, PT, R14, RZ, PT ;  /* 0x000000ff0e00720c */ /* 0x004fda0003f05270 */
[----:B------:R-:W-:Y:S05]  /*291b0*/  @P0 BRA `(.L_x_1486) ;  /* 0x00000000008c0947 */ /* 0x000fea0003800000 */
[----:B------:R-:W-:-:S03]  /*291c0*/  UMOV UR4, 0xffffffff ;  /* 0xffffffff00047882 */ /* 0x000fc60000000000 */
[----:B------:R-:W-:Y:S05]  /*291d0*/  BRA.DIV UR4, `(.L_x_1930) ;  /* 0x0000004204a47947 */ /* 0x000fea000b800000 */
[----:B------:R-:W-:-:S13]  /*291e0*/  ELECT P6, URZ, PT ;  /* 0x00000000003f782f */ /* 0x000fda00038c0000 */
.L_x_2101:
[----:B------:R-:W-:Y:S05]  /*291f0*/  @!P6 BRA `(.L_x_1486) ;  /* 0x00000000007ce947 */ /* 0x000fea0003800000 */
[----:B-1----:R-:W2:Y:S02]  /*29200*/  LDL.LU R2, [R1+0x64] ;  /* 0x0000640001027983 */ /* 0x002ea40000300800 */
[----:B--2---:R-:W-:-:S04]  /*29210*/  LOP3.LUT R2, R2, 0x2, RZ, 0xfc, !PT ;  /* 0x0000000202027812 */ /* 0x004fc800078efcff */
[----:B------:R-:W-:-:S13]  /*29220*/  ISETP.NE.AND P2, PT, R2, 0x3, PT ;  /* 0x000000030200780c */ /* 0x000fda0003f45270 */
[----:B------:R-:W-:Y:S05]  /*29230*/  @!P2 BRA `(.L_x_1931) ;  /* 0x000000000004a947 */ /* 0x000fea0003800000 */
[----:B------:R-:W-:Y:S01]  /*29240*/  BPT.TRAP 0x1 ;  /* 0x000000040000795c */ /* 0x000fe20000300000 */
.L_x_1931:
        /* <DEDUP_REMOVED lines=13> */
.L_x_2102:
[----:B------:R-:W1:Y:S02]  /*29320*/  SYNCS.PHASECHK.TRANS64.TRYWAIT P0, [R7+URZ], R2 ;  /* 0x00000002070075a7 */ /* 0x000e64000800017f */
[----:B-1----:R-:W-:Y:S05]  /*29330*/  @!P0 BRA `(.L_x_1933) ;  /* 0x0000004000808947 */ /* 0x002fea0003800000 */
.L_x_2103:
[----:B------:R-:W-:Y:S05]  /*29340*/  @!P2 BRA `(.L_x_1934) ;  /* 0x000000000004a947 */ /* 0x000fea0003800000 */
[----:B------:R-:W-:Y:S01]  /*29350*/  BPT.TRAP 0x1 ;  /* 0x000000040000795c */ /* 0x000fe20000300000 */
.L_x_1934:
[----:B------:R-:W-:-:S04]  /*29360*/  VIADD R0, R0, 0x28860 ;  /* 0x0002886000007836 */ /* 0x000fc80000000000 */
[----:B------:R-:W-:-:S04]  /*29370*/  IMAD R4, R19, 0x8, R0 ;  /* 0x0000000813047824 */ /* 0x000fc800078e0200 */
[----:B------:R-:W2:Y:S02]  /*29380*/  SYNCS.PHASECHK.TRANS64.TRYWAIT P0, [R4+URZ], R5 ;  /* 0x00000005040075a7 */ /* 0x000ea4000800017f */
[----:B--2---:R-:W-:Y:S05]  /*29390*/  @!P0 BRA `(.L_x_1935) ;  /* 0x00000040007c8947 */ /* 0x004fea0003800000 */
.L_x_2104:
[----:B------:R-:W-:-:S07]  /*293a0*/  IMAD R3, R3, 0x8, R0 ;  /* 0x0000000803037824 */ /* 0x000fce00078e0200 */
.L_x_1936:
[----:B----4-:R4:W0:Y:S02]  /*293b0*/  SYNCS.PHASECHK.TRANS64.TRYWAIT P0, [R3+URZ], R2 ;  /* 0x00000002030075a7 */ /* 0x010824000800017f */
[----:B0-----:R-:W-:Y:S05]  /*293c0*/  @!P0 NANOSLEEP.SYNCS 0x989680 ;  /* 0x009896800000895d */ /* 0x001fea0003900000 */
[----:B------:R-:W0:Y:S02]  /*293d0*/  @!P0 SYNCS.PHASECHK.TRANS64 P0, [R3+URZ], R2 ;  /* 0x00000002030085a7 */ /* 0x000e24000800007f */
[----:B0-----:R-:W-:Y:S05]  /*293e0*/  @!P0 BRA `(.L_x_1936) ;  /* 0xfffffffc00f08947 */ /* 0x001fea000383ffff */
.L_x_1486:
[----:B------:R-:W-:Y:S05]  /*293f0*/  BSYNC B9 ;  /* 0x0000000000097941 */ /* 0x000fea0003800000 */
.L_x_1483:
[----:B------:R-:W-:Y:S05]  /*29400*/  EXIT ;  /* 0x000000000000794d */ /* 0x000fea0003800000 */
.L_x_1518:
[----:B0-----:R0:W1:Y:S02]  /*29410*/  SYNCS.PHASECHK.TRANS64.TRYWAIT P6, [R106+URZ+0x28890], R117 ;  /* 0x028890756a0075a7 */ /* 0x00106400080c017f */
[----:B-1----:R-:W-:Y:S05]  /*29420*/  @!P6 NANOSLEEP.SYNCS 0x989680 ;  /* 0x009896800000e95d */ /* 0x002fea0003900000 */
[----:B------:R-:W1:Y:S02]  /*29430*/  @!P6 SYNCS.PHASECHK.TRANS64 P6, [R106+URZ+0x28890], R117 ;  /* 0x028890756a00e5a7 */ /* 0x000e6400080c007f */
[----:B-1----:R-:W-:Y:S05]  /*29440*/  @!P6 BRA `(.L_x_1518) ;  /* 0xfffffffc00f0e947 */ /* 0x002fea000383ffff */
[----:B------:R-:W-:Y:S05]  /*29450*/  BRA `(.L_x_1937) ;  /* 0xfffffda4007c7947 */ /* 0x000fea000383ffff */
.L_x_1554:
[----:B0-----:R0:W1:Y:S02]  /*29460*/  SYNCS.PHASECHK.TRANS64.TRYWAIT P4, [R106+URZ+0x28890], R117 ;  /* 0x028890756a0075a7 */ /* 0x001064000808017f */
[----:B-1----:R-:W-:Y:S05]  /*29470*/  @!P4 NANOSLEEP.SYNCS 0x989680 ;  /* 0x009896800000c95d */ /* 0x002fea0003900000 */
[----:B------:R-:W1:Y:S02]  /*29480*/  @!P4 SYNCS.PHASECHK.TRANS64 P4, [R106+URZ+0x28890], R117 ;  /* 0x028890756a00c5a7 */ /* 0x000e64000808007f */
[----:B-1----:R-:W-:Y:S05]  /*29490*/  @!P4 BRA `(.L_x_1554) ;  /* 0xfffffffc00f0c947 */ /* 0x002fea000383ffff */
[----:B------:R-:W-:Y:S05]  /*294a0*/  BRA `(.L_x_1938) ;  /* 0xfffffdcc00887947 */ /* 0x000fea000383ffff */
.L_x_1571:
[----:B0-----:R0:W1:Y:S02]  /*294b0*/  SYNCS.PHASECHK.TRANS64.TRYWAIT P3, [R106+URZ+0x28890], R117 ;  /* 0x028890756a0075a7 */ /* 0x001064000806017f */
[----:B-1----:R-:W-:Y:S05]  /*294c0*/  @!P3 NANOSLEEP.SYNCS 0x989680 ;  /* 0x009896800000b95d */ /* 0x002fea0003900000 */
[----:B------:R-:W1:Y:S02]  /*294d0*/  @!P3 SYNCS.PHASECHK.TRANS64 P3, [R106+URZ+0x28890], R117 ;  /* 0x028890756a00b5a7 */ /* 0x000e64000806007f */
[----:B-1----:R-:W-:Y:S05]  /*294e0*/  @!P3 BRA `(.L_x_1571) ;  /* 0xfffffffc00f0b947 */ /* 0x002fea000383ffff */
[----:B------:R-:W-:Y:S05]  /*294f0*/  BRA `(.L_x_1939) ;  /* 0xfffffdf0003c7947 */ /* 0x000fea000383ffff */
.L_x_1581:
[----:B--2---:R2:W3:Y:S02]  /*29500*/  SYNCS.PHASECHK.TRANS64.TRYWAIT P0, [R106+URZ+0x288b0], R117 ;  /* 0x0288b0756a0075a7 */ /* 0x0044e4000800017f */
[----:B---3--:R-:W-:Y:S05]  /*29510*/  @!P0 NANOSLEEP.SYNCS 0x989680 ;  /* 0x009896800000895d */ /* 0x008fea0003900000 */
[----:B------:R-:W3:Y:S02]  /*29520*/  @!P0 SYNCS.PHASECHK.TRANS64 P0, [R106+URZ+0x288b0], R117 ;  /* 0x0288b0756a0085a7 */ /* 0x000ee4000800007f */
[----:B---3--:R-:W-:Y:S05]  /*29530*/  @!P0 BRA `(.L_x_1581) ;  /* 0xfffffffc00f08947 */ /* 0x008fea000383ffff */
[----:B------:R-:W-:Y:S05]  /*29540*/  BRA `(.L_x_1940) ;  /* 0xfffffdf400d87947 */ /* 0x000fea000383ffff */
.L_x_1603:
[----:B------:R-:W0:Y:S01]  /*29550*/  S2R R5, SR_TID.X ;  /* 0x0000000000057919 */ /* 0x000e220000002100 */
[----:B------:R-:W-:Y:S01]  /*29560*/  BSSY B0, `(.L_x_1941) ;  /* 0x000000c000007945 */ /* 0x000fe20003800000 */
[----:B------:R-:W-:Y:S02]  /*29570*/  IMAD.MOV.U32 R12, RZ, RZ, RZ ;  /* 0x000000ffff0c7224 */ /* 0x000fe400078e00ff */
[----:B------:R-:W-:Y:S02]  /*29580*/  IMAD.MOV.U32 R11, RZ, RZ, 0x1f ;  /* 0x0000001fff0b7424 */ /* 0x000fe400078e00ff */
[----:B------:R-:W-:Y:S02]  /*29590*/  IMAD.MOV.U32 R15, RZ, RZ, -0x1 ;  /* 0xffffffffff0f7424 */ /* 0x000fe400078e00ff */
[----:B0-----:R-:W-:-:S05]  /*295a0*/  VIADD R5, R5, 0xffffff80 ;  /* 0xffffff8005057836 */ /* 0x001fca0000000000 */
[----:B------:R-:W-:-:S04]  /*295b0*/  SHF.R.S32.HI R4, RZ, 0x1f, R5 ;  /* 0x0000001fff047819 */ /* 0x000fc80000011405 */
[----:B------:R-:W-:-:S04]  /*295c0*/  LEA.HI R4, R4, R5, RZ, 0x7 ;  /* 0x0000000504047211 */ /* 0x000fc800078f38ff */
[----:B------:R-:W-:-:S05]  /*295d0*/  SHF.R.S32.HI R4, RZ, 0x7, R4 ;  /* 0x00000007ff047819 */ /* 0x000fca0000011404 */
[----:B------:R-:W-:-:S07]  /*295e0*/  IMAD.MOV.U32 R13, RZ, RZ, R4 ;  /* 0x000000ffff0d7224 */ /* 0x000fce00078e0004 */
[----:B-----5:R-:W-:Y:S05]  /*295f0*/  WARPSYNC.COLLECTIVE R15, `(.L_x_1942) ;  /* 0x000000000f087348 */ /* 0x020fea0003c00000 */
[----:B------:R0:W1:Y:S02]  /*29600*/  SHFL.IDX P6, R14, R13, R12, R11 ;  /* 0x0000000c0d0e7389 */ /* 0x00006400000c000b */
[----:B01---5:R-:W-:Y:S01]  /*29610*/  ENDCOLLECTIVE ;  /* 0x000000000000791b */ /* 0x023fe20003800000 */
.L_x_1942:
[----:B------:R-:W-:Y:S05]  /*29620*/  BSYNC B0 ;  /* 0x0000000000007941 */ /* 0x000fea0003800000 */
.L_x_1941:
[----:B------:R-:W-:Y:S01]  /*29630*/  IMAD.MOV.U32 R194, RZ, RZ, R14 ;  /* 0x000000ffffc27224 */ /* 0x000fe200078e000e */
[----:B------:R-:W-:Y:S06]  /*29640*/  BRA `(.L_x_1943) ;  /* 0xfffffe0400987947 */ /* 0x000fec000383ffff */
.L_x_1613:
[----:B------:R-:W-:Y:S01]  /*29650*/  BSSY B1, `(.L_x_1944) ;  /* 0x0000008000017945 */ /* 0x000fe20003800000 */
[----:B------:R-:W-:Y:S02]  /*29660*/  IMAD.MOV.U32 R13, RZ, RZ, R7 ;  /* 0x000000ffff0d7224 */ /* 0x000fe400078e0007 */
[----:B------:R-:W-:Y:S02]  /*29670*/  IMAD.MOV.U32 R12, RZ, RZ, RZ ;  /* 0x000000ffff0c7224 */ /* 0x000fe400078e00ff */
[----:B------:R-:W-:Y:S02]  /*29680*/  IMAD.MOV.U32 R11, RZ, RZ, 0x181f ;  /* 0x0000181fff0b7424 */ /* 0x000fe400078e00ff */
[----:B------:R-:W-:-:S07]  /*29690*/  IMAD.MOV.U32 R15, RZ, RZ, -0x1 ;  /* 0xffffffffff0f7424 */ /* 0x000fce00078e00ff */
[----:B------:R-:W-:Y:S05]  /*296a0*/  WARPSYNC.COLLECTIVE R15, `(.L_x_1945) ;  /* 0x000000000f087348 */ /* 0x000fea0003c00000 */
[----:B------:R0:W1:Y:S02]  /*296b0*/  SHFL.IDX P6, R14, R13, R12, R11 ;  /* 0x0000000c0d0e7389 */ /* 0x00006400000c000b */
[----:B01----:R-:W-:Y:S01]  /*296c0*/  ENDCOLLECTIVE ;  /* 0x000000000000791b */ /* 0x003fe20003800000 */
.L_x_1945:
[----:B------:R-:W-:Y:S05]  /*296d0*/  BSYNC B1 ;  /* 0x0000000000017941 */ /* 0x000fea0003800000 */
.L_x_1944:
        /* <DEDUP_REMOVED lines=8> */
.L_x_1946:
[----:B------:R-:W-:Y:S02]  /*29760*/  IMAD.MOV.U32 R13, RZ, RZ, R10 ;  /* 0x000000ffff0d7224 */ /* 0x000fe400078e000a */
[----:B------:R-:W-:-:S07]  /*29770*/  IMAD.MOV.U32 R4, RZ, RZ, R14 ;  /* 0x000000ffff047224 */ /* 0x000fce00078e000e */
[----:B------:R-:W-:Y:S05]  /*29780*/  WARPSYNC.COLLECTIVE R15, `(.L_x_1947) ;  /* 0x000000000f087348 */ /* 0x000fea0003c00000 */
[----:B------:R0:W1:Y:S02]  /*29790*/  SHFL.IDX P6, R14, R13, R12, R11 ;  /* 0x0000000c0d0e7389 */ /* 0x00006400000c000b */
[----:B01----:R-:W-:Y:S01]  /*297a0*/  ENDCOLLECTIVE ;  /* 0x000000000000791b */ /* 0x003fe20003800000 */
.L_x_1947:
[----:B------:R-:W-:Y:S02]  /*297b0*/  IMAD.MOV.U32 R13, RZ, RZ, R0 ;  /* 0x000000ffff0d7224 */ /* 0x000fe400078e0000 */
[----:B------:R-:W-:-:S07]  /*297c0*/  IMAD.MOV.U32 R5, RZ, RZ, R14 ;  /* 0x000000ffff057224 */ /* 0x000fce00078e000e */
[----:B------:R-:W-:Y:S05]  /*297d0*/  WARPSYNC.COLLECTIVE R15, `(.L_x_1948) ;  /* 0x000000000f087348 */ /* 0x000fea0003c00000 */
[----:B------:R0:W1:Y:S02]  /*297e0*/  SHFL.IDX P6, R14, R13, R12, R11 ;  /* 0x0000000c0d0e7389 */ /* 0x00006400000c000b */
[----:B01----:R-:W-:Y:S01]  /*297f0*/  ENDCOLLECTIVE ;  /* 0x000000000000791b */ /* 0x003fe20003800000 */
.L_x_1948:
[----:B------:R-:W-:Y:S05]  /*29800*/  BRA `(.L_x_1949) ;  /* 0xfffffe0800e87947 */ /* 0x000fea000383ffff */
.L_x_1616:
[----:B------:R-:W-:Y:S01]  /*29810*/  BSSY B1, `(.L_x_1950) ;  /* 0x0000008000017945 */ /* 0x000fe20003800000 */
[----:B------:R-:W-:Y:S02]  /*29820*/  IMAD.MOV.U32 R13, RZ, RZ, R7 ;  /* 0x000000ffff0d7224 */ /* 0x000fe400078e0007 */
[----:B------:R-:W-:Y:S02]  /*29830*/  IMAD.MOV.U32 R12, RZ, RZ, 0x1 ;  /* 0x00000001ff0c7424 */ /* 0x000fe400078e00ff */
[----:B------:R-:W-:Y:S02]  /*29840*/  IMAD.MOV.U32 R11, RZ, RZ, 0x181f ;  /* 0x0000181fff0b7424 */ /* 0x000fe400078e00ff */
[----:B------:R-:W-:-:S07]  /*29850*/  IMAD.MOV.U32 R15, RZ, RZ, -0x1 ;  /* 0xffffffffff0f7424 */ /* 0x000fce00078e00ff */
[----:B0---4-:R-:W-:Y:S05]  /*29860*/  WARPSYNC.COLLECTIVE R15, `(.L_x_1951) ;  /* 0x000000000f087348 */ /* 0x011fea0003c00000 */
[----:B----4-:R1:W2:Y:S02]  /*29870*/  SHFL.IDX P6, R14, R13, R12, R11 ;  /* 0x0000000c0d0e7389 */ /* 0x0102a400000c000b */
[----:B012---:R-:W-:Y:S01]  /*29880*/  ENDCOLLECTIVE ;  /* 0x000000000000791b */ /* 0x007fe20003800000 */
.L_x_1951:
[----:B------:R-:W-:Y:S05]  /*29890*/  BSYNC B1 ;  /* 0x0000000000017941 */ /* 0x000fea0003800000 */
.L_x_1950:
        /* <DEDUP_REMOVED lines=8> */
.L_x_1952:
[----:B------:R-:W-:Y:S02]  /*29920*/  IMAD.MOV.U32 R13, RZ, RZ, R10 ;  /* 0x000000ffff0d7224 */ /* 0x000fe400078e000a */
[----:B------:R-:W-:-:S07]  /*29930*/  IMAD.MOV.U32 R4, RZ, RZ, R14 ;  /* 0x000000ffff047224 */ /* 0x000fce00078e000e */
[----:B------:R-:W-:Y:S05]  /*29940*/  WARPSYNC.COLLECTIVE R15, `(.L_x_1953) ;  /* 0x000000000f087348 */ /* 0x000fea0003c00000 */
[----:B------:R0:W1:Y:S02]  /*29950*/  SHFL.IDX P6, R14, R13, R12, R11 ;  /* 0x0000000c0d0e7389 */ /* 0x00006400000c000b */
[----:B01----:R-:W-:Y:S01]  /*29960*/  ENDCOLLECTIVE ;  /* 0x000000000000791b */ /* 0x003fe20003800000 */
.L_x_1953:
[----:B------:R-:W-:Y:S02]  /*29970*/  IMAD.MOV.U32 R13, RZ, RZ, R0 ;  /* 0x000000ffff0d7224 */ /* 0x000fe400078e0000 */
[----:B------:R-:W-:-:S07]  /*29980*/  IMAD.MOV.U32 R5, RZ, RZ, R14 ;  /* 0x000000ffff057224 */ /* 0x000fce00078e000e */
[----:B------:R-:W-:Y:S05]  /*29990*/  WARPSYNC.COLLECTIVE R15, `(.L_x_1954) ;  /* 0x000000000f087348 */ /* 0x000fea0003c00000 */
[----:B------:R0:W1:Y:S02]  /*299a0*/  SHFL.IDX P6, R14, R13, R12, R11 ;  /* 0x0000000c0d0e7389 */ /* 0x00006400000c000b */
[----:B01----:R-:W-:Y:S01]  /*299b0*/  ENDCOLLECTIVE ;  /* 0x000000000000791b */ /* 0x003fe20003800000 */
.L_x_1954:
[----:B------:R-:W-:Y:S05]  /*299c0*/  BRA `(.L_x_1955) ;  /* 0xfffffe0c00547947 */ /* 0x000fea000383ffff */
.L_x_1619:
[----:B------:R-:W-:Y:S01]  /*299d0*/  BSSY B1, `(.L_x_1956) ;  /* 0x0000008000017945 */ /* 0x000fe20003800000 */
[----:B------:R-:W-:Y:S02]  /*299e0*/  IMAD.MOV.U32 R13, RZ, RZ, R7 ;  /* 0x000000ffff0d7224 */ /* 0x000fe400078e0007 */
[----:B------:R-:W-:Y:S02]  /*299f0*/  IMAD.MOV.U32 R12, RZ, RZ, 0x2 ;  /* 0x00000002ff0c7424 */ /* 0x000fe400078e00ff */
[----:B------:R-:W-:Y:S02]  /*29a00*/  IMAD.MOV.U32 R11, RZ, RZ, 0x181f ;  /* 0x0000181fff0b7424 */ /* 0x000fe400078e00ff */
[----:B------:R-:W-:-:S07]  /*29a10*/  IMAD.MOV.U32 R15, RZ, RZ, -0x1 ;  /* 0xffffffffff0f7424 */ /* 0x000fce00078e00ff */
[----:B-1--4-:R-:W-:Y:S05]  /*29a20*/  WARPSYNC.COLLECTIVE R15, `(.L_x_1957) ;  /* 0x000000000f087348 */ /* 0x012fea0003c00000 */
[----:B----4-:R0:W2:Y:S02]  /*29a30*/  SHFL.IDX P6, R14, R13, R12, R11 ;  /* 0x0000000c0d0e7389 */ /* 0x0100a400000c000b */
[----:B012---:R-:W-:Y:S01]  /*29a40*/  ENDCOLLECTIVE ;  /* 0x000000000000791b */ /* 0x007fe20003800000 */
.L_x_1957:
[----:B------:R-:W-:Y:S05]  /*29a50*/  BSYNC B1 ;  /* 0x0000000000017941 */ /* 0x000fea0003800000 */
.L_x_1956:
        /* <DEDUP_REMOVED lines=8> */
.L_x_1958:
[----:B------:R-:W-:Y:S02]  /*29ae0*/  IMAD.MOV.U32 R13, RZ, RZ, R10 ;  /* 0x000000ffff0d7224 */ /* 0x000fe400078e000a */
[----:B------:R-:W-:-:S07]  /*29af0*/  IMAD.MOV.U32 R4, RZ, RZ, R14 ;  /* 0x000000ffff047224 */ /* 0x000fce00078e000e */
[----:B------:R-:W-:Y:S05]  /*29b00*/  WARPSYNC.COLLECTIVE R15, `(.L_x_1959) ;  /* 0x000000000f087348 */ /* 0x000fea0003c00000 */
[----:B------:R0:W1:Y:S02]  /*29b10*/  SHFL.IDX P6, R14, R13, R12, R11 ;  /* 0x0000000c0d0e7389 */ /* 0x00006400000c000b */
[----:B01----:R-:W-:Y:S01]  /*29b20*/  ENDCOLLECTIVE ;  /* 0x000000000000791b */ /* 0x003fe20003800000 */
.L_x_1959:
[----:B------:R-:W-:Y:S02]  /*29b30*/  IMAD.MOV.U32 R13, RZ, RZ, R0 ;  /* 0x000000ffff0d7224 */ /* 0x000fe400078e0000 */
[----:B------:R-:W-:-:S07]  /*29b40*/  IMAD.MOV.U32 R5, RZ, RZ, R14 ;  /* 0x000000ffff057224 */ /* 0x000fce00078e000e */
[----:B------:R-:W-:Y:S05]  /*29b50*/  WARPSYNC.COLLECTIVE R15, `(.L_x_1960) ;  /* 0x000000000f087348 */ /* 0x000fea0003c00000 */
[----:B------:R0:W1:Y:S02]  /*29b60*/  SHFL.IDX P6, R14, R13, R12, R11 ;  /* 0x0000000c0d0e7389 */ /* 0x00006400000c000b */
[----:B01----:R-:W-:Y:S01]  /*29b70*/  ENDCOLLECTIVE ;  /* 0x000000000000791b */ /* 0x003fe20003800000 */
.L_x_1960:
[----:B------:R-:W-:Y:S05]  /*29b80*/  BRA `(.L_x_1961) ;  /* 0xfffffe0c00b87947 */ /* 0x000fea000383ffff */
.L_x_1622:
[----:B------:R-:W-:Y:S01]  /*29b90*/  BSSY B1, `(.L_x_1962) ;  /* 0x0000008000017945 */ /* 0x000fe20003800000 */
[----:B------:R-:W-:Y:S02]  /*29ba0*/  IMAD.MOV.U32 R13, RZ, RZ, R7 ;  /* 0x000000ffff0d7224 */ /* 0x000fe400078e0007 */
[----:B------:R-:W-:Y:S02]  /*29bb0*/  IMAD.MOV.U32 R12, RZ, RZ, 0x3 ;  /* 0x00000003ff0c7424 */ /* 0x000fe400078e00ff */
[----:B------:R-:W-:Y:S02]  /*29bc0*/  IMAD.MOV.U32 R11, RZ, RZ, 0x181f ;  /* 0x0000181fff0b7424 */ /* 0x000fe400078e00ff */
[----:B------:R-:W-:-:S07]  /*29bd0*/  IMAD.MOV.U32 R15, RZ, RZ, -0x1 ;  /* 0xffffffffff0f7424 */ /* 0x000fce00078e00ff */
[----:B-1--4-:R-:W-:Y:S05]  /*29be0*/  WARPSYNC.COLLECTIVE R15, `(.L_x_1963) ;  /* 0x000000000f087348 */ /* 0x012fea0003c00000 */
[----:B------:R0:W2:Y:S02]  /*29bf0*/  SHFL.IDX P6, R14, R13, R12, R11 ;  /* 0x0000000c0d0e7389 */ /* 0x0000a400000c000b */
[----:B012-4-:R-:W-:Y:S01]  /*29c00*/  ENDCOLLECTIVE ;  /* 0x000000000000791b */ /* 0x017fe20003800000 */
.L_x_1963:
[----:B------:R-:W-:Y:S05]  /*29c10*/  BSYNC B1 ;  /* 0x0000000000017941 */ /* 0x000fea0003800000 */
.L_x_1962:
        /* <DEDUP_REMOVED lines=8> */
.L_x_1964:
[----:B------:R-:W-:Y:S02]  /*29ca0*/  IMAD.MOV.U32 R13, RZ, RZ, R10 ;  /* 0x000000ffff0d7224 */ /* 0x000fe400078e000a */
[----:B------:R-:W-:-:S07]  /*29cb0*/  IMAD.MOV.U32 R4, RZ, RZ, R14 ;  /* 0x000000ffff047224 */ /* 0x000fce00078e000e */
[----:B------:R-:W-:Y:S05]  /*29cc0*/  WARPSYNC.COLLECTIVE R15, `(.L_x_1965) ;  /* 0x000000000f087348 */ /* 0x000fea0003c00000 */
[----:B------:R0:W1:Y:S02]  /*29cd0*/  SHFL.IDX P6, R14, R13, R12, R11 ;  /* 0x0000000c0d0e7389 */ /* 0x00006400000c000b */
[----:B01----:R-:W-:Y:S01]  /*29ce0*/  ENDCOLLECTIVE ;  /* 0x000000000000791b */ /* 0x003fe20003800000 */
.L_x_1965:
[----:B------:R-:W-:Y:S02]  /*29cf0*/  IMAD.MOV.U32 R13, RZ, RZ, R0 ;  /* 0x000000ffff0d7224 */ /* 0x000fe400078e0000 */
[----:B------:R-:W-:-:S07]  /*29d00*/  IMAD.MOV.U32 R5, RZ, RZ, R14 ;  /* 0x000000ffff057224 */ /* 0x000fce00078e000e */
[----:B------:R-:W-:Y:S05]  /*29d10*/  WARPSYNC.COLLECTIVE R15, `(.L_x_1966) ;  /* 0x000000000f087348 */ /* 0x000fea0003c00000 */
[----:B------:R0:W1:Y:S02]  /*29d20*/  SHFL.IDX P6, R14, R13, R12, R11 ;  /* 0x0000000c0d0e7389 */ /* 0x00006400000c000b */
[----:B01----:R-:W-:Y:S01]  /*29d30*/  ENDCOLLECTIVE ;  /* 0x000000000000791b */ /* 0x003fe20003800000 */
.L_x_1966:
[----:B------:R-:W-:Y:S01]  /*29d40*/  IMAD.MOV.U32 R0, RZ, RZ, R14 ;  /* 0x000000ffff007224 */ /* 0x000fe200078e000e */
[----:B------:R-:W-:Y:S06]  /*29d50*/  BRA `(.L_x_1967) ;  /* 0xfffffe1000207947 */ /* 0x000fec000383ffff */
.L_x_1626:
[----:B0-----:R0:W1:Y:S02]  /*29d60*/  SYNCS.PHASECHK.TRANS64.TRYWAIT P0, [R2+URZ+0x28800], R75 ;  /* 0x0288004b020075a7 */ /* 0x001064000800017f */
[----:B-1----:R-:W-:Y:S05]  /*29d70*/  @!P0 NANOSLEEP.SYNCS 0x989680 ;  /* 0x009896800000895d */ /* 0x002fea0003900000 */
[----:B------:R-:W1:Y:S02]  /*29d80*/  @!P0 SYNCS.PHASECHK.TRANS64 P0, [R2+URZ+0x28800], R75 ;  /* 0x0288004b020085a7 */ /* 0x000e64000800007f */
[----:B-1----:R-:W-:Y:S05]  /*29d90*/  @!P0 BRA `(.L_x_1626) ;  /* 0xfffffffc00f08947 */ /* 0x002fea000383ffff */
[----:B------:R-:W-:Y:S05]  /*29da0*/  BRA `(.L_x_1968) ;  /* 0xfffffe1000e07947 */ /* 0x000fea000383ffff */
.L_x_1642:
[----:B------:R-:W0:Y:S01]  /*29db0*/  LDC R55, c[0x0][0x3f4] ;  /* 0x0000fd00ff377b82 */ /* 0x000e220000000800 */
[----:B------:R-:W-:Y:S01]  /*29dc0*/  BSSY B1, `(.L_x_1969) ;  /* 0x0000008000017945 */ /* 0x000fe20003800000 */
[----:B------:R-:W-:Y:S02]  /*29dd0*/  IMAD.MOV.U32 R13, RZ, RZ, R35 ;  /* 0x000000ffff0d7224 */ /* 0x000fe400078e0023 */
[----:B------:R-:W-:Y:S02]  /*29de0*/  IMAD.MOV.U32 R12, RZ, RZ, RZ ;  /* 0x000000ffff0c7224 */ /* 0x000fe400078e00ff */
[----:B------:R-:W-:Y:S02]  /*29df0*/  IMAD.MOV.U32 R11, RZ, RZ, 0x181f ;  /* 0x0000181fff0b7424 */ /* 0x000fe400078e00ff */
[----:B------:R-:W-:-:S07]  /*29e00*/  IMAD.MOV.U32 R15, RZ, RZ, -0x1 ;  /* 0xffffffffff0f7424 */ /* 0x000fce00078e00ff */
[----:B0-----:R-:W-:Y:S05]  /*29e10*/  WARPSYNC.COLLECTIVE R15, `(.L_x_1970) ;  /* 0x000000000f087348 */ /* 0x001fea0003c00000 */
[----:B------:R1:W2:Y:S02]  /*29e20*/  SHFL.IDX P6, R14, R13, R12, R11 ;  /* 0x0000000c0d0e7389 */ /* 0x0002a400000c000b */
[----:B012---:R-:W-:Y:S01]  /*29e30*/  ENDCOLLECTIVE ;  /* 0x000000000000791b */ /* 0x007fe20003800000 */
.L_x_1970:
[----:B------:R-:W-:Y:S05]  /*29e40*/  BSYNC B1 ;  /* 0x0000000000017941 */ /* 0x000fea0003800000 */
.L_x_1969:
[----:B------:R-:W-:Y:S01]  /*29e50*/  IMAD.MOV.U32 R13, RZ, RZ, R32 ;  /* 0x000000ffff0d7224 */ /* 0x000fe200078e0020 */
[----:B------:R-:W-:Y:S01]  /*29e60*/  ISETP.GE.AND P0, PT, R16, R55, PT ;  /* 0x000000371000720c */ /* 0x000fe20003f06270 */
[----:B------:R-:W-:Y:S02]  /*29e70*/  IMAD.MOV.U32 R12, RZ, RZ, RZ ;  /* 0x000000ffff0c7224 */ /* 0x000fe400078e00ff */
[----:B------:R-:W-:Y:S02]  /*29e80*/  IMAD.MOV.U32 R11, RZ, RZ, 0x181f ;  /* 0x0000181fff0b7424 */ /* 0x000fe400078e00ff */
[----:B------:R-:W-:Y:S02]  /*29e90*/  IMAD.MOV.U32 R15, RZ, RZ, -0x1 ;  /* 0xffffffffff0f7424 */ /* 0x000fe400078e00ff */
[----:B------:R-:W-:Y:S02]  /*29ea0*/  IMAD.MOV.U32 R3, RZ, RZ, R14 ;  /* 0x000000ffff037224 */ /* 0x000fe400078e000e */
[----:B------:R-:W-:-:S07]  /*29eb0*/  IMAD R0, R187, R0, RZ ;  /* 0x00000000bb007224 */ /* 0x000fce00078e02ff */
[----:B------:R-:W-:Y:S05]  /*29ec0*/  WARPSYNC.COLLECTIVE R15, `(.L_x_1971) ;  /* 0x000000000f087348 */ /* 0x000fea0003c00000 */
[----:B------:R0:W1:Y:S02]  /*29ed0*/  SHFL.IDX P6, R14, R13, R12, R11 ;  /* 0x0000000c0d0e7389 */ /* 0x00006400000c000b */
[----:B01----:R-:W-:Y:S01]  /*29ee0*/  ENDCOLLECTIVE ;  /* 0x000000000000791b */ /* 0x003fe20003800000 */
.L_x_1971:
[----:B------:R-:W-:Y:S01]  /*29ef0*/  ISETP.GE.OR P1, PT, R57, R0, P0 ;  /* 0x000000003900720c */ /* 0x000fe20000726670 */
[----:B------:R-:W-:-:S12]  /*29f00*/  IMAD.MOV.U32 R13, RZ, RZ, R33 ;  /* 0x000000ffff0d7224 */ /* 0x000fd800078e0021 */
[C---:B------:R-:W-:Y:S01]  /*29f10*/  @!P1 IMAD.SHL.U32 R7, R16.reuse, 0x2, RZ ;  /* 0x0000000210079824 */ /* 0x040fe200078e00ff */
[----:B------:R-:W-:Y:S01]  /*29f20*/  @!P1 SHF.L.U64.HI R6, R16, 0x1, R17 ;  /* 0x0000000110069819 */ /* 0x000fe20000010211 */
[----:B------:R-:W-:-:S07]  /*29f30*/  IMAD.MOV.U32 R4, RZ, RZ, R14 ;  /* 0x000000ffff047224 */ /* 0x000fce00078e000e */
[----:B------:R-:W-:Y:S05]  /*29f40*/  WARPSYNC.COLLECTIVE R15, `(.L_x_1972) ;  /* 0x000000000f087348 */ /* 0x000fea0003c00000 */
[----:B------:R0:W1:Y:S02]  /*29f50*/  SHFL.IDX P6, R14, R13, R12, R11 ;  /* 0x0000000c0d0e7389 */ /* 0x00006400000c000b */
[----:B01----:R-:W-:Y:S01]  /*29f60*/  ENDCOLLECTIVE ;  /* 0x000000000000791b */ /* 0x003fe20003800000 */
.L_x_1972:
[----:B------:R-:W-:-:S05]  /*29f70*/  @!P1 IADD3 R4, P2, R4, R7, RZ ;  /* 0x0000000704049210 */ /* 0x000fca0007f5e0ff */
[----:B------:R-:W-:Y:S02]  /*29f80*/  @!P1 IMAD.X R3, R3, 0x1, R6, P2 ;  /* 0x0000000103039824 */ /* 0x000fe400010e0606 */
[----:B------:R-:W-:Y:S02]  /*29f90*/  @!P1 IMAD.MOV.U32 R8, RZ, RZ, R4 ;  /* 0x000000ffff089224 */ /* 0x000fe400078e0004 */
[----:B------:R-:W-:Y:S02]  /*29fa0*/  @!P1 IMAD.MOV.U32 R9, RZ, RZ, R3 ;  /* 0x000000ffff099224 */ /* 0x000fe400078e0003 */
[----:B------:R-:W-:Y:S02]  /*29fb0*/  IMAD.MOV.U32 R13, RZ, RZ, R34 ;  /* 0x000000ffff0d7224 */ /* 0x000fe400078e0022 */
[----:B------:R-:W-:-:S07]  /*29fc0*/  IMAD.MOV.U32 R5, RZ, RZ, R14 ;  /* 0x000000ffff057224 */ /* 0x000fce00078e000e */
[----:B------:R-:W-:Y:S05]  /*29fd0*/  WARPSYNC.COLLECTIVE R15, `(.L_x_1973) ;  /* 0x000000000f087348 */ /* 0x000fea0003c00000 */
[----:B------:R0:W1:Y:S02]  /*29fe0*/  SHFL.IDX P6, R14, R13, R12, R11 ;  /* 0x0000000c0d0e7389 */ /* 0x00006400000c000b */
[----:B01----:R-:W-:Y:S01]  /*29ff0*/  ENDCOLLECTIVE ;  /* 0x000000000000791b */ /* 0x003fe20003800000 */
.L_x_1973:
[----:B------:R-:W2:Y:S01]  /*2a000*/  @!P1 LD.E.128 R8, desc[UR40][R8.64] ;  /* 0x0000002808089980 */ /* 0x000ea2000c101d00 */
[----:B------:R-:W-:-:S05]  /*2a010*/  @!P1 IADD3 R14, P2, R14, R7, RZ ;  /* 0x000000070e0e9210 */ /* 0x000fca0007f5e0ff */
[----:B------:R-:W-:Y:S02]  /*2a020*/  @!P1 IMAD.X R5, R5, 0x1, R6, P2 ;  /* 0x0000000105059824 */ /* 0x000fe400010e0606 */
[----:B------:R-:W-:-:S06]  /*2a030*/  @!P1 IMAD.MOV.U32 R4, RZ, RZ, R14 ;  /* 0x000000ffff049224 */ /* 0x000fcc00078e000e */
[----:B------:R-:W5:Y:S01]  /*2a040*/  @!P1 LD.E.128 R4, desc[UR40][R4.64] ;  /* 0x0000002804049980 */ /* 0x000f62000c101d00 */
[----:B------:R-:W-:Y:S02]  /*2a050*/  CS2R R46, SRZ ;  /* 0x00000000002e7805 */ /* 0x000fe4000001ff00 */
[----:B------:R-:W-:Y:S01]  /*2a060*/  CS2R R48, SRZ ;  /* 0x0000000000307805 */ /* 0x000fe2000001ff00 */
[----:B------:R-:W-:Y:S01]  /*2a070*/  IMAD.MOV.U32 R13, RZ, RZ, R35 ;  /* 0x000000ffff0d7224 */ /* 0x000fe200078e0023 */
[----:B------:R-:W-:Y:S02]  /*2a080*/  CS2R R44, SRZ ;  /* 0x00000000002c7805 */ /* 0x000fe4000001ff00 */
[----:B------:R-:W-:Y:S02]  /*2a090*/  CS2R R50, SRZ ;  /* 0x0000000000327805 */ /* 0x000fe4000001ff00 */
[----:B------:R-:W-:Y:S01]  /*2a0a0*/  CS2R R24, SRZ ;  /* 0x0000000000187805 */ /* 0x000fe2000001ff00 */
[----:B--2---:R-:W-:-:S02]  /*2a0b0*/  @!P1 IMAD.MOV.U32 R47, RZ, RZ, R9 ;  /* 0x000000ffff2f9224 */ /* 0x004fc400078e0009 */
[----:B------:R-:W-:Y:S02]  /*2a0c0*/  @!P1 IMAD.MOV.U32 R49, RZ, RZ, R11 ;  /* 0x000000ffff319224 */ /* 0x000fe400078e000b */
[----:B------:R-:W-:Y:S02]  /*2a0d0*/  IMAD.MOV.U32 R12, RZ, RZ, R47 ;  /* 0x000000ffff0c7224 */ /* 0x000fe400078e002f */
[----:B------:R-:W-:Y:S02]  /*2a0e0*/  IMAD.MOV.U32 R11, RZ, RZ, 0x181f ;  /* 0x0000181fff0b7424 */ /* 0x000fe400078e00ff */
[----:B------:R-:W-:Y:S01]  /*2a0f0*/  @!P1 IMAD.MOV.U32 R46, RZ, RZ, R8 ;  /* 0x000000ffff2e9224 */ /* 0x000fe200078e0008 */
[----:B------:R-:W-:Y:S01]  /*2a100*/  PRMT R78, R12, 0x7610, R78 ;  /* 0x000076100c4e7816 */ /* 0x000fe2000000004e */
[----:B------:R-:W-:Y:S02]  /*2a110*/  IMAD.MOV.U32 R12, RZ, RZ, 0x1 ;  /* 0x00000001ff0c7424 */ /* 0x000fe400078e00ff */
[----:B------:R-:W-:-:S02]  /*2a120*/  IMAD.MOV.U32 R3, RZ, RZ, R46 ;  /* 0x000000ffff037224 */ /* 0x000fc400078e002e */
[----:B------:R-:W-:-:S07]  /*2a130*/  @!P1 IMAD.MOV.U32 R48, RZ, RZ, R10 ;  /* 0x000000ffff309224 */ /* 0x000fce00078e000a */
[----:B-----5:R-:W-:Y:S05]  /*2a140*/  WARPSYNC.COLLECTIVE R15, `(.L_x_1974) ;  /* 0x000000000f087348 */ /* 0x020fea0003c00000 */
[----:B------:R0:W1:Y:S02]  /*2a150*/  SHFL.IDX P6, R14, R13, R12, R11 ;  /* 0x0000000c0d0e7389 */ /* 0x00006400000c000b */
[----:B01---5:R-:W-:Y:S01]  /*2a160*/  ENDCOLLECTIVE ;  /* 0x000000000000791b */ /* 0x023fe20003800000 */
.L_x_1974:
[----:B------:R-:W-:Y:S01]  /*2a170*/  IMAD.MOV.U32 R20, RZ, RZ, R49 ;  /* 0x000000ffff147224 */ /* 0x000fe200078e0031 */
[----:B------:R-:W-:Y:S01]  /*2a180*/  PRMT R77, R3, 0x7610, R77 ;  /* 0x00007610034d7816 */ /* 0x000fe2000000004d */
[----:B------:R-:W-:-:S03]  /*2a190*/  IMAD.MOV.U32 R10, RZ, RZ, R48 ;  /* 0x000000ffff0a7224 */ /* 0x000fc600078e0030 */
[----:B------:R-:W-:Y:S01]  /*2a1a0*/  PRMT R52, R20, 0x7610, R52 ;  /* 0x0000761014347816 */ /* 0x000fe20000000034 */
[----:B------:R-:W-:Y:S01]  /*2a1b0*/  @!P1 IMAD.MOV.U32 R44, RZ, RZ, R4 ;  /* 0x000000ffff2c9224 */ /* 0x000fe200078e0004 */
[----:B------:R-:W-:Y:S01]  /*2a1c0*/  PRMT R37, R10, 0x7610, R37 ;  /* 0x000076100a257816 */ /* 0x000fe20000000025 */
[----:B------:R-:W-:Y:S02]  /*2a1d0*/  @!P1 IMAD.MOV.U32 R45, RZ, RZ, R5 ;  /* 0x000000ffff2d9224 */ /* 0x000fe400078e0005 */
[----:B------:R-:W-:Y:S02]  /*2a1e0*/  @!P1 IMAD.MOV.U32 R50, RZ, RZ, R6 ;  /* 0x000000ffff329224 */ /* 0x000fe400078e0006 */
[----:B------:R-:W-:Y:S02]  /*2a1f0*/  IMAD.MOV.U32 R13, RZ, RZ, R32 ;  /* 0x000000ffff0d7224 */ /* 0x000fe400078e0020 */
[----:B------:R-:W-:Y:S02]  /*2a200*/  @!P1 IMAD.MOV.U32 R51, RZ, RZ, R7 ;  /* 0x000000ffff339224 */ /* 0x000fe400078e0007 */
[----:B------:R-:W-:-:S02]  /*2a210*/  IMAD.MOV.U32 R4, RZ, RZ, R44 ;  /* 0x000000ffff047224 */ /* 0x000fc400078e002c */
[----:B------:R-:W-:Y:S02]  /*2a220*/  IMAD.MOV.U32 R5, RZ, RZ, R45 ;  /* 0x000000ffff057224 */ /* 0x000fe400078e002d */
[----:B------:R-:W-:Y:S01]  /*2a230*/  IMAD.MOV.U32 R6, RZ, RZ, R50 ;  /* 0x000000ffff067224 */ /* 0x000fe200078e0032 */
[----:B------:R-:W-:Y:S01]  /*2a240*/  PRMT R79, R4, 0x7610, R79 ;  /* 0x00007610044f7816 */ /* 0x000fe2000000004f */
[----:B------:R-:W-:Y:S01]  /*2a250*/  IMAD.MOV.U32 R3, RZ, RZ, R14 ;  /* 0x000000ffff037224 */ /* 0x000fe200078e000e */
[----:B------:R-:W-:-:S07]  /*2a260*/  PRMT R80, R5, 0x7610, R80 ;  /* 0x0000761005507816 */ /* 0x000fce0000000050 */
[----:B------:R-:W-:Y:S05]  /*2a270*/  WARPSYNC.COLLECTIVE R15, `(.L_x_1975) ;  /* 0x000000000f087348 */ /* 0x000fea0003c00000 */
[----:B------:R0:W1:Y:S02]  /*2a280*/  SHFL.IDX P6, R14, R13, R12, R11 ;  /* 0x0000000c0d0e7389 */ /* 0x00006400000c000b */
[----:B01----:R-:W-:Y:S01]  /*2a290*/  ENDCOLLECTIVE ;  /* 0x000000000000791b */ /* 0x003fe20003800000 */
.L_x_1975:
[----:B------:R-:W-:Y:S01]  /*2a2a0*/  IMAD.MOV.U32 R7, RZ, RZ, R51 ;  /* 0x000000ffff077224 */ /* 0x000fe200078e0033 */
[----:B------:R-:W-:-:S04]  /*2a2b0*/  PRMT R81, R6, 0x7610, R81 ;  /* 0x0000761006517816 */ /* 0x000fc80000000051 */
[----:B------:R-:W-:Y:S01]  /*2a2c0*/  PRMT R82, R7, 0x7610, R82 ;  /* 0x0000761007527816 */ /* 0x000fe20000000052 */
[----:B------:R-:W-:Y:S02]  /*2a2d0*/  IMAD.MOV.U32 R13, RZ, RZ, R33 ;  /* 0x000000ffff0d7224 */ /* 0x000fe400078e0021 */
[----:B------:R-:W-:-:S07]  /*2a2e0*/  IMAD.MOV.U32 R8, RZ, RZ, R14 ;  /* 0x000000ffff087224 */ /* 0x000fce00078e000e */
[----:B------:R-:W-:Y:S05]  /*2a2f0*/  WARPSYNC.COLLECTIVE R15, `(.L_x_1976) ;  /* 0x000000000f087348 */ /* 0x000fea0003c00000 */
[----:B------:R0:W1:Y:S02]  /*2a300*/  SHFL.IDX P6, R14, R13, R12, R11 ;  /* 0x0000000c0d0e7389 */ /* 0x00006400000c000b */
[----:B01----:R-:W-:Y:S01]  /*2a310*/  ENDCOLLECTIVE ;  /* 0x000000000000791b */ /* 0x003fe20003800000 */
.L_x_1976:
[----:B------:R-:W-:Y:S02]  /*2a320*/  IMAD.MOV.U32 R13, RZ, RZ, R34 ;  /* 0x000000ffff0d7224 */ /* 0x000fe400078e0022 */
[----:B------:R-:W-:-:S07]  /*2a330*/  IMAD.MOV.U32 R9, RZ, RZ, R14 ;  /* 0x000000ffff097224 */ /* 0x000fce00078e000e */
[----:B------:R-:W-:Y:S05]  /*2a340*/  WARPSYNC.COLLECTIVE R15, `(.L_x_1977) ;  /* 0x000000000f087348 */ /* 0x000fea0003c00000 */
[----:B------:R0:W1:Y:S02]  /*2a350*/  SHFL.IDX P6, R14, R13, R12, R11 ;  /* 0x0000000c0d0e7389 */ /* 0x00006400000c000b */
[----:B01----:R-:W-:Y:S01]  /*2a360*/  ENDCOLLECTIVE ;  /* 0x000000000000791b */ /* 0x003fe20003800000 */
.L_x_1977:
[----:B------:R-:W-:Y:S05]  /*2a370*/  BRA `(.L_x_1978) ;  /* 0xfffffe2c001c7947 */ /* 0x000fea000383ffff */
.L_x_1645:
[----:B------:R-:W-:Y:S01]  /*2a380*/  BSSY B1, `(.L_x_1979) ;  /* 0x0000008000017945 */ /* 0x000fe20003800000 */
[----:B------:R-:W-:Y:S02]  /*2a390*/  IMAD.MOV.U32 R13, RZ, RZ, R35 ;  /* 0x000000ffff0d7224 */ /* 0x000fe400078e0023 */
[----:B------:R-:W-:Y:S02]  /*2a3a0*/  IMAD.MOV.U32 R12, RZ, RZ, 0x2 ;  /* 0x00000002ff0c7424 */ /* 0x000fe400078e00ff */
[----:B------:R-:W-:Y:S02]  /*2a3b0*/  IMAD.MOV.U32 R11, RZ, RZ, 0x181f ;  /* 0x0000181fff0b7424 */ /* 0x000fe400078e00ff */
[----:B0-----:R-:W-:-:S07]  /*2a3c0*/  IMAD.MOV.U32 R15, RZ, RZ, -0x1 ;  /* 0xffffffffff0f7424 */ /* 0x001fce00078e00ff */
[----:B------:R-:W-:Y:S05]  /*2a3d0*/  WARPSYNC.COLLECTIVE R15, `(.L_x_1980) ;  /* 0x000000000f087348 */ /* 0x000fea0003c00000 */
[----:B------:R0:W1:Y:S02]  /*2a3e0*/  SHFL.IDX P6, R14, R13, R12, R11 ;  /* 0x0000000c0d0e7389 */ /* 0x00006400000c000b */
[----:B01----:R-:W-:Y:S01]  /*2a3f0*/  ENDCOLLECTIVE ;  /* 0x000000000000791b */ /* 0x003fe20003800000 */
.L_x_1980:
[----:B------:R-:W-:Y:S05]  /*2a400*/  BSYNC B1 ;  /* 0x0000000000017941 */ /* 0x000fea0003800000 */
.L_x_1979:
[----:B------:R-:W-:Y:S02]  /*2a410*/  IMAD.MOV.U32 R13, RZ, RZ, R32 ;  /* 0x000000ffff0d7224 */ /* 0x000fe400078e0020 */
[----:B------:R-:W-:Y:S02]  /*2a420*/  IMAD.MOV.U32 R12, RZ, RZ, 0x2 ;  /* 0x00000002ff0c7424 */ /* 0x000fe400078e00ff */
[----:B------:R-:W-:Y:S02]  /*2a430*/  IMAD.MOV.U32 R11, RZ, RZ, 0x181f ;  /* 0x0000181fff0b7424 */ /* 0x000fe400078e00ff */
[----:B------:R-:W-:Y:S02]  /*2a440*/  IMAD.MOV.U32 R15, RZ, RZ, -0x1 ;  /* 0xffffffffff0f7424 */ /* 0x000fe400078e00ff */
[----:B------:R-:W-:Y:S02]  /*2a450*/  IMAD.MOV.U32 R3, RZ, RZ, R14 ;  /* 0x000000ffff037224 */ /* 0x000fe400078e000e */
[----:B------:R-:W-:-:S07]  /*2a460*/  VIADD R9, R57, 0x40 ;  /* 0x0000004039097836 */ /* 0x000fce0000000000 */
[----:B------:R-:W-:Y:S05]  /*2a470*/  WARPSYNC.COLLECTIVE R15, `(.L_x_1981) ;  /* 0x000000000f087348 */ /* 0x000fea0003c00000 */
[----:B------:R0:W1:Y:S02]  /*2a480*/  SHFL.IDX P6, R14, R13, R12, R11 ;  /* 0x0000000c0d0e7389 */ /* 0x00006400000c000b */
[----:B01----:R-:W-:Y:S01]  /*2a490*/  ENDCOLLECTIVE ;  /* 0x000000000000791b */ /* 0x003fe20003800000 */
.L_x_1981:
        /* <DEDUP_REMOVED lines=8> */
.L_x_1982:
[----:B------:R-:W-:-:S05]  /*2a520*/  @!P1 IADD3 R8, P2, R8, R21, RZ ;  /* 0x0000001508089210 */ /* 0x000fca0007f5e0ff */
[----:B------:R-:W-:Y:S02]  /*2a530*/  @!P1 IMAD.X R9, R3, 0x1, R29, P2 ;  /* 0x0000000103099824 */ /* 0x000fe400010e061d */
[----:B------:R-:W-:Y:S02]  /*2a540*/  IMAD.MOV.U32 R13, RZ, RZ, R34 ;  /* 0x000000ffff0d7224 */ /* 0x000fe400078e0022 */
[----:B------:R-:W-:-:S07]  /*2a550*/  IMAD.MOV.U32 R20, RZ, RZ, R14 ;  /* 0x000000ffff147224 */ /* 0x000fce00078e000e */
[----:B------:R-:W-:Y:S05]  /*2a560*/  WARPSYNC.COLLECTIVE R15, `(.L_x_1983) ;  /* 0x000000000f087348 */ /* 0x000fea0003c00000 */
[----:B------:R0:W1:Y:S02]  /*2a570*/  SHFL.IDX P6, R14, R13, R12, R11 ;  /* 0x0000000c0d0e7389 */ /* 0x00006400000c000b */
[----:B01----:R-:W-:Y:S01]  /*2a580*/  ENDCOLLECTIVE ;  /* 0x000000000000791b */ /* 0x003fe20003800000 */
.L_x_1983:
[----:B------:R-:W2:Y:S01]  /*2a590*/  @!P1 LD.E.128 R8, desc[UR40][R8.64] ;  /* 0x0000002808089980 */ /* 0x000ea2000c101d00 */
[----:B------:R-:W-:-:S05]  /*2a5a0*/  @!P1 IADD3 R28, P2, R14, R21, RZ ;  /* 0x000000150e1c9210 */ /* 0x000fca0007f5e0ff */
[----:B------:R-:W-:-:S06]  /*2a5b0*/  @!P1 IMAD.X R29, R20, 0x1, R29, P2 ;  /* 0x00000001141d9824 */ /* 0x000fcc00010e061d */
[----:B------:R-:W5:Y:S01]  /*2a5c0*/  @!P1 LD.E.128 R28, desc[UR40][R28.64] ;  /* 0x000000281c1c9980 */ /* 0x000f62000c101d00 */
[----:B------:R-:W-:Y:S02]  /*2a5d0*/  CS2R R20, SRZ ;  /* 0x0000000000147805 */ /* 0x000fe4000001ff00 */
[----:B------:R-:W-:Y:S01]  /*2a5e0*/  CS2R R38, SRZ ;  /* 0x0000000000267805 */ /* 0x000fe2000001ff00 */
[----:B------:R-:W-:Y:S01]  /*2a5f0*/  IMAD.MOV.U32 R13, RZ, RZ, R35 ;  /* 0x000000ffff0d7224 */ /* 0x000fe200078e0023 */
[----:B------:R-:W-:Y:S02]  /*2a600*/  CS2R R40, SRZ ;  /* 0x0000000000287805 */ /* 0x000fe4000001ff00 */
[----:B------:R-:W-:Y:S01]  /*2a610*/  CS2R R42, SRZ ;  /* 0x00000000002a7805 */ /* 0x000fe2000001ff00 */
[----:B--2---:R-:W-:Y:S02]  /*2a620*/  @!P1 IMAD.MOV.U32 R21, RZ, RZ, R9 ;  /* 0x000000ffff159224 */ /* 0x004fe400078e0009 */
[----:B------:R-:W-:-:S02]  /*2a630*/  @!P1 IMAD.MOV.U32 R39, RZ, RZ, R11 ;  /* 0x000000ffff279224 */ /* 0x000fc400078e000b */
[----:B------:R-:W-:Y:S02]  /*2a640*/  IMAD.MOV.U32 R12, RZ, RZ, R21 ;  /* 0x000000ffff0c7224 */ /* 0x000fe400078e0015 */
[----:B------:R-:W-:Y:S02]  /*2a650*/  IMAD.MOV.U32 R11, RZ, RZ, 0x181f ;  /* 0x0000181fff0b7424 */ /* 0x000fe400078e00ff */
[----:B------:R-:W-:Y:S01]  /*2a660*/  @!P1 IMAD.MOV.U32 R20, RZ, RZ, R8 ;  /* 0x000000ffff149224 */ /* 0x000fe200078e0008 */
[----:B------:R-:W-:Y:S01]  /*2a670*/  PRMT R66, R12, 0x7610, R66 ;  /* 0x000076100c427816 */ /* 0x000fe20000000042 */
[----:B------:R-:W-:Y:S02]  /*2a680*/  IMAD.MOV.U32 R12, RZ, RZ, 0x3 ;  /* 0x00000003ff0c7424 */ /* 0x000fe400078e00ff */
[----:B------:R-:W-:Y:S02]  /*2a690*/  IMAD.MOV.U32 R3, RZ, RZ, R20 ;  /* 0x000000ffff037224 */ /* 0x000fe400078e0014 */
[----:B------:R-:W-:-:S07]  /*2a6a0*/  @!P1 IMAD.MOV.U32 R38, RZ, RZ, R10 ;  /* 0x000000ffff269224 */ /* 0x000fce00078e000a */
[----:B-----5:R-:W-:Y:S05]  /*2a6b0*/  WARPSYNC.COLLECTIVE R15, `(.L_x_1984) ;  /* 0x000000000f087348 */ /* 0x020fea0003c00000 */
[----:B------:R0:W1:Y:S02]  /*2a6c0*/  SHFL.IDX P6, R14, R13, R12, R11 ;  /* 0x0000000c0d0e7389 */ /* 0x00006400000c000b */
[----:B01---5:R-:W-:Y:S01]  /*2a6d0*/  ENDCOLLECTIVE ;  /* 0x000000000000791b */ /* 0x023fe20003800000 */
.L_x_1984:
[----:B------:R-:W-:Y:S01]  /*2a6e0*/  IMAD.MOV.U32 R9, RZ, RZ, R39 ;  /* 0x000000ffff097224 */ /* 0x000fe200078e0027 */
[----:B------:R-:W-:Y:S01]  /*2a6f0*/  PRMT R65, R3, 0x7610, R65 ;  /* 0x0000761003417816 */ /* 0x000fe20000000041 */
[----:B------:R-:W-:Y:S02]  /*2a700*/  IMAD.MOV.U32 R8, RZ, RZ, R38 ;  /* 0x000000ffff087224 */ /* 0x000fe400078e0026 */
[----:B------:R-:W-:Y:S01]  /*2a710*/  @!P1 IMAD.MOV.U32 R40, RZ, RZ, R28 ;  /* 0x000000ffff289224 */ /* 0x000fe200078e001c */
[----:B------:R-:W-:Y:S01]  /*2a720*/  PRMT R54, R9, 0x7610, R54 ;  /* 0x0000761009367816 */ /* 0x000fe20000000036 */
[----:B------:R-:W-:Y:S01]  /*2a730*/  @!P1 IMAD.MOV.U32 R41, RZ, RZ, R29 ;  /* 0x000000ffff299224 */ /* 0x000fe200078e001d */
[----:B------:R-:W-:Y:S01]  /*2a740*/  PRMT R53, R8, 0x7610, R53 ;  /* 0x0000761008357816 */ /* 0x000fe20000000035 */
[----:B------:R-:W-:Y:S02]  /*2a750*/  @!P1 IMAD.MOV.U32 R42, RZ, RZ, R30 ;  /* 0x000000ffff2a9224 */ /* 0x000fe400078e001e */
[----:B------:R-:W-:-:S02]  /*2a760*/  @!P1 IMAD.MOV.U32 R43, RZ, RZ, R31 ;  /* 0x000000ffff2b9224 */ /* 0x000fc400078e001f */
[----:B------:R-:W-:Y:S02]  /*2a770*/  IMAD.MOV.U32 R13, RZ, RZ, R32 ;  /* 0x000000ffff0d7224 */ /* 0x000fe400078e0020 */
[----:B------:R-:W-:Y:S02]  /*2a780*/  IMAD.MOV.U32 R8, RZ, RZ, R40 ;  /* 0x000000ffff087224 */ /* 0x000fe400078e0028 */
[----:B------:R-:W-:Y:S02]  /*2a790*/  IMAD.MOV.U32 R9, RZ, RZ, R41 ;  /* 0x000000ffff097224 */ /* 0x000fe400078e0029 */
[----:B------:R-:W-:Y:S01]  /*2a7a0*/  IMAD.MOV.U32 R10, RZ, RZ, R42 ;  /* 0x000000ffff0a7224 */ /* 0x000fe200078e002a */
[----:B------:R-:W-:Y:S02]  /*2a7b0*/  PRMT R72, R8, 0x7610, R72 ;  /* 0x0000761008487816 */ /* 0x000fe40000000048 */
[----:B------:R-:W-:Y:S01]  /*2a7c0*/  PRMT R73, R9, 0x7610, R73 ;  /* 0x0000761009497816 */ /* 0x000fe20000000049 */
[----:B------:R-:W-:Y:S01]  /*2a7d0*/  IMAD.MOV.U32 R3, RZ, RZ, R14 ;  /* 0x000000ffff037224 */ /* 0x000fe200078e000e */
[----:B------:R-:W-:-:S07]  /*2a7e0*/  PRMT R74, R10, 0x7610, R74 ;  /* 0x000076100a4a7816 */ /* 0x000fce000000004a */
[----:B------:R-:W-:Y:S05]  /*2a7f0*/  WARPSYNC.COLLECTIVE R15, `(.L_x_1985) ;  /* 0x000000000f087348 */ /* 0x000fea0003c00000 */
[----:B------:R0:W1:Y:S02]  /*2a800*/  SHFL.IDX P6, R14, R13, R12, R11 ;  /* 0x0000000c0d0e7389 */ /* 0x00006400000c000b */
[----:B01----:R-:W-:Y:S01]  /*2a810*/  ENDCOLLECTIVE ;  /* 0x000000000000791b */ /* 0x003fe20003800000 */
.L_x_1985:
[----:B------:R-:W-:Y:S01]  /*2a820*/  CS2R R8, SRZ ;  /* 0x0000000000087805 */ /* 0x000fe2000001ff00 */
[----:B------:R-:W-:Y:S02]  /*2a830*/  IMAD.MOV.U32 R13, RZ, RZ, R33 ;  /* 0x000000ffff0d7224 */ /* 0x000fe400078e0021 */
[----:B------:R-:W-:-:S07]  /*2a840*/  IMAD.MOV.U32 R32, RZ, RZ, R14 ;  /* 0x000000ffff207224 */ /* 0x000fce00078e000e */
[----:B------:R-:W-:Y:S05]  /*2a850*/  WARPSYNC.COLLECTIVE R15, `(.L_x_1986) ;  /* 0x000000000f087348 */ /* 0x000fea0003c00000 */
[----:B------:R0:W1:Y:S02]  /*2a860*/  SHFL.IDX P6, R14, R13, R12, R11 ;  /* 0x0000000c0d0e7389 */ /* 0x00006400000c000b */
[----:B01----:R-:W-:Y:S01]  /*2a870*/  ENDCOLLECTIVE ;  /* 0x000000000000791b */ /* 0x003fe20003800000 */
.L_x_1986:
[----:B------:R-:W-:Y:S02]  /*2a880*/  IMAD.MOV.U32 R13, RZ, RZ, R34 ;  /* 0x000000ffff0d7224 */ /* 0x000fe400078e0022 */
[----:B------:R-:W-:-:S07]  /*2a890*/  IMAD.MOV.U32 R33, RZ, RZ, R14 ;  /* 0x000000ffff217224 */ /* 0x000fce00078e000e */
[----:B------:R-:W-:Y:S05]  /*2a8a0*/  WARPSYNC.COLLECTIVE R15, `(.L_x_1987) ;  /* 0x000000000f087348 */ /* 0x000fea0003c00000 */
[----:B------:R0:W1:Y:S02]  /*2a8b0*/  SHFL.IDX P6, R14, R13, R12, R11 ;  /* 0x0000000c0d0e7389 */ /* 0x00006400000c000b */
[----:B01----:R-:W-:Y:S01]  /*2a8c0*/  ENDCOLLECTIVE ;  /* 0x000000000000791b */ /* 0x003fe20003800000 */
.L_x_1987:
[----:B------:R-:W-:-:S05]  /*2a8d0*/  IMAD.MOV.U32 R11, RZ, RZ, R43 ;  /* 0x000000ffff0b7224 */ /* 0x000fca00078e002b */
[----:B------:R-:W-:Y:S01]  /*2a8e0*/  PRMT R75, R11, 0x7610, R75 ;  /* 0x000076100b4b7816 */ /* 0x000fe2000000004b */
[----:B------:R-:W-:Y:S01]  /*2a8f0*/  IMAD.MOV.U32 R34, RZ, RZ, R14 ;  /* 0x000000ffff227224 */ /* 0x000fe200078e000e */
[----:B------:R-:W-:Y:S06]  /*2a900*/  BRA `(.L_x_1988) ;  /* 0xfffffe2c000c7947 */ /* 0x000fec000383ffff */
.L_x_1649:
[----:B0-----:R0:W1:Y:S02]  /*2a910*/  SYNCS.PHASECHK.TRANS64.TRYWAIT P4, [R2+URZ+0x28800], R29 ;  /* 0x0288001d020075a7 */ /* 0x001064000808017f */
[----:B-1----:R-:W-:Y:S05]  /*2a920*/  @!P4 NANOSLEEP.SYNCS 0x989680 ;  /* 0x009896800000c95d */ /* 0x002fea0003900000 */
[----:B------:R-:W1:Y:S02]  /*2a930*/  @!P4 SYNCS.PHASECHK.TRANS64 P4, [R2+URZ+0x28800], R29 ;  /* 0x0288001d0200c5a7 */ /* 0x000e64000808007f */
[----:B-1----:R-:W-:Y:S05]  /*2a940*/  @!P4 BRA `(.L_x_1649) ;  /* 0xfffffffc00f0c947 */ /* 0x002fea000383ffff */
[----:B------:R-:W-:Y:S05]  /*2a950*/  BRA `(.L_x_1989) ;  /* 0xfffffe2c00b07947 */ /* 0x000fea000383ffff */
.L_x_1659:
[----:B0-----:R0:W1:Y:S02]  /*2a960*/  SYNCS.PHASECHK.TRANS64.TRYWAIT P2, [R89+URZ+0x28830], R0 ;  /* 0x02883000590075a7 */ /* 0x001064000804017f */
[----:B-1----:R-:W-:Y:S05]  /*2a970*/  @!P2 NANOSLEEP.SYNCS 0x989680 ;  /* 0x009896800000a95d */ /* 0x002fea0003900000 */
[----:B------:R-:W1:Y:S02]  /*2a980*/  @!P2 SYNCS.PHASECHK.TRANS64 P2, [R89+URZ+0x28830], R0 ;  /* 0x028830005900a5a7 */ /* 0x000e64000804007f */
[----:B-1----:R-:W-:Y:S05]  /*2a990*/  @!P2 BRA `(.L_x_1659) ;  /* 0xfffffffc00f0a947 */ /* 0x002fea000383ffff */
[----:B------:R-:W-:Y:S05]  /*2a9a0*/  BRA `(.L_x_1658) ;  /* 0xfffffe4800a87947 */ /* 0x000fea000383ffff */
.L_x_1677:
[----:B-1----:R1:W2:Y:S02]  /*2a9b0*/  SYNCS.PHASECHK.TRANS64.TRYWAIT P5, [R7+URZ+0x28830], R6 ;  /* 0x02883006070075a7 */ /* 0x0022a400080a017f */
[----:B--2---:R-:W-:Y:S05]  /*2a9c0*/  @!P5 NANOSLEEP.SYNCS 0x989680 ;  /* 0x009896800000d95d */ /* 0x004fea0003900000 */
[----:B------:R-:W2:Y:S02]  /*2a9d0*/  @!P5 SYNCS.PHASECHK.TRANS64 P5, [R7+URZ+0x28830], R6 ;  /* 0x028830060700d5a7 */ /* 0x000ea400080a007f */
[----:B--2---:R-:W-:Y:S05]  /*2a9e0*/  @!P5 BRA `(.L_x_1677) ;  /* 0xfffffffc00f0d947 */ /* 0x004fea000383ffff */
[----:B------:R-:W-:Y:S05]  /*2a9f0*/  BRA `(.L_x_1676) ;  /* 0xfffffe8400787947 */ /* 0x000fea000383ffff */
.L_x_1681:
[----:B-1----:R1:W2:Y:S02]  /*2aa00*/  SYNCS.PHASECHK.TRANS64.TRYWAIT P4, [R7+URZ+0x28850], R6 ;  /* 0x02885006070075a7 */ /* 0x0022a4000808017f */
[----:B--2---:R-:W-:Y:S05]  /*2aa10*/  @!P4 NANOSLEEP.SYNCS 0x989680 ;  /* 0x009896800000c95d */ /* 0x004fea0003900000 */
[----:B------:R-:W2:Y:S02]  /*2aa20*/  @!P4 SYNCS.PHASECHK.TRANS64 P4, [R7+URZ+0x28850], R6 ;  /* 0x028850060700c5a7 */ /* 0x000ea4000808007f */
[----:B--2---:R-:W-:Y:S05]  /*2aa30*/  @!P4 BRA `(.L_x_1681) ;  /* 0xfffffffc00f0c947 */ /* 0x004fea000383ffff */
[----:B------:R-:W-:Y:S05]  /*2aa40*/  BRA `(.L_x_1678) ;  /* 0xfffffe8800787947 */ /* 0x000fea000383ffff */
.L_x_1700:
[----:B-1----:R1:W2:Y:S02]  /*2aa50*/  SYNCS.PHASECHK.TRANS64.TRYWAIT P3, [R7+URZ+0x28830], R8 ;  /* 0x02883008070075a7 */ /* 0x0022a4000806017f */
[----:B--2---:R-:W-:Y:S05]  /*2aa60*/  @!P3 NANOSLEEP.SYNCS 0x989680 ;  /* 0x009896800000b95d */ /* 0x004fea0003900000 */
[----:B------:R-:W2:Y:S02]  /*2aa70*/  @!P3 SYNCS.PHASECHK.TRANS64 P3, [R7+URZ+0x28830], R8 ;  /* 0x028830080700b5a7 */ /* 0x000ea4000806007f */
[----:B--2---:R-:W-:Y:S05]  /*2aa80*/  @!P3 BRA `(.L_x_1700) ;  /* 0xfffffffc00f0b947 */ /* 0x004fea000383ffff */
[----:B------:R-:W-:Y:S05]  /*2aa90*/  BRA `(.L_x_1699) ;  /* 0xfffffec000847947 */ /* 0x000fea000383ffff */
.L_x_1704:
[----:B-1----:R1:W2:Y:S02]  /*2aaa0*/  SYNCS.PHASECHK.TRANS64.TRYWAIT P2, [R7+URZ+0x28850], R6 ;  /* 0x02885006070075a7 */ /* 0x0022a4000804017f */
[----:B--2---:R-:W-:Y:S05]  /*2aab0*/  @!P2 NANOSLEEP.SYNCS 0x989680 ;  /* 0x009896800000a95d */ /* 0x004fea0003900000 */
[----:B------:R-:W2:Y:S02]  /*2aac0*/  @!P2 SYNCS.PHASECHK.TRANS64 P2, [R7+URZ+0x28850], R6 ;  /* 0x028850060700a5a7 */ /* 0x000ea4000804007f */
[----:B--2---:R-:W-:Y:S05]  /*2aad0*/  @!P2 BRA `(.L_x_1704) ;  /* 0xfffffffc00f0a947 */ /* 0x004fea000383ffff */
[----:B------:R-:W-:Y:S05]  /*2aae0*/  BRA `(.L_x_1701) ;  /* 0xfffffec400847947 */ /* 0x000fea000383ffff */
.L_x_1711:
[----:B-1----:R1:W2:Y:S02]  /*2aaf0*/  SYNCS.PHASECHK.TRANS64.TRYWAIT P3, [R7+URZ+0x28830], R8 ;  /* 0x02883008070075a7 */ /* 0x0022a4000806017f */
[----:B--2---:R-:W-:Y:S05]  /*2ab00*/  @!P3 NANOSLEEP.SYNCS 0x989680 ;  /* 0x009896800000b95d */ /* 0x004fea0003900000 */
[----:B------:R-:W2:Y:S02]  /*2ab10*/  @!P3 SYNCS.PHASECHK.TRANS64 P3, [R7+URZ+0x28830], R8 ;  /* 0x028830080700b5a7 */ /* 0x000ea4000806007f */
[----:B--2---:R-:W-:Y:S05]  /*2ab20*/  @!P3 BRA `(.L_x_1711) ;  /* 0xfffffffc00f0b947 */ /* 0x004fea000383ffff */
[----:B------:R-:W-:Y:S05]  /*2ab30*/  BRA `(.L_x_1710) ;  /* 0xfffffee800d87947 */ /* 0x000fea000383ffff */
.L_x_1715:
[----:B-1----:R1:W2:Y:S02]  /*2ab40*/  SYNCS.PHASECHK.TRANS64.TRYWAIT P2, [R7+URZ+0x28850], R6 ;  /* 0x02885006070075a7 */ /* 0x0022a4000804017f */
[----:B--2---:R-:W-:Y:S05]  /*2ab50*/  @!P2 NANOSLEEP.SYNCS 0x989680 ;  /* 0x009896800000a95d */ /* 0x004fea0003900000 */
[----:B------:R-:W2:Y:S02]  /*2ab60*/  @!P2 SYNCS.PHASECHK.TRANS64 P2, [R7+URZ+0x28850], R6 ;  /* 0x028850060700a5a7 */ /* 0x000ea4000804007f */
[----:B--2---:R-:W-:Y:S05]  /*2ab70*/  @!P2 BRA `(.L_x_1715) ;  /* 0xfffffffc00f0a947 */ /* 0x004fea000383ffff */
[----:B------:R-:W-:Y:S05]  /*2ab80*/  BRA `(.L_x_1712) ;  /* 0xfffffeec00d87947 */ /* 0x000fea000383ffff */
.L_x_1728:
[----:B-1----:R1:W2:Y:S02]  /*2ab90*/  SYNCS.PHASECHK.TRANS64.TRYWAIT P0, [R9+URZ+0x28850], R4 ;  /* 0x02885004090075a7 */ /* 0x0022a4000800017f */
[----:B--2---:R-:W-:Y:S05]  /*2aba0*/  @!P0 NANOSLEEP.SYNCS 0x989680 ;  /* 0x009896800000895d */ /* 0x004fea0003900000 */
[----:B------:R-:W2:Y:S02]  /*2abb0*/  @!P0 SYNCS.PHASECHK.TRANS64 P0, [R9+URZ+0x28850], R4 ;  /* 0x02885004090085a7 */ /* 0x000ea4000800007f */
[----:B--2---:R-:W-:Y:S05]  /*2abc0*/  @!P0 BRA `(.L_x_1728) ;  /* 0xfffffffc00f08947 */ /* 0x004fea000383ffff */
[----:B------:R-:W-:Y:S05]  /*2abd0*/  BRA `(.L_x_1727) ;  /* 0xffffff24001c7947 */ /* 0x000fea000383ffff */
.L_x_1733:
[----:B------:R-:W-:Y:S02]  /*2abe0*/  IMAD.MOV.U32 R13, RZ, RZ, R8 ;  /* 0x000000ffff0d7224 */ /* 0x000fe400078e0008 */
[----:B------:R-:W-:Y:S02]  /*2abf0*/  IMAD.MOV.U32 R12, RZ, RZ, RZ ;  /* 0x000000ffff0c7224 */ /* 0x000fe400078e00ff */
[----:B------:R-:W-:Y:S02]  /*2ac00*/  IMAD.MOV.U32 R11, RZ, RZ, 0x181f ;  /* 0x0000181fff0b7424 */ /* 0x000fe400078e00ff */
[----:B------:R-:W-:-:S07]  /*2ac10*/  IMAD.MOV.U32 R15, RZ, RZ, -0x1 ;  /* 0xffffffffff0f7424 */ /* 0x000fce00078e00ff */
[----:B-----5:R-:W-:Y:S05]  /*2ac20*/  WARPSYNC.COLLECTIVE R15, `(.L_x_1990) ;  /* 0x000000000f087348 */ /* 0x020fea0003c00000 */
[----:B------:R0:W1:Y:S02]  /*2ac30*/  SHFL.IDX P6, R14, R13, R12, R11 ;  /* 0x0000000c0d0e7389 */ /* 0x00006400000c000b */
[----:B01---5:R-:W-:Y:S01]  /*2ac40*/  ENDCOLLECTIVE ;  /* 0x000000000000791b */ /* 0x023fe20003800000 */
.L_x_1990:
[----:B------:R-:W-:Y:S02]  /*2ac50*/  IMAD.MOV.U32 R13, RZ, RZ, R0 ;  /* 0x000000ffff0d7224 */ /* 0x000fe400078e0000 */
[----:B------:R-:W-:-:S07]  /*2ac60*/  IMAD.MOV.U32 R3, RZ, RZ, R14 ;  /* 0x000000ffff037224 */ /* 0x000fce00078e000e */
[----:B------:R-:W-:Y:S05]  /*2ac70*/  WARPSYNC.COLLECTIVE R15, `(.L_x_1991) ;  /* 0x000000000f087348 */ /* 0x000fea0003c00000 */
[----:B------:R0:W1:Y:S02]  /*2ac80*/  SHFL.IDX P6, R14, R13, R12, R11 ;  /* 0x0000000c0d0e7389 */ /* 0x00006400000c000b */
[----:B01----:R-:W-:Y:S01]  /*2ac90*/  ENDCOLLECTIVE ;  /* 0x000000000000791b */ /* 0x003fe20003800000 */
.L_x_1991:
[----:B------:R-:W-:Y:S05]  /*2aca0*/  BRA `(.L_x_1992) ;  /* 0xffffff3c00e47947 */ /* 0x000fea000383ffff */
.L_x_1736:
[----:B------:R-:W-:Y:S01]  /*2acb0*/  BSSY B1, `(.L_x_1993) ;  /* 0x0000008000017945 */ /* 0x000fe20003800000 */
[----:B---3--:R-:W-:Y:S02]  /*2acc0*/  IMAD.MOV.U32 R13, RZ, RZ, R8 ;  /* 0x000000ffff0d7224 */ /* 0x008fe400078e0008 */
[----:B------:R-:W-:Y:S02]  /*2acd0*/  IMAD.MOV.U32 R12, RZ, RZ, 0x1 ;  /* 0x00000001ff0c7424 */ /* 0x000fe400078e00ff */
[----:B------:R-:W-:Y:S02]  /*2ace0*/  IMAD.MOV.U32 R11, RZ, RZ, 0x181f ;  /* 0x0000181fff0b7424 */ /* 0x000fe400078e00ff */
[----:B------:R-:W-:-:S07]  /*2acf0*/  IMAD.MOV.U32 R15, RZ, RZ, -0x1 ;  /* 0xffffffffff0f7424 */ /* 0x000fce00078e00ff */
[----:B012--5:R-:W-:Y:S05]  /*2ad00*/  WARPSYNC.COLLECTIVE R15, `(.L_x_1994) ;  /* 0x000000000f087348 */ /* 0x027fea0003c00000 */
[----:B--2---:R2:W3:Y:S02]  /*2ad10*/  SHFL.IDX P6, R14, R13, R12, R11 ;  /* 0x0000000c0d0e7389 */ /* 0x0044e400000c000b */
[----:B0123-5:R-:W-:Y:S01]  /*2ad20*/  ENDCOLLECTIVE ;  /* 0x000000000000791b */ /* 0x02ffe20003800000 */
.L_x_1994:
[----:B------:R-:W-:Y:S05]  /*2ad30*/  BSYNC B1 ;  /* 0x0000000000017941 */ /* 0x000fea0003800000 */
.L_x_1993:
        /* <DEDUP_REMOVED lines=8> */
.L_x_1995:
[----:B------:R-:W-:Y:S05]  /*2adc0*/  BRA `(.L_x_1996) ;  /* 0xffffff3c00e07947 */ /* 0x000fea000383ffff */
.L_x_1739:
        /* <DEDUP_REMOVED lines=8> */
.L_x_1998:
[----:B------:R-:W-:Y:S05]  /*2ae50*/  BSYNC B1 ;  /* 0x0000000000017941 */ /* 0x000fea0003800000 */
.L_x_1997:
        /* <DEDUP_REMOVED lines=8> */
.L_x_1999:
[----:B------:R-:W-:Y:S05]  /*2aee0*/  BRA `(.L_x_2000) ;  /* 0xffffff3c00e07947 */ /* 0x000fea000383ffff */
.L_x_1742:
        /* <DEDUP_REMOVED lines=8> */
.L_x_2002:
[----:B------:R-:W-:Y:S05]  /*2af70*/  BSYNC B1 ;  /* 0x0000000000017941 */ /* 0x000fea0003800000 */
.L_x_2001:
        /* <DEDUP_REMOVED lines=8> */
.L_x_2003:
[----:B------:R-:W-:Y:S05]  /*2b000*/  BRA `(.L_x_2004) ;  /* 0xffffff3c00e07947 */ /* 0x000fea000383ffff */
.L_x_1744:
[----:B------:R-:W-:Y:S02]  /*2b010*/  IMAD.MOV.U32 R13, RZ, RZ, R4 ;  /* 0x000000ffff0d7224 */ /* 0x000fe400078e0004 */
[----:B------:R-:W-:Y:S02]  /*2b020*/  IMAD.MOV.U32 R12, RZ, RZ, RZ ;  /* 0x000000ffff0c7224 */ /* 0x000fe400078e00ff */
[----:B------:R-:W-:Y:S02]  /*2b030*/  IMAD.MOV.U32 R11, RZ, RZ, 0x1c1f ;  /* 0x00001c1fff0b7424 */ /* 0x000fe400078e00ff */
[----:B------:R-:W-:-:S07]  /*2b040*/  IMAD.MOV.U32 R15, RZ, RZ, -0x1 ;  /* 0xffffffffff0f7424 */ /* 0x000fce00078e00ff */
[----:B------:R-:W-:Y:S05]  /*2b050*/  WARPSYNC.COLLECTIVE R15, `(.L_x_2005) ;  /* 0x000000000f087348 */ /* 0x000fea0003c00000 */
[----:B------:R0:W1:Y:S02]  /*2b060*/  SHFL.IDX P6, R14, R13, R12, R11 ;  /* 0x0000000c0d0e7389 */ /* 0x00006400000c000b */
[----:B01----:R-:W-:Y:S01]  /*2b070*/  ENDCOLLECTIVE ;  /* 0x000000000000791b */ /* 0x003fe20003800000 */
.L_x_2005:
[----:B------:R-:W-:Y:S02]  /*2b080*/  IMAD.MOV.U32 R13, RZ, RZ, R0 ;  /* 0x000000ffff0d7224 */ /* 0x000fe400078e0000 */
[----:B------:R-:W-:-:S07]  /*2b090*/  IMAD.MOV.U32 R3, RZ, RZ, R14 ;  /* 0x000000ffff037224 */ /* 0x000fce00078e000e */
[----:B------:R-:W-:Y:S05]  /*2b0a0*/  WARPSYNC.COLLECTIVE R15, `(.L_x_2006) ;  /* 0x000000000f087348 */ /* 0x000fea0003c00000 */
[----:B------:R0:W1:Y:S02]  /*2b0b0*/  SHFL.IDX P6, R14, R13, R12, R11 ;  /* 0x0000000c0d0e7389 */ /* 0x00006400000c000b */
[----:B01----:R-:W-:Y:S01]  /*2b0c0*/  ENDCOLLECTIVE ;  /* 0x000000000000791b */ /* 0x003fe20003800000 */
.L_x_2006:
[----:B------:R-:W-:Y:S05]  /*2b0d0*/  BRA `(.L_x_2007) ;  /* 0xffffff40009c7947 */ /* 0x000fea000383ffff */
.L_x_1747:
[----:B------:R-:W-:Y:S01]  /*2b0e0*/  BSSY B1, `(.L_x_2008) ;  /* 0x0000008000017945 */ /* 0x000fe20003800000 */
[----:B0-----:R-:W-:Y:S02]  /*2b0f0*/  IMAD.MOV.U32 R13, RZ, RZ, R4 ;  /* 0x000000ffff0d7224 */ /* 0x001fe400078e0004 */
[----:B------:R-:W-:Y:S02]  /*2b100*/  IMAD.MOV.U32 R12, RZ, RZ, 0x1 ;  /* 0x00000001ff0c7424 */ /* 0x000fe400078e00ff */
[----:B------:R-:W-:Y:S02]  /*2b110*/  IMAD.MOV.U32 R11, RZ, RZ, 0x1c1f ;  /* 0x00001c1fff0b7424 */ /* 0x000fe400078e00ff */
[----:B------:R-:W-:-:S07]  /*2b120*/  IMAD.MOV.U32 R15, RZ, RZ, -0x1 ;  /* 0xffffffffff0f7424 */ /* 0x000fce00078e00ff */
[----:B-12---:R-:W-:Y:S05]  /*2b130*/  WARPSYNC.COLLECTIVE R15, `(.L_x_2009) ;  /* 0x000000000f087348 */ /* 0x006fea0003c00000 */
[----:B--2---:R0:W2:Y:S02]  /*2b140*/  SHFL.IDX P6, R14, R13, R12, R11 ;  /* 0x0000000c0d0e7389 */ /* 0x0040a400000c000b */
[----:B012---:R-:W-:Y:S01]  /*2b150*/  ENDCOLLECTIVE ;  /* 0x000000000000791b */ /* 0x007fe20003800000 */
.L_x_2009:
[----:B------:R-:W-:Y:S05]  /*2b160*/  BSYNC B1 ;  /* 0x0000000000017941 */ /* 0x000fea0003800000 */
.L_x_2008:
        /* <DEDUP_REMOVED lines=8> */
.L_x_2010:
[----:B------:R-:W-:Y:S05]  /*2b1f0*/  BRA `(.L_x_2011) ;  /* 0xffffff4400ac7947 */ /* 0x000fea000383ffff */
.L_x_1751:
[----:B------:R-:W-:Y:S02]  /*2b200*/  IMAD.MOV.U32 R13, RZ, RZ, R4 ;  /* 0x000000ffff0d7224 */ /* 0x000fe400078e0004 */
[----:B------:R-:W-:Y:S02]  /*2b210*/  IMAD.MOV.U32 R12, RZ, RZ, RZ ;  /* 0x000000ffff0c7224 */ /* 0x000fe400078e00ff */
[----:B------:R-:W-:Y:S02]  /*2b220*/  IMAD.MOV.U32 R11, RZ, RZ, 0x181f ;  /* 0x0000181fff0b7424 */ /* 0x000fe400078e00ff */
[----:B------:R-:W-:-:S07]  /*2b230*/  IMAD.MOV.U32 R15, RZ, RZ, -0x1 ;  /* 0xffffffffff0f7424 */ /* 0x000fce00078e00ff */
[----:B01----:R-:W-:Y:S05]  /*2b240*/  WARPSYNC.COLLECTIVE R15, `(.L_x_2012) ;  /* 0x000000000f087348 */ /* 0x003fea0003c00000 */
[----:B------:R2:W3:Y:S02]  /*2b250*/  SHFL.IDX P6, R14, R13, R12, R11 ;  /* 0x0000000c0d0e7389 */ /* 0x0004e400000c000b */
[----:B0123--:R-:W-:Y:S01]  /*2b260*/  ENDCOLLECTIVE ;  /* 0x000000000000791b */ /* 0x00ffe20003800000 */
.L_x_2012:
[----:B------:R-:W-:Y:S02]  /*2b270*/  IMAD.MOV.U32 R13, RZ, RZ, R0 ;  /* 0x000000ffff0d7224 */ /* 0x000fe400078e0000 */
[----:B------:R-:W-:-:S07]  /*2b280*/  IMAD.MOV.U32 R3, RZ, RZ, R14 ;  /* 0x000000ffff037224 */ /* 0x000fce00078e000e */
[----:B------:R-:W-:Y:S05]  /*2b290*/  WARPSYNC.COLLECTIVE R15, `(.L_x_2013) ;  /* 0x000000000f087348 */ /* 0x000fea0003c00000 */
[----:B------:R0:W1:Y:S02]  /*2b2a0*/  SHFL.IDX P6, R14, R13, R12, R11 ;  /* 0x0000000c0d0e7389 */ /* 0x00006400000c000b */
[----:B01----:R-:W-:Y:S01]  /*2b2b0*/  ENDCOLLECTIVE ;  /* 0x000000000000791b */ /* 0x003fe20003800000 */
.L_x_2013:
[----:B------:R-:W-:Y:S05]  /*2b2c0*/  BRA `(.L_x_2014) ;  /* 0xffffff5000bc7947 */ /* 0x000fea000383ffff */
.L_x_1754:
        /* <DEDUP_REMOVED lines=8> */
.L_x_2016:
[----:B------:R-:W-:Y:S05]  /*2b350*/  BSYNC B1 ;  /* 0x0000000000017941 */ /* 0x000fea0003800000 */
.L_x_2015:
        /* <DEDUP_REMOVED lines=8> */
.L_x_2017:
[----:B------:R-:W-:Y:S05]  /*2b3e0*/  BRA `(.L_x_2018) ;  /* 0xffffff5000bc7947 */ /* 0x000fea000383ffff */
.L_x_1757:
        /* <DEDUP_REMOVED lines=8> */
.L_x_2020:
[----:B------:R-:W-:Y:S05]  /*2b470*/  BSYNC B1 ;  /* 0x0000000000017941 */ /* 0x000fea0003800000 */
.L_x_2019:
        /* <DEDUP_REMOVED lines=8> */
.L_x_2021:
[----:B------:R-:W-:Y:S05]  /*2b500*/  BRA `(.L_x_2022) ;  /* 0xffffff5000bc7947 */ /* 0x000fea000383ffff */
.L_x_1760:
        /* <DEDUP_REMOVED lines=8> */
.L_x_2024:
[----:B------:R-:W-:Y:S05]  /*2b590*/  BSYNC B1 ;  /* 0x0000000000017941 */ /* 0x000fea0003800000 */
.L_x_2023:
        /* <DEDUP_REMOVED lines=8> */
.L_x_2025:
[----:B------:R-:W-:Y:S05]  /*2b620*/  BRA `(.L_x_2026) ;  /* 0xffffff5000bc7947 */ /* 0x000fea000383ffff */
.L_x_1787:
[----:B------:R-:W1:Y:S01]  /*2b630*/  S2R R6, SR_TID.X ;  /* 0x0000000000067919 */ /* 0x000e620000002100 */
[----:B------:R-:W-:Y:S01]  /*2b640*/  BSSY B1, `(.L_x_2027) ;  /* 0x000000a000017945 */ /* 0x000fe20003800000 */
[----:B------:R-:W-:Y:S02]  /*2b650*/  IMAD.MOV.U32 R12, RZ, RZ, RZ ;  /* 0x000000ffff0c7224 */ /* 0x000fe400078e00ff */
[----:B------:R-:W-:Y:S02]  /*2b660*/  IMAD.MOV.U32 R11, RZ, RZ, 0x1f ;  /* 0x0000001fff0b7424 */ /* 0x000fe400078e00ff */
[----:B0-----:R-:W-:Y:S01]  /*2b670*/  IMAD.MOV.U32 R15, RZ, RZ, -0x1 ;  /* 0xffffffffff0f7424 */ /* 0x001fe200078e00ff */
[----:B-1----:R-:W-:-:S04]  /*2b680*/  SHF.R.U32.HI R6, RZ, 0x5, R6 ;  /* 0x00000005ff067819 */ /* 0x002fc80000011606 */
[----:B------:R-:W-:-:S05]  /*2b690*/  LOP3.LUT R6, R6, 0x3, RZ, 0xc0, !PT ;  /* 0x0000000306067812 */ /* 0x000fca00078ec0ff */
[----:B------:R-:W-:-:S07]  /*2b6a0*/  IMAD.MOV.U32 R13, RZ, RZ, R6 ;  /* 0x000000ffff0d7224 */ /* 0x000fce00078e0006 */
[----:B------:R-:W-:Y:S05]  /*2b6b0*/  WARPSYNC.COLLECTIVE R15, `(.L_x_2028) ;  /* 0x000000000f087348 */ /* 0x000fea0003c00000 */
[----:B------:R0:W1:Y:S02]  /*2b6c0*/  SHFL.IDX P6, R14, R13, R12, R11 ;  /* 0x0000000c0d0e7389 */ /* 0x00006400000c000b */
[----:B01----:R-:W-:Y:S01]  /*2b6d0*/  ENDCOLLECTIVE ;  /* 0x000000000000791b */ /* 0x003fe20003800000 */
.L_x_2028:
[----:B------:R-:W-:Y:S05]  /*2b6e0*/  BSYNC B1 ;  /* 0x0000000000017941 */ /* 0x000fea0003800000 */
.L_x_2027:
[----:B------:R-:W-:Y:S05]  /*2b6f0*/  BRA `(.L_x_2029) ;  /* 0xffffff7000bc7947 */ /* 0x000fea000383ffff */
.L_x_1789:
[----:B------:R-:W-:Y:S01]  /*2b700*/  BSSY B1, `(.L_x_2030) ;  /* 0x0000006000017945 */ /* 0x000fe20003800000 */
[----:B0-----:R-:W-:-:S07]  /*2b710*/  IMAD.MOV.U32 R15, RZ, RZ, -0x1 ;  /* 0xffffffffff0f7424 */ /* 0x001fce00078e00ff */
[----:B-1----:R-:W-:Y:S05]  /*2b720*/  WARPSYNC.COLLECTIVE R15, `(.L_x_2031) ;  /* 0x000000000f0c7348 */ /* 0x002fea0003c00000 */
[----:B------:R-:W-:Y:S02]  /*2b730*/  ELECT P6, UR62, PT ;  /* 0x00000000003e782f */ /* 0x000fe400038c0000 */
[----:B------:R-:W-:Y:S01]  /*2b740*/  MOV R14, UR62 ;  /* 0x0000003e000e7c02 */ /* 0x000fe20008000f00 */
[----:B-1----:R-:W-:Y:S10]  /*2b750*/  ENDCOLLECTIVE ;  /* 0x000000000000791b */ /* 0x002ff40003800000 */
.L_x_2031:
[----:B------:R-:W-:Y:S05]  /*2b760*/  BSYNC B1 ;  /* 0x0000000000017941 */ /* 0x000fea0003800000 */
.L_x_2030:
[----:B------:R-:W-:Y:S05]  /*2b770*/  BRA `(.L_x_1788) ;  /* 0xffffff7000b47947 */ /* 0x000fea000383ffff */
.L_x_1791:
[----:B-1----:R1:W2:Y:S02]  /*2b780*/  SYNCS.PHASECHK.TRANS64.TRYWAIT P0, [R18+URZ+0x28820], R5 ;  /* 0x02882005120075a7 */ /* 0x0022a4000800017f */
[----:B--2---:R-:W-:Y:S05]  /*2b790*/  @!P0 NANOSLEEP.SYNCS 0x989680 ;  /* 0x009896800000895d */ /* 0x004fea0003900000 */
[----:B------:R-:W2:Y:S02]  /*2b7a0*/  @!P0 SYNCS.PHASECHK.TRANS64 P0, [R18+URZ+0x28820], R5 ;  /* 0x02882005120085a7 */ /* 0x000ea4000800007f */
[----:B--2---:R-:W-:Y:S05]  /*2b7b0*/  @!P0 BRA `(.L_x_1791) ;  /* 0xfffffffc00f08947 */ /* 0x004fea000383ffff */
[----:B------:R-:W-:Y:S05]  /*2b7c0*/  BRA `(.L_x_2032) ;  /* 0xffffff7000c47947 */ /* 0x000fea000383ffff */
.L_x_1795:
[----:B--2---:R2:W3:Y:S02]  /*2b7d0*/  SYNCS.PHASECHK.TRANS64.TRYWAIT P0, [R7+URZ+0x288a0], R11 ;  /* 0x0288a00b070075a7 */ /* 0x0044e4000800017f */
[----:B---3--:R-:W-:Y:S05]  /*2b7e0*/  @!P0 NANOSLEEP.SYNCS 0x989680 ;  /* 0x009896800000895d */ /* 0x008fea0003900000 */
[----:B------:R-:W3:Y:S02]  /*2b7f0*/  @!P0 SYNCS.PHASECHK.TRANS64 P0, [R7+URZ+0x288a0], R11 ;  /* 0x0288a00b070085a7 */ /* 0x000ee4000800007f */
[----:B---3--:R-:W-:Y:S05]  /*2b800*/  @!P0 BRA `(.L_x_1795) ;  /* 0xfffffffc00f08947 */ /* 0x008fea000383ffff */
[----:B------:R-:W-:Y:S05]  /*2b810*/  BRA `(.L_x_2033) ;  /* 0xffffff7000e47947 */ /* 0x000fea000383ffff */
.L_x_1801:
[----:B-1----:R1:W3:Y:S02]  /*2b820*/  SYNCS.PHASECHK.TRANS64.TRYWAIT P0, [R7+URZ+0x288c0], R11 ;  /* 0x0288c00b070075a7 */ /* 0x0022e4000800017f */
[----:B---3--:R-:W-:Y:S05]  /*2b830*/  @!P0 NANOSLEEP.SYNCS 0x989680 ;  /* 0x009896800000895d */ /* 0x008fea0003900000 */
[----:B------:R-:W3:Y:S02]  /*2b840*/  @!P0 SYNCS.PHASECHK.TRANS64 P0, [R7+URZ+0x288c0], R11 ;  /* 0x0288c00b070085a7 */ /* 0x000ee4000800007f */
[----:B---3--:R-:W-:Y:S05]  /*2b850*/  @!P0 BRA `(.L_x_1801) ;  /* 0xfffffffc00f08947 */ /* 0x008fea000383ffff */
[----:B------:R-:W-:Y:S05]  /*2b860*/  BRA `(.L_x_2034) ;  /* 0xffffff7400a87947 */ /* 0x000fea000383ffff */
.L_x_1809:
[----:B-1----:R1:W2:Y:S02]  /*2b870*/  SYNCS.PHASECHK.TRANS64.TRYWAIT P1, [R9+URZ+0x288a0], R8 ;  /* 0x0288a008090075a7 */ /* 0x0022a4000802017f */
[----:B--2---:R-:W-:Y:S05]  /*2b880*/  @!P1 NANOSLEEP.SYNCS 0x989680 ;  /* 0x009896800000995d */ /* 0x004fea0003900000 */
[----:B------:R-:W2:Y:S02]  /*2b890*/  @!P1 SYNCS.PHASECHK.TRANS64 P1, [R9+URZ+0x288a0], R8 ;  /* 0x0288a008090095a7 */ /* 0x000ea4000802007f */
[----:B--2---:R-:W-:Y:S05]  /*2b8a0*/  @!P1 BRA `(.L_x_1809) ;  /* 0xfffffffc00f09947 */ /* 0x004fea000383ffff */
[----:B------:R-:W-:Y:S05]  /*2b8b0*/  BRA `(.L_x_2035) ;  /* 0xffffff7800bc7947 */ /* 0x000fea000383ffff */
.L_x_1815:
[----:B0-----:R0:W2:Y:S02]  /*2b8c0*/  SYNCS.PHASECHK.TRANS64.TRYWAIT P1, [R9+URZ+0x288c0], R8 ;  /* 0x0288c008090075a7 */ /* 0x0010a4000802017f */
[----:B--2---:R-:W-:Y:S05]  /*2b8d0*/  @!P1 NANOSLEEP.SYNCS 0x989680 ;  /* 0x009896800000995d */ /* 0x004fea0003900000 */
[----:B------:R-:W2:Y:S02]  /*2b8e0*/  @!P1 SYNCS.PHASECHK.TRANS64 P1, [R9+URZ+0x288c0], R8 ;  /* 0x0288c008090095a7 */ /* 0x000ea4000802007f */
[----:B--2---:R-:W-:Y:S05]  /*2b8f0*/  @!P1 BRA `(.L_x_1815) ;  /* 0xfffffffc00f09947 */ /* 0x004fea000383ffff */
[----:B------:R-:W-:Y:S05]  /*2b900*/  BRA `(.L_x_2036) ;  /* 0xffffff7c00787947 */ /* 0x000fea000383ffff */
.L_x_1839:
[----:B-1----:R-:W1:Y:S01]  /*2b910*/  S2R R4, SR_TID.X ;  /* 0x0000000000047919 */ /* 0x002e620000002100 */
[----:B------:R-:W-:Y:S01]  /*2b920*/  BSSY B0, `(.L_x_2037) ;  /* 0x000000a000007945 */ /* 0x000fe20003800000 */
[----:B------:R-:W-:Y:S02]  /*2b930*/  IMAD.MOV.U32 R12, RZ, RZ, RZ ;  /* 0x000000ffff0c7224 */ /* 0x000fe400078e00ff */
[----:B------:R-:W-:Y:S02]  /*2b940*/  IMAD.MOV.U32 R11, RZ, RZ, 0x1f ;  /* 0x0000001fff0b7424 */ /* 0x000fe400078e00ff */
[----:B0-----:R-:W-:Y:S01]  /*2b950*/  IMAD.MOV.U32 R15, RZ, RZ, -0x1 ;  /* 0xffffffffff0f7424 */ /* 0x001fe200078e00ff */
[----:B-1----:R-:W-:-:S04]  /*2b960*/  SHF.R.U32.HI R4, RZ, 0x5, R4 ;  /* 0x00000005ff047819 */ /* 0x002fc80000011604 */
[----:B------:R-:W-:-:S05]  /*2b970*/  LOP3.LUT R4, R4, 0x3, RZ, 0xc0, !PT ;  /* 0x0000000304047812 */ /* 0x000fca00078ec0ff */
[----:B------:R-:W-:-:S07]  /*2b980*/  IMAD.MOV.U32 R13, RZ, RZ, R4 ;  /* 0x000000ffff0d7224 */ /* 0x000fce00078e0004 */
[----:B--2---:R-:W-:Y:S05]  /*2b990*/  WARPSYNC.COLLECTIVE R15, `(.L_x_2038) ;  /* 0x000000000f087348 */ /* 0x004fea0003c00000 */
[----:B------:R0:W1:Y:S02]  /*2b9a0*/  SHFL.IDX P6, R14, R13, R12, R11 ;  /* 0x0000000c0d0e7389 */ /* 0x00006400000c000b */
[----:B012---:R-:W-:Y:S01]  /*2b9b0*/  ENDCOLLECTIVE ;  /* 0x000000000000791b */ /* 0x007fe20003800000 */
.L_x_2038:
[----:B------:R-:W-:Y:S05]  /*2b9c0*/  BSYNC B0 ;  /* 0x0000000000007941 */ /* 0x000fea0003800000 */
.L_x_2037:
[----:B------:R-:W-:Y:S05]  /*2b9d0*/  BRA `(.L_x_2039) ;  /* 0xffffff8c008c7947 */ /* 0x000fea000383ffff */
.L_x_1841:
[----:B------:R-:W-:Y:S01]  /*2b9e0*/  BSSY B0, `(.L_x_2040) ;  /* 0x0000006000007945 */ /* 0x000fe20003800000 */
[----:B0-----:R-:W-:-:S07]  /*2b9f0*/  IMAD.MOV.U32 R15, RZ, RZ, -0x1 ;  /* 0xffffffffff0f7424 */ /* 0x001fce00078e00ff */
[----:B-12---:R-:W-:Y:S05]  /*2ba00*/  WARPSYNC.COLLECTIVE R15, `(.L_x_2041) ;  /* 0x000000000f0c7348 */ /* 0x006fea0003c00000 */
[----:B------:R-:W-:Y:S02]  /*2ba10*/  ELECT P6, UR62, PT ;  /* 0x00000000003e782f */ /* 0x000fe400038c0000 */
[----:B------:R-:W-:Y:S01]  /*2ba20*/  MOV R14, UR62 ;  /* 0x0000003e000e7c02 */ /* 0x000fe20008000f00 */
[----:B-12---:R-:W-:Y:S10]  /*2ba30*/  ENDCOLLECTIVE ;  /* 0x000000000000791b */ /* 0x006ff40003800000 */
.L_x_2041:
[----:B------:R-:W-:Y:S05]  /*2ba40*/  BSYNC B0 ;  /* 0x0000000000007941 */ /* 0x000fea0003800000 */
.L_x_2040:
[----:B------:R-:W-:Y:S05]  /*2ba50*/  BRA `(.L_x_2042) ;  /* 0xffffff8c00987947 */ /* 0x000fea000383ffff */
.L_x_1843:
[----:B-1----:R1:W3:Y:S02]  /*2ba60*/  SYNCS.PHASECHK.TRANS64.TRYWAIT P0, [R0+URZ+0x28840], R2 ;  /* 0x02884002000075a7 */ /* 0x0022e4000800017f */
[----:B---3--:R-:W-:Y:S05]  /*2ba70*/  @!P0 NANOSLEEP.SYNCS 0x989680 ;  /* 0x009896800000895d */ /* 0x008fea0003900000 */
[----:B------:R-:W3:Y:S02]  /*2ba80*/  @!P0 SYNCS.PHASECHK.TRANS64 P0, [R0+URZ+0x28840], R2 ;  /* 0x02884002000085a7 */ /* 0x000ee4000800007f */
[----:B---3--:R-:W-:Y:S05]  /*2ba90*/  @!P0 BRA `(.L_x_1843) ;  /* 0xfffffffc00f08947 */ /* 0x008fea000383ffff */
[----:B------:R-:W-:Y:S05]  /*2baa0*/  BRA `(.L_x_2043) ;  /* 0xffffff8c00f87947 */ /* 0x000fea000383ffff */
.L_x_1847:
        /* <DEDUP_REMOVED lines=15> */
.L_x_2044:
[----:B------:R-:W-:Y:S02]  /*2bba0*/  IMAD.MOV.U32 R13, RZ, RZ, R4 ;  /* 0x000000ffff0d7224 */ /* 0x000fe400078e0004 */
[----:B------:R-:W-:-:S07]  /*2bbb0*/  IMAD.MOV.U32 R6, RZ, RZ, R14 ;  /* 0x000000ffff067224 */ /* 0x000fce00078e000e */
[----:B------:R-:W-:Y:S05]  /*2bbc0*/  WARPSYNC.COLLECTIVE R15, `(.L_x_2045) ;  /* 0x000000000f087348 */ /* 0x000fea0003c00000 */
[----:B------:R0:W1:Y:S02]  /*2bbd0*/  SHFL.IDX P6, R14, R13, R12, R11 ;  /* 0x0000000c0d0e7389 */ /* 0x00006400000c000b */
[----:B01----:R-:W-:Y:S01]  /*2bbe0*/  ENDCOLLECTIVE ;  /* 0x000000000000791b */ /* 0x003fe20003800000 */
.L_x_2045:
[----:B------:R-:W-:Y:S02]  /*2bbf0*/  IMAD.MOV.U32 R13, RZ, RZ, R3 ;  /* 0x000000ffff0d7224 */ /* 0x000fe400078e0003 */
[----:B------:R-:W-:Y:S02]  /*2bc00*/  IMAD.MOV.U32 R12, RZ, RZ, 0x1 ;  /* 0x00000001ff0c7424 */ /* 0x000fe400078e00ff */
[----:B------:R-:W-:-:S07]  /*2bc10*/  IMAD.MOV.U32 R7, RZ, RZ, R14 ;  /* 0x000000ffff077224 */ /* 0x000fce00078e000e */
[----:B------:R-:W-:Y:S05]  /*2bc20*/  WARPSYNC.COLLECTIVE R15, `(.L_x_2046) ;  /* 0x000000000f087348 */ /* 0x000fea0003c00000 */
[----:B------:R0:W1:Y:S02]  /*2bc30*/  SHFL.IDX P6, R14, R13, R12, R11 ;  /* 0x0000000c0d0e7389 */ /* 0x00006400000c000b */
[----:B01----:R-:W-:Y:S01]  /*2bc40*/  ENDCOLLECTIVE ;  /* 0x000000000000791b */ /* 0x003fe20003800000 */
.L_x_2046:
        /* <DEDUP_REMOVED lines=10> */
.L_x_2047:
        /* <DEDUP_REMOVED lines=12> */
.L_x_2048:
        /* <DEDUP_REMOVED lines=17> */
.L_x_2049:
[----:B------:R-:W-:Y:S02]  /*2bec0*/  IMAD.MOV.U32 R13, RZ, RZ, R3 ;  /* 0x000000ffff0d7224 */ /* 0x000fe400078e0003 */
[----:B------:R-:W-:Y:S02]  /*2bed0*/  IMAD.MOV.U32 R12, RZ, RZ, 0x3 ;  /* 0x00000003ff0c7424 */ /* 0x000fe400078e00ff */
[----:B------:R-:W-:-:S07]  /*2bee0*/  IMAD.MOV.U32 R5, RZ, RZ, R14 ;  /* 0x000000ffff057224 */ /* 0x000fce00078e000e */
[----:B------:R-:W-:Y:S05]  /*2bef0*/  WARPSYNC.COLLECTIVE R15, `(.L_x_2050) ;  /* 0x000000000f087348 */ /* 0x000fea0003c00000 */
[----:B------:R0:W1:Y:S02]  /*2bf00*/  SHFL.IDX P6, R14, R13, R12, R11 ;  /* 0x0000000c0d0e7389 */ /* 0x00006400000c000b */
[----:B01----:R-:W-:Y:S01]  /*2bf10*/  ENDCOLLECTIVE ;  /* 0x000000000000791b */ /* 0x003fe20003800000 */
.L_x_2050:
        /* <DEDUP_REMOVED lines=16> */
.L_x_2051:
[----:B------:R-:W-:Y:S02]  /*2c020*/  IMAD.MOV.U32 R13, RZ, RZ, R3 ;  /* 0x000000ffff0d7224 */ /* 0x000fe400078e0003 */
[----:B------:R-:W-:Y:S02]  /*2c030*/  IMAD.MOV.U32 R12, RZ, RZ, 0x4 ;  /* 0x00000004ff0c7424 */ /* 0x000fe400078e00ff */
[----:B------:R-:W-:-:S07]  /*2c040*/  IMAD.MOV.U32 R5, RZ, RZ, R14 ;  /* 0x000000ffff057224 */ /* 0x000fce00078e000e */
[----:B------:R-:W-:Y:S05]  /*2c050*/  WARPSYNC.COLLECTIVE R15, `(.L_x_2052) ;  /* 0x000000000f087348 */ /* 0x000fea0003c00000 */
[----:B------:R0:W1:Y:S02]  /*2c060*/  SHFL.IDX P6, R14, R13, R12, R11 ;  /* 0x0000000c0d0e7389 */ /* 0x00006400000c000b */
[----:B01----:R-:W-:Y:S01]  /*2c070*/  ENDCOLLECTIVE ;  /* 0x000000000000791b */ /* 0x003fe20003800000 */
.L_x_2052:
        /* <DEDUP_REMOVED lines=16> */
.L_x_2053:
[----:B------:R-:W-:Y:S02]  /*2c180*/  IMAD.MOV.U32 R13, RZ, RZ, R3 ;  /* 0x000000ffff0d7224 */ /* 0x000fe400078e0003 */
[----:B------:R-:W-:Y:S02]  /*2c190*/  IMAD.MOV.U32 R12, RZ, RZ, 0x5 ;  /* 0x00000005ff0c7424 */ /* 0x000fe400078e00ff */
[----:B------:R-:W-:-:S07]  /*2c1a0*/  IMAD.MOV.U32 R5, RZ, RZ, R14 ;  /* 0x000000ffff057224 */ /* 0x000fce00078e000e */
[----:B------:R-:W-:Y:S05]  /*2c1b0*/  WARPSYNC.COLLECTIVE R15, `(.L_x_2054) ;  /* 0x000000000f087348 */ /* 0x000fea0003c00000 */
[----:B------:R0:W1:Y:S02]  /*2c1c0*/  SHFL.IDX P6, R14, R13, R12, R11 ;  /* 0x0000000c0d0e7389 */ /* 0x00006400000c000b */
[----:B01----:R-:W-:Y:S01]  /*2c1d0*/  ENDCOLLECTIVE ;  /* 0x000000000000791b */ /* 0x003fe20003800000 */
.L_x_2054:
        /* <DEDUP_REMOVED lines=16> */
.L_x_2055:
[----:B------:R-:W-:Y:S02]  /*2c2e0*/  IMAD.MOV.U32 R13, RZ, RZ, R3 ;  /* 0x000000ffff0d7224 */ /* 0x000fe400078e0003 */
[----:B------:R-:W-:Y:S02]  /*2c2f0*/  IMAD.MOV.U32 R12, RZ, RZ, 0x6 ;  /* 0x00000006ff0c7424 */ /* 0x000fe400078e00ff */
[----:B------:R-:W-:-:S07]  /*2c300*/  IMAD.MOV.U32 R5, RZ, RZ, R14 ;  /* 0x000000ffff057224 */ /* 0x000fce00078e000e */
[----:B------:R-:W-:Y:S05]  /*2c310*/  WARPSYNC.COLLECTIVE R15, `(.L_x_2056) ;  /* 0x000000000f087348 */ /* 0x000fea0003c00000 */
[----:B------:R0:W1:Y:S02]  /*2c320*/  SHFL.IDX P6, R14, R13, R12, R11 ;  /* 0x0000000c0d0e7389 */ /* 0x00006400000c000b */
[----:B01----:R-:W-:Y:S01]  /*2c330*/  ENDCOLLECTIVE ;  /* 0x000000000000791b */ /* 0x003fe20003800000 */
.L_x_2056:
        /* <DEDUP_REMOVED lines=14> */
.L_x_2057:
        /* <DEDUP_REMOVED lines=8> */
.L_x_2058:
        /* <DEDUP_REMOVED lines=14> */
.L_x_2059:
[----:B------:R-:W-:Y:S01]  /*2c580*/  IMAD.MOV.U32 R3, RZ, RZ, R14 ;  /* 0x000000ffff037224 */ /* 0x000fe200078e000e */
[----:B------:R-:W-:Y:S06]  /*2c590*/  BRA `(.L_x_2060) ;  /* 0xffffff9000987947 */ /* 0x000fec000383ffff */
.L_x_1852:
[----:B---3--:R3:W4:Y:S02]  /*2c5a0*/  SYNCS.PHASECHK.TRANS64.TRYWAIT P0, [R18+URZ+0x28820], R0 ;  /* 0x02882000120075a7 */ /* 0x008724000800017f */
[----:B----4-:R-:W-:Y:S05]  /*2c5b0*/  @!P0 NANOSLEEP.SYNCS 0x989680 ;  /* 0x009896800000895d */ /* 0x010fea0003900000 */
[----:B------:R-:W4:Y:S02]  /*2c5c0*/  @!P0 SYNCS.PHASECHK.TRANS64 P0, [R18+URZ+0x28820], R0 ;  /* 0x02882000120085a7 */ /* 0x000f24000800007f */
[----:B----4-:R-:W-:Y:S05]  /*2c5d0*/  @!P0 BRA `(.L_x_1852) ;  /* 0xfffffffc00f08947 */ /* 0x010fea000383ffff */
[----:B------:R-:W-:Y:S05]  /*2c5e0*/  BRA `(.L_x_2061) ;  /* 0xffffff9400087947 */ /* 0x000fea000383ffff */
.L_x_1861:
[----:B-1----:R1:W2:Y:S02]  /*2c5f0*/  SYNCS.PHASECHK.TRANS64.TRYWAIT P0, [R3+URZ+0x28840], R2 ;  /* 0x02884002030075a7 */ /* 0x0022a4000800017f */
[----:B--2---:R-:W-:Y:S05]  /*2c600*/  @!P0 NANOSLEEP.SYNCS 0x989680 ;  /* 0x009896800000895d */ /* 0x004fea0003900000 */
[----:B------:R-:W2:Y:S02]  /*2c610*/  @!P0 SYNCS.PHASECHK.TRANS64 P0, [R3+URZ+0x28840], R2 ;  /* 0x02884002030085a7 */ /* 0x000ea4000800007f */
[----:B--2---:R-:W-:Y:S05]  /*2c620*/  @!P0 BRA `(.L_x_1861) ;  /* 0xfffffffc00f08947 */ /* 0x004fea000383ffff */
[----:B------:R-:W-:Y:S05]  /*2c630*/  BRA `(.L_x_2062) ;  /* 0xffffff9400fc7947 */ /* 0x000fea000383ffff */
.L_x_1867:
[----:B0-----:R0:W1:Y:S02]  /*2c640*/  SYNCS.PHASECHK.TRANS64.TRYWAIT P0, [R3+URZ+0x60], R2 ;  /* 0x00006002030075a7 */ /* 0x001064000800017f */
[----:B-1----:R-:W-:Y:S05]  /*2c650*/  @!P0 NANOSLEEP.SYNCS 0x989680 ;  /* 0x009896800000895d */ /* 0x002fea0003900000 */
[----:B------:R-:W1:Y:S02]  /*2c660*/  @!P0 SYNCS.PHASECHK.TRANS64 P0, [R3+URZ+0x60], R2 ;  /* 0x00006002030085a7 */ /* 0x000e64000800007f */
[----:B-1----:R-:W-:Y:S05]  /*2c670*/  @!P0 BRA `(.L_x_1867) ;  /* 0xfffffffc00f08947 */ /* 0x002fea000383ffff */
[----:B------:R-:W-:Y:S05]  /*2c680*/  BRA `(.L_x_2063) ;  /* 0xffffff9800d07947 */ /* 0x000fea000383ffff */
.L_x_1876:
[----:B-1----:R1:W2:Y:S02]  /*2c690*/  SYNCS.PHASECHK.TRANS64.TRYWAIT P0, [R3+URZ+0x28840], R2 ;  /* 0x02884002030075a7 */ /* 0x0022a4000800017f */
[----:B--2---:R-:W-:Y:S05]  /*2c6a0*/  @!P0 NANOSLEEP.SYNCS 0x989680 ;  /* 0x009896800000895d */ /* 0x004fea0003900000 */
[----:B------:R-:W2:Y:S02]  /*2c6b0*/  @!P0 SYNCS.PHASECHK.TRANS64 P0, [R3+URZ+0x28840], R2 ;  /* 0x02884002030085a7 */ /* 0x000ea4000800007f */
[----:B--2---:R-:W-:Y:S05]  /*2c6c0*/  @!P0 BRA `(.L_x_1876) ;  /* 0xfffffffc00f08947 */ /* 0x004fea000383ffff */
[----:B------:R-:W-:Y:S05]  /*2c6d0*/  BRA `(.L_x_2064) ;  /* 0xffffffa0005c7947 */ /* 0x000fea000383ffff */
.L_x_1882:
[----:B0-----:R0:W1:Y:S02]  /*2c6e0*/  SYNCS.PHASECHK.TRANS64.TRYWAIT P0, [R2+URZ+0x60], R3 ;  /* 0x00006003020075a7 */ /* 0x001064000800017f */
[----:B-1----:R-:W-:Y:S05]  /*2c6f0*/  @!P0 NANOSLEEP.SYNCS 0x989680 ;  /* 0x009896800000895d */ /* 0x002fea0003900000 */
[----:B------:R-:W1:Y:S02]  /*2c700*/  @!P0 SYNCS.PHASECHK.TRANS64 P0, [R2+URZ+0x60], R3 ;  /* 0x00006003020085a7 */ /* 0x000e64000800007f */
[----:B-1----:R-:W-:Y:S05]  /*2c710*/  @!P0 BRA `(.L_x_1882) ;  /* 0xfffffffc00f08947 */ /* 0x002fea000383ffff */
[----:B------:R-:W-:Y:S05]  /*2c720*/  BRA `(.L_x_2065) ;  /* 0xffffffa400307947 */ /* 0x000fea000383ffff */
.L_x_1891:
[----:B--2---:R2:W3:Y:S02]  /*2c730*/  SYNCS.PHASECHK.TRANS64.TRYWAIT P0, [R2+URZ+0x28840], R3 ;  /* 0x02884003020075a7 */ /* 0x0044e4000800017f */
[----:B---3--:R-:W-:Y:S05]  /*2c740*/  @!P0 NANOSLEEP.SYNCS 0x989680 ;  /* 0x009896800000895d */ /* 0x008fea0003900000 */
[----:B------:R-:W3:Y:S02]  /*2c750*/  @!P0 SYNCS.PHASECHK.TRANS64 P0, [R2+URZ+0x28840], R3 ;  /* 0x02884003020085a7 */ /* 0x000ee4000800007f */
[----:B---3--:R-:W-:Y:S05]  /*2c760*/  @!P0 BRA `(.L_x_1891) ;  /* 0xfffffffc00f08947 */ /* 0x008fea000383ffff */
[----:B------:R-:W-:Y:S05]  /*2c770*/  BRA `(.L_x_2066) ;  /* 0xffffffa800907947 */ /* 0x000fea000383ffff */
.L_x_1897:
[----:B0-----:R0:W1:Y:S02]  /*2c780*/  SYNCS.PHASECHK.TRANS64.TRYWAIT P0, [R2+URZ+0x60], R5 ;  /* 0x00006005020075a7 */ /* 0x001064000800017f */
[----:B-1----:R-:W-:Y:S05]  /*2c790*/  @!P0 NANOSLEEP.SYNCS 0x989680 ;  /* 0x009896800000895d */ /* 0x002fea0003900000 */
[----:B------:R-:W1:Y:S02]  /*2c7a0*/  @!P0 SYNCS.PHASECHK.TRANS64 P0, [R2+URZ+0x60], R5 ;  /* 0x00006005020085a7 */ /* 0x000e64000800007f */
[----:B-1----:R-:W-:Y:S05]  /*2c7b0*/  @!P0 BRA `(.L_x_1897) ;  /* 0xfffffffc00f08947 */ /* 0x002fea000383ffff */
[----:B------:R-:W-:Y:S05]  /*2c7c0*/  BRA `(.L_x_2067) ;  /* 0xffffffac00647947 */ /* 0x000fea000383ffff */
.L_x_1908:
[----:B--2---:R2:W3:Y:S02]  /*2c7d0*/  SYNCS.PHASECHK.TRANS64.TRYWAIT P0, [R0+URZ+0x28860], R2 ;  /* 0x02886002000075a7 */ /* 0x0044e4000800017f */
[----:B---3--:R-:W-:Y:S05]  /*2c7e0*/  @!P0 NANOSLEEP.SYNCS 0x989680 ;  /* 0x009896800000895d */ /* 0x008fea0003900000 */
[----:B------:R-:W3:Y:S02]  /*2c7f0*/  @!P0 SYNCS.PHASECHK.TRANS64 P0, [R0+URZ+0x28860], R2 ;  /* 0x02886002000085a7 */ /* 0x000ee4000800007f */
[----:B---3--:R-:W-:Y:S05]  /*2c800*/  @!P0 BRA `(.L_x_1908) ;  /* 0xfffffffc00f08947 */ /* 0x008fea000383ffff */
[----:B------:R-:W-:Y:S05]  /*2c810*/  BRA `(.L_x_2068) ;  /* 0xffffffb000b07947 */ /* 0x000fea000383ffff */
.L_x_1915:
[----:B------:R-:W2:Y:S01]  /*2c820*/  LDL R0, [R1] ;  /* 0x0000000001007983 */ /* 0x000ea20000100800 */
[----:B------:R-:W-:Y:S01]  /*2c830*/  BSSY B0, `(.L_x_2069) ;  /* 0x0000008000007945 */ /* 0x000fe20003800000 */
[----:B------:R-:W-:Y:S02]  /*2c840*/  IMAD.MOV.U32 R12, RZ, RZ, RZ ;  /* 0x000000ffff0c7224 */ /* 0x000fe400078e00ff */
[----:B------:R-:W-:Y:S02]  /*2c850*/  IMAD.MOV.U32 R11, RZ, RZ, 0x1f ;  /* 0x0000001fff0b7424 */ /* 0x000fe400078e00ff */
[----:B0-----:R-:W-:Y:S02]  /*2c860*/  IMAD.MOV.U32 R15, RZ, RZ, -0x1 ;  /* 0xffffffffff0f7424 */ /* 0x001fe400078e00ff */
[----:B--2---:R-:W-:-:S07]  /*2c870*/  IMAD.MOV.U32 R13, RZ, RZ, R0 ;  /* 0x000000ffff0d7224 */ /* 0x004fce00078e0000 */
[----:B-1-3--:R-:W-:Y:S05]  /*2c880*/  WARPSYNC.COLLECTIVE R15, `(.L_x_2070) ;  /* 0x000000000f087348 */ /* 0x00afea0003c00000 */
[----:B------:R0:W2:Y:S02]  /*2c890*/  SHFL.IDX P6, R14, R13, R12, R11 ;  /* 0x0000000c0d0e7389 */ /* 0x0000a400000c000b */
[----:B0123--:R-:W-:Y:S01]  /*2c8a0*/  ENDCOLLECTIVE ;  /* 0x000000000000791b */ /* 0x00ffe20003800000 */
.L_x_2070:
[----:B------:R-:W-:Y:S05]  /*2c8b0*/  BSYNC B0 ;  /* 0x0000000000007941 */ /* 0x000fea0003800000 */
.L_x_2069:
        /* <DEDUP_REMOVED lines=9> */
.L_x_2071:
        /* <DEDUP_REMOVED lines=26> */
.L_x_2072:
        /* <DEDUP_REMOVED lines=8> */
.L_x_2073:
        /* <DEDUP_REMOVED lines=8> */
.L_x_2074:
        /* <DEDUP_REMOVED lines=8> */
.L_x_2075:
        /* <DEDUP_REMOVED lines=8> */
.L_x_2076:
        /* <DEDUP_REMOVED lines=9> */
.L_x_2077:
[----:B------:R-:W-:Y:S01]  /*2cd80*/  IMAD.MOV.U32 R9, RZ, RZ, R14 ;  /* 0x000000ffff097224 */ /* 0x000fe200078e000e */
[----:B------:R-:W-:Y:S06]  /*2cd90*/  BRA `(.L_x_2078) ;  /* 0xffffffb400247947 */ /* 0x000fec000383ffff */
.L_x_1918:
        /* <DEDUP_REMOVED lines=8> */
.L_x_2080:
[----:B------:R-:W-:Y:S05]  /*2ce20*/  BSYNC B0 ;  /* 0x0000000000007941 */ /* 0x000fea0003800000 */
.L_x_2079:
        /* <DEDUP_REMOVED lines=10> */
.L_x_2081:
        /* <DEDUP_REMOVED lines=8> */
.L_x_2082:
        /* <DEDUP_REMOVED lines=8> */
.L_x_2083:
        /* <DEDUP_REMOVED lines=8> */
.L_x_2084:
        /* <DEDUP_REMOVED lines=9> */
.L_x_2085:
[----:B------:R-:W-:Y:S01]  /*2d0e0*/  IMAD.MOV.U32 R9, RZ, RZ, R14 ;  /* 0x000000ffff097224 */ /* 0x000fe200078e000e */
[----:B------:R-:W-:Y:S06]  /*2d0f0*/  BRA `(.L_x_2086) ;  /* 0xffffffb000f87947 */ /* 0x000fec000383ffff */
.L_x_1920:
[----:B------:R-:W-:Y:S01]  /*2d100*/  BSSY B0, `(.L_x_2087) ;  /* 0x0000006000007945 */ /* 0x000fe20003800000 */
[----:B------:R-:W-:Y:S01]  /*2d110*/  PLOP3.LUT P6, PT, P6, PT, PT, 0x8, 0x0 ;  /* 0x000000000000781c */ /* 0x000fe200037ce170 */
[----:B------:R-:W-:-:S12]  /*2d120*/  IMAD.MOV.U32 R15, RZ, RZ, -0x1 ;  /* 0xffffffffff0f7424 */ /* 0x000fd800078e00ff */
[----:B0-----:R-:W-:Y:S05]  /*2d130*/  WARPSYNC.COLLECTIVE R15, `(.L_x_2088) ;  /* 0x000000000f087348 */ /* 0x001fea0003c00000 */
[----:B------:R-:W-:Y:S01]  /*2d140*/  VOTE.ANY R14, PT, P6 ;  /* 0x00000000000e7806 */ /* 0x000fe200030e0100 */
[----:B0-----:R-:W-:Y:S06]  /*2d150*/  ENDCOLLECTIVE ;  /* 0x000000000000791b */ /* 0x001fec0003800000 */
.L_x_2088:
[----:B------:R-:W-:Y:S05]  /*2d160*/  BSYNC B0 ;  /* 0x0000000000007941 */ /* 0x000fea0003800000 */
.L_x_2087:
        /* <DEDUP_REMOVED lines=10> */
.L_x_2089:
[----:B------:R-:W-:Y:S02]  /*2d210*/  IMAD.MOV.U32 R13, RZ, RZ, R6 ;  /* 0x000000ffff0d7224 */ /* 0x000fe400078e0006 */
[----:B------:R-:W-:-:S07]  /*2d220*/  IMAD.MOV.U32 R4, RZ, RZ, R14 ;  /* 0x000000ffff047224 */ /* 0x000fce00078e000e */
[----:B------:R-:W-:Y:S05]  /*2d230*/  WARPSYNC.COLLECTIVE R15, `(.L_x_2090) ;  /* 0x000000000f087348 */ /* 0x000fea0003c00000 */
[----:B------:R0:W1:Y:S02]  /*2d240*/  SHFL.IDX P6, R14, R13, R12, R11 ;  /* 0x0000000c0d0e7389 */ /* 0x00006400000c000b */
[----:B01----:R-:W-:Y:S01]  /*2d250*/  ENDCOLLECTIVE ;  /* 0x000000000000791b */ /* 0x003fe20003800000 */
.L_x_2090:
[----:B------:R-:W-:Y:S02]  /*2d260*/  IMAD.MOV.U32 R6, RZ, RZ, R14 ;  /* 0x000000ffff067224 */ /* 0x000fe400078e000e */
[----:B------:R-:W-:-:S05]  /*2d270*/  IMAD.IADD R10, R3, 0x1, R10 ;  /* 0x00000001030a7824 */ /* 0x000fca00078e020a */
[----:B------:R2:W-:Y:S01]  /*2d280*/  STL [R1+0xc], R10 ;  /* 0x00000c0a01007387 */ /* 0x0005e20000100800 */
[----:B------:R-:W-:Y:S05]  /*2d290*/  BRA `(.L_x_2091) ;  /* 0xffffffb000d87947 */ /* 0x000fea000383ffff */
.L_x_1922:
[----:B------:R-:W-:Y:S01]  /*2d2a0*/  BSSY B0, `(.L_x_2092) ;  /* 0x0000008000007945 */ /* 0x000fe20003800000 */
[----:B------:R-:W-:Y:S02]  /*2d2b0*/  IMAD.MOV.U32 R13, RZ, RZ, R7 ;  /* 0x000000ffff0d7224 */ /* 0x000fe400078e0007 */
[----:B------:R-:W-:Y:S02]  /*2d2c0*/  IMAD.MOV.U32 R12, RZ, RZ, R3 ;  /* 0x000000ffff0c7224 */ /* 0x000fe400078e0003 */
[----:B------:R-:W-:Y:S02]  /*2d2d0*/  IMAD.MOV.U32 R11, RZ, RZ, 0x1f ;  /* 0x0000001fff0b7424 */ /* 0x000fe400078e00ff */
[----:B------:R-:W-:-:S07]  /*2d2e0*/  IMAD.MOV.U32 R15, RZ, RZ, -0x1 ;  /* 0xffffffffff0f7424 */ /* 0x000fce00078e00ff */
[----:B0-2---:R-:W-:Y:S05]  /*2d2f0*/  WARPSYNC.COLLECTIVE R15, `(.L_x_2093) ;  /* 0x000000000f087348 */ /* 0x005fea0003c00000 */
[----:B------:R1:W3:Y:S02]  /*2d300*/  SHFL.IDX P6, R14, R13, R12, R11 ;  /* 0x0000000c0d0e7389 */ /* 0x0002e400000c000b */
[----:B0123--:R-:W-:Y:S01]  /*2d310*/  ENDCOLLECTIVE ;  /* 0x000000000000791b */ /* 0x00ffe20003800000 */
.L_x_2093:
[----:B------:R-:W-:Y:S05]  /*2d320*/  BSYNC B0 ;  /* 0x0000000000007941 */ /* 0x000fea0003800000 */
.L_x_2092:
[----:B------:R-:W-:Y:S01]  /*2d330*/  IMAD.MOV.U32 R3, RZ, RZ, R14 ;  /* 0x000000ffff037224 */ /* 0x000fe200078e000e */
[----:B------:R-:W-:Y:S06]  /*2d340*/  BRA `(.L_x_2094) ;  /* 0xffffffb000c47947 */ /* 0x000fec000383ffff */
.L_x_1928:
[----:B0-----:R0:W1:Y:S02]  /*2d350*/  SYNCS.PHASECHK.TRANS64.TRYWAIT P0, [R0+URZ+0x28820], R3 ;  /* 0x02882003000075a7 */ /* 0x001064000800017f */
[----:B-1----:R-:W-:Y:S05]  /*2d360*/  @!P0 NANOSLEEP.SYNCS 0x989680 ;  /* 0x009896800000895d */ /* 0x002fea0003900000 */
[----:B------:R-:W1:Y:S02]  /*2d370*/  @!P0 SYNCS.PHASECHK.TRANS64 P0, [R0+URZ+0x28820], R3 ;  /* 0x02882003000085a7 */ /* 0x000e64000800007f */
[----:B-1----:R-:W-:Y:S05]  /*2d380*/  @!P0 BRA `(.L_x_1928) ;  /* 0xfffffffc00f08947 */ /* 0x002fea000383ffff */
[----:B------:R-:W-:Y:S05]  /*2d390*/  BRA `(.L_x_2095) ;  /* 0xffffffbc00647947 */ /* 0x000fea000383ffff */
.L_x_1929:
        /* <DEDUP_REMOVED lines=11> */
.L_x_2097:
[----:B------:R-:W-:Y:S05]  /*2d450*/  BSYNC B0 ;  /* 0x0000000000007941 */ /* 0x000fea0003800000 */
.L_x_2096:
[----:B------:R-:W-:Y:S05]  /*2d460*/  BRA `(.L_x_2098) ;  /* 0xffffffbc004c7947 */ /* 0x000fea000383ffff */
.L_x_1930:
[----:B------:R-:W-:Y:S01]  /*2d470*/  BSSY B0, `(.L_x_2099) ;  /* 0x0000006000007945 */ /* 0x000fe20003800000 */
[----:B------:R-:W-:-:S07]  /*2d480*/  IMAD.MOV.U32 R15, RZ, RZ, -0x1 ;  /* 0xffffffffff0f7424 */ /* 0x000fce00078e00ff */
[----:B01-3--:R-:W-:Y:S05]  /*2d490*/  WARPSYNC.COLLECTIVE R15, `(.L_x_2100) ;  /* 0x000000000f0c7348 */ /* 0x00bfea0003c00000 */
[----:B------:R-:W-:Y:S02]  /*2d4a0*/  ELECT P6, UR62, PT ;  /* 0x00000000003e782f */ /* 0x000fe400038c0000 */
[----:B------:R-:W-:Y:S01]  /*2d4b0*/  MOV R14, UR62 ;  /* 0x0000003e000e7c02 */ /* 0x000fe20008000f00 */
[----:B01-3--:R-:W-:Y:S10]  /*2d4c0*/  ENDCOLLECTIVE ;  /* 0x000000000000791b */ /* 0x00bff40003800000 */
.L_x_2100:
[----:B------:R-:W-:Y:S05]  /*2d4d0*/  BSYNC B0 ;  /* 0x0000000000007941 */ /* 0x000fea0003800000 */
.L_x_2099:
[----:B------:R-:W-:Y:S05]  /*2d4e0*/  BRA `(.L_x_2101) ;  /* 0xffffffbc00407947 */ /* 0x000fea000383ffff */
.L_x_1932:
[----:B0-----:R0:W1:Y:S02]  /*2d4f0*/  SYNCS.PHASECHK.TRANS64.TRYWAIT P0, [R6+URZ], R5 ;  /* 0x00000005060075a7 */ /* 0x001064000800017f */
[----:B-1----:R-:W-:Y:S05]  /*2d500*/  @!P0 NANOSLEEP.SYNCS 0x989680 ;  /* 0x009896800000895d */ /* 0x002fea0003900000 */
[----:B------:R-:W1:Y:S02]  /*2d510*/  @!P0 SYNCS.PHASECHK.TRANS64 P0, [R6+URZ], R5 ;  /* 0x00000005060085a7 */ /* 0x000e64000800007f */
[----:B-1----:R-:W-:Y:S05]  /*2d520*/  @!P0 BRA `(.L_x_1932) ;  /* 0xfffffffc00f08947 */ /* 0x002fea000383ffff */
[----:B------:R-:W-:Y:S05]  /*2d530*/  BRA `(.L_x_2102) ;  /* 0xffffffbc00787947 */ /* 0x000fea000383ffff */
.L_x_1933:
[----:B-1----:R1:W2:Y:S02]  /*2d540*/  SYNCS.PHASECHK.TRANS64.TRYWAIT P0, [R7+URZ], R2 ;  /* 0x00000002070075a7 */ /* 0x0022a4000800017f */
[----:B--2---:R-:W-:Y:S05]  /*2d550*/  @!P0 NANOSLEEP.SYNCS 0x989680 ;  /* 0x009896800000895d */ /* 0x004fea0003900000 */
[----:B------:R-:W2:Y:S02]  /*2d560*/  @!P0 SYNCS.PHASECHK.TRANS64 P0, [R7+URZ], R2 ;  /* 0x00000002070085a7 */ /* 0x000ea4000800007f */
[----:B--2---:R-:W-:Y:S05]  /*2d570*/  @!P0 BRA `(.L_x_1933) ;  /* 0xfffffffc00f08947 */ /* 0x004fea000383ffff */
[----:B------:R-:W-:Y:S05]  /*2d580*/  BRA `(.L_x_2103) ;  /* 0xffffffbc006c7947 */ /* 0x000fea000383ffff */
.L_x_1935:
[----:B--2---:R2:W4:Y:S02]  /*2d590*/  SYNCS.PHASECHK.TRANS64.TRYWAIT P0, [R4+URZ], R5 ;  /* 0x00000005040075a7 */ /* 0x004524000800017f */
[----:B----4-:R-:W-:Y:S05]  /*2d5a0*/  @!P0 NANOSLEEP.SYNCS 0x989680 ;  /* 0x009896800000895d */ /* 0x010fea0003900000 */
[----:B------:R-:W4:Y:S02]  /*2d5b0*/  @!P0 SYNCS.PHASECHK.TRANS64 P0, [R4+URZ], R5 ;  /* 0x00000005040085a7 */ /* 0x000f24000800007f */
[----:B----4-:R-:W-:Y:S05]  /*2d5c0*/  @!P0 BRA `(.L_x_1935) ;  /* 0xfffffffc00f08947 */ /* 0x010fea000383ffff */
[----:B------:R-:W-:Y:S05]  /*2d5d0*/  BRA `(.L_x_2104) ;  /* 0xffffffbc00707947 */ /* 0x000fea000383ffff */
.L_x_2105:
        /* <DEDUP_REMOVED lines=10> */
.L_x_3096:


//--------------------- .text._ZN7cutlass13device_kernelIN5flash11enable_sm90INS1_16FlashAttnFwdSm90INS1_25CollectiveMainloopFwdSm90ILi2EN4cute5tupleIJNS5_1CILi1EEES8_S8_EEENS6_IJNS7_ILi128EEESA_SA_EEELi128ENS_10bfloat16_tEfNS_4arch4Sm90ELb1ELb0ELb1ELb0ELb0ELb0ELb0ELb1ELb1ELb1ELb1ELb0EEENS1_21CollectiveEpilogueFwdISB_S9_SC_SE_Li256ELb0ELb1ELb1ELb0EEENS1_19SingleTileSchedulerILb0ELb1ELb1ELi128EEEEEEEEEvNT_6ParamsE --------------------------
	.section	.text._ZN7cutlass13device_kernelIN5flash11enable_sm90INS1_16FlashAttnFwdSm90INS1_25CollectiveMainloopFwdSm90ILi2EN4cute5tupleIJNS5_1CILi1EEES8_S8_EEENS6_IJNS7_ILi128EEESA_SA_EEELi128ENS_10bfloat16_tEfNS_4arch4Sm90ELb1ELb0ELb1ELb0ELb0ELb0ELb0ELb1ELb1ELb1ELb1ELb0EEENS1_21CollectiveEpilogueFwdISB_S9_SC_SE_Li256ELb0ELb1ELb1ELb0EEENS1_19SingleTileSchedulerILb0ELb1ELb1ELi128EEEEEEEEEvNT_6ParamsE,"ax",@progbits
	.align	128
.text._ZN7cutlass13device_kernelIN5flash11enable_sm90INS1_16FlashAttnFwdSm90INS1_25CollectiveMainloopFwdSm90ILi2EN4cute5tupleIJNS5_1CILi1EEES8_S8_EEENS6_IJNS7_ILi128EEESA_SA_EEELi128ENS_10bfloat16_tEfNS_4arch4Sm90ELb1ELb0ELb1ELb0ELb0ELb0ELb0ELb1ELb1ELb1ELb1ELb0EEENS1_21CollectiveEpilogueFwdISB_S9_SC_SE_Li256ELb0ELb1ELb1ELb0EEENS1_19SingleTileSchedulerILb0ELb1ELb1ELi128EEEEEEEEEvNT_6ParamsE:
        .type           _ZN7cutlass13device_kernelIN5flash11enable_sm90INS1_16FlashAttnFwdSm90INS1_25CollectiveMainloopFwdSm90ILi2EN4cute5tupleIJNS5_1CILi1EEES8_S8_EEENS6_IJNS7_ILi128EEESA_SA_EEELi128ENS_10bfloat16_tEfNS_4arch4Sm90ELb1ELb0ELb1ELb0ELb0ELb0ELb0ELb1ELb1ELb1ELb1ELb0EEENS1_21CollectiveEpilogueFwdISB_S9_SC_SE_Li256ELb0ELb1ELb1ELb0EEENS1_19SingleTileSchedulerILb0ELb1ELb1ELi128EEEEEEEEEvNT_6ParamsE,@function
        .size           _ZN7cutlass13device_kernelIN5flash11enable_sm90INS1_16FlashAttnFwdSm90INS1_25CollectiveMainloopFwdSm90ILi2EN4cute5tupleIJNS5_1CILi1EEES8_S8_EEENS6_IJNS7_ILi128EEESA_SA_EEELi128ENS_10bfloat16_tEfNS_4arch4Sm90ELb1ELb0ELb1ELb0ELb0ELb0ELb0ELb1ELb1ELb1ELb1ELb0EEENS1_21CollectiveEpilogueFwdISB_S9_SC_SE_Li256ELb0ELb1ELb1ELb0EEENS1_19SingleTileSchedulerILb0ELb1ELb1ELi128EEEEEEEEEvNT_6ParamsE,(.L_x_3097 - _ZN7cutlass13device_kernelIN5flash11enable_sm90INS1_16FlashAttnFwdSm90INS1_25CollectiveMainloopFwdSm90ILi2EN4cute5tupleIJNS5_1CILi1EEES8_S8_EEENS6_IJNS7_ILi128EEESA_SA_EEELi128ENS_10bfloat16_tEfNS_4arch4Sm90ELb1ELb0ELb1ELb0ELb0ELb0ELb0ELb1ELb1ELb1ELb1ELb0EEENS1_21CollectiveEpilogueFwdISB_S9_SC_SE_Li256ELb0ELb1ELb1ELb0EEENS1_19SingleTileSchedulerILb0ELb1ELb1ELi128EEEEEEEEEvNT_6ParamsE)
        .other          _ZN7cutlass13device_kernelIN5flash11enable_sm90INS1_16FlashAttnFwdSm90INS1_25CollectiveMainloopFwdSm90ILi2EN4cute5tupleIJNS5_1CILi1EEES8_S8_EEENS6_IJNS7_ILi128EEESA_SA_EEELi128ENS_10bfloat16_tEfNS_4arch4Sm90ELb1ELb0ELb1ELb0ELb0ELb0ELb0ELb1ELb1ELb1ELb1ELb0EEENS1_21CollectiveEpilogueFwdISB_S9_SC_SE_Li256ELb0ELb1ELb1ELb0EEENS1_19SingleTileSchedulerILb0ELb1ELb1ELi128EEEEEEEEEvNT_6ParamsE,@"STO_CUDA_ENTRY STV_DEFAULT"
_ZN7cutlass13device_kernelIN5flash11enable_sm90INS1_16FlashAttnFwdSm90INS1_25CollectiveMainloopFwdSm90ILi2EN4cute5tupleIJNS5_1CILi1EEES8_S8_EEENS6_IJNS7_ILi128EEESA_SA_EEELi128ENS_10bfloat16_tEfNS_4arch4Sm90ELb1ELb0ELb1ELb0ELb0ELb0ELb0ELb1ELb1ELb1ELb1ELb0EEENS1_21CollectiveEpilogueFwdISB_S9_SC_SE_Li256ELb0ELb1ELb1ELb0EEENS1_19SingleTileSchedulerILb0ELb1ELb1ELi128EEEEEEEEEvNT_6ParamsE:
        /* <DEDUP_REMOVED lines=17> */
.L_x_2107:
[----:B------:R-:W-:Y:S05]  /*0110*/  BSYNC B0 ;  /* 0x0000000000007941 */ /* 0x000fea0003800000 */
.L_x_2106:
        /* <DEDUP_REMOVED lines=40> */
.L_x_2108:
        /* <DEDUP_REMOVED lines=22> */
.L_x_2109:
        /* <DEDUP_REMOVED lines=18> */
.L_x_2110:
        /* <DEDUP_REMOVED lines=22> */
.L_x_2111:
        /* <DEDUP_REMOVED lines=22> */
.L_x_2112:
        /* <DEDUP_REMOVED lines=9> */
.L_x_2115:
        /* <DEDUP_REMOVED lines=24> */
[----:B------:R-:W-:Y:S01]  /*0af0*/  SHF.R.U32.HI R4, RZ, 0x10, R17 ;  /* 0x00000010ff047819 */ /* 0x000fe20000011611 */
[----:B------:R-:W-:Y:S01]  /*0b00*/  IMAD.MOV.U32 R22, RZ, RZ, RZ ;  /* 0x000000ffff167224 */ /* 0x000fe200078e00ff */
[----:B------:R-:W-:-:S04]  /*0b10*/  LOP3.LUT R17, R17, 0xffff, RZ, 0xc0, !PT ;  /* 0x0000ffff11117812 */ /* 0x000fc800078ec0ff */
[----:B------:R-:W2:Y:S08]  /*0b20*/  LDC.64 R10, c[0x0][0x418] ;  /* 0x00010600ff0a7b82 */ /* 0x000eb00000000a00 */
[----:B------:R-:W3:Y:S01]  /*0b30*/  LDC R3, c[0x0][0x288] ;  /* 0x0000a200ff037b82 */ /* 0x000ee20000000800 */
[----:B0-----:R-:W-:-:S07]  /*0b40*/  ISETP.NE.AND P1, PT, R0, 0x1, PT ;  /* 0x000000010000780c */ /* 0x001fce0003f25270 */
[----:B------:R-:W0:Y:S01]  /*0b50*/  LDC R16, c[0x0][0x424] ;  /* 0x00010900ff107b82 */ /* 0x000e220000000800 */
[----:B--2---:R-:W-:-:S07]  /*0b60*/  ISETP.NE.U32.AND P0, PT, R10, RZ, PT ;  /* 0x000000ff0a00720c */ /* 0x004fce0003f05070 */
[----:B------:R-:W2:Y:S01]  /*0b70*/  LDC R9, c[0x0][0x2f0] ;  /* 0x0000bc00ff097b82 */ /* 0x000ea20000000800 */
[----:B-1----:R-:W-:Y:S01]  /*0b80*/  IMAD.SHL.U32 R23, R23, 0x80, RZ ;  /* 0x0000008017177824 */ /* 0x002fe200078e00ff */
[----:B------:R-:W-:-:S04]  /*0b90*/  ISETP.NE.AND.EX P0, PT, R11, RZ, PT, P0 ;  /* 0x000000ff0b00720c */ /* 0x000fc80003f05300 */
[----:B------:R-:W-:Y:S02]  /*0ba0*/  @P1 IADD3 R0, R23, 0x7f, RZ ;  /* 0x0000007f17001810 */ /* 0x000fe40007ffe0ff */
[----:B------:R-:W1:Y:S01]  /*0bb0*/  @P1 LDC R5, c[0x0][0x44c] ;  /* 0x00011300ff051b82 */ /* 0x000e620000000800 */
[----:B---3--:R-:W-:-:S07]  /*0bc0*/  IADD3 R3, -R3, 0x80, RZ ;  /* 0x0000008003037810 */ /* 0x008fce0007ffe1ff */
[----:B------:R-:W3:Y:S01]  /*0bd0*/  @P1 LDC R7, c[0x0][0x450] ;  /* 0x00011400ff071b82 */ /* 0x000ee20000000800 */
[----:B0-----:R-:W-:Y:S02]  /*0be0*/  SEL R16, R16, 0x1, P0 ;  /* 0x0000000110107807 */ /* 0x001fe40000000000 */
[----:B------:R-:W-:-:S03]  /*0bf0*/  ISETP.NE.AND P0, PT, R4, RZ, PT ;  /* 0x000000ff0400720c */ /* 0x000fc60003f05270 */
[----:B--2---:R-:W-:Y:S02]  /*0c00*/  IMAD R3, R16, R9, R3 ;  /* 0x0000000910037224 */ /* 0x004fe400078e0203 */
[----:B-1----:R-:W-:-:S08]  /*0c10*/  @P1 IMAD.HI.U32 R2, R0, R5, RZ ;  /* 0x0000000500021227 */ /* 0x002fd000078e00ff */
[----:B------:R-:W0:Y:S01]  /*0c20*/  @!P0 LDC R4, c[0x0][0x9f0] ;  /* 0x00027c00ff048b82 */ /* 0x000e220000000800 */
[----:B------:R-:W-:Y:S01]  /*0c30*/  VIADD R0, R23, 0x7f ;  /* 0x0000007f17007836 */ /* 0x000fe20000000000 */
[----:B---3--:R-:W-:Y:S01]  /*0c40*/  @P1 SHF.R.U32.HI R0, RZ, R7, R2 ;  /* 0x00000007ff001219 */ /* 0x008fe20000011602 */
[----:B------:R-:W-:-:S04]  /*0c50*/  IMAD R2, R16, R9, 0x7f ;  /* 0x0000007f10027424 */ /* 0x000fc800078e0209 */
[----:B------:R-:W-:Y:S01]  /*0c60*/  IMAD.IADD R0, R3, 0x1, R0 ;  /* 0x0000000103007824 */ /* 0x000fe200078e0200 */
[----:B------:R-:W-:-:S04]  /*0c70*/  SHF.R.S32.HI R3, RZ, 0x1f, R2 ;  /* 0x0000001fff037819 */ /* 0x000fc80000011402 */
[----:B------:R-:W-:Y:S02]  /*0c80*/  SHF.R.S32.HI R5, RZ, 0x1f, R0 ;  /* 0x0000001fff057819 */ /* 0x000fe40000011400 */
[----:B------:R-:W-:Y:S02]  /*0c90*/  LEA.HI R3, R3, R2, RZ, 0x7 ;  /* 0x0000000203037211 */ /* 0x000fe400078f38ff */
[----:B------:R-:W-:Y:S02]  /*0ca0*/  LEA.HI R5, R5, R0, RZ, 0x7 ;  /* 0x0000000005057211 */ /* 0x000fe400078f38ff */
[----:B------:R-:W-:Y:S02]  /*0cb0*/  SHF.R.S32.HI R3, RZ, 0x7, R3 ;  /* 0x00000007ff037819 */ /* 0x000fe40000011403 */
[----:B------:R-:W-:-:S04]  /*0cc0*/  SHF.R.S32.HI R0, RZ, 0x7, R5 ;  /* 0x00000007ff007819 */ /* 0x000fc80000011405 */
[----:B------:R-:W-:-:S04]  /*0cd0*/  VIMNMX R11, R3, R0, PT ;  /* 0x00000000030b7248 */ /* 0x000fc80003fe0100 */
[----:B------:R-:W-:-:S13]  /*0ce0*/  ISETP.GE.AND P1, PT, R11, 0x1, PT ;  /* 0x000000010b00780c */ /* 0x000fda0003f26270 */
[----:B------:R-:W-:Y:S05]  /*0cf0*/  @!P1 BRA `(.L_x_2117) ;  /* 0x00000000006c9947 */ /* 0x000fea0003800000 */
[-C--:B0-----:R-:W-:Y:S02]  /*0d00*/  IABS R7, R4.reuse ;  /* 0x0000000400077213 */ /* 0x081fe40000000000 */
[----:B------:R-:W-:Y:S02]  /*0d10*/  IADD3 R5, R4, -0x1, R11 ;  /* 0xffffffff04057810 */ /* 0x000fe40007ffe00b */
[----:B------:R-:W0:Y:S01]  /*0d20*/  I2F.RP R0, R7 ;  /* 0x0000000700007306 */ /* 0x000e220000209400 */
[----:B------:R-:W-:-:S04]  /*0d30*/  IABS R8, R4 ;  /* 0x0000000400087213 */ /* 0x000fc80000000000 */
[----:B------:R-:W-:-:S03]  /*0d40*/  IADD3 R8, RZ, -R8, RZ ;  /* 0x80000008ff087210 */ /* 0x000fc60007ffe0ff */
[----:B0-----:R-:W0:Y:S02]  /*0d50*/  MUFU.RCP R0, R0 ;  /* 0x0000000000007308 */ /* 0x001e240000001000 */
[----:B0-----:R-:W-:Y:S01]  /*0d60*/  VIADD R2, R0, 0xffffffe ;  /* 0x0ffffffe00027836 */ /* 0x001fe20000000000 */
[----:B------:R-:W-:Y:S02]  /*0d70*/  IABS R0, R5 ;  /* 0x0000000500007213 */ /* 0x000fe40000000000 */
[----:B------:R-:W-:-:S03]  /*0d80*/  LOP3.LUT R5, R5, R4, RZ, 0x3c, !PT ;  /* 0x0000000405057212 */ /* 0x000fc600078e3cff */
[----:B------:R0:W1:Y:S01]  /*0d90*/  F2I.FTZ.U32.TRUNC.NTZ R3, R2 ;  /* 0x0000000200037305 */ /* 0x000062000021f000 */
[----:B------:R-:W-:Y:S01]  /*0da0*/  ISETP.GE.AND P2, PT, R5, RZ, PT ;  /* 0x000000ff0500720c */ /* 0x000fe20003f46270 */
[----:B0-----:R-:W-:Y:S02]  /*0db0*/  IMAD.MOV.U32 R2, RZ, RZ, RZ ;  /* 0x000000ffff027224 */ /* 0x001fe400078e00ff */
[----:B-1----:R-:W-:-:S04]  /*0dc0*/  IMAD.MOV R6, RZ, RZ, -R3 ;  /* 0x000000ffff067224 */ /* 0x002fc800078e0a03 */
[----:B------:R-:W-:-:S04]  /*0dd0*/  IMAD R9, R6, R7, RZ ;  /* 0x0000000706097224 */ /* 0x000fc800078e02ff */
[----:B------:R-:W-:-:S04]  /*0de0*/  IMAD.HI.U32 R3, R3, R9, R2 ;  /* 0x0000000903037227 */ /* 0x000fc800078e0002 */
        /* <DEDUP_REMOVED lines=8> */
[----:B------:R-:W-:-:S05]  /*0e70*/  @P0 VIADD R3, R3, 0x1 ;  /* 0x0000000103030836 */ /* 0x000fca0000000000 */
[----:B------:R-:W-:Y:S02]  /*0e80*/  @!P2 IADD3 R3, -R3, RZ, RZ ;  /* 0x000000ff0303a210 */ /* 0x000fe40007ffe1ff */
[----:B------:R-:W-:-:S05]  /*0e90*/  @!P1 LOP3.LUT R3, RZ, R4, RZ, 0x33, !PT ;  /* 0x00000004ff039212 */ /* 0x000fca00078e33ff */
[----:B------:R-:W-:-:S07]  /*0ea0*/  IMAD.MOV.U32 R22, RZ, RZ, R3 ;  /* 0x000000ffff167224 */ /* 0x000fce00078e0003 */
.L_x_2117:
[-C--:B------:R-:W-:Y:S01]  /*0eb0*/  IMAD R17, R17, R22.reuse, RZ ;  /* 0x0000001611117224 */ /* 0x080fe200078e02ff */
[----:B------:R-:W-:Y:S01]  /*0ec0*/  PLOP3.LUT P0, PT, PT, PT, PT, 0x80, 0x0 ;  /* 0x000000000000781c */ /* 0x000fe20003f0f070 */
[----:B------:R-:W-:Y:S01]  /*0ed0*/  VIADD R152, R12, 0xffffff80 ;  /* 0xffffff800c987836 */ /* 0x000fe20000000000 */
[----:B------:R-:W-:Y:S01]  /*0ee0*/  CS2R R150, SRZ ;  /* 0x0000000000967805 */ /* 0x000fe2000001ff00 */
[----:B------:R-:W-:Y:S01]  /*0ef0*/  IMAD.MOV.U32 R0, RZ, RZ, RZ ;  /* 0x000000ffff007224 */ /* 0x000fe200078e00ff */
[----:B------:R-:W-:Y:S01]  /*0f00*/  VIADDMNMX R22, R17, R22, R11, PT ;  /* 0x0000001611167246 */ /* 0x000fe2000380010b */
[----:B------:R-:W-:Y:S01]  /*0f10*/  IMAD.MOV.U32 R2, RZ, RZ, RZ ;  /* 0x000000ffff027224 */ /* 0x000fe200078e00ff */
[----:B------:R-:W-:Y:S02]  /*0f20*/  CS2R R148, SRZ ;  /* 0x0000000000947805 */ /* 0x000fe4000001ff00 */
[----:B------:R-:W-:Y:S02]  /*0f30*/  CS2R R146, SRZ ;  /* 0x0000000000927805 */ /* 0x000fe4000001ff00 */
[----:B------:R-:W-:-:S02]  /*0f40*/  ISETP.GT.AND P1, PT, R22, R17, PT ;  /* 0x000000111600720c */ /* 0x000fc40003f24270 */
        /* <DEDUP_REMOVED lines=31> */
[----:B------:R-:W1:Y:S01]  /*1140*/  S2UR UR5, SR_CgaCtaId ;  /* 0x00000000000579c3 */ /* 0x000e620000008800 */
[----:B------:R-:W-:Y:S02]  /*1150*/  UMOV UR36, 0x400 ;  /* 0x0000040000247882 */ /* 0x000fe40000000000 */
[----:B------:R-:W-:-:S04]  /*1160*/  LEA.HI R88, R89, R152, RZ, 0x7 ;  /* 0x0000009859587211 */ /* 0x000fc800078f38ff */
[----:B------:R-:W-:-:S05]  /*1170*/  SHF.R.S32.HI R90, RZ, 0x7, R88 ;  /* 0x00000007ff5a7819 */ /* 0x000fca0000011458 */
[----:B------:R-:W2:Y:S01]  /*1180*/  SHFL.IDX PT, R0, R90, RZ, 0x1f ;  /* 0x00001fff5a007589 */ /* 0x000ea200000e0000 */
[----:B-1----:R-:W-:-:S04]  /*1190*/  ULEA UR36, UR5, UR36, 0x18 ;  /* 0x0000002405247291 */ /* 0x002fc8000f8ec03f */
[----:B------:R-:W-:-:S04]  /*11a0*/  UIADD3 UR5, UR36, 0x10400, URZ ;  /* 0x0001040024057890 */ /* 0x000fc8000fffe03f */
[----:B------:R-:W-:Y:S01]  /*11b0*/  ULOP3.LUT UP0, URZ, UR5, 0x3ff, URZ, 0xc0, !UPT ;  /* 0x000003ff053f7892 */ /* 0x000fe2000f80c03f */
[----:B--2---:R-:W-:-:S05]  /*11c0*/  R2UR UR37, R0 ;  /* 0x00000000002572ca */ /* 0x004fca00000e0000 */
        /* <DEDUP_REMOVED lines=11> */
[----:B0-----:R-:W-:Y:S01]  /*1280*/  IMAD.U32 R4, RZ, RZ, UR4 ;  /* 0x00000004ff047e24 */ /* 0x001fe2000f8e00ff */
[----:B------:R0:W1:Y:S01]  /*1290*/  LDC.64 R2, c[0x4][R0] ;  /* 0x0100000000027b82 */ /* 0x0000620000000a00 */
[----:B------:R-:W-:Y:S01]  /*12a0*/  MOV R5, UR5 ;  /* 0x0000000500057c02 */ /* 0x000fe20008000f00 */
[----:B------:R-:W-:Y:S01]  /*12b0*/  ULDC.64 UR4, c[0x4][0xa8] ;  /* 0x01002a0000047ab9 */ /* 0x000fe20000000a00 */
[----:B------:R-:W-:Y:S01]  /*12c0*/  IMAD.U32 R10, RZ, RZ, UR6 ;  /* 0x00000006ff0a7e24 */ /* 0x000fe2000f8e00ff */
[----:B------:R-:W-:Y:S01]  /*12d0*/  MOV R12, 0x1 ;  /* 0x00000001000c7802 */ /* 0x000fe20000000f00 */
[----:B------:R-:W-:Y:S02]  /*12e0*/  IMAD.U32 R6, RZ, RZ, UR4 ;  /* 0x00000004ff067e24 */ /* 0x000fe4000f8e00ff */
[----:B------:R-:W-:-:S02]  /*12f0*/  IMAD.U32 R7, RZ, RZ, UR5 ;  /* 0x00000005ff077e24 */ /* 0x000fc4000f8e00ff */
[----:B------:R-:W-:Y:S02]  /*1300*/  IMAD.U32 R11, RZ, RZ, UR7 ;  /* 0x00000007ff0b7e24 */ /* 0x000fe4000f8e00ff */
[----:B------:R-:W-:Y:S02]  /*1310*/  IMAD.MOV.U32 R8, RZ, RZ, 0x70 ;  /* 0x00000070ff087424 */ /* 0x000fe400078e00ff */
[----:B0-----:R-:W-:-:S07]  /*1320*/  IMAD.MOV.U32 R13, RZ, RZ, RZ ;  /* 0x000000ffff0d7224 */ /* 0x001fce00078e00ff */
[----:B------:R-:W-:-:S07]  /*1330*/  LEPC R20, `(.L_x_2119) ;  /* 0x000000001014794e */ /* 0x000fce0000000000 */
[----:B-1----:R-:W-:Y:S05]  /*1340*/  CALL.ABS.NOINC R2 ;  /* 0x0000000002007343 */ /* 0x002fea0003c00000 */
.L_x_2119:
[----:B------:R-:W2:Y:S01]  /*1350*/  LDL.LU R2, [R1+0x14] ;  /* 0x0000140001027983 */ /* 0x000ea20000300800 */
[----:B------:R-:W-:-:S04]  /*1360*/  SHF.L.U32 R3, RZ, 0x1f, RZ ;  /* 0x0000001fff037819 */ /* 0x000fc800000006ff */
[----:B------:R-:W1:Y:S01]  /*1370*/  SYNCS.PHASECHK.TRANS64.TRYWAIT P1, [UR36+0x28800], R3 ;  /* 0x02880003ff0075a7 */ /* 0x000e620008020164 */
[----:B--2---:R-:W-:-:S04]  /*1380*/  LOP3.LUT R0, R2, 0x1, RZ, 0xfc, !PT ;  /* 0x0000000102007812 */ /* 0x004fc800078efcff */
[----:B------:R-:W-:Y:S01]  /*1390*/  ISETP.NE.AND P0, PT, R0, 0x3, PT ;  /* 0x000000030000780c */ /* 0x000fe20003f05270 */
[----:B-1----:R-:W-:-:S12]  /*13a0*/  @!P1 BRA `(.L_x_2120) ;  /* 0x000000e000f89947 */ /* 0x002fd80003800000 */
.L_x_2234:
[----:B------:R-:W-:Y:S05]  /*13b0*/  @!P0 BRA `(.L_x_2121) ;  /* 0x0000000000048947 */ /* 0x000fea0003800000 */
[----:B------:R-:W-:Y:S01]  /*13c0*/  BPT.TRAP 0x1 ;  /* 0x000000040000795c */ /* 0x000fe20000300000 */
.L_x_2121:
[----:B------:R2:W3:Y:S01]  /*13d0*/  SYNCS.PHASECHK.TRANS64.TRYWAIT P2, [UR36+0x28830], R3 ;  /* 0x02883003ff0075a7 */ /* 0x0004e20008040164 */
[----:B------:R-:W-:Y:S05]  /*13e0*/  @!P0 BRA `(.L_x_2122) ;  /* 0x0000000000048947 */ /* 0x000fea0003800000 */
[----:B------:R-:W-:Y:S01]  /*13f0*/  BPT.TRAP 0x1 ;  /* 0x000000040000795c */ /* 0x000fe20000300000 */
.L_x_2122:
[----:B-1----:R-:W1:Y:S01]  /*1400*/  S2R R0, SR_TID.X ;  /* 0x0000000000007919 */ /* 0x002e620000002100 */
[----:B------:R-:W-:-:S05]  /*1410*/  IMAD.U32 R2, RZ, RZ, UR38 ;  /* 0x00000026ff027e24 */ /* 0x000fca000f8e00ff */
[----:B------:R-:W-:Y:S02]  /*1420*/  LOP3.LUT R2, R2, 0x10000, RZ, 0xfc, !PT ;  /* 0x0001000002027812 */ /* 0x000fe400078efcff */
[----:B-1----:R-:W-:-:S04]  /*1430*/  LOP3.LUT R0, R0, 0x7f, RZ, 0xc0, !PT ;  /* 0x0000007f00007812 */ /* 0x002fc800078ec0ff */
[----:B------:R-:W-:Y:S01]  /*1440*/  ISETP.NE.AND P1, PT, R0, RZ, PT ;  /* 0x000000ff0000720c */ /* 0x000fe20003f25270 */
[----:B---3--:R-:W-:-:S12]  /*1450*/  @P2 BRA `(.L_x_2123) ;  /* 0x0000000000082947 */ /* 0x008fd80003800000 */
[----:B------:R-:W1:Y:S02]  /*1460*/  SYNCS.PHASECHK.TRANS64.TRYWAIT P2, [UR36+0x28830], R3 ;  /* 0x02883003ff0075a7 */ /* 0x000e640008040164 */
[----:B-1----:R-:W-:Y:S05]  /*1470*/  @!P2 BRA `(.L_x_2124) ;  /* 0x000000e000dca947 */ /* 0x002fea0003800000 */
.L_x_2123:
[----:B------:R-:W-:Y:S05]  /*1480*/  WARPSYNC.ALL ;  /* 0x0000000000007948 */ /* 0x000fea0003800000 */
[----:B-12---:R-:W-:Y:S01]  /*1490*/  IMAD.MOV.U32 R3, RZ, RZ, 0x40000040 ;  /* 0x40000040ff037424 */ /* 0x006fe200078e00ff */
[----:B------:R-:W-:Y:S01]  /*14a0*/  UIADD3 UR4, UR36, 0x18400, URZ ;  /* 0x0001840024047890 */ /* 0x000fe2000fffe03f */
[C---:B------:R-:W-:Y:S01]  /*14b0*/  R2UR UR8, R2.reuse ;  /* 0x00000000020872ca */ /* 0x040fe200000e0000 */
[----:B------:R-:W-:Y:S02]  /*14c0*/  WARPGROUP.ARRIVE ;  /* 0x00000000000079c5 */ /* 0x000fe40000000000 */
[----:B------:R-:W-:Y:S01]  /*14d0*/  R2UR UR9, R3 ;  /* 0x00000000030972ca */ /* 0x000fe200000e0000 */
[----:B------:R-:W-:Y:S01]  /*14e0*/  USHF.R.U32.HI UR4, URZ, 0x4, UR4 ;  /* 0x000000043f047899 */ /* 0x000fe20008011604 */
[----:B------:R-:W-:Y:S01]  /*14f0*/  R2UR UR28, R2 ;  /* 0x00000000021c72ca */ /* 0x000fe200000e0000 */
[----:B------:R-:W-:Y:S01]  /*1500*/  UMOV UR11, 0x40000040 ;  /* 0x40000040000b7882 */ /* 0x000fe20000000000 */
[----:B------:R-:W-:Y:S01]  /*1510*/  UMOV UR33, 0x40000040 ;  /* 0x4000004000217882 */ /* 0x000fe20000000000 */
[----:B------:R-:W-:Y:S01]  /*1520*/  ULOP3.LUT UR4, UR4, 0x3fff, URZ, 0xc0, !UPT ;  /* 0x00003fff04047892 */ /* 0x000fe2000f8ec03f */
[----:B------:R-:W1:Y:S01]  /*1530*/  LDC R0, c[0x0][0x448] ;  /* 0x00011200ff007b82 */ /* 0x000e620000000800 */
[----:B------:R-:W-:Y:S01]  /*1540*/  UMOV UR35, 0x40000040 ;  /* 0x4000004000237882 */ /* 0x000fe20000000000 */
[----:B------:R-:W-:Y:S01]  /*1550*/  UMOV UR13, 0x40000040 ;  /* 0x40000040000d7882 */ /* 0x000fe20000000000 */
[----:B------:R-:W-:Y:S01]  /*1560*/  ULOP3.LUT UR6, UR4, 0x10000, URZ, 0xfc, !UPT ;  /* 0x0001000004067892 */ /* 0x000fe2000f8efc3f */
[----:B------:R-:W-:Y:S01]  /*1570*/  LOP3.LUT R5, R88, 0xffffff80, RZ, 0xc0, !PT ;  /* 0xffffff8058057812 */ /* 0x000fe200078ec0ff */
[----:B------:R-:W-:Y:S01]  /*1580*/  UMOV UR15, 0x40000040 ;  /* 0x40000040000f7882 */ /* 0x000fe20000000000 */
[----:B------:R-:W-:Y:S01]  /*1590*/  UMOV UR17, 0x40000040 ;  /* 0x4000004000117882 */ /* 0x000fe20000000000 */
[----:B------:R-:W-:Y:S01]  /*15a0*/  UIADD3 UR34, UR6, 0x2, URZ ;  /* 0x0000000206227890 */ /* 0x000fe2000fffe03f */
[----:B0-----:R-:W-:Y:S01]  /*15b0*/  LEA.HI R4, R90, R90, RZ, 0x1 ;  /* 0x0000005a5a047211 */ /* 0x001fe200078f08ff */
[----:B------:R-:W-:Y:S01]  /*15c0*/  UIADD3 UR32, UR28, 0x2, URZ ;  /* 0x000000021c207890 */ /* 0x000fe2000fffe03f */
[----:B------:R-:W-:Y:S01]  /*15d0*/  IMAD.IADD R7, R152, 0x1, -R5 ;  /* 0x0000000198077824 */ /* 0x000fe200078e0a05 */
[----:B------:R-:W-:Y:S01]  /*15e0*/  UMOV UR10, UR6 ;  /* 0x00000006000a7c82 */ /* 0x000fe20008000000 */
[----:B------:R-:W-:Y:S01]  /*15f0*/  UIADD3 UR12, UR28, 0x6, URZ ;  /* 0x000000061c0c7890 */ /* 0x000fe2000fffe03f */
[----:B------:R-:W-:Y:S01]  /*1600*/  HGMMA.64x128x16.F32.BF16 R24, gdesc[UR8], RZ, !UPT, gsb0 ;  /* 0x01e00000081879f0 */ /* 0x000fe2000c0018ff */
[----:B------:R-:W-:Y:S01]  /*1610*/  UIADD3 UR8, UR28, 0x4, URZ ;  /* 0x000000041c087890 */ /* 0x000fe2000fffe03f */
[----:B------:R-:W-:Y:S01]  /*1620*/  LEA.HI R89, R89, R152, RZ, 0x2 ;  /* 0x0000009859597211 */ /* 0x000fe200078f10ff */
[----:B------:R-:W-:Y:S01]  /*1630*/  UIADD3 UR10, UR6, 0x4, URZ ;  /* 0x00000004060a7890 */ /* 0x000fe2000fffe03f */
[----:B------:R-:W-:Y:S01]  /*1640*/  LOP3.LUT R11, R4, 0x3fffffe, RZ, 0xc0, !PT ;  /* 0x03fffffe040b7812 */ /* 0x000fe200078ec0ff */
[----:B------:R-:W-:Y:S01]  /*1650*/  UMOV UR9, 0x40000040 ;  /* 0x4000004000097882 */ /* 0x000fe20000000000 */
[----:B------:R-:W-:Y:S01]  /*1660*/  UMOV UR11, 0x40000040 ;  /* 0x40000040000b7882 */ /* 0x000fe20000000000 */
[----:B------:R-:W-:Y:S01]  /*1670*/  UIADD3 UR14, UR6, 0x6, URZ ;  /* 0x00000006060e7890 */ /* 0x000fe2000fffe03f */
[----:B------:R-:W-:Y:S01]  /*1680*/  LOP3.LUT R89, R89, 0xfffffffc, RZ, 0xc0, !PT ;  /* 0xfffffffc59597812 */ /* 0x000fe200078ec0ff */
[----:B------:R-:W-:Y:S01]  /*1690*/  UIADD3 UR16, UR28, 0x400, URZ ;  /* 0x000004001c107890 */ /* 0x000fe2000fffe03f */
[----:B------:R-:W-:Y:S01]  /*16a0*/  IMAD.IADD R11, R90, 0x1, -R11 ;  /* 0x000000015a0b7824 */ /* 0x000fe200078e0a0b */
[----:B------:R-:W-:Y:S01]  /*16b0*/  UIADD3 UR18, UR6, 0x400, URZ ;  /* 0x0000040006127890 */ /* 0x000fe2000fffe03f */
[----:B-1----:R-:W-:Y:S01]  /*16c0*/  ISETP.NE.AND P2, PT, R0, 0x1, PT ;  /* 0x000000010000780c */ /* 0x002fe20003f45270 */
[----:B------:R-:W-:Y:S01]  /*16d0*/  UMOV UR19, 0x40000040 ;  /* 0x4000004000137882 */ /* 0x000fe20000000000 */
[----:B------:R-:W-:Y:S01]  /*16e0*/  UIADD3 UR20, UR28, 0x402, URZ ;  /* 0x000004021c147890 */ /* 0x000fe2000fffe03f */
[----:B------:R-:W-:Y:S01]  /*16f0*/  SHF.R.S32.HI R0, RZ, 0x1f, R7 ;  /* 0x0000001fff007819 */ /* 0x000fe20000011407 */
[----:B------:R-:W-:Y:S01]  /*1700*/  UIADD3 UR22, UR6, 0x402, URZ ;  /* 0x0000040206167890 */ /* 0x000fe2000fffe03f */
[----:B------:R-:W-:Y:S01]  /*1710*/  IMAD.IADD R89, R152, 0x1, -R89 ;  /* 0x0000000198597824 */ /* 0x000fe200078e0a59 */
[----:B------:R-:W-:Y:S01]  /*1720*/  UMOV UR21, 0x40000040 ;  /* 0x4000004000157882 */ /* 0x000fe20000000000 */
[----:B------:R-:W-:Y:S01]  /*1730*/  UMOV UR23, 0x40000040 ;  /* 0x4000004000177882 */ /* 0x000fe20000000000 */
[----:B------:R-:W-:Y:S01]  /*1740*/  UIADD3 UR24, UR28, 0x404, URZ ;  /* 0x000004041c187890 */ /* 0x000fe2000fffe03f */
[CC--:B------:R-:W-:Y:S01]  /*1750*/  LEA.HI R4, R0.reuse, R7.reuse, RZ, 0x2 ;  /* 0x0000000700047211 */ /* 0x0c0fe200078f10ff */
[----:B------:R-:W-:Y:S01]  /*1760*/  UIADD3 UR26, UR6, 0x404, URZ ;  /* 0x00000404061a7890 */ /* 0x000fe2000fffe03f */
[----:B------:R-:W-:Y:S01]  /*1770*/  LEA.HI R5, R0, R7, RZ, 0x5 ;  /* 0x0000000700057211 */ /* 0x000fe200078f28ff */
[----:B------:R-:W-:Y:S01]  /*1780*/  UMOV UR25, 0x40000040 ;  /* 0x4000004000197882 */ /* 0x000fe20000000000 */
[----:B------:R-:W-:Y:S01]  /*1790*/  UMOV UR27, 0x40000040 ;  /* 0x40000040001b7882 */ /* 0x000fe20000000000 */
[----:B------:R-:W-:Y:S01]  /*17a0*/  UIADD3 UR28, UR28, 0x406, URZ ;  /* 0x000004061c1c7890 */ /* 0x000fe2000fffe03f */
[--C-:B------:R-:W-:Y:S01]  /*17b0*/  SHF.R.S32.HI R0, RZ, 0x2, R4.reuse ;  /* 0x00000002ff007819 */ /* 0x100fe20000011404 */
[----:B------:R-:W-:Y:S01]  /*17c0*/  UIADD3 UR30, UR6, 0x406, URZ ;  /* 0x00000406061e7890 */ /* 0x000fe2000fffe03f */
[----:B------:R-:W-:Y:S01]  /*17d0*/  SHF.R.S32.HI R9, RZ, 0x1f, R4 ;  /* 0x0000001fff097819 */ /* 0x000fe20000011404 */
[----:B------:R-:W-:Y:S01]  /*17e0*/  UMOV UR29, 0x40000040 ;  /* 0x40000040001d7882 */ /* 0x000fe20000000000 */
[----:B------:R-:W-:Y:S01]  /*17f0*/  UMOV UR31, 0x40000040 ;  /* 0x40000040001f7882 */ /* 0x000fe20000000000 */
[----:B------:R-:W-:Y:S01]  /*1800*/  ULDC UR4, c[0x0][0x9d8] ;  /* 0x0002760000047ab9 */ /* 0x000fe20000000800 */
[----:B------:R-:W-:Y:S01]  /*1810*/  SHF.R.S32.HI R6, RZ, 0x5, R5 ;  /* 0x00000005ff067819 */ /* 0x000fe20000011405 */
[----:B------:R-:W0:Y:S01]  /*1820*/  @P2 LDC R10, c[0x0][0x450] ;  /* 0x00011400ff0a2b82 */ /* 0x000e220000000800 */
[----:B------:R-:W-:Y:S01]  /*1830*/  LEA.HI R9, R9, R0, RZ, 0x3 ;  /* 0x0000000009097211 */ /* 0x000fe200078f18ff */
[----:B------:R-:W-:Y:S01]  /*1840*/  ULDC UR5, c[0x0][0x2f0] ;  /* 0x0000bc0000057ab9 */ /* 0x000fe20000000800 */
[----:B------:R-:W-:Y:S01]  /*1850*/  LEA.HI R5, R89, R89, RZ, 0x1 ;  /* 0x0000005959057211 */ /* 0x000fe200078f08ff */
[----:B------:R-:W-:Y:S01]  /*1860*/  ULDC UR7, c[0x0][0x988] ;  /* 0x0002620000077ab9 */ /* 0x000fe20000000800 */
[----:B------:R-:W-:-:S02]  /*1870*/  LEA R8, R6, R23, 0x4 ;  /* 0x0000001706087211 */ /* 0x000fc400078e20ff */
[----:B------:R-:W-:Y:S02]  /*1880*/  CS2R R150, SRZ ;  /* 0x0000000000967805 */ /* 0x000fe4000001ff00 */
[----:B------:R-:W-:Y:S02]  /*1890*/  LOP3.LUT R9, R9, 0xfffffff8, RZ, 0xc0, !PT ;  /* 0xfffffff809097812 */ /* 0x000fe400078ec0ff */
[----:B------:R-:W-:Y:S02]  /*18a0*/  CS2R R148, SRZ ;  /* 0x0000000000947805 */ /* 0x000fe4000001ff00 */
[----:B------:R-:W-:Y:S02]  /*18b0*/  LOP3.LUT R6, R5, 0x1ffffffe, RZ, 0xc0, !PT ;  /* 0x1ffffffe05067812 */ /* 0x000fe400078ec0ff */
[----:B------:R-:W-:Y:S02]  /*18c0*/  CS2R R146, SRZ ;  /* 0x0000000000927805 */ /* 0x000fe4000001ff00 */
[----:B------:R-:W-:-:S02]  /*18d0*/  IADD3 R8, R8, R0, -R9 ;  /* 0x0000000008087210 */ /* 0x000fc40007ffe809 */
[----:B------:R-:W-:Y:S02]  /*18e0*/  CS2R R144, SRZ ;  /* 0x0000000000907805 */ /* 0x000fe4000001ff00 */
[----:B------:R-:W-:Y:S01]  /*18f0*/  MOV R9, 0xffffff80 ;  /* 0xffffff8000097802 */ /* 0x000fe20000000f00 */
[----:B------:R-:W-:Y:S01]  /*1900*/  IMAD.IADD R6, R89, 0x1, -R6 ;  /* 0x0000000159067824 */ /* 0x000fe200078e0a06 */
[----:B------:R-:W-:Y:S01]  /*1910*/  LOP3.LUT R4, R4, 0x7ffffffc, RZ, 0xc0, !PT ;  /* 0x7ffffffc04047812 */ /* 0x000fe200078ec0ff */
[----:B------:R-:W-:Y:S01]  /*1920*/  IMAD R11, R11, 0x40, R8 ;  /* 0x000000400b0b7824 */ /* 0x000fe200078e0208 */
[----:B------:R-:W-:Y:S01]  /*1930*/  CS2R R142, SRZ ;  /* 0x00000000008e7805 */ /* 0x000fe2000001ff00 */
[----:B------:R-:W-:Y:S01]  /*1940*/  IMAD R9, R22, R9, 0x80 ;  /* 0x0000008016097424 */ /* 0x000fe200078e0209 */
[----:B------:R-:W-:Y:S01]  /*1950*/  CS2R R140, SRZ ;  /* 0x00000000008c7805 */ /* 0x000fe2000001ff00 */
[----:B------:R-:W-:Y:S01]  /*1960*/  IMAD R6, R6, 0x8, R11 ;  /* 0x0000000806067824 */ /* 0x000fe200078e020b */
[----:B------:R-:W-:Y:S01]  /*1970*/  CS2R R138, SRZ ;  /* 0x00000000008a7805 */ /* 0x000fe2000001ff00 */
[----:B------:R-:W-:Y:S01]  /*1980*/  IMAD.IADD R7, R7, 0x1, -R4 ;  /* 0x0000000107077824 */ /* 0x000fe200078e0a04 */
[----:B------:R-:W-:Y:S01]  /*1990*/  CS2R R136, SRZ ;  /* 0x0000000000887805 */ /* 0x000fe2000001ff00 */
[----:B------:R-:W-:Y:S01]  /*19a0*/  IMAD.MOV.U32 R0, RZ, RZ, R6 ;  /* 0x000000ffff007224 */ /* 0x000fe200078e0006 */
[----:B------:R-:W-:Y:S01]  /*19b0*/  CS2R R134, SRZ ;  /* 0x0000000000867805 */ /* 0x000fe2000001ff00 */
[----:B------:R-:W-:Y:S01]  /*19c0*/  VIADD R4, R9, 0x1 ;  /* 0x0000000109047836 */ /* 0x000fe20000000000 */
[----:B------:R-:W-:-:S02]  /*19d0*/  CS2R R132, SRZ ;  /* 0x0000000000847805 */ /* 0x000fc4000001ff00 */
[----:B------:R-:W-:Y:S02]  /*19e0*/  CS2R R130, SRZ ;  /* 0x0000000000827805 */ /* 0x000fe4000001ff00 */
[----:B------:R-:W-:Y:S01]  /*19f0*/  CS2R R128, SRZ ;  /* 0x0000000000807805 */ /* 0x000fe2000001ff00 */
[C---:B------:R-:W-:Y:S01]  /*1a00*/  IMAD R11, R7.reuse, -0x2, R4 ;  /* 0xfffffffe070b7824 */ /* 0x040fe200078e0204 */
[----:B------:R-:W-:Y:S01]  /*1a10*/  CS2R R126, SRZ ;  /* 0x00000000007e7805 */ /* 0x000fe2000001ff00 */
[C---:B------:R-:W-:Y:S01]  /*1a20*/  IMAD R4, R16.reuse, UR5, R9 ;  /* 0x0000000510047c24 */ /* 0x040fe2000f8e0209 */
[----:B------:R-:W-:Y:S01]  /*1a30*/  CS2R R124, SRZ ;  /* 0x00000000007c7805 */ /* 0x000fe2000001ff00 */
[----:B------:R-:W-:Y:S02]  /*1a40*/  IMAD R8, R16, UR5, R11 ;  /* 0x0000000510087c24 */ /* 0x000fe4000f8e020b */
[----:B------:R-:W-:Y:S01]  /*1a50*/  IMAD R4, R7, -0x2, R4 ;  /* 0xfffffffe07047824 */ /* 0x000fe200078e0204 */
[----:B------:R-:W-:-:S02]  /*1a60*/  WARPGROUP.DEPBAR.LE gsb0, 0x0 ;  /* 0x00008000000079c5 */ /* 0x000fc40000010000 */
        /* <DEDUP_REMOVED lines=24> */
[----:B------:R-:W-:Y:S01]  /*1bf0*/  FMUL.FTZ R28, R28, UR4 ;  /* 0x000000041c1c7c20 */ /* 0x000fe20008410000 */
[----:B------:R1:W-:Y:S01]  /*1c00*/  MUFU.TANH R14, R69 ;  /* 0x00000045000e7308 */ /* 0x0003e20000002400 */
        /* <DEDUP_REMOVED lines=8> */
[----:B-1----:R-:W1:Y:S01]  /*1c90*/  @P2 LDC R69, c[0x0][0x44c] ;  /* 0x00011300ff452b82 */ /* 0x002e620000000800 */
        /* <DEDUP_REMOVED lines=13> */
[----:B------:R-:W-:Y:S01]  /*1d70*/  FMUL.FTZ R57, R57, UR4 ;  /* 0x0000000439397c20 */ /* 0x000fe20008410000 */
[----:B------:R-:W4:Y:S01]  /*1d80*/  MUFU.TANH R15, R28 ;  /* 0x0000001c000f7308 */ /* 0x000f220000002400 */
[----:B------:R-:W-:Y:S01]  /*1d90*/  FMUL.FTZ R31, R31, UR4 ;  /* 0x000000041f1f7c20 */ /* 0x000fe20008410000 */
[----:B------:R-:W-:Y:S01]  /*1da0*/  FMUL.FTZ R73, R73, UR4 ;  /* 0x0000000449497c20 */ /* 0x000fe20008410000 */
[----:B------:R-:W-:Y:S01]  /*1db0*/  FMUL.FTZ R61, R61, UR4 ;  /* 0x000000043d3d7c20 */ /* 0x000fe20008410000 */
[----:B------:R-:W-:Y:S01]  /*1dc0*/  FMUL.FTZ R64, R64, UR4 ;  /* 0x0000000440407c20 */ /* 0x000fe20008410000 */
[----:B------:R-:W-:Y:S01]  /*1dd0*/  FMUL.FTZ R65, R65, UR4 ;  /* 0x0000000441417c20 */ /* 0x000fe20008410000 */
[----:B------:R-:W-:Y:S01]  /*1de0*/  FMUL.FTZ R68, R68, UR4 ;  /* 0x0000000444447c20 */ /* 0x000fe20008410000 */
[----:B------:R-:W-:Y:S01]  /*1df0*/  FMUL.FTZ R35, R35, UR4 ;  /* 0x0000000423237c20 */ /* 0x000fe20008410000 */
[----:B------:R-:W5:Y:S01]  /*1e00*/  MUFU.TANH R29, R29 ;  /* 0x0000001d001d7308 */ /* 0x000f620000002400 */
[----:B-1----:R-:W-:-:S04]  /*1e10*/  @P2 IMAD.HI.U32 R5, R6, R69, RZ ;  /* 0x0000004506052227 */ /* 0x002fc800078e00ff */
[----:B------:R-:W-:Y:S01]  /*1e20*/  FMUL.FTZ R72, R72, UR4 ;  /* 0x0000000448487c20 */ /* 0x000fe20008410000 */
[----:B------:R-:W-:Y:S01]  /*1e30*/  FMUL.FTZ R39, R39, UR4 ;  /* 0x0000000427277c20 */ /* 0x000fe20008410000 */
[----:B------:R-:W-:Y:S01]  /*1e40*/  FMUL.FTZ R76, R76, UR4 ;  /* 0x000000044c4c7c20 */ /* 0x000fe20008410000 */
[----:B------:R-:W-:Y:S01]  /*1e50*/  FMUL.FTZ R80, R80, UR4 ;  /* 0x0000000450507c20 */ /* 0x000fe20008410000 */
[----:B0-----:R-:W-:Y:S01]  /*1e60*/  @P2 SHF.R.U32.HI R0, RZ, R10, R5 ;  /* 0x0000000aff002219 */ /* 0x001fe20000011605 */
[----:B------:R-:W-:Y:S01]  /*1e70*/  FMUL.FTZ R47, R47, UR4 ;  /* 0x000000042f2f7c20 */ /* 0x000fe20008410000 */
[----:B------:R-:W0:Y:S01]  /*1e80*/  LDC R5, c[0x0][0x288] ;  /* 0x0000a200ff057b82 */ /* 0x000e220000000800 */
[----:B------:R-:W1:Y:S01]  /*1e90*/  MUFU.TANH R32, R32 ;  /* 0x0000002000207308 */ /* 0x000e620000002400 */
[----:B------:R-:W-:Y:S01]  /*1ea0*/  FMUL.FTZ R84, R84, UR4 ;  /* 0x0000000454547c20 */ /* 0x000fe20008410000 */
[----:B------:R-:W2:Y:S01]  /*1eb0*/  SHFL.IDX PT, R10, R0, RZ, 0x1c1f ;  /* 0x001c1fff000a7589 */ /* 0x000ea200000e0000 */
[----:B------:R-:W-:Y:S01]  /*1ec0*/  FMUL.FTZ R55, R55, UR4 ;  /* 0x0000000437377c20 */ /* 0x000fe20008410000 */
[----:B------:R-:W-:Y:S01]  /*1ed0*/  FMUL.FTZ R51, R51, UR4 ;  /* 0x0000000433337c20 */ /* 0x000fe20008410000 */
[----:B------:R-:W-:Y:S01]  /*1ee0*/  FMUL.FTZ R43, R43, UR4 ;  /* 0x000000042b2b7c20 */ /* 0x000fe20008410000 */
[----:B------:R-:W-:Y:S01]  /*1ef0*/  SHFL.IDX PT, R0, R0, 0x1, 0x1c1f ;  /* 0x003c1f0000007f89 */ /* 0x000fe200000e0000 */
        /* <DEDUP_REMOVED lines=16> */
[----:B0-----:R-:W-:Y:S01]  /*2000*/  IMAD.IADD R9, R8, 0x1, -R5 ;  /* 0x0000000108097824 */ /* 0x001fe200078e0a05 */
[----:B------:R-:W0:Y:S01]  /*2010*/  MUFU.TANH R37, R37 ;  /* 0x0000002500257308 */ /* 0x000e220000002400 */
[----:B------:R-:W-:Y:S01]  /*2020*/  FMUL.FTZ R87, R87, UR4 ;  /* 0x0000000457577c20 */ /* 0x000fe20008410000 */
[----:B------:R-:W-:Y:S01]  /*2030*/  FMUL.FTZ R54, R54, UR4 ;  /* 0x0000000436367c20 */ /* 0x000fe20008410000 */
[----:B------:R-:W-:Y:S01]  /*2040*/  FMUL.FTZ R58, R58, UR4 ;  /* 0x000000043a3a7c20 */ /* 0x000fe20008410000 */
[----:B--2---:R-:W-:Y:S01]  /*2050*/  VIADDMNMX R9, R10, R9, R4, PT ;  /* 0x000000090a097246 */ /* 0x004fe20003800104 */
[----:B------:R-:W-:Y:S01]  /*2060*/  FMUL.FTZ R62, R62, UR4 ;  /* 0x000000043e3e7c20 */ /* 0x000fe20008410000 */
[----:B------:R-:W-:Y:S01]  /*2070*/  FMUL.FTZ R66, R66, UR4 ;  /* 0x0000000442427c20 */ /* 0x000fe20008410000 */
[----:B------:R-:W-:Y:S01]  /*2080*/  FMUL.FTZ R70, R70, UR4 ;  /* 0x0000000446467c20 */ /* 0x000fe20008410000 */
[C---:B------:R-:W-:Y:S01]  /*2090*/  ISETP.GT.AND P3, PT, R9.reuse, RZ, PT ;  /* 0x000000ff0900720c */ /* 0x040fe20003f64270 */
[----:B------:R-:W-:Y:S01]  /*20a0*/  MUFU.TANH R40, R40 ;  /* 0x0000002800287308 */ /* 0x000fe20000002400 */
[C---:B------:R-:W-:Y:S01]  /*20b0*/  ISETP.GT.AND P4, PT, R9.reuse, 0x1, PT ;  /* 0x000000010900780c */ /* 0x040fe20003f84270 */
[----:B------:R-:W-:Y:S01]  /*20c0*/  FMUL.FTZ R74, R74, UR4 ;  /* 0x000000044a4a7c20 */ /* 0x000fe20008410000 */
[----:B------:R-:W-:Y:S01]  /*20d0*/  ISETP.GT.AND P5, PT, R9, 0x8, PT ;  /* 0x000000080900780c */ /* 0x000fe20003fa4270 */
[----:B------:R-:W-:Y:S01]  /*20e0*/  FMUL.FTZ R78, R78, UR4 ;  /* 0x000000044e4e7c20 */ /* 0x000fe20008410000 */
[----:B------:R-:W-:Y:S01]  /*20f0*/  FSEL R11, R24, -INF , P3 ;  /* 0xff800000180b7808 */ /* 0x000fe20001800000 */
[----:B------:R-:W-:Y:S01]  /*2100*/  FMUL.FTZ R82, R82, UR4 ;  /* 0x0000000452527c20 */ /* 0x000fe20008410000 */
[----:B---3--:R-:W-:Y:S01]  /*2110*/  FSEL R10, R25, -INF , P4 ;  /* 0xff800000190a7808 */ /* 0x008fe20002000000 */
[----:B------:R1:W-:Y:S01]  /*2120*/  MUFU.TANH R20, R27 ;  /* 0x0000001b00147308 */ /* 0x0003e20000002400 */
[----:B------:R-:W-:Y:S01]  /*2130*/  ISETP.GT.AND P3, PT, R9, 0x9, PT ;  /* 0x000000090900780c */ /* 0x000fe20003f64270 */
[----:B------:R-:W-:Y:S01]  /*2140*/  FMUL.FTZ R86, R86, UR4 ;  /* 0x0000000456567c20 */ /* 0x000fe20008410000 */
[----:B----4-:R-:W-:Y:S01]  /*2150*/  FSEL R15, R15, -INF , P5 ;  /* 0xff8000000f0f7808 */ /* 0x010fe20002800000 */
[----:B------:R-:W-:Y:S01]  /*2160*/  UMOV UR4, URZ ;  /* 0x0000003f00047c82 */ /* 0x000fe20008000000 */
[----:B------:R-:W-:-:S02]  /*2170*/  FMNMX.FTZ R12, R11, R10, !PT ;  /* 0x0000000a0b0c7209 */ /* 0x000fc40007810000 */
[----:B------:R-:W-:Y:S01]  /*2180*/  ISETP.GT.AND P4, PT, R9, 0x10, PT ;  /* 0x000000100900780c */ /* 0x000fe20003f84270 */
[----:B------:R-:W2:Y:S01]  /*2190*/  MUFU.TANH R41, R41 ;  /* 0x0000002900297308 */ /* 0x000ea20000002400 */
[----:B-----5:R-:W-:Y:S02]  /*21a0*/  FSEL R25, R29, -INF , P3 ;  /* 0xff8000001d197808 */ /* 0x020fe40001800000 */
[----:B------:R-:W-:Y:S02]  /*21b0*/  FMNMX.FTZ R12, R15, R12, !PT ;  /* 0x0000000c0f0c7209 */ /* 0x000fe40007810000 */
[----:B------:R-:W-:Y:S02]  /*21c0*/  ISETP.GT.AND P3, PT, R9, 0x11, PT ;  /* 0x000000110900780c */ /* 0x000fe40003f64270 */
[----:B-1----:R-:W-:Y:S01]  /*21d0*/  FSEL R27, R32, -INF , P4 ;  /* 0xff800000201b7808 */ /* 0x002fe20002000000 */
[----:B------:R-:W-:Y:S01]  /*21e0*/  MUFU.TANH R13, R60 ;  /* 0x0000003c000d7308 */ /* 0x000fe20000002400 */
[----:B------:R-:W-:-:S02]  /*21f0*/  FMNMX.FTZ R12, R25, R12, !PT ;  /* 0x0000000c190c7209 */ /* 0x000fc40007810000 */
[----:B------:R-:W-:Y:S02]  /*2200*/  ISETP.GT.AND P4, PT, R9, 0x18, PT ;  /* 0x000000180900780c */ /* 0x000fe40003f84270 */
[----:B------:R-:W-:Y:S02]  /*2210*/  FSEL R29, R33, -INF , P3 ;  /* 0xff800000211d7808 */ /* 0x000fe40001800000 */
[----:B------:R-:W-:Y:S01]  /*2220*/  FMNMX.FTZ R12, R27, R12, !PT ;  /* 0x0000000c1b0c7209 */ /* 0x000fe20007810000 */
[----:B------:R-:W-:Y:S01]  /*2230*/  MUFU.TANH R44, R44 ;  /* 0x0000002c002c7308 */ /* 0x000fe20000002400 */
[----:B------:R-:W-:Y:S02]  /*2240*/  ISETP.GT.AND P3, PT, R9, 0x19, PT ;  /* 0x000000190900780c */ /* 0x000fe40003f64270 */
[----:B------:R-:W-:-:S05]  /*2250*/  FMNMX.FTZ R12, R29, R12, !PT ;  /* 0x0000000c1d0c7209 */ /* 0x000fca0007810000 */
[----:B------:R1:W-:Y:S08]  /*2260*/  MUFU.TANH R60, R77 ;  /* 0x0000004d003c7308 */ /* 0x0003f00000002400 */
[----:B------:R-:W3:Y:S01]  /*2270*/  MUFU.TANH R45, R45 ;  /* 0x0000002d002d7308 */ /* 0x000ee20000002400 */
[----:B-1----:R-:W-:Y:S02]  /*2280*/  FSEL R77, R36, -INF , P4 ;  /* 0xff800000244d7808 */ /* 0x002fe40002000000 */
[----:B------:R-:W-:-:S02]  /*2290*/  ISETP.GT.AND P4, PT, R9, 0x20, PT ;  /* 0x000000200900780c */ /* 0x000fc40003f84270 */
[----:B------:R-:W-:-:S03]  /*22a0*/  FMNMX.FTZ R12, R77, R12, !PT ;  /* 0x0000000c4d0c7209 */ /* 0x000fc60007810000 */
[----:B------:R0:W-:Y:S08]  /*22b0*/  MUFU.TANH R88, R81 ;  /* 0x0000005100587308 */ /* 0x0001f00000002400 */
[----:B------:R-:W1:Y:S01]  /*22c0*/  MUFU.TANH R48, R48 ;  /* 0x0000003000307308 */ /* 0x000e620000002400 */
[----:B0-----:R-:W-:Y:S02]  /*22d0*/  FSEL R81, R37, -INF , P3 ;  /* 0xff80000025517808 */ /* 0x001fe40001800000 */
[----:B------:R-:W-:-:S02]  /*22e0*/  ISETP.GT.AND P3, PT, R9, 0x21, PT ;  /* 0x000000210900780c */ /* 0x000fc40003f64270 */
[----:B------:R-:W-:Y:S02]  /*22f0*/  FMNMX.FTZ R12, R81, R12, !PT ;  /* 0x0000000c510c7209 */ /* 0x000fe40007810000 */
[----:B--2---:R-:W-:Y:S01]  /*2300*/  FSEL R89, R41, -INF , P3 ;  /* 0xff80000029597808 */ /* 0x004fe20001800000 */
[----:B------:R0:W-:Y:S01]  /*2310*/  MUFU.TANH R90, R85 ;  /* 0x00000055005a7308 */ /* 0x0001e20000002400 */
[----:B------:R-:W-:-:S04]  /*2320*/  ISETP.GT.AND P3, PT, R9, 0x29, PT ;  /* 0x000000290900780c */ /* 0x000fc80003f64270 */
[----:B---3--:R-:W-:Y:S02]  /*2330*/  FSEL R93, R45, -INF , P3 ;  /* 0xff8000002d5d7808 */ /* 0x008fe40001800000 */
[C---:B------:R-:W-:Y:S01]  /*2340*/  ISETP.GT.AND P3, PT, R9.reuse, 0x31, PT ;  /* 0x000000310900780c */ /* 0x040fe20003f64270 */
[----:B------:R-:W2:Y:S01]  /*2350*/  MUFU.TANH R49, R49 ;  /* 0x0000003100317308 */ /* 0x000ea20000002400 */
[----:B0-----:R-:W-:Y:S02]  /*2360*/  FSEL R85, R40, -INF , P4 ;  /* 0xff80000028557808 */ /* 0x001fe40002000000 */
[----:B------:R-:W-:Y:S02]  /*2370*/  ISETP.GT.AND P4, PT, R9, 0x28, PT ;  /* 0x000000280900780c */ /* 0x000fe40003f84270 */
[----:B------:R-:W-:Y:S02]  /*2380*/  FMNMX.FTZ R12, R85, R12, !PT ;  /* 0x0000000c550c7209 */ /* 0x000fe40007810000 */
[----:B------:R-:W-:Y:S01]  /*2390*/  FSEL R91, R44, -INF , P4 ;  /* 0xff8000002c5b7808 */ /* 0x000fe20002000000 */
[----:B------:R-:W-:Y:S01]  /*23a0*/  MUFU.TANH R52, R52 ;  /* 0x0000003400347308 */ /* 0x000fe20000002400 */
[----:B------:R-:W-:-:S02]  /*23b0*/  FMNMX.FTZ R12, R89, R12, !PT ;  /* 0x0000000c590c7209 */ /* 0x000fc40007810000 */
[----:B------:R-:W-:Y:S02]  /*23c0*/  ISETP.GT.AND P4, PT, R9, 0x30, PT ;  /* 0x000000300900780c */ /* 0x000fe40003f84270 */
[----:B------:R-:W-:Y:S02]  /*23d0*/  FMNMX.FTZ R12, R91, R12, !PT ;  /* 0x0000000c5b0c7209 */ /* 0x000fe40007810000 */
[----:B-1----:R-:W-:Y:S01]  /*23e0*/  FSEL R95, R48, -INF , P4 ;  /* 0xff800000305f7808 */ /* 0x002fe20002000000 */
[----:B------:R-:W0:Y:S01]  /*23f0*/  MUFU.TANH R53, R53 ;  /* 0x0000003500357308 */ /* 0x000e220000002400 */
[----:B------:R-:W-:Y:S02]  /*2400*/  FMNMX.FTZ R12, R93, R12, !PT ;  /* 0x0000000c5d0c7209 */ /* 0x000fe40007810000 */
[----:B------:R-:W-:Y:S02]  /*2410*/  ISETP.GT.AND P4, PT, R9, 0x38, PT ;  /* 0x000000380900780c */ /* 0x000fe40003f84270 */
[----:B------:R-:W-:-:S03]  /*2420*/  FMNMX.FTZ R12, R95, R12, !PT ;  /* 0x0000000c5f0c7209 */ /* 0x000fc60007810000 */
[----:B------:R-:W1:Y:S08]  /*2430*/  MUFU.TANH R56, R56 ;  /* 0x0000003800387308 */ /* 0x000e700000002400 */
[----:B------:R-:W3:Y:S08]  /*2440*/  MUFU.TANH R57, R57 ;  /* 0x0000003900397308 */ /* 0x000ef00000002400 */
[----:B------:R2:W-:Y:S08]  /*2450*/  MUFU.TANH R28, R31 ;  /* 0x0000001f001c7308 */ /* 0x0005f00000002400 */
[----:B------:R4:W-:Y:S01]  /*2460*/  MUFU.TANH R21, R73 ;  /* 0x0000004900157308 */ /* 0x0009e20000002400 */
[----:B--2---:R-:W-:-:S02]  /*2470*/  FSEL R31, R49, -INF , P3 ;  /* 0xff800000311f7808 */ /* 0x004fc40001800000 */
[----:B------:R-:W-:Y:S02]  /*2480*/  ISETP.GT.AND P3, PT, R9, 0x39, PT ;  /* 0x000000390900780c */ /* 0x000fe40003f64270 */
[----:B------:R-:W-:Y:S02]  /*2490*/  FMNMX.FTZ R12, R31, R12, !PT ;  /* 0x0000000c1f0c7209 */ /* 0x000fe40007810000 */
[----:B0-----:R-:W-:Y:S01]  /*24a0*/  FSEL R33, R53, -INF , P3 ;  /* 0xff80000035217808 */ /* 0x001fe20001800000 */
[----:B------:R-:W-:Y:S01]  /*24b0*/  MUFU.TANH R61, R61 ;  /* 0x0000003d003d7308 */ /* 0x000fe20000002400 */
[----:B----4-:R-:W-:Y:S02]  /*24c0*/  FSEL R73, R52, -INF , P4 ;  /* 0xff80000034497808 */ /* 0x010fe40002000000 */
[----:B------:R-:W-:Y:S02]  /*24d0*/  ISETP.GT.AND P4, PT, R9, 0x40, PT ;  /* 0x000000400900780c */ /* 0x000fe40003f84270 */
[----:B------:R-:W-:-:S02]  /*24e0*/  FMNMX.FTZ R12, R73, R12, !PT ;  /* 0x0000000c490c7209 */ /* 0x000fc40007810000 */
[----:B------:R-:W-:Y:S01]  /*24f0*/  ISETP.GT.AND P3, PT, R9, 0x41, PT ;  /* 0x000000410900780c */ /* 0x000fe20003f64270 */
[----:B------:R-:W0:Y:S01]  /*2500*/  MUFU.TANH R64, R64 ;  /* 0x0000004000407308 */ /* 0x000e220000002400 */
[----:B-1----:R-:W-:Y:S02]  /*2510*/  FSEL R69, R56, -INF , P4 ;  /* 0xff80000038457808 */ /* 0x002fe40002000000 */
[----:B------:R-:W-:Y:S02]  /*2520*/  FMNMX.FTZ R12, R33, R12, !PT ;  /* 0x0000000c210c7209 */ /* 0x000fe40007810000 */
[----:B------:R-:W-:Y:S02]  /*2530*/  ISETP.GT.AND P4, PT, R9, 0x48, PT ;  /* 0x000000480900780c */ /* 0x000fe40003f84270 */
[----:B---3--:R-:W-:Y:S01]  /*2540*/  FSEL R45, R57, -INF , P3 ;  /* 0xff800000392d7808 */ /* 0x008fe20001800000 */
[----:B------:R-:W-:Y:S01]  /*2550*/  MUFU.TANH R65, R65 ;  /* 0x0000004100417308 */ /* 0x000fe20000002400 */
[----:B------:R-:W-:-:S02]  /*2560*/  FMNMX.FTZ R12, R69, R12, !PT ;  /* 0x0000000c450c7209 */ /* 0x000fc40007810000 */
[----:B------:R-:W-:Y:S02]  /*2570*/  ISETP.GT.AND P3, PT, R9, 0x49, PT ;  /* 0x000000490900780c */ /* 0x000fe40003f64270 */
[----:B------:R-:W-:Y:S02]  /*2580*/  FSEL R13, R13, -INF , P4 ;  /* 0xff8000000d0d7808 */ /* 0x000fe40002000000 */
[----:B------:R-:W-:Y:S01]  /*2590*/  FMNMX.FTZ R12, R45, R12, !PT ;  /* 0x0000000c2d0c7209 */ /* 0x000fe20007810000 */
[----:B------:R-:W1:Y:S01]  /*25a0*/  MUFU.TANH R68, R68 ;  /* 0x0000004400447308 */ /* 0x000e620000002400 */
[----:B------:R-:W-:Y:S02]  /*25b0*/  ISETP.GT.AND P4, PT, R9, 0x50, PT ;  /* 0x000000500900780c */ /* 0x000fe40003f84270 */
[----:B------:R-:W-:Y:S02]  /*25c0*/  FMNMX.FTZ R12, R13, R12, !PT ;  /* 0x0000000c0d0c7209 */ /* 0x000fe40007810000 */
[----:B0-----:R-:W-:-:S02]  /*25d0*/  FSEL R37, R64, -INF , P4 ;  /* 0xff80000040257808 */ /* 0x001fc40002000000 */
[----:B------:R-:W-:Y:S01]  /*25e0*/  ISETP.GT.AND P4, PT, R9, 0x58, PT ;  /* 0x000000580900780c */ /* 0x000fe20003f84270 */
[----:B------:R0:W-:Y:S08]  /*25f0*/  MUFU.TANH R24, R35 ;  /* 0x0000002300187308 */ /* 0x0001f00000002400 */
[----:B------:R-:W2:Y:S01]  /*2600*/  MUFU.TANH R72, R72 ;  /* 0x0000004800487308 */ /* 0x000ea20000002400 */
[----:B0-----:R-:W-:-:S02]  /*2610*/  FSEL R35, R61, -INF , P3 ;  /* 0xff8000003d237808 */ /* 0x001fc40001800000 */
[----:B------:R-:W-:Y:S02]  /*2620*/  ISETP.GT.AND P3, PT, R9, 0x51, PT ;  /* 0x000000510900780c */ /* 0x000fe40003f64270 */
[----:B------:R-:W-:Y:S02]  /*2630*/  FMNMX.FTZ R12, R35, R12, !PT ;  /* 0x0000000c230c7209 */ /* 0x000fe40007810000 */
[----:B-1----:R-:W-:Y:S01]  /*2640*/  FSEL R41, R68, -INF , P4 ;  /* 0xff80000044297808 */ /* 0x002fe20002000000 */
[----:B------:R0:W-:Y:S01]  /*2650*/  MUFU.TANH R32, R39 ;  /* 0x0000002700207308 */ /* 0x0001e20000002400 */
[----:B------:R-:W-:Y:S02]  /*2660*/  FMNMX.FTZ R12, R37, R12, !PT ;  /* 0x0000000c250c7209 */ /* 0x000fe40007810000 */
[----:B------:R-:W-:-:S05]  /*2670*/  ISETP.GT.AND P4, PT, R9, 0x60, PT ;  /* 0x000000600900780c */ /* 0x000fca0003f84270 */
[----:B------:R-:W1:Y:S01]  /*2680*/  MUFU.TANH R76, R76 ;  /* 0x0000004c004c7308 */ /* 0x000e620000002400 */
[----:B0-----:R-:W-:Y:S02]  /*2690*/  FSEL R39, R65, -INF , P3 ;  /* 0xff80000041277808 */ /* 0x001fe40001800000 */
[----:B------:R-:W-:Y:S02]  /*26a0*/  ISETP.GT.AND P3, PT, R9, 0x59, PT ;  /* 0x000000590900780c */ /* 0x000fe40003f64270 */
[----:B------:R-:W-:Y:S02]  /*26b0*/  FMNMX.FTZ R12, R39, R12, !PT ;  /* 0x0000000c270c7209 */ /* 0x000fe40007810000 */
[----:B------:R-:W-:Y:S01]  /*26c0*/  FSEL R65, R14, -INF , P3 ;  /* 0xff8000000e417808 */ /* 0x000fe20001800000 */
[----:B------:R-:W0:Y:S01]  /*26d0*/  MUFU.TANH R80, R80 ;  /* 0x0000005000507308 */ /* 0x000e220000002400 */
[----:B------:R-:W-:Y:S02]  /*26e0*/  FMNMX.FTZ R12, R41, R12, !PT ;  /* 0x0000000c290c7209 */ /* 0x000fe40007810000 */
[----:B------:R-:W-:-:S02]  /*26f0*/  ISETP.GT.AND P3, PT, R9, 0x61, PT ;  /* 0x000000610900780c */ /* 0x000fc40003f64270 */
[----:B--2---:R-:W-:Y:S02]  /*2700*/  FSEL R61, R72, -INF , P4 ;  /* 0xff800000483d7808 */ /* 0x004fe40002000000 */
[----:B------:R-:W-:Y:S01]  /*2710*/  FMNMX.FTZ R12, R65, R12, !PT ;  /* 0x0000000c410c7209 */ /* 0x000fe20007810000 */
[----:B------:R2:W-:Y:S01]  /*2720*/  MUFU.TANH R40, R47 ;  /* 0x0000002f00287308 */ /* 0x0005e20000002400 */
[----:B------:R-:W-:Y:S02]  /*2730*/  ISETP.GT.AND P4, PT, R9, 0x68, PT ;  /* 0x000000680900780c */ /* 0x000fe40003f84270 */
[----:B------:R-:W-:Y:S02]  /*2740*/  FMNMX.FTZ R12, R61, R12, !PT ;  /* 0x0000000c3d0c7209 */ /* 0x000fe40007810000 */
[----:B-1----:R-:W-:Y:S02]  /*2750*/  FSEL R53, R76, -INF , P4 ;  /* 0xff8000004c357808 */ /* 0x002fe40002000000 */
[----:B------:R-:W-:Y:S01]  /*2760*/  ISETP.GT.AND P4, PT, R9, 0x70, PT ;  /* 0x000000700900780c */ /* 0x000fe20003f84270 */
[----:B------:R-:W1:Y:S01]  /*2770*/  MUFU.TANH R84, R84 ;  /* 0x0000005400547308 */ /* 0x000e620000002400 */
[----:B--2---:R-:W-:-:S02]  /*2780*/  FSEL R47, R21, -INF , P3 ;  /* 0xff800000152f7808 */ /* 0x004fc40001800000 */
[----:B------:R-:W-:Y:S02]  /*2790*/  ISETP.GT.AND P3, PT, R9, 0x69, PT ;  /* 0x000000690900780c */ /* 0x000fe40003f64270 */
[----:B------:R-:W-:Y:S02]  /*27a0*/  FMNMX.FTZ R12, R47, R12, !PT ;  /* 0x0000000c2f0c7209 */ /* 0x000fe40007810000 */
[----:B------:R-:W-:Y:S01]  /*27b0*/  FSEL R57, R60, -INF , P3 ;  /* 0xff8000003c397808 */ /* 0x000fe20001800000 */
[----:B------:R2:W-:Y:S01]  /*27c0*/  MUFU.TANH R48, R55 ;  /* 0x0000003700307308 */ /* 0x0005e20000002400 */
[----:B------:R-:W-:Y:S02]  /*27d0*/  FMNMX.FTZ R12, R53, R12, !PT ;  /* 0x0000000c350c7209 */ /* 0x000fe40007810000 */
[----:B------:R-:W-:Y:S02]  /*27e0*/  ISETP.GT.AND P3, PT, R9, 0x71, PT ;  /* 0x000000710900780c */ /* 0x000fe40003f64270 */
[----:B0-----:R-:W-:-:S02]  /*27f0*/  FSEL R49, R80, -INF , P4 ;  /* 0xff80000050317808 */ /* 0x001fc40002000000 */
[----:B------:R-:W-:Y:S01]  /*2800*/  FMNMX.FTZ R12, R57, R12, !PT ;  /* 0x0000000c390c7209 */ /* 0x000fe20007810000 */
[----:B------:R1:W-:Y:S01]  /*2810*/  MUFU.TANH R44, R51 ;  /* 0x00000033002c7308 */ /* 0x0003e20000002400 */
[----:B------:R-:W-:Y:S02]  /*2820*/  ISETP.GT.AND P4, PT, R9, 0x78, PT ;  /* 0x000000780900780c */ /* 0x000fe40003f84270 */
[----:B--2---:R-:W-:Y:S02]  /*2830*/  FSEL R55, R88, -INF , P3 ;  /* 0xff80000058377808 */ /* 0x004fe40001800000 */
[----:B------:R-:W-:Y:S02]  /*2840*/  FMNMX.FTZ R12, R49, R12, !PT ;  /* 0x0000000c310c7209 */ /* 0x000fe40007810000 */
[----:B------:R-:W-:Y:S01]  /*2850*/  ISETP.GT.AND P3, PT, R9, 0x79, PT ;  /* 0x000000790900780c */ /* 0x000fe20003f64270 */
[----:B------:R0:W-:Y:S01]  /*2860*/  MUFU.TANH R36, R43 ;  /* 0x0000002b00247308 */ /* 0x0001e20000002400 */
[----:B-1----:R-:W-:-:S02]  /*2870*/  FSEL R51, R84, -INF , P4 ;  /* 0xff80000054337808 */ /* 0x002fc40002000000 */
[----:B------:R-:W-:-:S04]  /*2880*/  FMNMX.FTZ R12, R55, R12, !PT ;  /* 0x0000000c370c7209 */ /* 0x000fc80007810000 */
[----:B------:R-:W-:Y:S01]  /*2890*/  FMNMX.FTZ R12, R51, R12, !PT ;  /* 0x0000000c330c7209 */ /* 0x000fe20007810000 */
[----:B------:R-:W1:Y:S01]  /*28a0*/  MUFU.TANH R26, R26 ;  /* 0x0000001a001a7308 */ /* 0x000e620000002400 */
[----:B0-----:R-:W-:-:S04]  /*28b0*/  FSEL R43, R90, -INF , P3 ;  /* 0xff8000005a2b7808 */ /* 0x001fc80001800000 */
[----:B------:R-:W-:-:S03]  /*28c0*/  FMNMX.FTZ R12, R43, R12, !PT ;  /* 0x0000000c2b0c7209 */ /* 0x000fc60007810000 */
[----:B------:R-:W0:Y:S02]  /*28d0*/  MUFU.TANH R30, R30 ;  /* 0x0000001e001e7308 */ /* 0x000e240000002400 */
[----:B------:R-:W2:Y:S06]  /*28e0*/  SHFL.BFLY PT, R9, R12, 0x2, 0x1f ;  /* 0x0c401f000c097f89 */ /* 0x000eac00000e0000 */
[----:B------:R-:W3:Y:S08]  /*28f0*/  MUFU.TANH R34, R34 ;  /* 0x0000002200227308 */ /* 0x000ef00000002400 */
[----:B------:R1:W-:Y:S08]  /*2900*/  MUFU.TANH R52, R59 ;  /* 0x0000003b00347308 */ /* 0x0003f00000002400 */
[----:B------:R-:W4:Y:S01]  /*2910*/  MUFU.TANH R38, R38 ;  /* 0x0000002600267308 */ /* 0x000f220000002400 */
[----:B--2---:R-:W-:-:S05]  /*2920*/  FMNMX.FTZ R9, R12, R9, !PT ;  /* 0x000000090c097209 */ /* 0x004fca0007810000 */
[----:B------:R-:W2:Y:S02]  /*2930*/  SHFL.BFLY PT, R12, R9, 0x1, 0x1f ;  /* 0x0c201f00090c7f89 */ /* 0x000ea400000e0000 */
[----:B------:R0:W-:Y:S08]  /*2940*/  MUFU.TANH R56, R63 ;  /* 0x0000003f00387308 */ /* 0x0001f00000002400 */
[----:B------:R5:W-:Y:S08]  /*2950*/  MUFU.TANH R60, R67 ;  /* 0x00000043003c7308 */ /* 0x000bf00000002400 */
[----:B------:R-:W4:Y:S01]  /*2960*/  MUFU.TANH R42, R42 ;  /* 0x0000002a002a7308 */ /* 0x000f220000002400 */
[----:B--2---:R-:W-:Y:S01]  /*2970*/  FMNMX.FTZ R21, R9, R12, !PT ;  /* 0x0000000c09157209 */ /* 0x004fe20007810000 */
[----:B------:R-:W-:-:S06]  /*2980*/  IMAD.U32 R12, RZ, RZ, UR7 ;  /* 0x00000007ff0c7e24 */ /* 0x000fcc000f8e00ff */
[----:B------:R3:W-:Y:S01]  /*2990*/  MUFU.TANH R111, R71 ;  /* 0x00000047006f7308 */ /* 0x0007e20000002400 */
[C---:B------:R-:W-:Y:S01]  /*29a0*/  FSETP.NEU.FTZ.AND P3, PT, R21.reuse, -INF , PT ;  /* 0xff8000001500780b */ /* 0x040fe20003f7d000 */
[----:B------:R-:W-:-:S05]  /*29b0*/  FMUL.FTZ R9, R21, R12 ;  /* 0x0000000c15097220 */ /* 0x000fca0000410000 */
[----:B------:R-:W-:Y:S01]  /*29c0*/  FSEL R14, R9, RZ, P3 ;  /* 0x000000ff090e7208 */ /* 0x000fe20001800000 */
[----:B------:R2:W-:Y:S01]  /*29d0*/  MUFU.TANH R64, R75 ;  /* 0x0000004b00407308 */ /* 0x0005e20000002400 */
[----:B------:R-:W-:-:S03]  /*29e0*/  IADD3 R9, R0, -R5, R8 ;  /* 0x8000000500097210 */ /* 0x000fc60007ffe008 */
[-CC-:B------:R-:W-:Y:S01]  /*29f0*/  FFMA.FTZ R178, R77, R12.reuse, -R14.reuse ;  /* 0x0000000c4db27223 */ /* 0x180fe2000001080e */
[----:B------:R-:W-:Y:S01]  /*2a00*/  VIMNMX R4, R4, R9, PT ;  /* 0x0000000904047248 */ /* 0x000fe20003fe0100 */
[-CC-:B------:R-:W-:Y:S01]  /*2a10*/  FFMA.FTZ R180, R11, R12.reuse, -R14.reuse ;  /* 0x0000000c0bb47223 */ /* 0x180fe2000001080e */
[-CC-:B------:R-:W-:Y:S01]  /*2a20*/  FFMA.FTZ R11, R25, R12.reuse, -R14.reuse ;  /* 0x0000000c190b7223 */ /* 0x180fe2000001080e */
[----:B------:R-:W4:Y:S01]  /*2a30*/  MUFU.TANH R46, R46 ;  /* 0x0000002e002e7308 */ /* 0x000f220000002400 */
[C---:B------:R-:W-:Y:S01]  /*2a40*/  ISETP.GT.AND P3, PT, R4.reuse, RZ, PT ;  /* 0x000000ff0400720c */ /* 0x040fe20003f64270 */
[-CC-:B------:R-:W-:Y:S01]  /*2a50*/  FFMA.FTZ R25, R81, R12.reuse, -R14.reuse ;  /* 0x0000000c51197223 */ /* 0x180fe2000001080e */
[C---:B------:R-:W-:Y:S01]  /*2a60*/  ISETP.GT.AND P4, PT, R4.reuse, 0x1, PT ;  /* 0x000000010400780c */ /* 0x040fe20003f84270 */
[-CC-:B------:R-:W-:Y:S01]  /*2a70*/  FFMA.FTZ R172, R85, R12.reuse, -R14.reuse ;  /* 0x0000000c55ac7223 */ /* 0x180fe2000001080e */
[----:B------:R-:W-:Y:S01]  /*2a80*/  ISETP.GT.AND P5, PT, R4, 0x8, PT ;  /* 0x000000080400780c */ /* 0x000fe20003fa4270 */
[-CC-:B------:R-:W-:Y:S01]  /*2a90*/  FFMA.FTZ R176, R27, R12.reuse, -R14.reuse ;  /* 0x0000000c1bb07223 */ /* 0x180fe2000001080e */
[----:B-1----:R-:W-:Y:S01]  /*2aa0*/  FSEL R59, R26, -INF , P3 ;  /* 0xff8000001a3b7808 */ /* 0x002fe20001800000 */
[----:B------:R4:W-:Y:S01]  /*2ab0*/  MUFU.TANH R117, R79 ;  /* 0x0000004f00757308 */ /* 0x0009e20000002400 */
[----:B------:R-:W-:Y:S01]  /*2ac0*/  FSEL R0, R20, -INF , P4 ;  /* 0xff80000014007808 */ /* 0x000fe20002000000 */
[-CC-:B------:R-:W-:Y:S01]  /*2ad0*/  FFMA.FTZ R27, R89, R12.reuse, -R14.reuse ;  /* 0x0000000c591b7223 */ /* 0x180fe2000001080e */
[----:B------:R-:W-:Y:S01]  /*2ae0*/  ISETP.GT.AND P3, PT, R4, 0x9, PT ;  /* 0x000000090400780c */ /* 0x000fe20003f64270 */
[-CC-:B------:R-:W-:Y:S01]  /*2af0*/  FFMA.FTZ R174, R91, R12.reuse, -R14.reuse ;  /* 0x0000000c5bae7223 */ /* 0x180fe2000001080e */
[----:B0-----:R-:W-:Y:S01]  /*2b00*/  FSEL R63, R30, -INF , P5 ;  /* 0xff8000001e3f7808 */ /* 0x001fe20002800000 */
[--C-:B------:R-:W-:Y:S01]  /*2b10*/  FFMA.FTZ R182, R15, R12, -R14.reuse ;  /* 0x0000000c0fb67223 */ /* 0x100fe2000001080e */
[----:B------:R-:W-:Y:S01]  /*2b20*/  FMNMX.FTZ R8, R59, R0, !PT ;  /* 0x000000003b087209 */ /* 0x000fe20007810000 */
[----:B------:R0:W-:Y:S01]  /*2b30*/  MUFU.TANH R68, R83 ;  /* 0x0000005300447308 */ /* 0x0001e20000002400 */
[----:B------:R-:W-:Y:S01]  /*2b40*/  ISETP.GT.AND P4, PT, R4, 0x10, PT ;  /* 0x000000100400780c */ /* 0x000fe20003f84270 */
[-CC-:B------:R-:W-:Y:S01]  /*2b50*/  FFMA.FTZ R15, R29, R12.reuse, -R14.reuse ;  /* 0x0000000c1d0f7223 */ /* 0x180fe2000001080e */
[----:B-----5:R-:W-:Y:S01]  /*2b60*/  FSEL R67, R28, -INF , P3 ;  /* 0xff8000001c437808 */ /* 0x020fe20001800000 */
[--C-:B------:R-:W-:Y:S01]  /*2b70*/  FFMA.FTZ R29, R93, R12, -R14.reuse ;  /* 0x0000000c5d1d7223 */ /* 0x100fe2000001080e */
[----:B------:R-:W-:Y:S01]  /*2b80*/  FMNMX.FTZ R8, R63, R8, !PT ;  /* 0x000000083f087209 */ /* 0x000fe20007810000 */
[-CC-:B------:R-:W-:Y:S01]  /*2b90*/  FFMA.FTZ R168, R95, R12.reuse, -R14.reuse ;  /* 0x0000000c5fa87223 */ /* 0x180fe2000001080e */
[----:B------:R-:W-:Y:S01]  /*2ba0*/  ISETP.GT.AND P3, PT, R4, 0x11, PT ;  /* 0x000000110400780c */ /* 0x000fe20003f64270 */
[----:B------:R-:W1:Y:S01]  /*2bb0*/  MUFU.TANH R50, R50 ;  /* 0x0000003200327308 */ /* 0x000e620000002400 */
[----:B---3--:R-:W-:Y:S01]  /*2bc0*/  FSEL R71, R34, -INF , P4 ;  /* 0xff80000022477808 */ /* 0x008fe20002000000 */
[--C-:B------:R-:W-:Y:S01]  /*2bd0*/  FFMA.FTZ R170, R73, R12, -R14.reuse ;  /* 0x0000000c49aa7223 */ /* 0x100fe2000001080e */
[----:B------:R-:W-:Y:S01]  /*2be0*/  FMNMX.FTZ R8, R67, R8, !PT ;  /* 0x0000000843087209 */ /* 0x000fe20007810000 */
[-CC-:B------:R-:W-:Y:S01]  /*2bf0*/  FFMA.FTZ R152, R69, R12.reuse, -R14.reuse ;  /* 0x0000000c45987223 */ /* 0x180fe2000001080e */
[----:B------:R-:W-:Y:S01]  /*2c00*/  ISETP.GT.AND P4, PT, R4, 0x18, PT ;  /* 0x000000180400780c */ /* 0x000fe20003f84270 */
[--C-:B------:R-:W-:Y:S01]  /*2c10*/  FFMA.FTZ R154, R13, R12, -R14.reuse ;  /* 0x0000000c0d9a7223 */ /* 0x100fe2000001080e */
[----:B--2---:R-:W-:Y:S01]  /*2c20*/  FSEL R75, R24, -INF , P3 ;  /* 0xff800000184b7808 */ /* 0x004fe20001800000 */
[----:B------:R2:W-:Y:S01]  /*2c30*/  MUFU.TANH R123, R87 ;  /* 0x00000057007b7308 */ /* 0x0005e20000002400 */
[----:B------:R-:W-:Y:S01]  /*2c40*/  FMNMX.FTZ R8, R71, R8, !PT ;  /* 0x0000000847087209 */ /* 0x000fe20007810000 */
[-CC-:B------:R-:W-:Y:S01]  /*2c50*/  FFMA.FTZ R10, R10, R12.reuse, -R14.reuse ;  /* 0x0000000c0a0a7223 */ /* 0x180fe2000001080e */
[----:B------:R-:W-:Y:S01]  /*2c60*/  ISETP.GT.AND P3, PT, R4, 0x19, PT ;  /* 0x000000190400780c */ /* 0x000fe20003f64270 */
[-CC-:B------:R-:W-:Y:S01]  /*2c70*/  FFMA.FTZ R39, R39, R12.reuse, -R14.reuse ;  /* 0x0000000c27277223 */ /* 0x180fe2000001080e */
[----:B----4-:R-:W-:Y:S01]  /*2c80*/  FSEL R79, R38, -INF , P4 ;  /* 0xff800000264f7808 */ /* 0x010fe20002000000 */
[--C-:B------:R-:W-:Y:S01]  /*2c90*/  FFMA.FTZ R47, R47, R12, -R14.reuse ;  /* 0x0000000c2f2f7223 */ /* 0x100fe2000001080e */
[----:B------:R-:W-:Y:S01]  /*2ca0*/  FMNMX.FTZ R8, R75, R8, !PT ;  /* 0x000000084b087209 */ /* 0x000fe20007810000 */
[----:B------:R-:W3:Y:S01]  /*2cb0*/  MUFU.TANH R54, R54 ;  /* 0x0000003600367308 */ /* 0x000ee20000002400 */
[----:B------:R-:W-:Y:S01]  /*2cc0*/  ISETP.GT.AND P4, PT, R4, 0x20, PT ;  /* 0x000000200400780c */ /* 0x000fe20003f84270 */
[-CC-:B------:R-:W-:Y:S01]  /*2cd0*/  FFMA.FTZ R31, R31, R12.reuse, -R14.reuse ;  /* 0x0000000c1f1f7223 */ /* 0x180fe2000001080e */
[----:B0-----:R-:W-:Y:S01]  /*2ce0*/  FSEL R83, R32, -INF , P3 ;  /* 0xff80000020537808 */ /* 0x001fe20001800000 */
[--C-:B------:R-:W-:Y:S01]  /*2cf0*/  FFMA.FTZ R33, R33, R12, -R14.reuse ;  /* 0x0000000c21217223 */ /* 0x100fe2000001080e */
[----:B------:R-:W-:Y:S01]  /*2d00*/  FMNMX.FTZ R8, R79, R8, !PT ;  /* 0x000000084f087209 */ /* 0x000fe20007810000 */
[-CC-:B------:R-:W-:Y:S01]  /*2d10*/  FFMA.FTZ R45, R45, R12.reuse, -R14.reuse ;  /* 0x0000000c2d2d7223 */ /* 0x180fe2000001080e */
[----:B------:R-:W-:Y:S01]  /*2d20*/  ISETP.GT.AND P3, PT, R4, 0x21, PT ;  /* 0x000000210400780c */ /* 0x000fe20003f64270 */
[----:B------:R-:W0:Y:S01]  /*2d30*/  MUFU.TANH R58, R58 ;  /* 0x0000003a003a7308 */ /* 0x000e220000002400 */
[----:B--2---:R-:W-:Y:S01]  /*2d40*/  FSEL R87, R42, -INF , P4 ;  /* 0xff8000002a577808 */ /* 0x004fe20002000000 */
[--C-:B------:R-:W-:Y:S01]  /*2d50*/  FFMA.FTZ R35, R35, R12, -R14.reuse ;  /* 0x0000000c23237223 */ /* 0x100fe2000001080e */
[----:B------:R-:W-:Y:S01]  /*2d60*/  FMNMX.FTZ R8, R83, R8, !PT ;  /* 0x0000000853087209 */ /* 0x000fe20007810000 */
[-CC-:B------:R-:W-:Y:S01]  /*2d70*/  FFMA.FTZ R37, R37, R12.reuse, -R14.reuse ;  /* 0x0000000c25257223 */ /* 0x180fe2000001080e */
[----:B------:R-:W-:Y:S01]  /*2d80*/  ISETP.GT.AND P4, PT, R4, 0x28, PT ;  /* 0x000000280400780c */ /* 0x000fe20003f84270 */
[--C-:B------:R-:W-:Y:S01]  /*2d90*/  FFMA.FTZ R41, R41, R12, -R14.reuse ;  /* 0x0000000c29297223 */ /* 0x100fe2000001080e */
[----:B------:R-:W-:Y:S01]  /*2da0*/  FSEL R77, R36, -INF , P3 ;  /* 0xff800000244d7808 */ /* 0x000fe20001800000 */
[----:B------:R-:W2:Y:S01]  /*2db0*/  MUFU.TANH R62, R62 ;  /* 0x0000003e003e7308 */ /* 0x000ea20000002400 */
[----:B------:R-:W-:Y:S01]  /*2dc0*/  FMNMX.FTZ R8, R87, R8, !PT ;  /* 0x0000000857087209 */ /* 0x000fe20007810000 */
[----:B------:R-:W-:Y:S01]  /*2dd0*/  IMAD.U32 R36, RZ, RZ, UR36 ;  /* 0x00000024ff247e24 */ /* 0x000fe2000f8e00ff */
[----:B------:R-:W-:Y:S01]  /*2de0*/  ISETP.GT.AND P3, PT, R4, 0x29, PT ;  /* 0x000000290400780c */ /* 0x000fe20003f64270 */
[-CC-:B------:R-:W-:Y:S01]  /*2df0*/  FFMA.FTZ R65, R65, R12.reuse, -R14.reuse ;  /* 0x0000000c41417223 */ /* 0x180fe2000001080e */
[----:B------:R-:W-:Y:S01]  /*2e00*/  FSEL R97, R46, -INF , P4 ;  /* 0xff8000002e617808 */ /* 0x000fe20002000000 */
[--C-:B------:R-:W-:Y:S01]  /*2e10*/  FFMA.FTZ R61, R61, R12, -R14.reuse ;  /* 0x0000000c3d3d7223 */ /* 0x100fe2000001080e */
[----:B------:R-:W-:Y:S01]  /*2e20*/  FMNMX.FTZ R8, R77, R8, !PT ;  /* 0x000000084d087209 */ /* 0x000fe20007810000 */
[----:B------:R-:W4:Y:S01]  /*2e30*/  MUFU.TANH R66, R66 ;  /* 0x0000004200427308 */ /* 0x000f220000002400 */
[----:B------:R-:W-:Y:S01]  /*2e40*/  ISETP.GT.AND P4, PT, R4, 0x30, PT ;  /* 0x000000300400780c */ /* 0x000fe20003f84270 */
[-CC-:B------:R-:W-:Y:S01]  /*2e50*/  FFMA.FTZ R53, R53, R12.reuse, -R14.reuse ;  /* 0x0000000c35357223 */ /* 0x180fe2000001080e */
[----:B------:R-:W-:Y:S01]  /*2e60*/  FSEL R81, R40, -INF , P3 ;  /* 0xff80000028517808 */ /* 0x000fe20001800000 */
[--C-:B------:R-:W-:Y:S01]  /*2e70*/  FFMA.FTZ R57, R57, R12, -R14.reuse ;  /* 0x0000000c39397223 */ /* 0x100fe2000001080e */
[----:B------:R-:W-:Y:S01]  /*2e80*/  FMNMX.FTZ R8, R97, R8, !PT ;  /* 0x0000000861087209 */ /* 0x000fe20007810000 */
[----:B------:R-:W5:Y:S01]  /*2e90*/  @P2 LDC R40, c[0x0][0x44c] ;  /* 0x00011300ff282b82 */ /* 0x000f620000000800 */
[----:B------:R-:W-:Y:S01]  /*2ea0*/  ISETP.GT.AND P3, PT, R4, 0x31, PT ;  /* 0x000000310400780c */ /* 0x000fe20003f64270 */
[----:B------:R-:W4:Y:S01]  /*2eb0*/  MUFU.TANH R70, R70 ;  /* 0x0000004600467308 */ /* 0x000f220000002400 */
[----:B-1----:R-:W-:Y:S01]  /*2ec0*/  FSEL R99, R50, -INF , P4 ;  /* 0xff80000032637808 */ /* 0x002fe20002000000 */
[--C-:B------:R-:W-:Y:S01]  /*2ed0*/  FFMA.FTZ R49, R49, R12, -R14.reuse ;  /* 0x0000000c31317223 */ /* 0x100fe2000001080e */
[----:B------:R-:W-:Y:S01]  /*2ee0*/  FMNMX.FTZ R8, R81, R8, !PT ;  /* 0x0000000851087209 */ /* 0x000fe20007810000 */
[-CC-:B------:R-:W-:Y:S01]  /*2ef0*/  FFMA.FTZ R55, R55, R12.reuse, -R14.reuse ;  /* 0x0000000c37377223 */ /* 0x180fe2000001080e */
[----:B------:R-:W-:Y:S01]  /*2f00*/  ISETP.GT.AND P4, PT, R4, 0x38, PT ;  /* 0x000000380400780c */ /* 0x000fe20003f84270 */
[--C-:B------:R-:W-:Y:S01]  /*2f10*/  FFMA.FTZ R51, R51, R12, -R14.reuse ;  /* 0x0000000c33337223 */ /* 0x100fe2000001080e */
[----:B------:R-:W-:Y:S01]  /*2f20*/  FSEL R85, R44, -INF , P3 ;  /* 0xff8000002c557808 */ /* 0x000fe20001800000 */
[----:B------:R-:W1:Y:S01]  /*2f30*/  MUFU.TANH R74, R74 ;  /* 0x0000004a004a7308 */ /* 0x000e620000002400 */
[----:B------:R-:W-:Y:S01]  /*2f40*/  FMNMX.FTZ R8, R99, R8, !PT ;  /* 0x0000000863087209 */ /* 0x000fe20007810000 */
[----:B------:R-:W-:Y:S01]  /*2f50*/  FFMA.FTZ R14, R43, R12, -R14 ;  /* 0x0000000c2b0e7223 */ /* 0x000fe2000001080e */
[----:B------:R-:W-:Y:S01]  /*2f60*/  ISETP.GT.AND P3, PT, R4, 0x39, PT ;  /* 0x000000390400780c */ /* 0x000fe20003f64270 */
[----:B------:R-:W-:Y:S01]  /*2f70*/  IMAD R42, R16, UR5, -R5 ;  /* 0x00000005102a7c24 */ /* 0x000fe2000f8e0a05 */
[----:B---3--:R-:W-:-:S02]  /*2f80*/  FSEL R101, R54, -INF , P4 ;  /* 0xff80000036657808 */ /* 0x008fc40002000000 */
[----:B------:R-:W-:Y:S01]  /*2f90*/  FMNMX.FTZ R8, R85, R8, !PT ;  /* 0x0000000855087209 */ /* 0x000fe20007810000 */
[----:B------:R-:W3:Y:S01]  /*2fa0*/  MUFU.TANH R78, R78 ;  /* 0x0000004e004e7308 */ /* 0x000ee20000002400 */
[----:B------:R-:W-:Y:S02]  /*2fb0*/  ISETP.GT.AND P4, PT, R4, 0x40, PT ;  /* 0x000000400400780c */ /* 0x000fe40003f84270 */
[----:B------:R-:W-:Y:S02]  /*2fc0*/  FSEL R89, R48, -INF , P3 ;  /* 0xff80000030597808 */ /* 0x000fe40001800000 */
[----:B------:R-:W-:Y:S01]  /*2fd0*/  FMNMX.FTZ R8, R101, R8, !PT ;  /* 0x0000000865087209 */ /* 0x000fe20007810000 */
[----:B-----5:R-:W-:Y:S01]  /*2fe0*/  @P2 IMAD.HI.U32 R40, R23, R40, RZ ;  /* 0x0000002817282227 */ /* 0x020fe200078e00ff */
[----:B------:R-:W-:Y:S01]  /*2ff0*/  ISETP.GT.AND P3, PT, R4, 0x41, PT ;  /* 0x000000410400780c */ /* 0x000fe20003f64270 */
[----:B------:R-:W5:Y:S01]  /*3000*/  MUFU.TANH R82, R82 ;  /* 0x0000005200527308 */ /* 0x000f620000002400 */
[----:B0-----:R-:W-:-:S02]  /*3010*/  FSEL R103, R58, -INF , P4 ;  /* 0xff8000003a677808 */ /* 0x001fc40002000000 */
[----:B------:R-:W-:Y:S02]  /*3020*/  FMNMX.FTZ R8, R89, R8, !PT ;  /* 0x0000000859087209 */ /* 0x000fe40007810000 */
[----:B------:R-:W-:Y:S02]  /*3030*/  ISETP.GT.AND P4, PT, R4, 0x48, PT ;  /* 0x000000480400780c */ /* 0x000fe40003f84270 */
[----:B------:R-:W-:Y:S01]  /*3040*/  FSEL R91, R52, -INF , P3 ;  /* 0xff800000345b7808 */ /* 0x000fe20001800000 */
[----:B------:R-:W-:Y:S01]  /*3050*/  MUFU.TANH R86, R86 ;  /* 0x0000005600567308 */ /* 0x000fe20000002400 */
[----:B------:R-:W-:Y:S02]  /*3060*/  FMNMX.FTZ R8, R103, R8, !PT ;  /* 0x0000000867087209 */ /* 0x000fe40007810000 */
[----:B------:R-:W-:Y:S02]  /*3070*/  ISETP.GT.AND P3, PT, R4, 0x49, PT ;  /* 0x000000490400780c */ /* 0x000fe40003f64270 */
[----:B--2---:R-:W-:-:S02]  /*3080*/  FSEL R105, R62, -INF , P4 ;  /* 0xff8000003e697808 */ /* 0x004fc40002000000 */
[----:B------:R-:W-:Y:S01]  /*3090*/  FMNMX.FTZ R8, R91, R8, !PT ;  /* 0x000000085b087209 */ /* 0x000fe20007810000 */
[----:B------:R-:W-:Y:S01]  /*30a0*/  MUFU.EX2 R180, R180 ;  /* 0x000000b400b47308 */ /* 0x000fe20000000800 */
[----:B------:R-:W-:Y:S02]  /*30b0*/  ISETP.GT.AND P4, PT, R4, 0x50, PT ;  /* 0x000000500400780c */ /* 0x000fe40003f84270 */
[----:B------:R-:W-:Y:S02]  /*30c0*/  FSEL R93, R56, -INF , P3 ;  /* 0xff800000385d7808 */ /* 0x000fe40001800000 */
[----:B------:R-:W-:Y:S02]  /*30d0*/  FMNMX.FTZ R8, R105, R8, !PT ;  /* 0x0000000869087209 */ /* 0x000fe40007810000 */
[----:B------:R-:W-:Y:S01]  /*30e0*/  ISETP.GT.AND P3, PT, R4, 0x51, PT ;  /* 0x000000510400780c */ /* 0x000fe20003f64270 */
[----:B------:R-:W0:Y:S01]  /*30f0*/  MUFU.EX2 R9, R10 ;  /* 0x0000000a00097308 */ /* 0x000e220000000800 */
[----:B----4-:R-:W-:-:S02]  /*3100*/  FSEL R107, R66, -INF , P4 ;  /* 0xff800000426b7808 */ /* 0x010fc40002000000 */
[----:B------:R-:W-:Y:S02]  /*3110*/  FMNMX.FTZ R8, R93, R8, !PT ;  /* 0x000000085d087209 */ /* 0x000fe40007810000 */
[----:B------:R-:W-:Y:S02]  /*3120*/  ISETP.GT.AND P4, PT, R4, 0x58, PT ;  /* 0x000000580400780c */ /* 0x000fe40003f84270 */
[----:B------:R-:W-:Y:S01]  /*3130*/  FSEL R95, R60, -INF , P3 ;  /* 0xff8000003c5f7808 */ /* 0x000fe20001800000 */
[----:B------:R-:W2:Y:S01]  /*3140*/  MUFU.EX2 R182, R182 ;  /* 0x000000b600b67308 */ /* 0x000ea20000000800 */
[----:B------:R-:W-:Y:S02]  /*3150*/  FMNMX.FTZ R8, R107, R8, !PT ;  /* 0x000000086b087209 */ /* 0x000fe40007810000 */
[----:B------:R-:W-:Y:S02]  /*3160*/  ISETP.GT.AND P3, PT, R4, 0x59, PT ;  /* 0x000000590400780c */ /* 0x000fe40003f64270 */
[----:B------:R-:W-:-:S02]  /*3170*/  FSEL R109, R70, -INF , P4 ;  /* 0xff800000466d7808 */ /* 0x000fc40002000000 */
[----:B------:R-:W-:Y:S01]  /*3180*/  FMNMX.FTZ R8, R95, R8, !PT ;  /* 0x000000085f087209 */ /* 0x000fe20007810000 */
[----:B------:R-:W4:Y:S01]  /*3190*/  MUFU.EX2 R11, R11 ;  /* 0x0000000b000b7308 */ /* 0x000f220000000800 */
[C---:B------:R-:W-:Y:S02]  /*31a0*/  ISETP.GT.AND P4, PT, R4.reuse, 0x60, PT ;  /* 0x000000600400780c */ /* 0x040fe40003f84270 */
[----:B------:R-:W-:Y:S02]  /*31b0*/  FSEL R111, R111, -INF , P3 ;  /* 0xff8000006f6f7808 */ /* 0x000fe40001800000 */
[----:B------:R-:W-:Y:S02]  /*31c0*/  FMNMX.FTZ R8, R109, R8, !PT ;  /* 0x000000086d087209 */ /* 0x000fe40007810000 */
[----:B------:R-:W-:Y:S01]  /*31d0*/  ISETP.GT.AND P3, PT, R4, 0x61, PT ;  /* 0x000000610400780c */ /* 0x000fe20003f64270 */
[----:B------:R-:W4:Y:S01]  /*31e0*/  MUFU.EX2 R176, R176 ;  /* 0x000000b000b07308 */ /* 0x000f220000000800 */
[----:B-1----:R-:W-:-:S02]  /*31f0*/  FSEL R113, R74, -INF , P4 ;  /* 0xff8000004a717808 */ /* 0x002fc40002000000 */
[----:B------:R-:W-:Y:S02]  /*3200*/  FMNMX.FTZ R8, R111, R8, !PT ;  /* 0x000000086f087209 */ /* 0x000fe40007810000 */
[----:B------:R-:W-:Y:S02]  /*3210*/  ISETP.GT.AND P4, PT, R4, 0x68, PT ;  /* 0x000000680400780c */ /* 0x000fe40003f84270 */
[----:B------:R-:W-:Y:S01]  /*3220*/  FSEL R73, R64, -INF , P3 ;  /* 0xff80000040497808 */ /* 0x000fe20001800000 */
[----:B------:R-:W1:Y:S01]  /*3230*/  MUFU.EX2 R15, R15 ;  /* 0x0000000f000f7308 */ /* 0x000e620000000800 */
[----:B------:R-:W-:Y:S02]  /*3240*/  FMNMX.FTZ R8, R113, R8, !PT ;  /* 0x0000000871087209 */ /* 0x000fe40007810000 */
[----:B------:R-:W-:Y:S02]  /*3250*/  ISETP.GT.AND P3, PT, R4, 0x69, PT ;  /* 0x000000690400780c */ /* 0x000fe40003f64270 */
[----:B---3--:R-:W-:-:S02]  /*3260*/  FSEL R115, R78, -INF , P4 ;  /* 0xff8000004e737808 */ /* 0x008fc40002000000 */
[----:B------:R-:W-:Y:S01]  /*3270*/  FMNMX.FTZ R8, R73, R8, !PT ;  /* 0x0000000849087209 */ /* 0x000fe20007810000 */
[----:B------:R0:W-:Y:S01]  /*3280*/  MUFU.EX2 R156, R39 ;  /* 0x00000027009c7308 */ /* 0x0001e20000000800 */
[C---:B------:R-:W-:Y:S02]  /*3290*/  ISETP.GT.AND P4, PT, R4.reuse, 0x70, PT ;  /* 0x000000700400780c */ /* 0x040fe40003f84270 */
[----:B------:R-:W-:Y:S02]  /*32a0*/  FSEL R117, R117, -INF , P3 ;  /* 0xff80000075757808 */ /* 0x000fe40001800000 */
[----:B------:R-:W-:Y:S02]  /*32b0*/  FMNMX.FTZ R8, R115, R8, !PT ;  /* 0x0000000873087209 */ /* 0x000fe40007810000 */
[----:B------:R-:W-:Y:S01]  /*32c0*/  ISETP.GT.AND P3, PT, R4, 0x71, PT ;  /* 0x000000710400780c */ /* 0x000fe20003f64270 */
[----:B------:R-:W3:Y:S01]  /*32d0*/  MUFU.EX2 R178, R178 ;  /* 0x000000b200b27308 */ /* 0x000ee20000000800 */
[----:B-----5:R-:W-:Y:S01]  /*32e0*/  FSEL R119, R82, -INF , P4 ;  /* 0xff80000052777808 */ /* 0x020fe20002000000 */
[----:B0-----:R-:W-:Y:S01]  /*32f0*/  FADD.FTZ R39, R180, R9 ;  /* 0x00000009b4277221 */ /* 0x001fe20000010000 */
[----:B------:R-:W-:-:S02]  /*3300*/  FMNMX.FTZ R8, R117, R8, !PT ;  /* 0x0000000875087209 */ /* 0x000fc40007810000 */
[----:B------:R-:W-:Y:S02]  /*3310*/  ISETP.GT.AND P4, PT, R4, 0x78, PT ;  /* 0x000000780400780c */ /* 0x000fe40003f84270 */
[----:B------:R-:W-:Y:S01]  /*3320*/  FSEL R69, R68, -INF , P3 ;  /* 0xff80000044457808 */ /* 0x000fe20001800000 */
[----:B------:R-:W-:Y:S01]  /*3330*/  MUFU.EX2 R25, R25 ;  /* 0x0000001900197308 */ /* 0x000fe20000000800 */
[----:B------:R-:W-:Y:S02]  /*3340*/  FMNMX.FTZ R8, R119, R8, !PT ;  /* 0x0000000877087209 */ /* 0x000fe40007810000 */
[----:B------:R-:W-:Y:S02]  /*3350*/  ISETP.GT.AND P3, PT, R4, 0x79, PT ;  /* 0x000000790400780c */ /* 0x000fe40003f64270 */
[----:B------:R-:W-:Y:S02]  /*3360*/  FSEL R121, R86, -INF , P4 ;  /* 0xff80000056797808 */ /* 0x000fe40002000000 */
[----:B------:R-:W-:Y:S01]  /*3370*/  FMNMX.FTZ R8, R69, R8, !PT ;  /* 0x0000000845087209 */ /* 0x000fe20007810000 */
[----:B------:R-:W-:Y:S01]  /*3380*/  MUFU.EX2 R172, R172 ;  /* 0x000000ac00ac7308 */ /* 0x000fe20000000800 */
[----:B------:R-:W-:-:S02]  /*3390*/  FSEL R123, R123, -INF , P3 ;  /* 0xff8000007b7b7808 */ /* 0x000fc40001800000 */
[----:B------:R-:W-:Y:S02]  /*33a0*/  FMNMX.FTZ R8, R121, R8, !PT ;  /* 0x0000000879087209 */ /* 0x000fe40007810000 */
[----:B------:R-:W-:Y:S02]  /*33b0*/  F2FP.BF16.F32.PACK_AB R180, R9, R180 ;  /* 0x000000b409b4723e */ /* 0x000fe400000010ff */
[----:B------:R-:W-:Y:S01]  /*33c0*/  FMNMX.FTZ R8, R123, R8, !PT ;  /* 0x000000087b087209 */ /* 0x000fe20007810000 */
[----:B------:R-:W-:Y:S04]  /*33d0*/  MUFU.EX2 R27, R27 ;  /* 0x0000001b001b7308 */ /* 0x000fe80000000800 */
[----:B------:R-:W0:Y:S04]  /*33e0*/  SHFL.BFLY PT, R13, R8, 0x2, 0x1f ;  /* 0x0c401f00080d7f89 */ /* 0x000e2800000e0000 */
[----:B------:R5:W-:Y:S08]  /*33f0*/  MUFU.EX2 R160, R47 ;  /* 0x0000002f00a07308 */ /* 0x000bf00000000800 */
[----:B------:R-:W-:Y:S01]  /*3400*/  MUFU.EX2 R174, R174 ;  /* 0x000000ae00ae7308 */ /* 0x000fe20000000800 */
[----:B-----5:R-:W5:Y:S07]  /*3410*/  @P2 LDC R47, c[0x0][0x450] ;  /* 0x00011400ff2f2b82 */ /* 0x020f6e0000000800 */
[----:B------:R-:W-:Y:S01]  /*3420*/  MUFU.EX2 R29, R29 ;  /* 0x0000001d001d7308 */ /* 0x000fe20000000800 */
[----:B0-----:R-:W-:-:S07]  /*3430*/  FMNMX.FTZ R4, R8, R13, !PT ;  /* 0x0000000d08047209 */ /* 0x001fce0007810000 */
[----:B------:R-:W-:Y:S01]  /*3440*/  MUFU.EX2 R168, R168 ;  /* 0x000000a800a87308 */ /* 0x000fe20000000800 */
[----:B------:R-:W0:Y:S07]  /*3450*/  SHFL.BFLY PT, R13, R4, 0x1, 0x1f ;  /* 0x0c201f00040d7f89 */ /* 0x000e2e00000e0000 */
[----:B------:R-:W-:Y:S01]  /*3460*/  MUFU.EX2 R31, R31 ;  /* 0x0000001f001f7308 */ /* 0x000fe20000000800 */
[----:B-----5:R-:W-:-:S07]  /*3470*/  @P2 SHF.R.U32.HI R23, RZ, R47, R40 ;  /* 0x0000002fff172219 */ /* 0x020fce0000011628 */
[----:B------:R-:W-:Y:S08]  /*3480*/  MUFU.EX2 R170, R170 ;  /* 0x000000aa00aa7308 */ /* 0x000ff00000000800 */
[----:B------:R-:W-:Y:S01]  /*3490*/  MUFU.EX2 R33, R33 ;  /* 0x0000002100217308 */ /* 0x000fe20000000800 */
[----:B0-----:R-:W-:-:S04]  /*34a0*/  FMNMX.FTZ R13, R4, R13, !PT ;  /* 0x0000000d040d7209 */ /* 0x001fc80007810000 */
[C---:B------:R-:W-:Y:S01]  /*34b0*/  FSETP.NEU.FTZ.AND P3, PT, R13.reuse, -INF , PT ;  /* 0xff8000000d00780b */ /* 0x040fe20003f7d000 */
[----:B------:R-:W-:Y:S02]  /*34c0*/  FMUL.FTZ R4, R13, R12 ;  /* 0x0000000c0d047220 */ /* 0x000fe40000410000 */
[----:B------:R-:W-:Y:S03]  /*34d0*/  MUFU.EX2 R152, R152 ;  /* 0x0000009800987308 */ /* 0x000fe60000000800 */
[----:B------:R-:W-:-:S05]  /*34e0*/  FSEL R4, R4, RZ, P3 ;  /* 0x000000ff04047208 */ /* 0x000fca0001800000 */
[-CC-:B------:R-:W-:Y:S01]  /*34f0*/  FFMA.FTZ R59, R59, R12.reuse, -R4.reuse ;  /* 0x0000000c3b3b7223 */ /* 0x180fe20000010804 */
[-CC-:B------:R-:W-:Y:S01]  /*3500*/  FFMA.FTZ R0, R0, R12.reuse, -R4.reuse ;  /* 0x0000000c00007223 */ /* 0x180fe20000010804 */
[-CC-:B------:R-:W-:Y:S01]  /*3510*/  FFMA.FTZ R63, R63, R12.reuse, -R4.reuse ;  /* 0x0000000c3f3f7223 */ /* 0x180fe20000010804 */
[-CC-:B------:R-:W-:Y:S01]  /*3520*/  FFMA.FTZ R67, R67, R12.reuse, -R4.reuse ;  /* 0x0000000c43437223 */ /* 0x180fe20000010804 */
[-CC-:B------:R-:W-:Y:S01]  /*3530*/  FFMA.FTZ R71, R71, R12.reuse, -R4.reuse ;  /* 0x0000000c47477223 */ /* 0x180fe20000010804 */
[----:B------:R2:W-:Y:S01]  /*3540*/  MUFU.EX2 R8, R0 ;  /* 0x0000000000087308 */ /* 0x0005e20000000800 */
        /* <DEDUP_REMOVED lines=8> */
[----:B--2---:R-:W-:Y:S01]  /*35d0*/  FADD.FTZ R0, R182, R39 ;  /* 0x00000027b6007221 */ /* 0x004fe20000010000 */
[-CC-:B------:R-:W-:Y:S01]  /*35e0*/  FFMA.FTZ R99, R99, R12.reuse, -R4.reuse ;  /* 0x0000000c63637223 */ /* 0x180fe20000010804 */
[-CC-:B------:R-:W-:Y:S01]  /*35f0*/  FFMA.FTZ R85, R85, R12.reuse, -R4.reuse ;  /* 0x0000000c55557223 */ /* 0x180fe20000010804 */
[-C--:B------:R-:W-:Y:S01]  /*3600*/  FFMA.FTZ R101, R101, R12.reuse, -R4 ;  /* 0x0000000c65657223 */ /* 0x080fe20000010804 */
[----:B----4-:R-:W-:Y:S01]  /*3610*/  FADD.FTZ R39, R11, R0 ;  /* 0x000000000b277221 */ /* 0x010fe20000010000 */
[-CC-:B------:R-:W-:Y:S01]  /*3620*/  FFMA.FTZ R89, R89, R12.reuse, -R4.reuse ;  /* 0x0000000c59597223 */ /* 0x180fe20000010804 */
[-CC-:B------:R-:W-:Y:S01]  /*3630*/  FFMA.FTZ R103, R103, R12.reuse, -R4.reuse ;  /* 0x0000000c67677223 */ /* 0x180fe20000010804 */
[----:B------:R-:W2:Y:S01]  /*3640*/  MUFU.EX2 R63, R63 ;  /* 0x0000003f003f7308 */ /* 0x000ea20000000800 */
[----:B------:R-:W-:Y:S01]  /*3650*/  FADD.FTZ R0, R176, R39 ;  /* 0x00000027b0007221 */ /* 0x000fe20000010000 */
[-CC-:B------:R-:W-:Y:S01]  /*3660*/  FFMA.FTZ R91, R91, R12.reuse, -R4.reuse ;  /* 0x0000000c5b5b7223 */ /* 0x180fe20000010804 */
[-CC-:B------:R-:W-:Y:S01]  /*3670*/  FFMA.FTZ R105, R105, R12.reuse, -R4.reuse ;  /* 0x0000000c69697223 */ /* 0x180fe20000010804 */
[-C--:B------:R-:W-:Y:S01]  /*3680*/  FFMA.FTZ R93, R93, R12.reuse, -R4 ;  /* 0x0000000c5d5d7223 */ /* 0x080fe20000010804 */
[----:B-1----:R-:W-:Y:S01]  /*3690*/  FADD.FTZ R39, R15, R0 ;  /* 0x000000000f277221 */ /* 0x002fe20000010000 */
[----:B------:R-:W-:Y:S01]  /*36a0*/  @!P1 IADD3 R0, R36, 0x28840, RZ ;  /* 0x0002884024009810 */ /* 0x000fe20007ffe0ff */
[-C--:B------:R-:W-:Y:S01]  /*36b0*/  FFMA.FTZ R107, R107, R12.reuse, -R4 ;  /* 0x0000000c6b6b7223 */ /* 0x080fe20000010804 */
[----:B------:R-:W1:Y:S01]  /*36c0*/  MUFU.EX2 R10, R67 ;  /* 0x00000043000a7308 */ /* 0x000e620000000800 */
[----:B---3--:R-:W-:Y:S01]  /*36d0*/  FADD.FTZ R38, R178, R39 ;  /* 0x00000027b2267221 */ /* 0x008fe20000010000 */
[----:B0-----:R-:W-:Y:S01]  /*36e0*/  FADD.FTZ R36, R59, R8 ;  /* 0x000000083b247221 */ /* 0x001fe20000010000 */
[----:B------:R-:W-:Y:S01]  /*36f0*/  @!P1 PRMT R0, RZ, 0x654, R0 ;  /* 0x00000654ff009816 */ /* 0x000fe20000000000 */
[-C--:B------:R-:W-:Y:S01]  /*3700*/  FFMA.FTZ R95, R95, R12.reuse, -R4 ;  /* 0x0000000c5f5f7223 */ /* 0x080fe20000010804 */
[----:B------:R-:W-:Y:S01]  /*3710*/  FADD.FTZ R43, R25, R38 ;  /* 0x00000026192b7221 */ /* 0x000fe20000010000 */
[-C--:B------:R-:W-:Y:S01]  /*3720*/  FFMA.FTZ R109, R109, R12.reuse, -R4 ;  /* 0x0000000c6d6d7223 */ /* 0x080fe20000010804 */
[----:B------:R0:W-:Y:S01]  /*3730*/  @!P1 SYNCS.ARRIVE.TRANS64.RED.A1T0 RZ, [R0+URZ], RZ ;  /* 0x000000ff00ff99a7 */ /* 0x0001e2000810043f */
[----:B------:R-:W3:Y:S01]  /*3740*/  MUFU.EX2 R71, R71 ;  /* 0x0000004700477308 */ /* 0x000ee20000000800 */
[----:B--2---:R-:W-:Y:S01]  /*3750*/  FADD.FTZ R39, R63, R36 ;  /* 0x000000243f277221 */ /* 0x004fe20000010000 */
[----:B------:R-:W-:Y:S01]  /*3760*/  FADD.FTZ R38, R172, R43 ;  /* 0x0000002bac267221 */ /* 0x000fe20000010000 */
[-CC-:B------:R-:W-:Y:S01]  /*3770*/  FFMA.FTZ R111, R111, R12.reuse, -R4.reuse ;  /* 0x0000000c6f6f7223 */ /* 0x180fe20000010804 */
[-CC-:B------:R-:W-:Y:S01]  /*3780*/  FFMA.FTZ R113, R113, R12.reuse, -R4.reuse ;  /* 0x0000000c71717223 */ /* 0x180fe20000010804 */
[-C--:B------:R-:W-:Y:S01]  /*3790*/  FFMA.FTZ R73, R73, R12.reuse, -R4 ;  /* 0x0000000c49497223 */ /* 0x080fe20000010804 */
[----:B------:R-:W-:Y:S01]  /*37a0*/  FADD.FTZ R43, R27, R38 ;  /* 0x000000261b2b7221 */ /* 0x000fe20000010000 */
[-CC-:B------:R-:W-:Y:S01]  /*37b0*/  FFMA.FTZ R115, R115, R12.reuse, -R4.reuse ;  /* 0x0000000c73737223 */ /* 0x180fe20000010804 */
[----:B------:R-:W2:Y:S01]  /*37c0*/  MUFU.EX2 R20, R75 ;  /* 0x0000004b00147308 */ /* 0x000ea20000000800 */
[----:B-1----:R-:W-:Y:S01]  /*37d0*/  FADD.FTZ R36, R10, R39 ;  /* 0x000000270a247221 */ /* 0x002fe20000010000 */
[----:B------:R-:W-:Y:S01]  /*37e0*/  FADD.FTZ R38, R174, R43 ;  /* 0x0000002bae267221 */ /* 0x000fe20000010000 */
[-CC-:B------:R-:W-:Y:S01]  /*37f0*/  FFMA.FTZ R117, R117, R12.reuse, -R4.reuse ;  /* 0x0000000c75757223 */ /* 0x180fe20000010804 */
[-CC-:B------:R-:W-:Y:S01]  /*3800*/  FFMA.FTZ R119, R119, R12.reuse, -R4.reuse ;  /* 0x0000000c77777223 */ /* 0x180fe20000010804 */
[-CC-:B------:R-:W-:Y:S01]  /*3810*/  FFMA.FTZ R69, R69, R12.reuse, -R4.reuse ;  /* 0x0000000c45457223 */ /* 0x180fe20000010804 */
[-CC-:B------:R-:W-:Y:S01]  /*3820*/  FFMA.FTZ R121, R121, R12.reuse, -R4.reuse ;  /* 0x0000000c79797223 */ /* 0x180fe20000010804 */
[----:B------:R-:W-:Y:S01]  /*3830*/  FFMA.FTZ R123, R123, R12, -R4 ;  /* 0x0000000c7b7b7223 */ /* 0x000fe20000010804 */
[----:B------:R-:W1:Y:S01]  /*3840*/  MUFU.EX2 R79, R79 ;  /* 0x0000004f004f7308 */ /* 0x000e620000000800 */
[----:B---3--:R-:W-:Y:S01]  /*3850*/  FADD.FTZ R39, R71, R36 ;  /* 0x0000002447277221 */ /* 0x008fe20000010000 */
[----:B------:R-:W-:-:S02]  /*3860*/  F2FP.BF16.F32.PACK_AB R183, R10, R63 ;  /* 0x0000003f0ab7723e */ /* 0x000fc400000010ff */
[----:B------:R-:W-:Y:S01]  /*3870*/  F2FP.BF16.F32.PACK_AB R182, R11, R182 ;  /* 0x000000b60bb6723e */ /* 0x000fe200000010ff */
[----:B------:R-:W-:Y:S01]  /*3880*/  VIADD R11, R22, 0xfffffffe ;  /* 0xfffffffe160b7836 */ /* 0x000fe20000000000 */
[----:B------:R-:W-:Y:S02]  /*3890*/  F2FP.BF16.F32.PACK_AB R181, R8, R59 ;  /* 0x0000003b08b5723e */ /* 0x000fe400000010ff */
[----:B------:R-:W3:Y:S01]  /*38a0*/  MUFU.EX2 R24, R83 ;  /* 0x0000005300187308 */ /* 0x000ee20000000800 */
[----:B--2---:R-:W-:Y:S01]  /*38b0*/  FADD.FTZ R36, R20, R39 ;  /* 0x0000002714247221 */ /* 0x004fe20000010000 */
[----:B------:R-:W-:Y:S01]  /*38c0*/  FADD.FTZ R39, R29, R38 ;  /* 0x000000261d277221 */ /* 0x000fe20000010000 */
[----:B------:R-:W-:Y:S02]  /*38d0*/  F2FP.BF16.F32.PACK_AB R176, R15, R176 ;  /* 0x000000b00fb0723e */ /* 0x000fe400000010ff */
[----:B------:R-:W-:Y:S01]  /*38e0*/  F2FP.BF16.F32.PACK_AB R178, R25, R178 ;  /* 0x000000b219b2723e */ /* 0x000fe200000010ff */
[----:B------:R-:W-:Y:S01]  /*38f0*/  FADD.FTZ R40, R168, R39 ;  /* 0x00000027a8287221 */ /* 0x000fe20000010000 */
[----:B------:R-:W-:Y:S01]  /*3900*/  IMAD.IADD R39, R42, 0x1, R23 ;  /* 0x000000012a277824 */ /* 0x000fe200078e0217 */
[----:B------:R-:W2:Y:S01]  /*3910*/  MUFU.EX2 R87, R87 ;  /* 0x0000005700577308 */ /* 0x000ea20000000800 */
[----:B-1----:R-:W-:Y:S01]  /*3920*/  FADD.FTZ R5, R79, R36 ;  /* 0x000000244f057221 */ /* 0x002fe20000010000 */
[----:B------:R-:W-:Y:S01]  /*3930*/  FADD.FTZ R23, R31, R40 ;  /* 0x000000281f177221 */ /* 0x000fe20000010000 */
[----:B------:R-:W-:-:S02]  /*3940*/  F2FP.BF16.F32.PACK_AB R172, R27, R172 ;  /* 0x000000ac1bac723e */ /* 0x000fc400000010ff */
[----:B------:R-:W-:Y:S01]  /*3950*/  SHF.R.S32.HI R44, RZ, 0x1f, R39 ;  /* 0x0000001fff2c7819 */ /* 0x000fe20000011427 */
[----:B------:R-:W-:Y:S01]  /*3960*/  FADD.FTZ R40, R170, R23 ;  /* 0x00000017aa287221 */ /* 0x000fe20000010000 */
[----:B------:R-:W-:Y:S01]  /*3970*/  F2FP.BF16.F32.PACK_AB R174, R29, R174 ;  /* 0x000000ae1dae723e */ /* 0x000fe200000010ff */
[----:B------:R-:W1:Y:S01]  /*3980*/  MUFU.EX2 R26, R77 ;  /* 0x0000004d001a7308 */ /* 0x000e620000000800 */
[----:B---3--:R-:W-:Y:S01]  /*3990*/  FADD.FTZ R38, R24, R5 ;  /* 0x0000000518267221 */ /* 0x008fe20000010000 */
[----:B------:R-:W-:Y:S01]  /*39a0*/  FADD.FTZ R23, R33, R40 ;  /* 0x0000002821177221 */ /* 0x000fe20000010000 */
[----:B------:R-:W-:Y:S02]  /*39b0*/  LEA.HI R39, R44, R39, RZ, 0x7 ;  /* 0x000000272c277211 */ /* 0x000fe400078f38ff */
[----:B------:R-:W-:Y:S01]  /*39c0*/  F2FP.BF16.F32.PACK_AB R168, R31, R168 ;  /* 0x000000a81fa8723e */ /* 0x000fe200000010ff */
[----:B------:R-:W-:Y:S01]  /*39d0*/  FADD.FTZ R42, R152, R23 ;  /* 0x00000017982a7221 */ /* 0x000fe20000010000 */
[----:B------:R-:W-:Y:S01]  /*39e0*/  F2FP.BF16.F32.PACK_AB R170, R33, R170 ;  /* 0x000000aa21aa723e */ /* 0x000fe200000010ff */
[----:B------:R-:W3:Y:S01]  /*39f0*/  MUFU.EX2 R97, R97 ;  /* 0x0000006100617308 */ /* 0x000ee20000000800 */
[----:B--2---:R-:W-:Y:S01]  /*3a00*/  FADD.FTZ R5, R87, R38 ;  /* 0x0000002657057221 */ /* 0x004fe20000010000 */
[----:B------:R-:W-:-:S02]  /*3a10*/  F2FP.BF16.F32.PACK_AB R177, R20, R71 ;  /* 0x0000004714b1723e */ /* 0x000fc400000010ff */
[----:B------:R-:W-:-:S04]  /*3a20*/  F2FP.BF16.F32.PACK_AB R179, R24, R79 ;  /* 0x0000004f18b3723e */ /* 0x000fc800000010ff */
[----:B------:R-:W2:Y:S01]  /*3a30*/  MUFU.EX2 R28, R81 ;  /* 0x00000051001c7308 */ /* 0x000ea20000000800 */
[C---:B-1----:R-:W-:Y:S01]  /*3a40*/  FADD.FTZ R38, R26.reuse, R5 ;  /* 0x000000051a267221 */ /* 0x042fe20000010000 */
[----:B------:R-:W-:-:S06]  /*3a50*/  F2FP.BF16.F32.PACK_AB R173, R26, R87 ;  /* 0x000000571aad723e */ /* 0x000fcc00000010ff */
[----:B------:R-:W1:Y:S01]  /*3a60*/  MUFU.EX2 R45, R45 ;  /* 0x0000002d002d7308 */ /* 0x000e620000000800 */
[----:B---3--:R-:W-:-:S07]  /*3a70*/  FADD.FTZ R5, R97, R38 ;  /* 0x0000002661057221 */ /* 0x008fce0000010000 */
[----:B------:R-:W3:Y:S01]  /*3a80*/  MUFU.EX2 R99, R99 ;  /* 0x0000006300637308 */ /* 0x000ee20000000800 */
[C---:B--2---:R-:W-:Y:S01]  /*3a90*/  FADD.FTZ R40, R28.reuse, R5 ;  /* 0x000000051c287221 */ /* 0x044fe20000010000 */
[----:B------:R-:W-:Y:S02]  /*3aa0*/  F2FP.BF16.F32.PACK_AB R175, R28, R97 ;  /* 0x000000611caf723e */ /* 0x000fe400000010ff */
[----:B------:R-:W-:-:S04]  /*3ab0*/  CS2R R96, SRZ ;  /* 0x0000000000607805 */ /* 0x000fc8000001ff00 */
[----:B------:R-:W2:Y:S01]  /*3ac0*/  MUFU.EX2 R154, R154 ;  /* 0x0000009a009a7308 */ /* 0x000ea20000000800 */
[C---:B-1----:R-:W-:Y:S01]  /*3ad0*/  FADD.FTZ R23, R45.reuse, R42 ;  /* 0x0000002a2d177221 */ /* 0x042fe20000010000 */
[----:B------:R-:W-:-:S06]  /*3ae0*/  F2FP.BF16.F32.PACK_AB R152, R45, R152 ;  /* 0x000000982d98723e */ /* 0x000fcc00000010ff */
[----:B------:R-:W1:Y:S01]  /*3af0*/  MUFU.EX2 R30, R85 ;  /* 0x00000055001e7308 */ /* 0x000e620000000800 */
[----:B---3--:R-:W-:-:S07]  /*3b00*/  FADD.FTZ R5, R99, R40 ;  /* 0x0000002863057221 */ /* 0x008fce0000010000 */
[----:B------:R-:W3:Y:S01]  /*3b10*/  MUFU.EX2 R35, R35 ;  /* 0x0000002300237308 */ /* 0x000ee20000000800 */
[----:B--2---:R-:W-:-:S07]  /*3b20*/  FADD.FTZ R42, R154, R23 ;  /* 0x000000179a2a7221 */ /* 0x004fce0000010000 */
[----:B------:R-:W2:Y:S01]  /*3b30*/  MUFU.EX2 R101, R101 ;  /* 0x0000006500657308 */ /* 0x000ea20000000800 */
[C---:B-1----:R-:W-:Y:S01]  /*3b40*/  FADD.FTZ R40, R30.reuse, R5 ;  /* 0x000000051e287221 */ /* 0x042fe20000010000 */
[----:B------:R-:W-:Y:S02]  /*3b50*/  F2FP.BF16.F32.PACK_AB R169, R30, R99 ;  /* 0x000000631ea9723e */ /* 0x000fe400000010ff */
[----:B------:R-:W-:-:S04]  /*3b60*/  CS2R R98, SRZ ;  /* 0x0000000000627805 */ /* 0x000fc8000001ff00 */
[----:B------:R-:W1:Y:S01]  /*3b70*/  MUFU.EX2 R37, R37 ;  /* 0x0000002500257308 */ /* 0x000e620000000800 */
[C---:B---3--:R-:W-:Y:S01]  /*3b80*/  FADD.FTZ R42, R35.reuse, R42 ;  /* 0x0000002a232a7221 */ /* 0x048fe20000010000 */
[----:B------:R-:W-:-:S06]  /*3b90*/  F2FP.BF16.F32.PACK_AB R154, R35, R154 ;  /* 0x0000009a239a723e */ /* 0x000fcc00000010ff */
[----:B------:R3:W4:Y:S01]  /*3ba0*/  MUFU.EX2 R32, R89 ;  /* 0x0000005900207308 */ /* 0x0007220000000800 */
[----:B--2---:R-:W-:-:S07]  /*3bb0*/  FADD.FTZ R5, R101, R40 ;  /* 0x0000002865057221 */ /* 0x004fce0000010000 */
[----:B------:R-:W2:Y:S01]  /*3bc0*/  MUFU.EX2 R103, R103 ;  /* 0x0000006700677308 */ /* 0x000ea20000000800 */
[----:B-1----:R-:W-:Y:S01]  /*3bd0*/  FADD.FTZ R23, R37, R42 ;  /* 0x0000002a25177221 */ /* 0x002fe20000010000 */
[----:B---3--:R-:W-:-:S03]  /*3be0*/  CS2R R88, SRZ ;  /* 0x0000000000587805 */ /* 0x008fc6000001ff00 */
[C---:B------:R-:W-:Y:S01]  /*3bf0*/  FADD.FTZ R42, R156.reuse, R23 ;  /* 0x000000179c2a7221 */ /* 0x040fe20000010000 */
[----:B------:R-:W-:Y:S02]  /*3c00*/  F2FP.BF16.F32.PACK_AB R156, R156, R37 ;  /* 0x000000259c9c723e */ /* 0x000fe400000010ff */
[----:B------:R-:W1:Y:S01]  /*3c10*/  MUFU.EX2 R41, R41 ;  /* 0x0000002900297308 */ /* 0x000e620000000800 */
[C---:B----4-:R-:W-:Y:S01]  /*3c20*/  FADD.FTZ R40, R32.reuse, R5 ;  /* 0x0000000520287221 */ /* 0x050fe20000010000 */
[----:B------:R-:W-:Y:S02]  /*3c30*/  F2FP.BF16.F32.PACK_AB R171, R32, R101 ;  /* 0x0000006520ab723e */ /* 0x000fe400000010ff */
[----:B------:R-:W-:-:S04]  /*3c40*/  CS2R R100, SRZ ;  /* 0x0000000000647805 */ /* 0x000fc8000001ff00 */
[----:B------:R3:W4:Y:S01]  /*3c50*/  MUFU.EX2 R34, R91 ;  /* 0x0000005b00227308 */ /* 0x0007220000000800 */
[----:B--2---:R-:W-:-:S07]  /*3c60*/  FADD.FTZ R5, R103, R40 ;  /* 0x0000002867057221 */ /* 0x004fce0000010000 */
[----:B------:R-:W2:Y:S01]  /*3c70*/  MUFU.EX2 R158, R65 ;  /* 0x00000041009e7308 */ /* 0x000ea20000000800 */
[----:B-1----:R-:W-:Y:S01]  /*3c80*/  FADD.FTZ R9, R41, R42 ;  /* 0x0000002a29097221 */ /* 0x002fe20000010000 */
[----:B---3--:R-:W-:-:S06]  /*3c90*/  CS2R R90, SRZ ;  /* 0x00000000005a7805 */ /* 0x008fcc000001ff00 */
[----:B------:R-:W1:Y:S01]  /*3ca0*/  MUFU.EX2 R105, R105 ;  /* 0x0000006900697308 */ /* 0x000e620000000800 */
[C---:B----4-:R-:W-:Y:S01]  /*3cb0*/  FADD.FTZ R40, R34.reuse, R5 ;  /* 0x0000000522287221 */ /* 0x050fe20000010000 */
[----:B------:R-:W-:Y:S02]  /*3cc0*/  F2FP.BF16.F32.PACK_AB R153, R34, R103 ;  /* 0x000000672299723e */ /* 0x000fe400000010ff */
[----:B------:R-:W-:-:S04]  /*3cd0*/  CS2R R102, SRZ ;  /* 0x0000000000667805 */ /* 0x000fc8000001ff00 */
[----:B------:R-:W3:Y:S01]  /*3ce0*/  MUFU.EX2 R61, R61 ;  /* 0x0000003d003d7308 */ /* 0x000ee20000000800 */
[C---:B--2---:R-:W-:Y:S01]  /*3cf0*/  FADD.FTZ R42, R158.reuse, R9 ;  /* 0x000000099e2a7221 */ /* 0x044fe20000010000 */
[----:B------:R-:W-:-:S06]  /*3d00*/  F2FP.BF16.F32.PACK_AB R158, R158, R41 ;  /* 0x000000299e9e723e */ /* 0x000fcc00000010ff */
[----:B0-----:R0:W2:Y:S01]  /*3d10*/  MUFU.EX2 R0, R93 ;  /* 0x0000005d00007308 */ /* 0x0010a20000000800 */
[----:B-1----:R-:W-:-:S07]  /*3d20*/  FADD.FTZ R5, R105, R40 ;  /* 0x0000002869057221 */ /* 0x002fce0000010000 */
[----:B------:R-:W1:Y:S01]  /*3d30*/  MUFU.EX2 R107, R107 ;  /* 0x0000006b006b7308 */ /* 0x000e620000000800 */
[----:B---3--:R-:W-:Y:S01]  /*3d40*/  FADD.FTZ R9, R61, R42 ;  /* 0x0000002a3d097221 */ /* 0x008fe20000010000 */
[----:B0-----:R-:W-:-:S03]  /*3d50*/  CS2R R92, SRZ ;  /* 0x00000000005c7805 */ /* 0x001fc6000001ff00 */
[C---:B------:R-:W-:Y:S01]  /*3d60*/  FADD.FTZ R44, R160.reuse, R9 ;  /* 0x00000009a02c7221 */ /* 0x040fe20000010000 */
[----:B------:R-:W-:Y:S02]  /*3d70*/  F2FP.BF16.F32.PACK_AB R160, R160, R61 ;  /* 0x0000003da0a0723e */ /* 0x000fe400000010ff */
[----:B------:R-:W0:Y:S01]  /*3d80*/  MUFU.EX2 R53, R53 ;  /* 0x0000003500357308 */ /* 0x000e220000000800 */
[C---:B--2---:R-:W-:Y:S01]  /*3d90*/  FADD.FTZ R42, R0.reuse, R5 ;  /* 0x00000005002a7221 */ /* 0x044fe20000010000 */
[----:B------:R-:W-:Y:S01]  /*3da0*/  F2FP.BF16.F32.PACK_AB R155, R0, R105 ;  /* 0x00000069009b723e */ /* 0x000fe200000010ff */
[----:B------:R-:W-:Y:S01]  /*3db0*/  IMAD.MOV.U32 R0, RZ, RZ, RZ ;  /* 0x000000ffff007224 */ /* 0x000fe200078e00ff */
[----:B------:R-:W-:-:S04]  /*3dc0*/  CS2R R104, SRZ ;  /* 0x0000000000687805 */ /* 0x000fc8000001ff00 */
[----:B------:R2:W3:Y:S01]  /*3dd0*/  MUFU.EX2 R36, R95 ;  /* 0x0000005f00247308 */ /* 0x0004e20000000800 */
[----:B-1----:R-:W-:-:S07]  /*3de0*/  FADD.FTZ R5, R107, R42 ;  /* 0x0000002a6b057221 */ /* 0x002fce0000010000 */
[----:B------:R-:W1:Y:S01]  /*3df0*/  MUFU.EX2 R162, R57 ;  /* 0x0000003900a27308 */ /* 0x000e620000000800 */
[----:B0-----:R-:W-:Y:S01]  /*3e00*/  FADD.FTZ R9, R53, R44 ;  /* 0x0000002c35097221 */ /* 0x001fe20000010000 */
[----:B--2---:R-:W-:-:S06]  /*3e10*/  CS2R R94, SRZ ;  /* 0x00000000005e7805 */ /* 0x004fcc000001ff00 */
[----:B------:R-:W0:Y:S01]  /*3e20*/  MUFU.EX2 R109, R109 ;  /* 0x0000006d006d7308 */ /* 0x000e220000000800 */
[C---:B---3--:R-:W-:Y:S01]  /*3e30*/  FADD.FTZ R42, R36.reuse, R5 ;  /* 0x00000005242a7221 */ /* 0x048fe20000010000 */
[----:B------:R-:W-:Y:S02]  /*3e40*/  F2FP.BF16.F32.PACK_AB R157, R36, R107 ;  /* 0x0000006b249d723e */ /* 0x000fe400000010ff */
[----:B------:R-:W-:-:S04]  /*3e50*/  CS2R R106, SRZ ;  /* 0x00000000006a7805 */ /* 0x000fc8000001ff00 */
[----:B------:R-:W2:Y:S01]  /*3e60*/  MUFU.EX2 R49, R49 ;  /* 0x0000003100317308 */ /* 0x000ea20000000800 */
[C---:B-1----:R-:W-:Y:S01]  /*3e70*/  FADD.FTZ R44, R162.reuse, R9 ;  /* 0x00000009a22c7221 */ /* 0x042fe20000010000 */
[----:B------:R-:W-:-:S06]  /*3e80*/  F2FP.BF16.F32.PACK_AB R162, R162, R53 ;  /* 0x00000035a2a2723e */ /* 0x000fcc00000010ff */
[----:B------:R1:W3:Y:S01]  /*3e90*/  MUFU.EX2 R38, R111 ;  /* 0x0000006f00267308 */ /* 0x0002e20000000800 */
[----:B0-----:R-:W-:-:S07]  /*3ea0*/  FADD.FTZ R5, R109, R42 ;  /* 0x0000002a6d057221 */ /* 0x001fce0000010000 */
[----:B------:R-:W0:Y:S01]  /*3eb0*/  MUFU.EX2 R164, R55 ;  /* 0x0000003700a47308 */ /* 0x000e220000000800 */
[----:B--2---:R-:W-:Y:S01]  /*3ec0*/  FADD.FTZ R9, R49, R44 ;  /* 0x0000002c31097221 */ /* 0x004fe20000010000 */
[----:B-1----:R-:W-:-:S06]  /*3ed0*/  CS2R R110, SRZ ;  /* 0x00000000006e7805 */ /* 0x002fcc000001ff00 */
[----:B------:R-:W1:Y:S01]  /*3ee0*/  MUFU.EX2 R113, R113 ;  /* 0x0000007100717308 */ /* 0x000e620000000800 */
[C---:B---3--:R-:W-:Y:S01]  /*3ef0*/  FADD.FTZ R44, R38.reuse, R5 ;  /* 0x00000005262c7221 */ /* 0x048fe20000010000 */
[----:B------:R-:W-:Y:S02]  /*3f00*/  F2FP.BF16.F32.PACK_AB R159, R38, R109 ;  /* 0x0000006d269f723e */ /* 0x000fe400000010ff */
[----:B------:R-:W-:-:S04]  /*3f10*/  CS2R R108, SRZ ;  /* 0x00000000006c7805 */ /* 0x000fc8000001ff00 */
        /* <DEDUP_REMOVED lines=9> */
[----:B------:R-:W-:Y:S02]  /*3fb0*/  F2FP.BF16.F32.PACK_AB R161, R4, R113 ;  /* 0x0000007104a1723e */ /* 0x000fe400000010ff */
[----:B------:R-:W-:-:S04]  /*3fc0*/  CS2R R112, SRZ ;  /* 0x0000000000707805 */ /* 0x000fc8000001ff00 */
[----:B------:R0:W3:Y:S01]  /*3fd0*/  MUFU.EX2 R40, R117 ;  /* 0x0000007500287308 */ /* 0x0000e20000000800 */
[C---:B-1----:R-:W-:Y:S01]  /*3fe0*/  FADD.FTZ R5, R14.reuse, R9 ;  /* 0x000000090e057221 */ /* 0x042fe20000010000 */
[----:B------:R-:W-:-:S06]  /*3ff0*/  F2FP.BF16.F32.PACK_AB R166, R14, R51 ;  /* 0x000000330ea6723e */ /* 0x000fcc00000010ff */
[----:B------:R-:W1:Y:S01]  /*4000*/  MUFU.EX2 R119, R119 ;  /* 0x0000007700777308 */ /* 0x000e620000000800 */
[----:B--2---:R-:W-:Y:S01]  /*4010*/  FADD.FTZ R9, R115, R44 ;  /* 0x0000002c73097221 */ /* 0x004fe20000010000 */
[----:B0-----:R-:W-:-:S06]  /*4020*/  CS2R R116, SRZ ;  /* 0x0000000000747805 */ /* 0x001fcc000001ff00 */
[----:B------:R-:W0:Y:S01]  /*4030*/  MUFU.EX2 R42, R69 ;  /* 0x00000045002a7308 */ /* 0x000e220000000800 */
[C---:B---3--:R-:W-:Y:S01]  /*4040*/  FADD.FTZ R10, R40.reuse, R9 ;  /* 0x00000009280a7221 */ /* 0x048fe20000010000 */
[----:B------:R-:W-:Y:S02]  /*4050*/  F2FP.BF16.F32.PACK_AB R163, R40, R115 ;  /* 0x0000007328a3723e */ /* 0x000fe400000010ff */
[----:B------:R-:W-:-:S04]  /*4060*/  CS2R R114, SRZ ;  /* 0x0000000000727805 */ /* 0x000fc8000001ff00 */
[----:B------:R-:W2:Y:S01]  /*4070*/  MUFU.EX2 R121, R121 ;  /* 0x0000007900797308 */ /* 0x000ea20000000800 */
[----:B-1----:R-:W-:-:S07]  /*4080*/  FADD.FTZ R9, R119, R10 ;  /* 0x0000000a77097221 */ /* 0x002fce0000010000 */
[----:B------:R1:W3:Y:S01]  /*4090*/  MUFU.EX2 R8, R123 ;  /* 0x0000007b00087308 */ /* 0x0002e20000000800 */
[C---:B0-----:R-:W-:Y:S01]  /*40a0*/  FADD.FTZ R10, R42.reuse, R9 ;  /* 0x000000092a0a7221 */ /* 0x041fe20000010000 */
[----:B------:R-:W-:Y:S02]  /*40b0*/  F2FP.BF16.F32.PACK_AB R165, R42, R119 ;  /* 0x000000772aa5723e */ /* 0x000fe400000010ff */
[----:B------:R-:W-:Y:S01]  /*40c0*/  CS2R R118, SRZ ;  /* 0x0000000000767805 */ /* 0x000fe2000001ff00 */
[----:B--2---:R-:W-:Y:S01]  /*40d0*/  FADD.FTZ R9, R121, R10 ;  /* 0x0000000a79097221 */ /* 0x004fe20000010000 */
[----:B------:R-:W-:Y:S02]  /*40e0*/  SHF.R.S32.HI R10, RZ, 0x7, R39 ;  /* 0x00000007ff0a7819 */ /* 0x000fe40000011427 */
[----:B-1----:R-:W-:Y:S02]  /*40f0*/  CS2R R122, SRZ ;  /* 0x00000000007a7805 */ /* 0x002fe4000001ff00 */
[----:B------:R-:W-:-:S02]  /*4100*/  VIMNMX R10, R17, R10, !PT ;  /* 0x0000000a110a7248 */ /* 0x000fc40007fe0100 */
[C---:B---3--:R-:W-:Y:S01]  /*4110*/  F2FP.BF16.F32.PACK_AB R167, R8.reuse, R121 ;  /* 0x0000007908a7723e */ /* 0x048fe200000010ff */
[----:B------:R-:W-:Y:S01]  /*4120*/  FADD.FTZ R4, R8, R9 ;  /* 0x0000000908047221 */ /* 0x000fe20000010000 */
[----:B------:R-:W-:Y:S02]  /*4130*/  ISETP.GE.AND P3, PT, R11, R10, PT ;  /* 0x0000000a0b00720c */ /* 0x000fe40003f66270 */
[----:B------:R-:W-:-:S11]  /*4140*/  CS2R R120, SRZ ;  /* 0x0000000000787805 */ /* 0x000fd6000001ff00 */
[----:B------:R-:W-:Y:S05]  /*4150*/  @!P3 BRA `(.L_x_2125) ;  /* 0x00000030004cb947 */ /* 0x000fea0003800000 */
[----:B------:R-:W-:Y:S01]  /*4160*/  IMAD.MOV.U32 R9, RZ, RZ, R13 ;  /* 0x000000ffff097224 */ /* 0x000fe200078e000d */
[----:B------:R-:W-:Y:S01]  /*4170*/  MOV R14, RZ ;  /* 0x000000ff000e7202 */ /* 0x000fe20000000f00 */
[----:B------:R-:W-:Y:S01]  /*4180*/  IMAD.MOV.U32 R8, RZ, RZ, R21 ;  /* 0x000000ffff087224 */ /* 0x000fe200078e0015 */
[----:B------:R-:W-:Y:S01]  /*4190*/  UMOV UR5, URZ ;  /* 0x0000003f00057c82 */ /* 0x000fe20008000000 */
[----:B------:R-:W-:Y:S01]  /*41a0*/  IMAD.MOV.U32 R151, RZ, RZ, RZ ;  /* 0x000000ffff977224 */ /* 0x000fe200078e00ff */
[----:B------:R-:W-:Y:S01]  /*41b0*/  ULDC UR39, c[0x0][0x288] ;  /* 0x0000a20000277ab9 */ /* 0x000fe20000000800 */
[----:B------:R-:W-:Y:S01]  /*41c0*/  ULDC UR40, c[0x0][0x2f0] ;  /* 0x0000bc0000287ab9 */ /* 0x000fe20000000800 */
[----:B------:R-:W-:-:S05]  /*41d0*/  ULDC UR38, c[0x0][0x9d8] ;  /* 0x0002760000267ab9 */ /* 0x000fca0000000800 */
.L_x_2134:
        /* <DEDUP_REMOVED lines=9> */
.L_x_2127:
[----:B------:R-:W-:Y:S01]  /*4270*/  ULEA UR7, UR4, UR36, 0x3 ;  /* 0x0000002404077291 */ /* 0x000fe2000f8e183f */
[----:B------:R-:W-:-:S08]  /*4280*/  SHF.L.U32 R12, R0, 0x1f, RZ ;  /* 0x0000001f000c7819 */ /* 0x000fd000000006ff */
[----:B------:R0:W1:Y:S01]  /*4290*/  SYNCS.PHASECHK.TRANS64.TRYWAIT P3, [UR7+0x28830], R12 ;  /* 0x0288300cff0075a7 */ /* 0x0000620008060147 */
[----:B------:R-:W-:Y:S05]  /*42a0*/  @!P0 BRA `(.L_x_2128) ;  /* 0x0000000000048947 */ /* 0x000fea0003800000 */
[----:B------:R-:W-:Y:S01]  /*42b0*/  BPT.TRAP 0x1 ;  /* 0x000000040000795c */ /* 0x000fe20000300000 */
.L_x_2128:
[----:B-1----:R-:W-:Y:S05]  /*42c0*/  @P3 BRA `(.L_x_2126) ;  /* 0x0000000000083947 */ /* 0x002fea0003800000 */
[----:B------:R-:W1:Y:S02]  /*42d0*/  SYNCS.PHASECHK.TRANS64.TRYWAIT P3, [UR7+0x28830], R12 ;  /* 0x0288300cff0075a7 */ /* 0x000e640008060147 */
[----:B-1----:R-:W-:Y:S05]  /*42e0*/  @!P3 BRA `(.L_x_2129) ;  /* 0x000000b40058b947 */ /* 0x002fea0003800000 */
.L_x_2126:
        /* <DEDUP_REMOVED lines=47> */
.L_x_2131:
[----:B------:R-:W-:Y:S01]  /*45e0*/  ULEA UR7, UR5, UR36, 0x3 ;  /* 0x0000002405077291 */ /* 0x000fe2000f8e183f */
[----:B------:R-:W-:-:S08]  /*45f0*/  SHF.L.U32 R12, R14, 0x1f, RZ ;  /* 0x0000001f0e0c7819 */ /* 0x000fd000000006ff */
[----:B------:R0:W1:Y:S01]  /*4600*/  SYNCS.PHASECHK.TRANS64.TRYWAIT P3, [UR7+0x28850], R12 ;  /* 0x0288500cff0075a7 */ /* 0x0000620008060147 */
[----:B------:R-:W-:Y:S05]  /*4610*/  @!P0 BRA `(.L_x_2132) ;  /* 0x0000000000048947 */ /* 0x000fea0003800000 */
[----:B------:R-:W-:Y:S01]  /*4620*/  BPT.TRAP 0x1 ;  /* 0x000000040000795c */ /* 0x000fe20000300000 */
.L_x_2132:
[----:B-1----:R-:W-:Y:S05]  /*4630*/  @P3 BRA `(.L_x_2130) ;  /* 0x0000000000083947 */ /* 0x002fea0003800000 */
[----:B------:R-:W1:Y:S02]  /*4640*/  SYNCS.PHASECHK.TRANS64.TRYWAIT P3, [UR7+0x28850], R12 ;  /* 0x0288500cff0075a7 */ /* 0x000e640008060147 */
[----:B-1----:R-:W-:Y:S05]  /*4650*/  @!P3 BRA `(.L_x_2133) ;  /* 0x000000b00094b947 */ /* 0x002fea0003800000 */
.L_x_2130:
[----:B------:R-:W-:Y:S01]  /*4660*/  UIADD3 UR7, UR36, 0x400, URZ ;  /* 0x0000040024077890 */ /* 0x000fe2000fffe03f */
[----:B------:R-:W-:Y:S01]  /*4670*/  WARPGROUP.ARRIVE ;  /* 0x00000000000079c5 */ /* 0x000fe20000000000 */
[----:B------:R-:W-:Y:S01]  /*4680*/  UMOV UR11, 0x40000040 ;  /* 0x40000040000b7882 */ /* 0x000fe20000000000 */
[----:B------:R-:W-:Y:S01]  /*4690*/  UMOV UR15, 0x40000040 ;  /* 0x40000040000f7882 */ /* 0x000fe20000000000 */
[----:B------:R-:W-:Y:S01]  /*46a0*/  USHF.R.U32.HI UR7, URZ, 0x4, UR7 ;  /* 0x000000043f077899 */ /* 0x000fe20008011607 */
[----:B-1----:R-:W1:Y:S01]  /*46b0*/  @P2 LDC R13, c[0x0][0x44c] ;  /* 0x00011300ff0d2b82 */ /* 0x002e620000000800 */
[----:B------:R-:W-:Y:S01]  /*46c0*/  FMUL.FTZ R43, R43, UR38 ;  /* 0x000000262b2b7c20 */ /* 0x000fe20008410000 */
[----:B------:R-:W-:Y:S01]  /*46d0*/  FMUL.FTZ R34, R34, UR38 ;  /* 0x0000002622227c20 */ /* 0x000fe20008410000 */
[----:B------:R-:W-:Y:S01]  /*46e0*/  ULOP3.LUT UR7, UR7, 0x3fff, URZ, 0xc0, !UPT ;  /* 0x00003fff07077892 */ /* 0x000fe2000f8ec03f */
[----:B------:R-:W-:Y:S01]  /*46f0*/  FMUL.FTZ R190, R26, UR38 ;  /* 0x000000261abe7c20 */ /* 0x000fe20008410000 */
[----:B------:R-:W-:Y:S01]  /*4700*/  FMUL.FTZ R188, R27, UR38 ;  /* 0x000000261bbc7c20 */ /* 0x000fe20008410000 */
[----:B------:R-:W-:Y:S01]  /*4710*/  FMUL.FTZ R30, R30, UR38 ;  /* 0x000000261e1e7c20 */ /* 0x000fe20008410000 */
[----:B------:R-:W-:Y:S01]  /*4720*/  ULOP3.LUT UR7, UR7, 0x4000000, URZ, 0xfc, !UPT ;  /* 0x0400000007077892 */ /* 0x000fe2000f8efc3f */
[----:B0-----:R-:W0:Y:S01]  /*4730*/  @P2 LDC R12, c[0x0][0x450] ;  /* 0x00011400ff0c2b82 */ /* 0x001e220000000800 */
[----:B------:R-:W-:Y:S01]  /*4740*/  FMUL.FTZ R184, R31, UR38 ;  /* 0x000000261fb87c20 */ /* 0x000fe20008410000 */
[----:B------:R-:W2:Y:S01]  /*4750*/  MUFU.TANH R190, R190 ;  /* 0x000000be00be7308 */ /* 0x000ea20000002400 */
[----:B------:R-:W-:Y:S01]  /*4760*/  ULEA UR10, UR5, UR7, 0xb ;  /* 0x00000007050a7291 */ /* 0x000fe2000f8e583f */
[----:B------:R-:W-:Y:S01]  /*4770*/  FMUL.FTZ R35, R35, UR38 ;  /* 0x0000002623237c20 */ /* 0x000fe20008410000 */
[----:B------:R-:W-:Y:S01]  /*4780*/  FMUL.FTZ R38, R38, UR38 ;  /* 0x0000002626267c20 */ /* 0x000fe20008410000 */
[----:B------:R-:W-:Y:S01]  /*4790*/  FMUL.FTZ R39, R39, UR38 ;  /* 0x0000002627277c20 */ /* 0x000fe20008410000 */
[----:B------:R-:W-:Y:S01]  /*47a0*/  UIADD3 UR14, UR10, 0x80, URZ ;  /* 0x000000800a0e7890 */ /* 0x000fe2000fffe03f */
[----:B------:R-:W-:Y:S01]  /*47b0*/  FMUL.FTZ R42, R42, UR38 ;  /* 0x000000262a2a7c20 */ /* 0x000fe20008410000 */
[----:B------:R-:W-:Y:S01]  /*47c0*/  FMUL.FTZ R46, R46, UR38 ;  /* 0x000000262e2e7c20 */ /* 0x000fe20008410000 */
[----:B------:R-:W3:Y:S01]  /*47d0*/  MUFU.TANH R188, R188 ;  /* 0x000000bc00bc7308 */ /* 0x000ee20000002400 */
[----:B------:R-:W-:Y:S01]  /*47e0*/  FMUL.FTZ R47, R47, UR38 ;  /* 0x000000262f2f7c20 */ /* 0x000fe20008410000 */
[----:B------:R-:W-:Y:S01]  /*47f0*/  HGMMA.64x128x16.F32.BF16 R88, R180, gdesc[UR8].tnspB, R88, gsb0 ;  /* 0x41e00008b4587df0 */ /* 0x000fe20008001858 */
[----:B------:R-:W-:Y:S01]  /*4800*/  FMUL.FTZ R50, R50, UR38 ;  /* 0x0000002632327c20 */ /* 0x000fe20008410000 */
[----:B------:R-:W-:Y:S01]  /*4810*/  FMUL.FTZ R51, R51, UR38 ;  /* 0x0000002633337c20 */ /* 0x000fe20008410000 */
[----:B------:R-:W-:Y:S01]  /*4820*/  FMUL.FTZ R54, R54, UR38 ;  /* 0x0000002636367c20 */ /* 0x000fe20008410000 */
[----:B-1----:R-:W-:-:S04]  /*4830*/  @P2 IMAD.HI.U32 R13, R6, R13, RZ ;  /* 0x0000000d060d2227 */ /* 0x002fc800078e00ff */
        /* <DEDUP_REMOVED lines=19> */
[----:B-1----:R-:W-:Y:S01]  /*4970*/  FMUL.FTZ R30, R44, UR38 ;  /* 0x000000262c1e7c20 */ /* 0x002fe20008410000 */
        /* <DEDUP_REMOVED lines=33> */
[----:B------:R1:W-:Y:S08]  /*4b90*/  MUFU.TANH R52, R67 ;  /* 0x0000004300347308 */ /* 0x0003f00000002400 */
[----:B------:R2:W-:Y:S01]  /*4ba0*/  MUFU.TANH R48, R71 ;  /* 0x0000004700307308 */ /* 0x0005e20000002400 */
[----:B-1----:R-:W-:Y:S01]  /*4bb0*/  FMUL.FTZ R67, R68, UR38 ;  /* 0x0000002644437c20 */ /* 0x002fe20008410000 */
[----:B------:R-:W-:-:S06]  /*4bc0*/  FMUL.FTZ R68, R76, UR38 ;  /* 0x000000264c447c20 */ /* 0x000fcc0008410000 */
[----:B------:R-:W-:Y:S01]  /*4bd0*/  MUFU.TANH R44, R75 ;  /* 0x0000004b002c7308 */ /* 0x000fe20000002400 */
[----:B--2---:R-:W-:Y:S01]  /*4be0*/  FMUL.FTZ R71, R65, UR38 ;  /* 0x0000002641477c20 */ /* 0x004fe20008410000 */
[----:B------:R-:W-:Y:S01]  /*4bf0*/  FMUL.FTZ R65, R73, UR38 ;  /* 0x0000002649417c20 */ /* 0x000fe20008410000 */
[----:B------:R-:W-:Y:S02]  /*4c00*/  WARPGROUP.DEPBAR.LE gsb0, 0x0 ;  /* 0x00008000000079c5 */ /* 0x000fe40000010000 */
[----:B------:R-:W-:-:S03]  /*4c10*/  WARPGROUP.ARRIVE ;  /* 0x00000000000079c5 */ /* 0x000fc60000000000 */
[----:B------:R-:W1:Y:S03]  /*4c20*/  MUFU.TANH R182, R34 ;  /* 0x0000002200b67308 */ /* 0x000e660000002400 */
[----:B------:R-:W-:Y:S01]  /*4c30*/  HGMMA.64x128x16.F32.BF16 R88, R176, gdesc[UR12].tnspB, R88, gsb0 ;  /* 0x41e0000cb0587df0 */ /* 0x000fe20008001858 */
[----:B------:R-:W-:Y:S01]  /*4c40*/  UIADD3 UR14, UR10, 0x100, URZ ;  /* 0x000001000a0e7890 */ /* 0x000fe2000fffe03f */
[----:B------:R-:W-:-:S03]  /*4c50*/  UMOV UR15, 0x40000040 ;  /* 0x40000040000f7882 */ /* 0x000fc60000000000 */
[----:B------:R2:W1:Y:S08]  /*4c60*/  MUFU.TANH R180, R35 ;  /* 0x0000002300b47308 */ /* 0x0004700000002400 */
[----:B------:R-:W-:Y:S01]  /*4c70*/  MUFU.TANH R40, R79 ;  /* 0x0000004f00287308 */ /* 0x000fe20000002400 */
[----:B--2---:R-:W-:-:S07]  /*4c80*/  FMUL.FTZ R35, R53, UR38 ;  /* 0x0000002635237c20 */ /* 0x004fce0008410000 */
        /* <DEDUP_REMOVED lines=18> */
[----:B------:R2:W1:Y:S01]  /*4db0*/  MUFU.TANH R176, R39 ;  /* 0x0000002700b07308 */ /* 0x0004620000002400 */
[----:B------:R-:W-:Y:S01]  /*4dc0*/  HGMMA.64x128x16.F32.BF16 R88, R172, gdesc[UR12].tnspB, R88, gsb0 ;  /* 0x41e0000cac587df0 */ /* 0x000fe20008001858 */
[----:B------:R-:W-:Y:S01]  /*4dd0*/  UIADD3 UR14, UR10, 0x180, URZ ;  /* 0x000001800a0e7890 */ /* 0x000fe2000fffe03f */
[----:B------:R-:W-:-:S05]  /*4de0*/  UMOV UR15, 0x40000040 ;  /* 0x40000040000f7882 */ /* 0x000fca0000000000 */
[----:B------:R-:W-:Y:S01]  /*4df0*/  MUFU.TANH R35, R35 ;  /* 0x0000002300237308 */ /* 0x000fe20000002400 */
[----:B--2---:R-:W-:-:S07]  /*4e00*/  FMUL.FTZ R39, R56, UR38 ;  /* 0x0000002638277c20 */ /* 0x004fce0008410000 */
[----:B------:R2:W-:Y:S08]  /*4e10*/  MUFU.TANH R56, R63 ;  /* 0x0000003f00387308 */ /* 0x0005f00000002400 */
[----:B------:R-:W-:Y:S01]  /*4e20*/  MUFU.TANH R39, R39 ;  /* 0x0000002700277308 */ /* 0x000fe20000002400 */
[----:B--2---:R-:W-:Y:S01]  /*4e30*/  FMUL.FTZ R63, R72, UR38 ;  /* 0x00000026483f7c20 */ /* 0x004fe20008410000 */
[----:B------:R-:W-:-:S06]  /*4e40*/  FMUL.FTZ R72, R80, UR38 ;  /* 0x0000002650487c20 */ /* 0x000fcc0008410000 */
        /* <DEDUP_REMOVED lines=18> */
[----:B------:R-:W-:Y:S01]  /*4f70*/  UMOV UR15, 0x40000040 ;  /* 0x40000040000f7882 */ /* 0x000fe20000000000 */
[----:B--2---:R-:W-:Y:S01]  /*4f80*/  IMAD.MOV.U32 R43, RZ, RZ, R6 ;  /* 0x000000ffff2b7224 */ /* 0x004fe200078e0006 */
[----:B0-----:R-:W-:Y:S01]  /*4f90*/  @P2 SHF.R.U32.HI R43, RZ, R12, R13 ;  /* 0x0000000cff2b2219 */ /* 0x001fe2000001160d */
[----:B------:R-:W-:-:S04]  /*4fa0*/  IMAD.MOV.U32 R12, RZ, RZ, -0x80 ;  /* 0xffffff80ff0c7424 */ /* 0x000fc800078e00ff */
[----:B------:R-:W0:Y:S01]  /*4fb0*/  SHFL.IDX PT, R34, R43, 0x1, 0x1c1f ;  /* 0x003c1f002b227f89 */ /* 0x000e2200000e0000 */
[----:B------:R-:W-:-:S03]  /*4fc0*/  IMAD R12, R11, R12, 0x1 ;  /* 0x000000010b0c7424 */ /* 0x000fc600078e020c */
[----:B------:R-:W2:Y:S01]  /*4fd0*/  SHFL.IDX PT, R76, R43, RZ, 0x1c1f ;  /* 0x001c1fff2b4c7589 */ /* 0x000ea200000e0000 */
[----:B------:R-:W-:-:S04]  /*4fe0*/  IMAD R23, R7, -0x2, R12 ;  /* 0xfffffffe07177824 */ /* 0x000fc800078e020c */
[----:B------:R-:W-:-:S05]  /*4ff0*/  IMAD R23, R16, UR40, R23 ;  /* 0x0000002810177c24 */ /* 0x000fca000f8e0217 */
[----:B0-----:R-:W-:Y:S02]  /*5000*/  IADD3 R12, R34, -UR39, R23 ;  /* 0x80000027220c7c10 */ /* 0x001fe4000fffe017 */
[----:B------:R-:W0:Y:S02]  /*5010*/  MUFU.TANH R34, R66 ;  /* 0x0000004200227308 */ /* 0x000e240000002400 */
[C---:B------:R-:W-:Y:S02]  /*5020*/  ISETP.GT.AND P3, PT, R12.reuse, RZ, PT ;  /* 0x000000ff0c00720c */ /* 0x040fe40003f64270 */
[----:B------:R-:W-:Y:S02]  /*5030*/  ISETP.GT.AND P4, PT, R12, 0x1, PT ;  /* 0x000000010c00780c */ /* 0x000fe40003f84270 */
[----:B------:R-:W-:Y:S02]  /*5040*/  FSEL R190, R190, -INF , P3 ;  /* 0xff800000bebe7808 */ /* 0x000fe40001800000 */
[----:B------:R-:W-:-:S02]  /*5050*/  ISETP.GT.AND P3, PT, R12, 0x8, PT ;  /* 0x000000080c00780c */ /* 0x000fc40003f64270 */
[----:B---3--:R-:W-:Y:S02]  /*5060*/  FSEL R188, R188, -INF , P4 ;  /* 0xff800000bcbc7808 */ /* 0x008fe40002000000 */
[----:B------:R-:W-:Y:S02]  /*5070*/  FMNMX.FTZ R13, R190, R9, !PT ;  /* 0x00000009be0d7209 */ /* 0x000fe40007810000 */
[----:B------:R-:W-:Y:S02]  /*5080*/  ISETP.GT.AND P4, PT, R12, 0x9, PT ;  /* 0x000000090c00780c */ /* 0x000fe40003f84270 */
[----:B----4-:R-:W-:Y:S02]  /*5090*/  FSEL R186, R186, -INF , P3 ;  /* 0xff800000baba7808 */ /* 0x010fe40001800000 */
[----:B------:R-:W-:Y:S02]  /*50a0*/  FMNMX.FTZ R13, R188, R13, !PT ;  /* 0x0000000dbc0d7209 */ /* 0x000fe40007810000 */
[----:B------:R-:W-:-:S02]  /*50b0*/  ISETP.GT.AND P3, PT, R12, 0x10, PT ;  /* 0x000000100c00780c */ /* 0x000fc40003f64270 */
[----:B-----5:R-:W-:Y:S02]  /*50c0*/  FSEL R184, R184, -INF , P4 ;  /* 0xff800000b8b87808 */ /* 0x020fe40002000000 */
[----:B------:R-:W-:Y:S02]  /*50d0*/  FMNMX.FTZ R13, R186, R13, !PT ;  /* 0x0000000dba0d7209 */ /* 0x000fe40007810000 */
[----:B------:R-:W-:Y:S02]  /*50e0*/  ISETP.GT.AND P4, PT, R12, 0x11, PT ;  /* 0x000000110c00780c */ /* 0x000fe40003f84270 */
[----:B-1----:R-:W-:Y:S02]  /*50f0*/  FSEL R182, R182, -INF , P3 ;  /* 0xff800000b6b67808 */ /* 0x002fe40001800000 */
[----:B------:R-:W-:Y:S02]  /*5100*/  FMNMX.FTZ R13, R184, R13, !PT ;  /* 0x0000000db80d7209 */ /* 0x000fe40007810000 */
[----:B------:R-:W-:-:S02]  /*5110*/  ISETP.GT.AND P3, PT, R12, 0x18, PT ;  /* 0x000000180c00780c */ /* 0x000fc40003f64270 */
[----:B------:R-:W-:Y:S02]  /*5120*/  FSEL R180, R180, -INF , P4 ;  /* 0xff800000b4b47808 */ /* 0x000fe40002000000 */
[----:B------:R-:W-:Y:S02]  /*5130*/  FMNMX.FTZ R13, R182, R13, !PT ;  /* 0x0000000db60d7209 */ /* 0x000fe40007810000 */
[----:B------:R-:W-:Y:S02]  /*5140*/  ISETP.GT.AND P4, PT, R12, 0x19, PT ;  /* 0x000000190c00780c */ /* 0x000fe40003f84270 */
[----:B------:R-:W-:Y:S02]  /*5150*/  FSEL R178, R38, -INF , P3 ;  /* 0xff80000026b27808 */ /* 0x000fe40001800000 */
[----:B------:R-:W-:Y:S01]  /*5160*/  FMNMX.FTZ R13, R180, R13, !PT ;  /* 0x0000000db40d7209 */ /* 0x000fe20007810000 */
[----:B------:R-:W-:Y:S01]  /*5170*/  MUFU.TANH R38, R86 ;  /* 0x0000005600267308 */ /* 0x000fe20000002400 */
[----:B------:R-:W-:-:S02]  /*5180*/  ISETP.GT.AND P3, PT, R12, 0x20, PT ;  /* 0x000000200c00780c */ /* 0x000fc40003f64270 */
[----:B------:R-:W-:Y:S02]  /*5190*/  FSEL R176, R176, -INF , P4 ;  /* 0xff800000b0b07808 */ /* 0x000fe40002000000 */
[----:B------:R-:W-:Y:S02]  /*51a0*/  FMNMX.FTZ R13, R178, R13, !PT ;  /* 0x0000000db20d7209 */ /* 0x000fe40007810000 */
[----:B------:R-:W-:Y:S02]  /*51b0*/  ISETP.GT.AND P4, PT, R12, 0x21, PT ;  /* 0x000000210c00780c */ /* 0x000fe40003f84270 */
[----:B------:R-:W-:Y:S02]  /*51c0*/  FSEL R174, R42, -INF , P3 ;  /* 0xff8000002aae7808 */ /* 0x000fe40001800000 */
[----:B------:R-:W-:Y:S01]  /*51d0*/  FMNMX.FTZ R13, R176, R13, !PT ;  /* 0x0000000db00d7209 */ /* 0x000fe20007810000 */
[----:B------:R1:W-:Y:S01]  /*51e0*/  MUFU.TANH R42, R78 ;  /* 0x0000004e002a7308 */ /* 0x0003e20000002400 */
[----:B------:R-:W-:-:S02]  /*51f0*/  ISETP.GT.AND P3, PT, R12, 0x28, PT ;  /* 0x000000280c00780c */ /* 0x000fc40003f64270 */
[----:B------:R-:W-:Y:S02]  /*5200*/  FSEL R172, R172, -INF , P4 ;  /* 0xff800000acac7808 */ /* 0x000fe40002000000 */
[----:B------:R-:W-:Y:S02]  /*5210*/  FMNMX.FTZ R13, R174, R13, !PT ;  /* 0x0000000dae0d7209 */ /* 0x000fe40007810000 */
[----:B------:R-:W-:Y:S02]  /*5220*/  ISETP.GT.AND P4, PT, R12, 0x29, PT ;  /* 0x000000290c00780c */ /* 0x000fe40003f84270 */
[----:B------:R-:W-:Y:S01]  /*5230*/  FMNMX.FTZ R13, R172, R13, !PT ;  /* 0x0000000dac0d7209 */ /* 0x000fe20007810000 */
[----:B-1----:R-:W-:Y:S01]  /*5240*/  FMUL.FTZ R78, R64, UR38 ;  /* 0x00000026404e7c20 */ /* 0x002fe20008410000 */
[----:B--2---:R-:W-:Y:S01]  /*5250*/  IADD3 R76, R76, -UR39, R23 ;  /* 0x800000274c4c7c10 */ /* 0x004fe2000fffe017 */
[----:B------:R-:W-:-:S03]  /*5260*/  FMUL.FTZ R64, R81, UR38 ;  /* 0x0000002651407c20 */ /* 0x000fc60008410000 */
[----:B------:R-:W-:Y:S01]  /*5270*/  ISETP.GT.AND P5, PT, R76, 0x1, PT ;  /* 0x000000014c00780c */ /* 0x000fe20003fa4270 */
[----:B------:R-:W-:Y:S03]  /*5280*/  MUFU.TANH R78, R78 ;  /* 0x0000004e004e7308 */ /* 0x000fe60000002400 */
[----:B------:R-:W-:Y:S02]  /*5290*/  FSEL R43, R20, -INF , P5 ;  /* 0xff800000142b7808 */ /* 0x000fe40002800000 */
[----:B------:R-:W-:-:S03]  /*52a0*/  ISETP.GT.AND P5, PT, R76, 0x9, PT ;  /* 0x000000094c00780c */ /* 0x000fc60003fa4270 */
[----:B------:R-:W-:Y:S01]  /*52b0*/  MUFU.TANH R64, R64 ;  /* 0x0000004000407308 */ /* 0x000fe20000002400 */
[----:B------:R-:W-:Y:S02]  /*52c0*/  FSEL R49, R22, -INF , P5 ;  /* 0xff80000016317808 */ /* 0x000fe40002800000 */
[----:B------:R-:W-:Y:S01]  /*52d0*/  ISETP.GT.AND P5, PT, R76, 0x11, PT ;  /* 0x000000114c00780c */ /* 0x000fe20003fa4270 */
[----:B------:R-:W-:Y:S02]  /*52e0*/  WARPGROUP.DEPBAR.LE gsb0, 0x0 ;  /* 0x00008000000079c5 */ /* 0x000fe40000010000 */
[----:B------:R-:W-:Y:S01]  /*52f0*/  WARPGROUP.ARRIVE ;  /* 0x00000000000079c5 */ /* 0x000fe20000000000 */
[----:B------:R-:W-:Y:S02]  /*5300*/  FSEL R170, R46, -INF , P3 ;  /* 0xff8000002eaa7808 */ /* 0x000fe40001800000 */
[----:B------:R-:W-:Y:S02]  /*5310*/  ISETP.GT.AND P3, PT, R12, 0x30, PT ;  /* 0x000000300c00780c */ /* 0x000fe40003f64270 */
[----:B------:R-:W-:Y:S01]  /*5320*/  FSEL R168, R47, -INF , P4 ;  /* 0xff8000002fa87808 */ /* 0x000fe20002000000 */
[----:B------:R-:W-:Y:S01]  /*5330*/  HGMMA.64x128x16.F32.BF16 R88, R152, gdesc[UR12].tnspB, R88, gsb0 ;  /* 0x41e0000c98587df0 */ /* 0x000fe20008001858 */
[----:B------:R-:W-:Y:S01]  /*5340*/  FMNMX.FTZ R15, R170, R13, !PT ;  /* 0x0000000daa0f7209 */ /* 0x000fe20007810000 */
[----:B------:R-:W-:Y:S01]  /*5350*/  FMUL.FTZ R13, R74, UR38 ;  /* 0x000000264a0d7c20 */ /* 0x000fe20008410000 */
[----:B------:R-:W-:Y:S01]  /*5360*/  ISETP.GT.AND P4, PT, R12, 0x31, PT ;  /* 0x000000310c00780c */ /* 0x000fe20003f84270 */
[----:B------:R-:W-:Y:S01]  /*5370*/  UIADD3 UR14, UR10, 0x280, URZ ;  /* 0x000002800a0e7890 */ /* 0x000fe2000fffe03f */
[----:B------:R-:W-:Y:S01]  /*5380*/  FMNMX.FTZ R15, R168, R15, !PT ;  /* 0x0000000fa80f7209 */ /* 0x000fe20007810000 */
[----:B------:R-:W-:-:S02]  /*5390*/  UMOV UR15, 0x40000040 ;  /* 0x40000040000f7882 */ /* 0x000fc40000000000 */
[----:B------:R-:W1:Y:S01]  /*53a0*/  MUFU.TANH R13, R13 ;  /* 0x0000000d000d7308 */ /* 0x000e620000002400 */
[----:B------:R-:W-:Y:S02]  /*53b0*/  WARPGROUP.DEPBAR.LE gsb0, 0x0 ;  /* 0x00008000000079c5 */ /* 0x000fe40000010000 */
[----:B------:R-:W-:Y:S01]  /*53c0*/  FSEL R154, R50, -INF , P3 ;  /* 0xff800000329a7808 */ /* 0x000fe20001800000 */
[----:B------:R-:W-:Y:S01]  /*53d0*/  WARPGROUP.ARRIVE ;  /* 0x00000000000079c5 */ /* 0x000fe20000000000 */
[----:B------:R-:W-:Y:S02]  /*53e0*/  ISETP.GT.AND P3, PT, R12, 0x38, PT ;  /* 0x000000380c00780c */ /* 0x000fe40003f64270 */
[----:B------:R-:W-:Y:S02]  /*53f0*/  FSEL R152, R51, -INF , P4 ;  /* 0xff80000033987808 */ /* 0x000fe40002000000 */
[----:B------:R-:W-:Y:S01]  /*5400*/  FMNMX.FTZ R15, R154, R15, !PT ;  /* 0x0000000f9a0f7209 */ /* 0x000fe20007810000 */
[----:B------:R-:W-:Y:S01]  /*5410*/  HGMMA.64x128x16.F32.BF16 R88, R156, gdesc[UR12].tnspB, R88, gsb0 ;  /* 0x41e0000c9c587df0 */ /* 0x000fe20008001858 */
[----:B------:R-:W-:Y:S01]  /*5420*/  ISETP.GT.AND P4, PT, R12, 0x39, PT ;  /* 0x000000390c00780c */ /* 0x000fe20003f84270 */
[----:B------:R-:W-:Y:S01]  /*5430*/  UIADD3 UR14, UR10, 0x300, URZ ;  /* 0x000003000a0e7890 */ /* 0x000fe2000fffe03f */
[----:B------:R-:W-:Y:S01]  /*5440*/  FSEL R74, R54, -INF , P3 ;  /* 0xff800000364a7808 */ /* 0x000fe20001800000 */
[----:B------:R-:W-:Y:S01]  /*5450*/  UMOV UR15, 0x40000040 ;  /* 0x40000040000f7882 */ /* 0x000fe20000000000 */
[----:B------:R-:W-:Y:S01]  /*5460*/  FMNMX.FTZ R15, R152, R15, !PT ;  /* 0x0000000f980f7209 */ /* 0x000fe20007810000 */
[----:B------:R-:W-:Y:S01]  /*5470*/  UIADD3 UR10, UR10, 0x380, URZ ;  /* 0x000003800a0a7890 */ /* 0x000fe2000fffe03f */
[----:B------:R-:W-:-:S02]  /*5480*/  ISETP.GT.AND P3, PT, R12, 0x40, PT ;  /* 0x000000400c00780c */ /* 0x000fc40003f64270 */
[----:B------:R-:W-:Y:S02]  /*5490*/  FSEL R70, R55, -INF , P4 ;  /* 0xff80000037467808 */ /* 0x000fe40002000000 */
[----:B------:R-:W-:Y:S02]  /*54a0*/  FMNMX.FTZ R15, R74, R15, !PT ;  /* 0x0000000f4a0f7209 */ /* 0x000fe40007810000 */
[----:B------:R-:W-:Y:S02]  /*54b0*/  ISETP.GT.AND P4, PT, R12, 0x41, PT ;  /* 0x000000410c00780c */ /* 0x000fe40003f84270 */
[----:B------:R-:W-:Y:S02]  /*54c0*/  FSEL R66, R58, -INF , P3 ;  /* 0xff8000003a427808 */ /* 0x000fe40001800000 */
[----:B------:R-:W-:Y:S02]  /*54d0*/  FMNMX.FTZ R15, R70, R15, !PT ;  /* 0x0000000f460f7209 */ /* 0x000fe40007810000 */
        /* <DEDUP_REMOVED lines=10> */
[----:B0-----:R-:W-:Y:S02]  /*5580*/  FSEL R54, R34, -INF , P3 ;  /* 0xff80000022367808 */ /* 0x001fe40001800000 */
[----:B------:R-:W-:Y:S01]  /*5590*/  FMNMX.FTZ R15, R56, R15, !PT ;  /* 0x0000000f380f7209 */ /* 0x000fe20007810000 */
[----:B------:R-:W0:Y:S01]  /*55a0*/  MUFU.TANH R34, R82 ;  /* 0x0000005200227308 */ /* 0x000e220000002400 */
[----:B------:R-:W-:-:S02]  /*55b0*/  ISETP.GT.AND P3, PT, R12, 0x58, PT ;  /* 0x000000580c00780c */ /* 0x000fc40003f64270 */
[----:B------:R-:W-:Y:S02]  /*55c0*/  FSEL R52, R52, -INF , P4 ;  /* 0xff80000034347808 */ /* 0x000fe40002000000 */
[----:B------:R-:W-:Y:S02]  /*55d0*/  FMNMX.FTZ R15, R54, R15, !PT ;  /* 0x0000000f360f7209 */ /* 0x000fe40007810000 */
[----:B------:R-:W-:Y:S02]  /*55e0*/  ISETP.GT.AND P4, PT, R12, 0x59, PT ;  /* 0x000000590c00780c */ /* 0x000fe40003f84270 */
[----:B------:R-:W-:Y:S02]  /*55f0*/  FSEL R50, R36, -INF , P3 ;  /* 0xff80000024327808 */ /* 0x000fe40001800000 */
[----:B------:R-:W-:Y:S01]  /*5600*/  FMNMX.FTZ R15, R52, R15, !PT ;  /* 0x0000000f340f7209 */ /* 0x000fe20007810000 */
[----:B------:R-:W2:Y:S01]  /*5610*/  MUFU.TANH R36, R83 ;  /* 0x0000005300247308 */ /* 0x000ea20000002400 */
[----:B------:R-:W-:-:S02]  /*5620*/  ISETP.GT.AND P3, PT, R12, 0x60, PT ;  /* 0x000000600c00780c */ /* 0x000fc40003f64270 */
[----:B------:R-:W-:Y:S02]  /*5630*/  FSEL R48, R48, -INF , P4 ;  /* 0xff80000030307808 */ /* 0x000fe40002000000 */
        /* <DEDUP_REMOVED lines=15> */
[----:B------:R-:W-:Y:S02]  /*5730*/  FMNMX.FTZ R15, R40, R15, !PT ;  /* 0x0000000f280f7209 */ /* 0x000fe40007810000 */
[----:B------:R-:W-:-:S02]  /*5740*/  ISETP.GT.AND P3, PT, R12, 0x78, PT ;  /* 0x000000780c00780c */ /* 0x000fc40003f64270 */
[----:B--2---:R-:W-:Y:S02]  /*5750*/  FSEL R36, R36, -INF , P4 ;  /* 0xff80000024247808 */ /* 0x004fe40002000000 */
[----:B------:R-:W-:Y:S02]  /*5760*/  FMNMX.FTZ R15, R34, R15, !PT ;  /* 0x0000000f220f7209 */ /* 0x000fe40007810000 */
[----:B------:R-:W-:Y:S02]  /*5770*/  ISETP.GT.AND P4, PT, R12, 0x79, PT ;  /* 0x000000790c00780c */ /* 0x000fe40003f84270 */
[----:B------:R-:W-:Y:S02]  /*5780*/  FSEL R38, R38, -INF , P3 ;  /* 0xff80000026267808 */ /* 0x000fe40001800000 */
[----:B------:R-:W-:Y:S02]  /*5790*/  FMNMX.FTZ R13, R36, R15, !PT ;  /* 0x0000000f240d7209 */ /* 0x000fe40007810000 */
[----:B------:R-:W-:-:S02]  /*57a0*/  FSEL R15, R87, -INF , P4 ;  /* 0xff800000570f7808 */ /* 0x000fc40002000000 */
[----:B------:R-:W-:Y:S02]  /*57b0*/  FMNMX.FTZ R12, R38, R13, !PT ;  /* 0x0000000d260c7209 */ /* 0x000fe40007810000 */
[----:B------:R-:W-:Y:S02]  /*57c0*/  ISETP.GT.AND P4, PT, R76, RZ, PT ;  /* 0x000000ff4c00720c */ /* 0x000fe40003f84270 */
[----:B------:R-:W-:Y:S02]  /*57d0*/  FMNMX.FTZ R12, R15, R12, !PT ;  /* 0x0000000c0f0c7209 */ /* 0x000fe40007810000 */
[----:B------:R-:W-:Y:S02]  /*57e0*/  FSEL R51, R24, -INF , P5 ;  /* 0xff80000018337808 */ /* 0x000fe40002800000 */
[----:B------:R-:W-:Y:S01]  /*57f0*/  ISETP.GT.AND P5, PT, R76, 0x19, PT ;  /* 0x000000194c00780c */ /* 0x000fe20003fa4270 */
[----:B------:R-:W0:Y:S03]  /*5800*/  SHFL.BFLY PT, R13, R12, 0x2, 0x1f ;  /* 0x0c401f000c0d7f89 */ /* 0x000e2600000e0000 */
[----:B------:R-:W-:-:S02]  /*5810*/  FSEL R53, R26, -INF , P5 ;  /* 0xff8000001a357808 */ /* 0x000fc40002800000 */
[----:B------:R-:W-:-:S04]  /*5820*/  ISETP.GT.AND P5, PT, R76, 0x21, PT ;  /* 0x000000214c00780c */ /* 0x000fc80003fa4270 */
[----:B------:R-:W-:Y:S02]  /*5830*/  FSEL R55, R28, -INF , P5 ;  /* 0xff8000001c377808 */ /* 0x000fe40002800000 */
[----:B------:R-:W-:-:S04]  /*5840*/  ISETP.GT.AND P5, PT, R76, 0x29, PT ;  /* 0x000000294c00780c */ /* 0x000fc80003fa4270 */
[----:B------:R-:W-:Y:S02]  /*5850*/  FSEL R31, R31, -INF , P5 ;  /* 0xff8000001f1f7808 */ /* 0x000fe40002800000 */
[----:B------:R-:W-:-:S04]  /*5860*/  ISETP.GT.AND P5, PT, R76, 0x31, PT ;  /* 0x000000314c00780c */ /* 0x000fc80003fa4270 */
[----:B------:R-:W-:Y:S02]  /*5870*/  FSEL R75, R32, -INF , P5 ;  /* 0xff800000204b7808 */ /* 0x000fe40002800000 */
[----:B------:R-:W-:Y:S02]  /*5880*/  ISETP.GT.AND P5, PT, R76, 0x39, PT ;  /* 0x000000394c00780c */ /* 0x000fe40003fa4270 */
[----:B0-----:R-:W-:Y:S02]  /*5890*/  FMNMX.FTZ R13, R12, R13, !PT ;  /* 0x0000000d0c0d7209 */ /* 0x001fe40007810000 */
[----:B------:R-:W0:Y:S01]  /*58a0*/  LDC R12, c[0x0][0x988] ;  /* 0x00026200ff0c7b82 */ /* 0x000e220000000800 */
[----:B------:R-:W-:Y:S02]  /*58b0*/  WARPGROUP.DEPBAR.LE gsb0, 0x0 ;  /* 0x00008000000079c5 */ /* 0x000fe40000010000 */
[----:B------:R-:W1:Y:S01]  /*58c0*/  SHFL.BFLY PT, R82, R13, 0x1, 0x1f ;  /* 0x0c201f000d527f89 */ /* 0x000e6200000e0000 */
[----:B------:R-:W-:Y:S01]  /*58d0*/  WARPGROUP.ARRIVE ;  /* 0x00000000000079c5 */ /* 0x000fe20000000000 */
[----:B------:R-:W-:-:S02]  /*58e0*/  FSEL R77, R35, -INF , P5 ;  /* 0xff800000234d7808 */ /* 0x000fc40002800000 */
[----:B------:R-:W-:-:S03]  /*58f0*/  ISETP.GT.AND P5, PT, R76, 0x41, PT ;  /* 0x000000414c00780c */ /* 0x000fc60003fa4270 */
[----:B------:R-:W-:Y:S01]  /*5900*/  HGMMA.64x128x16.F32.BF16 R88, R160, gdesc[UR12].tnspB, R88, gsb0 ;  /* 0x41e0000ca0587df0 */ /* 0x000fe20008001858 */
[----:B------:R-:W-:Y:S02]  /*5910*/  FSEL R41, R41, -INF , P5 ;  /* 0xff80000029297808 */ /* 0x000fe40002800000 */
[----:B------:R-:W-:Y:S02]  /*5920*/  ISETP.GT.AND P5, PT, R76, 0x49, PT ;  /* 0x000000494c00780c */ /* 0x000fe40003fa4270 */
[----:B-1----:R-:W-:-:S04]  /*5930*/  FMNMX.FTZ R13, R13, R82, !PT ;  /* 0x000000520d0d7209 */ /* 0x002fc80007810000 */
[C---:B------:R-:W-:Y:S01]  /*5940*/  FSETP.NEU.FTZ.AND P3, PT, R13.reuse, -INF , PT ;  /* 0xff8000000d00780b */ /* 0x040fe20003f7d000 */
[----:B0-----:R-:W-:-:S05]  /*5950*/  FMUL.FTZ R45, R13, R12 ;  /* 0x0000000c0d2d7220 */ /* 0x001fca0000410000 */
[----:B------:R-:W-:Y:S02]  /*5960*/  FSEL R23, R45, RZ, P3 ;  /* 0x000000ff2d177208 */ /* 0x000fe40001800000 */
[----:B------:R-:W-:Y:S02]  /*5970*/  FSEL R45, R14, -INF , P4 ;  /* 0xff8000000e2d7808 */ /* 0x000fe40002000000 */
[----:B------:R-:W-:Y:S01]  /*5980*/  ISETP.GT.AND P4, PT, R76, 0x8, PT ;  /* 0x000000084c00780c */ /* 0x000fe20003f84270 */
[--C-:B------:R-:W-:Y:S01]  /*5990*/  FFMA.FTZ R159, R50, R12, -R23.reuse ;  /* 0x0000000c329f7223 */ /* 0x100fe20000010817 */
[----:B------:R-:W-:Y:S01]  /*59a0*/  FMNMX.FTZ R20, R45, R8, !PT ;  /* 0x000000082d147209 */ /* 0x000fe20007810000 */
[-CC-:B------:R-:W-:Y:S01]  /*59b0*/  FFMA.FTZ R85, R40, R12.reuse, -R23.reuse ;  /* 0x0000000c28557223 */ /* 0x180fe20000010817 */
[----:B------:R-:W-:Y:S01]  /*59c0*/  FSEL R47, R21, -INF , P4 ;  /* 0xff800000152f7808 */ /* 0x000fe20002000000 */
[--C-:B------:R-:W-:Y:S01]  /*59d0*/  FFMA.FTZ R185, R36, R12, -R23.reuse ;  /* 0x0000000c24b97223 */ /* 0x100fe20000010817 */
[----:B------:R-:W-:Y:S01]  /*59e0*/  FMNMX.FTZ R20, R43, R20, !PT ;  /* 0x000000142b147209 */ /* 0x000fe20007810000 */
[-CC-:B------:R-:W-:Y:S01]  /*59f0*/  FFMA.FTZ R152, R152, R12.reuse, -R23.reuse ;  /* 0x0000000c98987223 */ /* 0x180fe20000010817 */
        /* <DEDUP_REMOVED lines=11> */
[----:B------:R-:W-:Y:S01]  /*5ab0*/  MUFU.EX2 R181, R181 ;  /* 0x000000b500b57308 */ /* 0x000fe20000000800 */
        /* <DEDUP_REMOVED lines=54> */
[----:B------:R-:W-:Y:S01]  /*5e20*/  FSEL R33, R60, -INF , P5 ;  /* 0xff8000003c217808 */ /* 0x000fe20002800000 */
[----:B------:R-:W-:Y:S01]  /*5e30*/  MUFU.EX2 R179, R179 ;  /* 0x000000b300b37308 */ /* 0x000fe20000000800 */
[----:B------:R-:W-:Y:S01]  /*5e40*/  FMNMX.FTZ R28, R57, R28, !PT ;  /* 0x0000001c391c7209 */ /* 0x000fe20007810000 */
[-CC-:B------:R-:W-:Y:S01]  /*5e50*/  FFMA.FTZ R34, R34, R12.reuse, -R23.reuse ;  /* 0x0000000c22227223 */ /* 0x180fe20000010817 */
[----:B------:R-:W-:Y:S01]  /*5e60*/  ISETP.GT.AND P5, PT, R76, 0x51, PT ;  /* 0x000000514c00780c */ /* 0x000fe20003fa4270 */
[----:B------:R-:W-:Y:S01]  /*5e70*/  FFMA.FTZ R15, R15, R12, -R23 ;  /* 0x0000000c0f0f7223 */ /* 0x000fe20000010817 */
[----:B------:R-:W-:-:S02]  /*5e80*/  FSEL R35, R78, -INF , P4 ;  /* 0xff8000004e237808 */ /* 0x000fc40002000000 */
[----:B------:R-:W-:Y:S01]  /*5e90*/  FMNMX.FTZ R28, R33, R28, !PT ;  /* 0x0000001c211c7209 */ /* 0x000fe20007810000 */
[----:B------:R-:W-:Y:S01]  /*5ea0*/  MUFU.EX2 R26, R172 ;  /* 0x000000ac001a7308 */ /* 0x000fe20000000800 */
[C---:B------:R-:W-:Y:S02]  /*5eb0*/  ISETP.GT.AND P4, PT, R76.reuse, 0x58, PT ;  /* 0x000000584c00780c */ /* 0x040fe40003f84270 */
[----:B------:R-:W-:Y:S02]  /*5ec0*/  FSEL R71, R71, -INF , P5 ;  /* 0xff80000047477808 */ /* 0x000fe40002800000 */
[----:B------:R-:W-:Y:S02]  /*5ed0*/  FMNMX.FTZ R30, R35, R28, !PT ;  /* 0x0000001c231e7209 */ /* 0x000fe40007810000 */
[----:B------:R-:W-:Y:S01]  /*5ee0*/  ISETP.GT.AND P5, PT, R76, 0x59, PT ;  /* 0x000000594c00780c */ /* 0x000fe20003fa4270 */
[----:B------:R-:W-:Y:S01]  /*5ef0*/  MUFU.EX2 R173, R173 ;  /* 0x000000ad00ad7308 */ /* 0x000fe20000000800 */
[----:B------:R-:W-:-:S02]  /*5f00*/  FSEL R67, R67, -INF , P4 ;  /* 0xff80000043437808 */ /* 0x000fc40002000000 */
[----:B------:R-:W-:Y:S02]  /*5f10*/  FMNMX.FTZ R30, R71, R30, !PT ;  /* 0x0000001e471e7209 */ /* 0x000fe40007810000 */
[C---:B------:R-:W-:Y:S02]  /*5f20*/  ISETP.GT.AND P4, PT, R76.reuse, 0x60, PT ;  /* 0x000000604c00780c */ /* 0x040fe40003f84270 */
[----:B------:R-:W-:Y:S01]  /*5f30*/  FSEL R61, R61, -INF , P5 ;  /* 0xff8000003d3d7808 */ /* 0x000fe20002800000 */
[----:B------:R-:W-:Y:S01]  /*5f40*/  MUFU.EX2 R175, R175 ;  /* 0x000000af00af7308 */ /* 0x000fe20000000800 */
[----:B------:R-:W-:Y:S02]  /*5f50*/  FMNMX.FTZ R30, R67, R30, !PT ;  /* 0x0000001e431e7209 */ /* 0x000fe40007810000 */
[----:B------:R-:W-:Y:S02]  /*5f60*/  ISETP.GT.AND P5, PT, R76, 0x61, PT ;  /* 0x000000614c00780c */ /* 0x000fe40003fa4270 */
[----:B------:R-:W-:-:S02]  /*5f70*/  FSEL R63, R63, -INF , P4 ;  /* 0xff8000003f3f7808 */ /* 0x000fc40002000000 */
[----:B------:R-:W-:Y:S01]  /*5f80*/  FMNMX.FTZ R30, R61, R30, !PT ;  /* 0x0000001e3d1e7209 */ /* 0x000fe20007810000 */
[----:B------:R-:W-:Y:S01]  /*5f90*/  MUFU.EX2 R28, R168 ;  /* 0x000000a8001c7308 */ /* 0x000fe20000000800 */
[C---:B------:R-:W-:Y:S02]  /*5fa0*/  ISETP.GT.AND P4, PT, R76.reuse, 0x68, PT ;  /* 0x000000684c00780c */ /* 0x040fe40003f84270 */
[----:B------:R-:W-:Y:S01]  /*5fb0*/  FSEL R65, R65, -INF , P5 ;  /* 0xff80000041417808 */ /* 0x000fe20002800000 */
[----:B------:R-:W-:Y:S02]  /*5fc0*/  WARPGROUP.DEPBAR.LE gsb0, 0x0 ;  /* 0x00008000000079c5 */ /* 0x000fe40000010000 */
[----:B------:R-:W-:Y:S01]  /*5fd0*/  FMNMX.FTZ R32, R63, R30, !PT ;  /* 0x0000001e3f207209 */ /* 0x000fe20007810000 */
[----:B------:R-:W-:Y:S01]  /*5fe0*/  WARPGROUP.ARRIVE ;  /* 0x00000000000079c5 */ /* 0x000fe20000000000 */
[----:B------:R-:W-:Y:S01]  /*5ff0*/  ISETP.GT.AND P5, PT, R76, 0x69, PT ;  /* 0x000000694c00780c */ /* 0x000fe20003fa4270 */
[----:B------:R0:W-:Y:S01]  /*6000*/  MUFU.EX2 R30, R152 ;  /* 0x00000098001e7308 */ /* 0x0001e20000000800 */
[----:B------:R-:W-:-:S02]  /*6010*/  FSEL R79, R68, -INF , P4 ;  /* 0xff800000444f7808 */ /* 0x000fc40002000000 */
[----:B------:R-:W-:Y:S01]  /*6020*/  FMNMX.FTZ R32, R65, R32, !PT ;  /* 0x0000002041207209 */ /* 0x000fe20007810000 */
[----:B------:R-:W-:Y:S01]  /*6030*/  HGMMA.64x128x16.F32.BF16 R88, R164, gdesc[UR8].tnspB, R88, gsb0 ;  /* 0x41e00008a4587df0 */ /* 0x000fe20008001858 */
        /* <DEDUP_REMOVED lines=8> */
[----:B------:R-:W-:Y:S02]  /*60c0*/  ISETP.GT.AND P4, PT, R76, 0x78, PT ;  /* 0x000000784c00780c */ /* 0x000fe40003f84270 */
[----:B------:R-:W-:Y:S02]  /*60d0*/  FSEL R87, R64, -INF , P5 ;  /* 0xff80000040577808 */ /* 0x000fe40002800000 */
[----:B------:R-:W-:Y:S02]  /*60e0*/  FMNMX.FTZ R60, R83, R32, !PT ;  /* 0x00000020533c7209 */ /* 0x000fe40007810000 */
[----:B------:R-:W-:Y:S01]  /*60f0*/  ISETP.GT.AND P5, PT, R76, 0x79, PT ;  /* 0x000000794c00780c */ /* 0x000fe20003fa4270 */
[----:B------:R-:W-:Y:S01]  /*6100*/  MUFU.EX2 R32, R70 ;  /* 0x0000004600207308 */ /* 0x000fe20000000800 */
[----:B------:R-:W-:-:S02]  /*6110*/  FSEL R187, R187, -INF , P4 ;  /* 0xff800000bbbb7808 */ /* 0x000fc40002000000 */
[----:B------:R-:W-:Y:S02]  /*6120*/  FMNMX.FTZ R60, R87, R60, !PT ;  /* 0x0000003c573c7209 */ /* 0x000fe40007810000 */
[----:B------:R-:W-:Y:S02]  /*6130*/  FSEL R189, R189, -INF , P5 ;  /* 0xff800000bdbd7808 */ /* 0x000fe40002800000 */
[----:B------:R-:W-:Y:S01]  /*6140*/  FMNMX.FTZ R60, R187, R60, !PT ;  /* 0x0000003cbb3c7209 */ /* 0x000fe20007810000 */
[----:B------:R-:W-:Y:S01]  /*6150*/  MUFU.EX2 R153, R153 ;  /* 0x0000009900997308 */ /* 0x000fe20000000800 */
[----:B------:R-:W-:Y:S02]  /*6160*/  FSEL R38, R13, RZ, P3 ;  /* 0x000000ff0d267208 */ /* 0x000fe40001800000 */
[----:B------:R-:W-:Y:S02]  /*6170*/  FMNMX.FTZ R60, R189, R60, !PT ;  /* 0x0000003cbd3c7209 */ /* 0x000fe40007810000 */
[C---:B------:R-:W-:Y:S01]  /*6180*/  ISETP.GT.AND P3, PT, R11.reuse, R10, PT ;  /* 0x0000000a0b00720c */ /* 0x040fe20003f64270 */
[----:B------:R-:W-:-:S02]  /*6190*/  VIADD R11, R11, 0xffffffff ;  /* 0xffffffff0b0b7836 */ /* 0x000fc40000000000 */
[----:B------:R-:W1:Y:S01]  /*61a0*/  SHFL.BFLY PT, R21, R60, 0x2, 0x1f ;  /* 0x0c401f003c157f89 */ /* 0x000e6200000e0000 */
[----:B------:R-:W-:Y:S08]  /*61b0*/  MUFU.EX2 R58, R58 ;  /* 0x0000003a003a7308 */ /* 0x000ff00000000800 */
[----:B------:R-:W-:Y:S08]  /*61c0*/  MUFU.EX2 R155, R155 ;  /* 0x0000009b009b7308 */ /* 0x000ff00000000800 */
[----:B------:R-:W-:Y:S01]  /*61d0*/  MUFU.EX2 R56, R56 ;  /* 0x0000003800387308 */ /* 0x000fe20000000800 */
[----:B-1----:R-:W-:-:S07]  /*61e0*/  FMNMX.FTZ R50, R60, R21, !PT ;  /* 0x000000153c327209 */ /* 0x002fce0007810000 */
[----:B------:R-:W-:Y:S01]  /*61f0*/  MUFU.EX2 R157, R157 ;  /* 0x0000009d009d7308 */ /* 0x000fe20000000800 */
[----:B------:R-:W1:Y:S07]  /*6200*/  SHFL.BFLY PT, R21, R50, 0x1, 0x1f ;  /* 0x0c201f0032157f89 */ /* 0x000e6e00000e0000 */
[----:B------:R-:W-:Y:S08]  /*6210*/  MUFU.EX2 R52, R52 ;  /* 0x0000003400347308 */ /* 0x000ff00000000800 */
[----:B------:R-:W-:Y:S08]  /*6220*/  MUFU.EX2 R159, R159 ;  /* 0x0000009f009f7308 */ /* 0x000ff00000000800 */
[----:B------:R-:W-:Y:S01]  /*6230*/  MUFU.EX2 R48, R48 ;  /* 0x0000003000307308 */ /* 0x000fe20000000800 */
[----:B-1----:R-:W-:Y:S01]  /*6240*/  FMNMX.FTZ R21, R50, R21, !PT ;  /* 0x0000001532157209 */ /* 0x002fe20007810000 */
[----:B------:R-:W-:Y:S01]  /*6250*/  IMAD.U32 R50, RZ, RZ, UR5 ;  /* 0x00000005ff327e24 */ /* 0x000fe2000f8e00ff */
[----:B------:R-:W-:-:S02]  /*6260*/  UMOV UR5, UR4 ;  /* 0x0000000400057c82 */ /* 0x000fc40008000000 */
[C---:B------:R-:W-:Y:S01]  /*6270*/  FSETP.NEU.FTZ.AND P4, PT, R21.reuse, -INF , PT ;  /* 0xff8000001500780b */ /* 0x040fe20003f9d000 */
[----:B------:R-:W-:Y:S02]  /*6280*/  FMUL.FTZ R40, R21, R12 ;  /* 0x0000000c15287220 */ /* 0x000fe40000410000 */
[----:B------:R-:W-:Y:S01]  /*6290*/  MUFU.EX2 R46, R46 ;  /* 0x0000002e002e7308 */ /* 0x000fe20000000800 */
[----:B------:R-:W-:Y:S02]  /*62a0*/  @!P1 LEA R50, R50, UR36, 0x3 ;  /* 0x0000002432329c11 */ /* 0x000fe4000f8e18ff */
[----:B------:R-:W-:-:S05]  /*62b0*/  FSEL R40, R40, RZ, P4 ;  /* 0x000000ff28287208 */ /* 0x000fca0002000000 */
[----:B------:R-:W-:Y:S01]  /*62c0*/  MUFU.EX2 R81, R81 ;  /* 0x0000005100517308 */ /* 0x000fe20000000800 */
[-CC-:B0-----:R-:W-:Y:S01]  /*62d0*/  FFMA.FTZ R152, R39, R12.reuse, -R40.reuse ;  /* 0x0000000c27987223 */ /* 0x181fe20000010828 */
[----:B------:R-:W-:Y:S01]  /*62e0*/  FADD.FTZ R39, -R38, R9 ;  /* 0x0000000926277221 */ /* 0x000fe20000010100 */
[----:B------:R-:W-:Y:S01]  /*62f0*/  FSEL R9, R21, RZ, P4 ;  /* 0x000000ff15097208 */ /* 0x000fe20002000000 */
[-CC-:B------:R-:W-:Y:S01]  /*6300*/  FFMA.FTZ R180, R45, R12.reuse, -R40.reuse ;  /* 0x0000000c2db47223 */ /* 0x180fe20000010828 */
[-CC-:B------:R-:W-:Y:S01]  /*6310*/  FFMA.FTZ R43, R43, R12.reuse, -R40.reuse ;  /* 0x0000000c2b2b7223 */ /* 0x180fe20000010828 */
[-C--:B------:R-:W-:Y:S01]  /*6320*/  FMUL.FTZ R44, R39, R12.reuse ;  /* 0x0000000c272c7220 */ /* 0x080fe20000410000 */
[-C--:B------:R-:W-:Y:S01]  /*6330*/  FFMA.FTZ R182, R47, R12.reuse, -R40 ;  /* 0x0000000c2fb67223 */ /* 0x080fe20000010828 */
[----:B------:R-:W-:Y:S01]  /*6340*/  FADD.FTZ R9, -R9, R8 ;  /* 0x0000000809097221 */ /* 0x000fe20000010100 */
[----:B------:R-:W-:Y:S01]  /*6350*/  IMAD.U32 R39, RZ, RZ, UR4 ;  /* 0x00000004ff277e24 */ /* 0x000fe2000f8e00ff */
[----:B------:R-:W-:Y:S01]  /*6360*/  MUFU.EX2 R180, R180 ;  /* 0x000000b400b47308 */ /* 0x000fe20000000800 */
[-CC-:B------:R-:W-:Y:S01]  /*6370*/  FFMA.FTZ R45, R49, R12.reuse, -R40.reuse ;  /* 0x0000000c312d7223 */ /* 0x180fe20000010828 */
[-C--:B------:R-:W-:Y:S01]  /*6380*/  FMUL.FTZ R9, R9, R12.reuse ;  /* 0x0000000c09097220 */ /* 0x080fe20000410000 */
[-CC-:B------:R-:W-:Y:S01]  /*6390*/  FFMA.FTZ R176, R25, R12.reuse, -R40.reuse ;  /* 0x0000000c19b07223 */ /* 0x180fe20000010828 */
[----:B------:R-:W-:Y:S01]  /*63a0*/  @!P1 LEA R39, R39, UR36, 0x3 ;  /* 0x0000002427279c11 */ /* 0x000fe2000f8e18ff */
[-CC-:B------:R-:W-:Y:S01]  /*63b0*/  FFMA.FTZ R25, R51, R12.reuse, -R40.reuse ;  /* 0x0000000c33197223 */ /* 0x180fe20000010828 */
[----:B------:R-:W-:Y:S01]  /*63c0*/  IADD3 R38, -R19, 0xb, RZ ;  /* 0x0000000b13267810 */ /* 0x000fe20007ffe1ff */
[-CC-:B------:R-:W-:Y:S01]  /*63d0*/  FFMA.FTZ R49, R41, R12.reuse, -R40.reuse ;  /* 0x0000000c29317223 */ /* 0x180fe20000010828 */
[----:B------:R-:W0:Y:S01]  /*63e0*/  MUFU.EX2 R9, R9 ;  /* 0x0000000900097308 */ /* 0x000e220000000800 */
[----:B------:R-:W-:Y:S01]  /*63f0*/  @!P1 IADD3 R39, R39, 0x28840, RZ ;  /* 0x0002884027279810 */ /* 0x000fe20007ffe0ff */
[-CC-:B------:R-:W-:Y:S01]  /*6400*/  FFMA.FTZ R178, R27, R12.reuse, -R40.reuse ;  /* 0x0000000c1bb27223 */ /* 0x180fe20000010828 */
[-CC-:B------:R-:W-:Y:S01]  /*6410*/  FFMA.FTZ R27, R53, R12.reuse, -R40.reuse ;  /* 0x0000000c351b7223 */ /* 0x180fe20000010828 */
[-CC-:B------:R-:W-:Y:S01]  /*6420*/  FFMA.FTZ R172, R29, R12.reuse, -R40.reuse ;  /* 0x0000000c1dac7223 */ /* 0x180fe20000010828 */
[----:B------:R-:W-:Y:S01]  /*6430*/  @!P1 PRMT R41, RZ, 0x654, R39 ;  /* 0x00000654ff299816 */ /* 0x000fe20000000027 */
[-CC-:B------:R-:W-:Y:S01]  /*6440*/  FFMA.FTZ R29, R55, R12.reuse, -R40.reuse ;  /* 0x0000000c371d7223 */ /* 0x180fe20000010828 */
[-CC-:B------:R-:W-:Y:S01]  /*6450*/  FFMA.FTZ R174, R59, R12.reuse, -R40.reuse ;  /* 0x0000000c3bae7223 */ /* 0x180fe20000010828 */
[----:B------:R0:W1:Y:S01]  /*6460*/  MUFU.EX2 R8, R44 ;  /* 0x0000002c00087308 */ /* 0x0000620000000800 */
[-CC-:B------:R-:W-:Y:S01]  /*6470*/  FFMA.FTZ R31, R31, R12.reuse, -R40.reuse ;  /* 0x0000000c1f1f7223 */ /* 0x180fe20000010828 */
[-CC-:B------:R-:W-:Y:S01]  /*6480*/  FFMA.FTZ R168, R73, R12.reuse, -R40.reuse ;  /* 0x0000000c49a87223 */ /* 0x180fe20000010828 */
[-CC-:B------:R-:W-:Y:S01]  /*6490*/  FFMA.FTZ R47, R75, R12.reuse, -R40.reuse ;  /* 0x0000000c4b2f7223 */ /* 0x180fe20000010828 */
[-CC-:B------:R-:W-:Y:S01]  /*64a0*/  FFMA.FTZ R170, R37, R12.reuse, -R40.reuse ;  /* 0x0000000c25aa7223 */ /* 0x180fe20000010828 */
[-CC-:B------:R-:W-:Y:S01]  /*64b0*/  FFMA.FTZ R37, R77, R12.reuse, -R40.reuse ;  /* 0x0000000c4d257223 */ /* 0x180fe20000010828 */
[-CC-:B------:R-:W-:Y:S01]  /*64c0*/  FFMA.FTZ R154, R57, R12.reuse, -R40.reuse ;  /* 0x0000000c399a7223 */ /* 0x180fe20000010828 */
[-C--:B------:R-:W-:Y:S01]  /*64d0*/  FFMA.FTZ R35, R35, R12.reuse, -R40 ;  /* 0x0000000c23237223 */ /* 0x080fe20000010828 */
[----:B------:R-:W2:Y:S01]  /*64e0*/  MUFU.EX2 R43, R43 ;  /* 0x0000002b002b7308 */ /* 0x000ea20000000800 */
[----:B0-----:R-:W-:Y:S01]  /*64f0*/  FFMA.FTZ R44, R9, R5, R180 ;  /* 0x00000005092c7223 */ /* 0x001fe200000100b4 */
[-CC-:B------:R-:W-:Y:S01]  /*6500*/  FFMA.FTZ R5, R33, R12.reuse, -R40.reuse ;  /* 0x0000000c21057223 */ /* 0x180fe20000010828 */
[-CC-:B------:R-:W-:Y:S01]  /*6510*/  FFMA.FTZ R71, R71, R12.reuse, -R40.reuse ;  /* 0x0000000c47477223 */ /* 0x180fe20000010828 */
[----:B------:R-:W-:Y:S01]  /*6520*/  FFMA.FTZ R67, R67, R12, -R40 ;  /* 0x0000000c43437223 */ /* 0x000fe20000010828 */
[----:B------:R-:W-:-:S02]  /*6530*/  WARPGROUP.DEPBAR.LE gsb0, 0x0 ;  /* 0x00008000000079c5 */ /* 0x000fc40000010000 */
[----:B------:R0:W-:Y:S06]  /*6540*/  BAR.ARV R38, 0x100 ;  /* 0x000400260000751d */ /* 0x0001ec0000002000 */
[----:B------:R-:W0:Y:S01]  /*6550*/  MUFU.EX2 R182, R182 ;  /* 0x000000b600b67308 */ /* 0x000e220000000800 */
[----:B-1----:R-:W-:Y:S01]  /*6560*/  FFMA.FTZ R33, R8, R4, R181 ;  /* 0x0000000408217223 */ /* 0x002fe200000100b5 */
[----:B------:R2:W-:Y:S01]  /*6570*/  @!P1 SYNCS.ARRIVE.TRANS64.RED.A1T0 RZ, [R41+URZ], RZ ;  /* 0x000000ff29ff99a7 */ /* 0x0005e2000810043f */
[C---:B------:R-:W-:Y:S01]  /*6580*/  F2FP.BF16.F32.PACK_AB R181, R14.reuse, R181 ;  /* 0x000000b50eb5723e */ /* 0x040fe200000010ff */
[-CC-:B------:R-:W-:Y:S01]  /*6590*/  FFMA.FTZ R61, R61, R12.reuse, -R40.reuse ;  /* 0x0000000c3d3d7223 */ /* 0x180fe20000010828 */
[----:B------:R-:W-:Y:S01]  /*65a0*/  FADD.FTZ R4, R14, R33 ;  /* 0x000000210e047221 */ /* 0x000fe20000010000 */
[-CC-:B------:R-:W-:Y:S01]  /*65b0*/  FFMA.FTZ R63, R63, R12.reuse, -R40.reuse ;  /* 0x0000000c3f3f7223 */ /* 0x180fe20000010828 */
[-C--:B------:R-:W-:Y:S01]  /*65c0*/  FFMA.FTZ R65, R65, R12.reuse, -R40 ;  /* 0x0000000c41417223 */ /* 0x080fe20000010828 */
[----:B------:R-:W1:Y:S01]  /*65d0*/  MUFU.EX2 R45, R45 ;  /* 0x0000002d002d7308 */ /* 0x000e620000000800 */
[----:B------:R-:W-:Y:S01]  /*65e0*/  FADD.FTZ R33, R183, R4 ;  /* 0x00000004b7217221 */ /* 0x000fe20000010000 */
[----:B--2---:R-:W-:Y:S01]  /*65f0*/  FADD.FTZ R41, R43, R44 ;  /* 0x0000002c2b297221 */ /* 0x004fe20000010000 */
[-CC-:B------:R-:W-:Y:S01]  /*6600*/  FFMA.FTZ R79, R79, R12.reuse, -R40.reuse ;  /* 0x0000000c4f4f7223 */ /* 0x180fe20000010828 */
[-CC-:B------:R-:W-:Y:S01]  /*6610*/  FFMA.FTZ R69, R69, R12.reuse, -R40.reuse ;  /* 0x0000000c45457223 */ /* 0x180fe20000010828 */
[----:B------:R-:W-:Y:S01]  /*6620*/  FADD.FTZ R4, R20, R33 ;  /* 0x0000002114047221 */ /* 0x000fe20000010000 */
[-CC-:B------:R-:W-:Y:S01]  /*6630*/  FFMA.FTZ R83, R83, R12.reuse, -R40.reuse ;  /* 0x0000000c53537223 */ /* 0x180fe20000010828 */
[-C--:B------:R-:W-:Y:S01]  /*6640*/  FFMA.FTZ R87, R87, R12.reuse, -R40 ;  /* 0x0000000c57577223 */ /* 0x080fe20000010828 */
[----:B------:R-:W2:Y:S01]  /*6650*/  MUFU.EX2 R176, R176 ;  /* 0x000000b000b07308 */ /* 0x000ea20000000800 */
[----:B0-----:R-:W-:Y:S01]  /*6660*/  FADD.FTZ R38, R182, R41 ;  /* 0x00000029b6267221 */ /* 0x001fe20000010000 */
[----:B------:R-:W-:Y:S01]  /*6670*/  FADD.FTZ R33, R177, R4 ;  /* 0x00000004b1217221 */ /* 0x000fe20000010000 */
[-CC-:B------:R-:W-:Y:S01]  /*6680*/  FFMA.FTZ R187, R187, R12.reuse, -R40.reuse ;  /* 0x0000000cbbbb7223 */ /* 0x180fe20000010828 */
[----:B------:R-:W-:Y:S01]  /*6690*/  FFMA.FTZ R40, R189, R12, -R40 ;  /* 0x0000000cbd287223 */ /* 0x000fe20000010828 */
[----:B------:R-:W-:-:S02]  /*66a0*/  @!P1 VIADD R44, R50, 0x28860 ;  /* 0x00028860322c9836 */ /* 0x000fc40000000000 */
[----:B------:R-:W-:Y:S01]  /*66b0*/  FADD.FTZ R4, R22, R33 ;  /* 0x0000002116047221 */ /* 0x000fe20000010000 */
[-C--:B------:R-:W-:Y:S01]  /*66c0*/  FMUL.FTZ R88, R88, R9.reuse ;  /* 0x0000000958587220 */ /* 0x080fe20000410000 */
[----:B------:R-:W0:Y:S01]  /*66d0*/  MUFU.EX2 R25, R25 ;  /* 0x0000001900197308 */ /* 0x000e220000000800 */
[----:B-1----:R-:W-:Y:S01]  /*66e0*/  FADD.FTZ R41, R45, R38 ;  /* 0x000000262d297221 */ /* 0x002fe20000010000 */
[----:B------:R-:W-:Y:S01]  /*66f0*/  @!P1 PRMT R44, RZ, 0x654, R44 ;  /* 0x00000654ff2c9816 */ /* 0x000fe2000000002c */
[-C--:B------:R-:W-:Y:S01]  /*6700*/  FMUL.FTZ R89, R89, R9.reuse ;  /* 0x0000000959597220 */ /* 0x080fe20000410000 */
[-C--:B------:R-:W-:Y:S01]  /*6710*/  FMUL.FTZ R92, R92, R9.reuse ;  /* 0x000000095c5c7220 */ /* 0x080fe20000410000 */
[-C--:B------:R-:W-:Y:S01]  /*6720*/  FMUL.FTZ R93, R93, R9.reuse ;  /* 0x000000095d5d7220 */ /* 0x080fe20000410000 */
[----:B------:R1:W-:Y:S01]  /*6730*/  @!P1 SYNCS.ARRIVE.TRANS64.RED.A1T0 RZ, [R44+URZ], RZ ;  /* 0x000000ff2cff99a7 */ /* 0x0003e2000810043f */
[-C--:B------:R-:W-:Y:S01]  /*6740*/  FMUL.FTZ R96, R96, R9.reuse ;  /* 0x0000000960607220 */ /* 0x080fe20000410000 */
[----:B------:R-:W3:Y:S01]  /*6750*/  MUFU.EX2 R178, R178 ;  /* 0x000000b200b27308 */ /* 0x000ee20000000800 */
        /* <DEDUP_REMOVED lines=8> */
[C---:B0-----:R-:W-:Y:S01]  /*67e0*/  FADD.FTZ R23, R25.reuse, R38 ;  /* 0x0000002619177221 */ /* 0x041fe20000010000 */
[----:B------:R-:W-:Y:S01]  /*67f0*/  F2FP.BF16.F32.PACK_AB R176, R25, R176 ;  /* 0x000000b019b0723e */ /* 0x000fe200000010ff */
[-C--:B------:R-:W-:Y:S01]  /*6800*/  FMUL.FTZ R109, R109, R9.reuse ;  /* 0x000000096d6d7220 */ /* 0x080fe20000410000 */
[-C--:B------:R-:W-:Y:S01]  /*6810*/  FMUL.FTZ R112, R112, R9.reuse ;  /* 0x0000000970707220 */ /* 0x080fe20000410000 */
[-C--:B------:R-:W-:Y:S01]  /*6820*/  FMUL.FTZ R113, R113, R9.reuse ;  /* 0x0000000971717220 */ /* 0x080fe20000410000 */
[-C--:B------:R-:W-:Y:S01]  /*6830*/  FMUL.FTZ R116, R116, R9.reuse ;  /* 0x0000000974747220 */ /* 0x080fe20000410000 */
[-C--:B------:R-:W-:Y:S01]  /*6840*/  FMUL.FTZ R117, R117, R9.reuse ;  /* 0x0000000975757220 */ /* 0x080fe20000410000 */
[----:B------:R-:W0:Y:S01]  /*6850*/  MUFU.EX2 R172, R172 ;  /* 0x000000ac00ac7308 */ /* 0x000e220000000800 */
[----:B---3--:R-:W-:Y:S01]  /*6860*/  FADD.FTZ R38, R178, R23 ;  /* 0x00000017b2267221 */ /* 0x008fe20000010000 */
[----:B------:R-:W-:Y:S01]  /*6870*/  FADD.FTZ R23, R179, R4 ;  /* 0x00000004b3177221 */ /* 0x000fe20000010000 */
[-C--:B------:R-:W-:Y:S01]  /*6880*/  FMUL.FTZ R120, R120, R9.reuse ;  /* 0x0000000978787220 */ /* 0x080fe20000410000 */
[-C--:B------:R-:W-:Y:S01]  /*6890*/  FMUL.FTZ R121, R121, R9.reuse ;  /* 0x0000000979797220 */ /* 0x080fe20000410000 */
[-C--:B------:R-:W-:Y:S01]  /*68a0*/  FMUL.FTZ R124, R124, R9.reuse ;  /* 0x000000097c7c7220 */ /* 0x080fe20000410000 */
[----:B------:R-:W-:Y:S01]  /*68b0*/  FADD.FTZ R4, R24, R23 ;  /* 0x0000001718047221 */ /* 0x000fe20000010000 */
[-C--:B------:R-:W-:Y:S01]  /*68c0*/  FMUL.FTZ R125, R125, R9.reuse ;  /* 0x000000097d7d7220 */ /* 0x080fe20000410000 */
[----:B------:R-:W3:Y:S01]  /*68d0*/  MUFU.EX2 R29, R29 ;  /* 0x0000001d001d7308 */ /* 0x000ee20000000800 */
[----:B--2---:R-:W-:Y:S01]  /*68e0*/  FADD.FTZ R33, R27, R38 ;  /* 0x000000261b217221 */ /* 0x004fe20000010000 */
[----:B------:R-:W-:Y:S01]  /*68f0*/  FADD.FTZ R23, R173, R4 ;  /* 0x00000004ad177221 */ /* 0x000fe20000010000 */
[-C--:B------:R-:W-:Y:S01]  /*6900*/  FMUL.FTZ R128, R128, R9.reuse ;  /* 0x0000000980807220 */ /* 0x080fe20000410000 */
[-C--:B------:R-:W-:Y:S01]  /*6910*/  FMUL.FTZ R129, R129, R9.reuse ;  /* 0x0000000981817220 */ /* 0x080fe20000410000 */
[-C--:B------:R-:W-:Y:S01]  /*6920*/  FMUL.FTZ R132, R132, R9.reuse ;  /* 0x0000000984847220 */ /* 0x080fe20000410000 */
[----:B------:R-:W-:Y:S01]  /*6930*/  FADD.FTZ R4, R26, R23 ;  /* 0x000000171a047221 */ /* 0x000fe20000010000 */
[-C--:B------:R-:W-:Y:S01]  /*6940*/  FMUL.FTZ R133, R133, R9.reuse ;  /* 0x0000000985857220 */ /* 0x080fe20000410000 */
[----:B------:R-:W2:Y:S01]  /*6950*/  MUFU.EX2 R174, R174 ;  /* 0x000000ae00ae7308 */ /* 0x000ea20000000800 */
[----:B0-----:R-:W-:Y:S01]  /*6960*/  FADD.FTZ R38, R172, R33 ;  /* 0x00000021ac267221 */ /* 0x001fe20000010000 */
[----:B------:R-:W-:Y:S01]  /*6970*/  FADD.FTZ R23, R175, R4 ;  /* 0x00000004af177221 */ /* 0x000fe20000010000 */
[-C--:B------:R-:W-:Y:S01]  /*6980*/  FMUL.FTZ R136, R136, R9.reuse ;  /* 0x0000000988887220 */ /* 0x080fe20000410000 */
[-C--:B------:R-:W-:Y:S01]  /*6990*/  FMUL.FTZ R137, R137, R9.reuse ;  /* 0x0000000989897220 */ /* 0x080fe20000410000 */
[-C--:B------:R-:W-:Y:S01]  /*69a0*/  FMUL.FTZ R140, R140, R9.reuse ;  /* 0x000000098c8c7220 */ /* 0x080fe20000410000 */
[----:B------:R-:W-:Y:S01]  /*69b0*/  FADD.FTZ R4, R28, R23 ;  /* 0x000000171c047221 */ /* 0x000fe20000010000 */
        /* <DEDUP_REMOVED lines=8> */
[----:B------:R-:W-:Y:S01]  /*6a40*/  FMUL.FTZ R149, R149, R9 ;  /* 0x0000000995957220 */ /* 0x000fe20000410000 */
        /* <DEDUP_REMOVED lines=46> */
[-C--:B------:R-:W-:Y:S01]  /*6d30*/  FMUL.FTZ R135, R135, R8.reuse ;  /* 0x0000000887877220 */ /* 0x080fe20000410000 */
        /* <DEDUP_REMOVED lines=11> */
[----:B------:R-:W-:Y:S01]  /*6df0*/  FMUL.FTZ R151, R151, R8 ;  /* 0x0000000897977220 */ /* 0x000fe20000410000 */
[----:B------:R-:W-:Y:S01]  /*6e00*/  F2FP.BF16.F32.PACK_AB R183, R20, R183 ;  /* 0x000000b714b7723e */ /* 0x000fe200000010ff */
[----:B------:R-:W-:Y:S01]  /*6e10*/  IMAD.MOV.U32 R9, RZ, RZ, R13 ;  /* 0x000000ffff097224 */ /* 0x000fe200078e000d */
[----:B------:R-:W-:-:S02]  /*6e20*/  F2FP.BF16.F32.PACK_AB R177, R22, R177 ;  /* 0x000000b116b1723e */ /* 0x000fc400000010ff */
[----:B------:R-:W-:Y:S01]  /*6e30*/  F2FP.BF16.F32.PACK_AB R180, R43, R180 ;  /* 0x000000b42bb4723e */ /* 0x000fe200000010ff */
[----:B------:R-:W0:Y:S01]  /*6e40*/  MUFU.EX2 R35, R35 ;  /* 0x0000002300237308 */ /* 0x000e220000000800 */
[----:B---3--:R-:W-:Y:S01]  /*6e50*/  FADD.FTZ R14, R154, R25 ;  /* 0x000000199a0e7221 */ /* 0x008fe20000010000 */
[----:B------:R-:W-:Y:S02]  /*6e60*/  F2FP.BF16.F32.PACK_AB R182, R45, R182 ;  /* 0x000000b62db6723e */ /* 0x000fe400000010ff */
[----:B------:R-:W-:Y:S02]  /*6e70*/  F2FP.BF16.F32.PACK_AB R178, R27, R178 ;  /* 0x000000b21bb2723e */ /* 0x000fe400000010ff */
[----:B------:R-:W-:Y:S02]  /*6e80*/  F2FP.BF16.F32.PACK_AB R179, R24, R179 ;  /* 0x000000b318b3723e */ /* 0x000fe400000010ff */
[----:B------:R-:W3:Y:S01]  /*6e90*/  MUFU.EX2 R71, R71 ;  /* 0x0000004700477308 */ /* 0x000ee20000000800 */
[C---:B--2---:R-:W-:Y:S01]  /*6ea0*/  FADD.FTZ R14, R5.reuse, R14 ;  /* 0x0000000e050e7221 */ /* 0x044fe20000010000 */
[----:B------:R-:W-:Y:S01]  /*6eb0*/  F2FP.BF16.F32.PACK_AB R154, R5, R154 ;  /* 0x0000009a059a723e */ /* 0x000fe200000010ff */
[----:B------:R-:W-:Y:S01]  /*6ec0*/  FADD.FTZ R5, R81, R4 ;  /* 0x0000000451057221 */ /* 0x000fe20000010000 */
[----:B------:R-:W-:-:S02]  /*6ed0*/  F2FP.BF16.F32.PACK_AB R172, R29, R172 ;  /* 0x000000ac1dac723e */ /* 0x000fc400000010ff */
[----:B------:R-:W-:Y:S02]  /*6ee0*/  F2FP.BF16.F32.PACK_AB R173, R26, R173 ;  /* 0x000000ad1aad723e */ /* 0x000fe400000010ff */
[----:B------:R-:W2:Y:S01]  /*6ef0*/  MUFU.EX2 R67, R67 ;  /* 0x0000004300437308 */ /* 0x000ea20000000800 */
[----:B0-----:R-:W-:Y:S01]  /*6f00*/  FADD.FTZ R14, R35, R14 ;  /* 0x0000000e230e7221 */ /* 0x001fe20000010000 */
[----:B------:R-:W-:Y:S02]  /*6f10*/  F2FP.BF16.F32.PACK_AB R174, R31, R174 ;  /* 0x000000ae1fae723e */ /* 0x000fe400000010ff */
[----:B------:R-:W-:Y:S02]  /*6f20*/  F2FP.BF16.F32.PACK_AB R175, R28, R175 ;  /* 0x000000af1caf723e */ /* 0x000fe400000010ff */
[----:B------:R-:W-:Y:S02]  /*6f30*/  F2FP.BF16.F32.PACK_AB R168, R47, R168 ;  /* 0x000000a82fa8723e */ /* 0x000fe400000010ff */
[----:B------:R-:W0:Y:S01]  /*6f40*/  MUFU.EX2 R61, R61 ;  /* 0x0000003d003d7308 */ /* 0x000e220000000800 */
[----:B---3--:R-:W-:Y:S01]  /*6f50*/  FADD.FTZ R14, R71, R14 ;  /* 0x0000000e470e7221 */ /* 0x008fe20000010000 */
[----:B------:R-:W-:-:S02]  /*6f60*/  F2FP.BF16.F32.PACK_AB R169, R30, R169 ;  /* 0x000000a91ea9723e */ /* 0x000fc400000010ff */
[----:B------:R-:W-:Y:S02]  /*6f70*/  F2FP.BF16.F32.PACK_AB R170, R37, R170 ;  /* 0x000000aa25aa723e */ /* 0x000fe400000010ff */
[----:B------:R-:W-:Y:S02]  /*6f80*/  F2FP.BF16.F32.PACK_AB R171, R32, R171 ;  /* 0x000000ab20ab723e */ /* 0x000fe400000010ff */
[----:B------:R-:W3:Y:S01]  /*6f90*/  MUFU.EX2 R63, R63 ;  /* 0x0000003f003f7308 */ /* 0x000ee20000000800 */
[----:B--2---:R-:W-:Y:S01]  /*6fa0*/  FADD.FTZ R14, R67, R14 ;  /* 0x0000000e430e7221 */ /* 0x004fe20000010000 */
[----:B------:R-:W-:Y:S02]  /*6fb0*/  F2FP.BF16.F32.PACK_AB R152, R39, R152 ;  /* 0x000000982798723e */ /* 0x000fe400000010ff */
[----:B------:R-:W-:Y:S02]  /*6fc0*/  F2FP.BF16.F32.PACK_AB R153, R58, R153 ;  /* 0x000000993a99723e */ /* 0x000fe400000010ff */
[----:B------:R-:W-:-:S02]  /*6fd0*/  F2FP.BF16.F32.PACK_AB R155, R56, R155 ;  /* 0x0000009b389b723e */ /* 0x000fc400000010ff */
        /* <DEDUP_REMOVED lines=9> */
[----:B------:R-:W-:Y:S02]  /*7070*/  MOV R8, R21 ;  /* 0x0000001500087202 */ /* 0x000fe40000000f00 */
[----:B------:R-:W3:Y:S01]  /*7080*/  MUFU.EX2 R42, R42 ;  /* 0x0000002a002a7308 */ /* 0x000ee20000000800 */
[C---:B--2---:R-:W-:Y:S01]  /*7090*/  FADD.FTZ R14, R65.reuse, R14 ;  /* 0x0000000e410e7221 */ /* 0x044fe20000010000 */
[----:B------:R-:W-:-:S06]  /*70a0*/  F2FP.BF16.F32.PACK_AB R160, R65, R63 ;  /* 0x0000003f41a0723e */ /* 0x000fcc00000010ff */
[----:B------:R-:W2:Y:S01]  /*70b0*/  MUFU.EX2 R69, R69 ;  /* 0x0000004500457308 */ /* 0x000ea20000000800 */
[----:B0-----:R-:W-:-:S07]  /*70c0*/  FADD.FTZ R14, R79, R14 ;  /* 0x0000000e4f0e7221 */ /* 0x001fce0000010000 */
[----:B------:R-:W0:Y:S01]  /*70d0*/  MUFU.EX2 R85, R85 ;  /* 0x0000005500557308 */ /* 0x000e220000000800 */
[----:B---3--:R-:W-:-:S07]  /*70e0*/  FADD.FTZ R4, R42, R5 ;  /* 0x000000052a047221 */ /* 0x008fce0000010000 */
[----:B------:R-:W3:Y:S01]  /*70f0*/  MUFU.EX2 R83, R83 ;  /* 0x0000005300537308 */ /* 0x000ee20000000800 */
[C---:B--2---:R-:W-:Y:S01]  /*7100*/  FADD.FTZ R14, R69.reuse, R14 ;  /* 0x0000000e450e7221 */ /* 0x044fe20000010000 */
[----:B------:R-:W-:-:S06]  /*7110*/  F2FP.BF16.F32.PACK_AB R162, R69, R79 ;  /* 0x0000004f45a2723e */ /* 0x000fcc00000010ff */
[----:B------:R-:W2:Y:S01]  /*7120*/  MUFU.EX2 R34, R34 ;  /* 0x0000002200227308 */ /* 0x000ea20000000800 */
[C---:B0-----:R-:W-:Y:S01]  /*7130*/  FADD.FTZ R5, R85.reuse, R4 ;  /* 0x0000000455057221 */ /* 0x041fe20000010000 */
[----:B------:R-:W-:-:S06]  /*7140*/  F2FP.BF16.F32.PACK_AB R163, R85, R42 ;  /* 0x0000002a55a3723e */ /* 0x000fcc00000010ff */
[----:B------:R-:W0:Y:S01]  /*7150*/  MUFU.EX2 R87, R87 ;  /* 0x0000005700577308 */ /* 0x000e220000000800 */
[----:B---3--:R-:W-:-:S07]  /*7160*/  FADD.FTZ R14, R83, R14 ;  /* 0x0000000e530e7221 */ /* 0x008fce0000010000 */
[----:B------:R-:W3:Y:S01]  /*7170*/  MUFU.EX2 R185, R185 ;  /* 0x000000b900b97308 */ /* 0x000ee20000000800 */
[----:B--2---:R-:W-:-:S07]  /*7180*/  FADD.FTZ R4, R34, R5 ;  /* 0x0000000522047221 */ /* 0x004fce0000010000 */
[----:B------:R-:W2:Y:S01]  /*7190*/  MUFU.EX2 R187, R187 ;  /* 0x000000bb00bb7308 */ /* 0x000ea20000000800 */
[C---:B0-----:R-:W-:Y:S01]  /*71a0*/  FADD.FTZ R14, R87.reuse, R14 ;  /* 0x0000000e570e7221 */ /* 0x041fe20000010000 */
[----:B------:R-:W-:-:S06]  /*71b0*/  F2FP.BF16.F32.PACK_AB R164, R87, R83 ;  /* 0x0000005357a4723e */ /* 0x000fcc00000010ff */
[----:B------:R-:W0:Y:S01]  /*71c0*/  MUFU.EX2 R36, R36 ;  /* 0x0000002400247308 */ /* 0x000e220000000800 */
[C---:B---3--:R-:W-:Y:S01]  /*71d0*/  FADD.FTZ R5, R185.reuse, R4 ;  /* 0x00000004b9057221 */ /* 0x048fe20000010000 */
[----:B------:R-:W-:-:S06]  /*71e0*/  F2FP.BF16.F32.PACK_AB R165, R185, R34 ;  /* 0x00000022b9a5723e */ /* 0x000fcc00000010ff */
[----:B------:R-:W3:Y:S01]  /*71f0*/  MUFU.EX2 R40, R40 ;  /* 0x0000002800287308 */ /* 0x000ee20000000800 */
[----:B--2---:R-:W-:-:S07]  /*7200*/  FADD.FTZ R14, R187, R14 ;  /* 0x0000000ebb0e7221 */ /* 0x004fce0000010000 */
[----:B------:R-:W2:Y:S01]  /*7210*/  MUFU.EX2 R15, R15 ;  /* 0x0000000f000f7308 */ /* 0x000ea20000000800 */
[----:B0-----:R-:W-:Y:S01]  /*7220*/  FADD.FTZ R4, R36, R5 ;  /* 0x0000000524047221 */ /* 0x001fe20000010000 */
[C---:B---3--:R-:W-:Y:S01]  /*7230*/  FADD.FTZ R5, R40.reuse, R14 ;  /* 0x0000000e28057221 */ /* 0x048fe20000010000 */
[----:B------:R-:W-:Y:S01]  /*7240*/  F2FP.BF16.F32.PACK_AB R166, R40, R187 ;  /* 0x000000bb28a6723e */ /* 0x000fe200000010ff */
[----:B------:R-:W-:Y:S02]  /*7250*/  IMAD.MOV.U32 R14, RZ, RZ, R0 ;  /* 0x000000ffff0e7224 */ /* 0x000fe400078e0000 */
[C---:B--2---:R-:W-:Y:S01]  /*7260*/  FADD.FTZ R4, R15.reuse, R4 ;  /* 0x000000040f047221 */ /* 0x044fe20000010000 */
[----:B------:R-:W-:Y:S01]  /*7270*/  F2FP.BF16.F32.PACK_AB R167, R15, R36 ;  /* 0x000000240fa7723e */ /* 0x000fe200000010ff */
[----:B-1----:R-:W-:Y:S06]  /*7280*/  @P3 BRA `(.L_x_2134) ;  /* 0xffffffcc00d43947 */ /* 0x002fec000383ffff */
.L_x_2125:
        /* <DEDUP_REMOVED lines=8> */
[----:B------:R-:W-:-:S07]  /*7310*/  IMAD.MOV.U32 R9, RZ, RZ, R0 ;  /* 0x000000ffff097224 */ /* 0x000fce00078e0000 */
.L_x_2144:
        /* <DEDUP_REMOVED lines=9> */
.L_x_2137:
[----:B------:R-:W-:Y:S01]  /*73b0*/  ULEA UR10, UR4, UR36, 0x3 ;  /* 0x00000024040a7291 */ /* 0x000fe2000f8e183f */
[----:B------:R-:W-:-:S08]  /*73c0*/  SHF.L.U32 R10, R0, 0x1f, RZ ;  /* 0x0000001f000a7819 */ /* 0x000fd000000006ff */
[----:B------:R0:W1:Y:S01]  /*73d0*/  SYNCS.PHASECHK.TRANS64.TRYWAIT P2, [UR10+0x28830], R10 ;  /* 0x0288300aff0075a7 */ /* 0x000062000804014a */
[----:B------:R-:W-:Y:S05]  /*73e0*/  @!P0 BRA `(.L_x_2138) ;  /* 0x0000000000048947 */ /* 0x000fea0003800000 */
[----:B------:R-:W-:Y:S01]  /*73f0*/  BPT.TRAP 0x1 ;  /* 0x000000040000795c */ /* 0x000fe20000300000 */
.L_x_2138:
[----:B-1----:R-:W-:Y:S05]  /*7400*/  @P2 BRA `(.L_x_2136) ;  /* 0x0000000000082947 */ /* 0x002fea0003800000 */
[----:B------:R-:W1:Y:S02]  /*7410*/  SYNCS.PHASECHK.TRANS64.TRYWAIT P2, [UR10+0x28830], R10 ;  /* 0x0288300aff0075a7 */ /* 0x000e64000804014a */
[----:B-1----:R-:W-:Y:S05]  /*7420*/  @!P2 BRA `(.L_x_2139) ;  /* 0x000000840038a947 */ /* 0x002fea0003800000 */
.L_x_2136:
        /* <DEDUP_REMOVED lines=46> */
.L_x_2141:
[----:B------:R-:W-:Y:S01]  /*7710*/  ULEA UR10, UR5, UR36, 0x3 ;  /* 0x00000024050a7291 */ /* 0x000fe2000f8e183f */
[----:B------:R-:W-:-:S08]  /*7720*/  SHF.L.U32 R9, R9, 0x1f, RZ ;  /* 0x0000001f09097819 */ /* 0x000fd000000006ff */
[----:B------:R2:W3:Y:S01]  /*7730*/  SYNCS.PHASECHK.TRANS64.TRYWAIT P2, [UR10+0x28850], R9 ;  /* 0x02885009ff0075a7 */ /* 0x0004e2000804014a */
[----:B------:R-:W-:Y:S05]  /*7740*/  @!P0 BRA `(.L_x_2142) ;  /* 0x0000000000048947 */ /* 0x000fea0003800000 */
[----:B------:R-:W-:Y:S01]  /*7750*/  BPT.TRAP 0x1 ;  /* 0x000000040000795c */ /* 0x000fe20000300000 */
.L_x_2142:
[----:B---3--:R-:W-:Y:S05]  /*7760*/  @P2 BRA `(.L_x_2140) ;  /* 0x0000000000082947 */ /* 0x008fea0003800000 */
[----:B------:R-:W3:Y:S02]  /*7770*/  SYNCS.PHASECHK.TRANS64.TRYWAIT P2, [UR10+0x28850], R9 ;  /* 0x02885009ff0075a7 */ /* 0x000ee4000804014a */
[----:B---3--:R-:W-:Y:S05]  /*7780*/  @!P2 BRA `(.L_x_2143) ;  /* 0x000000800078a947 */ /* 0x008fea0003800000 */
.L_x_2140:
[----:B------:R-:W-:Y:S01]  /*7790*/  UIADD3 UR10, UR36, 0x400, URZ ;  /* 0x00000400240a7890 */ /* 0x000fe2000fffe03f */
[----:B------:R-:W-:Y:S01]  /*77a0*/  WARPGROUP.ARRIVE ;  /* 0x00000000000079c5 */ /* 0x000fe20000000000 */
[----:B------:R-:W-:Y:S01]  /*77b0*/  UMOV UR11, 0x40000040 ;  /* 0x40000040000b7882 */ /* 0x000fe20000000000 */
[----:B------:R-:W-:Y:S01]  /*77c0*/  UMOV UR15, 0x40000040 ;  /* 0x40000040000f7882 */ /* 0x000fe20000000000 */
[----:B------:R-:W-:Y:S01]  /*77d0*/  USHF.R.U32.HI UR10, URZ, 0x4, UR10 ;  /* 0x000000043f0a7899 */ /* 0x000fe2000801160a */
[----:B0-2---:R-:W-:Y:S01]  /*77e0*/  FMUL.FTZ R9, R24, UR7 ;  /* 0x0000000718097c20 */ /* 0x005fe20008410000 */
[----:B-1----:R-:W-:Y:S01]  /*77f0*/  FMUL.FTZ R13, R25, UR7 ;  /* 0x00000007190d7c20 */ /* 0x002fe20008410000 */
[----:B------:R-:W-:Y:S01]  /*7800*/  FMUL.FTZ R185, R32, UR7 ;  /* 0x0000000720b97c20 */ /* 0x000fe20008410000 */
[----:B------:R-:W-:Y:S01]  /*7810*/  ULOP3.LUT UR10, UR10, 0x3fff, URZ, 0xc0, !UPT ;  /* 0x00003fff0a0a7892 */ /* 0x000fe2000f8ec03f */
[----:B------:R-:W-:Y:S01]  /*7820*/  FMUL.FTZ R187, R33, UR7 ;  /* 0x0000000721bb7c20 */ /* 0x000fe20008410000 */
[----:B------:R-:W-:Y:S01]  /*7830*/  FMUL.FTZ R189, R36, UR7 ;  /* 0x0000000724bd7c20 */ /* 0x000fe20008410000 */
[----:B------:R-:W0:Y:S01]  /*7840*/  MUFU.TANH R9, R9 ;  /* 0x0000000900097308 */ /* 0x000e220000002400 */
[----:B------:R-:W-:Y:S01]  /*7850*/  ULOP3.LUT UR10, UR10, 0x4000000, URZ, 0xfc, !UPT ;  /* 0x040000000a0a7892 */ /* 0x000fe2000f8efc3f */
[----:B------:R-:W-:Y:S01]  /*7860*/  FMUL.FTZ R191, R37, UR7 ;  /* 0x0000000725bf7c20 */ /* 0x000fe20008410000 */
[----:B------:R-:W-:Y:S01]  /*7870*/  FMUL.FTZ R193, R40, UR7 ;  /* 0x0000000728c17c20 */ /* 0x000fe20008410000 */
[----:B------:R-:W-:Y:S01]  /*7880*/  FMUL.FTZ R195, R41, UR7 ;  /* 0x0000000729c37c20 */ /* 0x000fe20008410000 */
[----:B------:R-:W-:Y:S01]  /*7890*/  ULEA UR10, UR5, UR10, 0xb ;  /* 0x0000000a050a7291 */ /* 0x000fe2000f8e583f */
[----:B------:R-:W-:Y:S01]  /*78a0*/  FMUL.FTZ R197, R48, UR7 ;  /* 0x0000000730c57c20 */ /* 0x000fe20008410000 */
[----:B------:R-:W-:Y:S01]  /*78b0*/  FMUL.FTZ R199, R49, UR7 ;  /* 0x0000000731c77c20 */ /* 0x000fe20008410000 */
[----:B------:R-:W1:Y:S01]  /*78c0*/  MUFU.TANH R13, R13 ;  /* 0x0000000d000d7308 */ /* 0x000e620000002400 */
        /* <DEDUP_REMOVED lines=51> */
[----:B------:R-:W0:Y:S01]  /*7c00*/  LDC R12, c[0x0][0x988] ;  /* 0x00026200ff0c7b82 */ /* 0x000e220000000800 */
[----:B------:R-:W-:Y:S01]  /*7c10*/  FMUL.FTZ R223, R86, UR7 ;  /* 0x0000000756df7c20 */ /* 0x000fe20008410000 */
[----:B------:R-:W-:Y:S01]  /*7c20*/  FMUL.FTZ R87, R87, UR7 ;  /* 0x0000000757577c20 */ /* 0x000fe20008410000 */
[----:B------:R-:W-:Y:S01]  /*7c30*/  UMOV UR11, 0x40000040 ;  /* 0x40000040000b7882 */ /* 0x000fe20000000000 */
[----:B------:R-:W-:Y:S01]  /*7c40*/  MUFU.TANH R197, R197 ;  /* 0x000000c500c57308 */ /* 0x000fe20000002400 */
[C---:B------:R-:W-:Y:S01]  /*7c50*/  ISETP.GT.AND P2, PT, R11.reuse, R17, PT ;  /* 0x000000110b00720c */ /* 0x040fe20003f44270 */
[----:B------:R-:W-:-:S06]  /*7c60*/  VIADD R11, R11, 0xffffffff ;  /* 0xffffffff0b0b7836 */ /* 0x000fcc0000000000 */
[----:B------:R-:W-:Y:S08]  /*7c70*/  MUFU.TANH R199, R199 ;  /* 0x000000c700c77308 */ /* 0x000ff00000002400 */
[----:B------:R-:W-:Y:S08]  /*7c80*/  MUFU.TANH R201, R201 ;  /* 0x000000c900c97308 */ /* 0x000ff00000002400 */
[----:B------:R-:W-:Y:S08]  /*7c90*/  MUFU.TANH R203, R203 ;  /* 0x000000cb00cb7308 */ /* 0x000ff00000002400 */
[----:B------:R-:W-:Y:S08]  /*7ca0*/  MUFU.TANH R205, R205 ;  /* 0x000000cd00cd7308 */ /* 0x000ff00000002400 */
[----:B------:R-:W1:Y:S08]  /*7cb0*/  MUFU.TANH R15, R15 ;  /* 0x0000000f000f7308 */ /* 0x000e700000002400 */
[----:B------:R-:W-:Y:S08]  /*7cc0*/  MUFU.TANH R207, R207 ;  /* 0x000000cf00cf7308 */ /* 0x000ff00000002400 */
[----:B------:R-:W2:Y:S01]  /*7cd0*/  MUFU.TANH R23, R23 ;  /* 0x0000001700177308 */ /* 0x000ea20000002400 */
[----:B-1----:R-:W-:-:S07]  /*7ce0*/  FMNMX.FTZ R14, R15, R6, !PT ;  /* 0x000000060f0e7209 */ /* 0x002fce0007810000 */
[----:B------:R-:W-:Y:S08]  /*7cf0*/  MUFU.TANH R59, R59 ;  /* 0x0000003b003b7308 */ /* 0x000ff00000002400 */
[----:B------:R-:W1:Y:S01]  /*7d00*/  MUFU.TANH R25, R25 ;  /* 0x0000001900197308 */ /* 0x000e620000002400 */
[----:B--2---:R-:W-:-:S07]  /*7d10*/  FMNMX.FTZ R14, R23, R14, !PT ;  /* 0x0000000e170e7209 */ /* 0x004fce0007810000 */
[----:B------:R-:W-:Y:S08]  /*7d20*/  MUFU.TANH R61, R61 ;  /* 0x0000003d003d7308 */ /* 0x000ff00000002400 */
[----:B------:R-:W2:Y:S01]  /*7d30*/  MUFU.TANH R27, R27 ;  /* 0x0000001b001b7308 */ /* 0x000ea20000002400 */
[----:B-1----:R-:W-:Y:S01]  /*7d40*/  FMNMX.FTZ R14, R25, R14, !PT ;  /* 0x0000000e190e7209 */ /* 0x002fe20007810000 */
[----:B------:R-:W-:-:S02]  /*7d50*/  WARPGROUP.DEPBAR.LE gsb0, 0x0 ;  /* 0x00008000000079c5 */ /* 0x000fc40000010000 */
[----:B------:R-:W-:Y:S01]  /*7d60*/  WARPGROUP.ARRIVE ;  /* 0x00000000000079c5 */ /* 0x000fe20000000000 */
[----:B------:R-:W-:Y:S01]  /*7d70*/  FMUL.FTZ R181, R28, UR7 ;  /* 0x000000071cb57c20 */ /* 0x000fe20008410000 */
[----:B------:R-:W-:Y:S01]  /*7d80*/  FMUL.FTZ R183, R29, UR7 ;  /* 0x000000071db77c20 */ /* 0x000fe20008410000 */
[----:B------:R-:W-:Y:S01]  /*7d90*/  FMUL.FTZ R29, R34, UR7 ;  /* 0x00000007221d7c20 */ /* 0x000fe20008410000 */
[----:B------:R-:W-:Y:S02]  /*7da0*/  MUFU.TANH R31, R31 ;  /* 0x0000001f001f7308 */ /* 0x000fe40000002400 */
[----:B------:R-:W-:Y:S01]  /*7db0*/  HGMMA.64x128x16.F32.BF16 R88, R176, gdesc[UR12].tnspB, R88, gsb0 ;  /* 0x41e0000cb0587df0 */ /* 0x000fe20008001858 */
[----:B------:R-:W-:Y:S01]  /*7dc0*/  UIADD3 UR14, UR10, 0x100, URZ ;  /* 0x000001000a0e7890 */ /* 0x000fe2000fffe03f */
[----:B------:R-:W-:Y:S01]  /*7dd0*/  UMOV UR15, 0x40000040 ;  /* 0x40000040000f7882 */ /* 0x000fe20000000000 */
[----:B--2---:R-:W-:-:S03]  /*7de0*/  FMNMX.FTZ R14, R27, R14, !PT ;  /* 0x0000000e1b0e7209 */ /* 0x004fc60007810000 */
[----:B------:R-:W1:Y:S08]  /*7df0*/  MUFU.TANH R181, R181 ;  /* 0x000000b500b57308 */ /* 0x000e700000002400 */
[----:B------:R-:W2:Y:S08]  /*7e00*/  MUFU.TANH R183, R183 ;  /* 0x000000b700b77308 */ /* 0x000eb00000002400 */
[----:B------:R-:W3:Y:S01]  /*7e10*/  MUFU.TANH R29, R29 ;  /* 0x0000001d001d7308 */ /* 0x000ee20000002400 */
[----:B-1----:R-:W-:-:S07]  /*7e20*/  FMNMX.FTZ R10, R181, R10, !PT ;  /* 0x0000000ab50a7209 */ /* 0x002fce0007810000 */
[----:B------:R-:W-:Y:S01]  /*7e30*/  MUFU.TANH R209, R209 ;  /* 0x000000d100d17308 */ /* 0x000fe20000002400 */
[----:B--2---:R-:W-:-:S04]  /*7e40*/  FMNMX.FTZ R10, R183, R10, !PT ;  /* 0x0000000ab70a7209 */ /* 0x004fc80007810000 */
[----:B------:R-:W-:-:S03]  /*7e50*/  FMNMX.FTZ R10, R185, R10, !PT ;  /* 0x0000000ab90a7209 */ /* 0x000fc60007810000 */
[----:B------:R-:W1:Y:S01]  /*7e60*/  MUFU.TANH R33, R33 ;  /* 0x0000002100217308 */ /* 0x000e620000002400 */
[----:B------:R-:W-:Y:S02]  /*7e70*/  FMNMX.FTZ R10, R187, R10, !PT ;  /* 0x0000000abb0a7209 */ /* 0x000fe40007810000 */
[----:B---3--:R-:W-:Y:S02]  /*7e80*/  FMNMX.FTZ R14, R29, R14, !PT ;  /* 0x0000000e1d0e7209 */ /* 0x008fe40007810000 */
[----:B------:R-:W-:Y:S02]  /*7e90*/  FMNMX.FTZ R10, R189, R10, !PT ;  /* 0x0000000abd0a7209 */ /* 0x000fe40007810000 */
[----:B------:R-:W-:Y:S01]  /*7ea0*/  FMNMX.FTZ R14, R31, R14, !PT ;  /* 0x0000000e1f0e7209 */ /* 0x000fe20007810000 */
[----:B------:R-:W-:Y:S01]  /*7eb0*/  MUFU.TANH R211, R211 ;  /* 0x000000d300d37308 */ /* 0x000fe20000002400 */
[----:B------:R-:W-:-:S04]  /*7ec0*/  FMNMX.FTZ R10, R191, R10, !PT ;  /* 0x0000000abf0a7209 */ /* 0x000fc80007810000 */
[----:B------:R-:W-:-:S03]  /*7ed0*/  FMNMX.FTZ R10, R193, R10, !PT ;  /* 0x0000000ac10a7209 */ /* 0x000fc60007810000 */
[----:B------:R-:W2:Y:S01]  /*7ee0*/  MUFU.TANH R35, R35 ;  /* 0x0000002300237308 */ /* 0x000ea20000002400 */
[----:B------:R-:W-:Y:S02]  /*7ef0*/  FMNMX.FTZ R10, R195, R10, !PT ;  /* 0x0000000ac30a7209 */ /* 0x000fe40007810000 */
[----:B-1----:R-:W-:-:S05]  /*7f00*/  FMNMX.FTZ R14, R33, R14, !PT ;  /* 0x0000000e210e7209 */ /* 0x002fca0007810000 */
[----:B------:R-:W-:Y:S08]  /*7f10*/  MUFU.TANH R213, R213 ;  /* 0x000000d500d57308 */ /* 0x000ff00000002400 */
[----:B------:R-:W1:Y:S01]  /*7f20*/  MUFU.TANH R37, R37 ;  /* 0x0000002500257308 */ /* 0x000e620000002400 */
[----:B--2---:R-:W-:-:S07]  /*7f30*/  FMNMX.FTZ R14, R35, R14, !PT ;  /* 0x0000000e230e7209 */ /* 0x004fce0007810000 */
        /* <DEDUP_REMOVED lines=8> */
[----:B-1----:R-:W-:-:S07]  /*7fc0*/  FMNMX.FTZ R14, R41, R14, !PT ;  /* 0x0000000e290e7209 */ /* 0x002fce0007810000 */
[----:B------:R-:W-:Y:S08]  /*7fd0*/  MUFU.TANH R219, R219 ;  /* 0x000000db00db7308 */ /* 0x000ff00000002400 */
[----:B------:R-:W-:Y:S01]  /*7fe0*/  MUFU.TANH R81, R81 ;  /* 0x0000005100517308 */ /* 0x000fe20000002400 */
[----:B--2---:R-:W-:Y:S01]  /*7ff0*/  FMNMX.FTZ R14, R43, R14, !PT ;  /* 0x0000000e2b0e7209 */ /* 0x004fe20007810000 */
        /* <DEDUP_REMOVED lines=8> */
[----:B------:R-:W-:-:S04]  /*8080*/  UMOV UR15, 0x40000040 ;  /* 0x40000040000f7882 */ /* 0x000fc80000000000 */
        /* <DEDUP_REMOVED lines=17> */
[----:B-1----:R-:W-:Y:S02]  /*81a0*/  FMNMX.FTZ R14, R51, R14, !PT ;  /* 0x0000000e330e7209 */ /* 0x002fe40007810000 */
[----:B------:R-:W-:-:S03]  /*81b0*/  FMNMX.FTZ R10, R59, R10, !PT ;  /* 0x0000000a3b0a7209 */ /* 0x000fc60007810000 */
[----:B------:R-:W1:Y:S01]  /*81c0*/  MUFU.TANH R53, R53 ;  /* 0x0000003500357308 */ /* 0x000e620000002400 */
[----:B------:R-:W-:-:S07]  /*81d0*/  FMNMX.FTZ R10, R61, R10, !PT ;  /* 0x0000000a3d0a7209 */ /* 0x000fce0007810000 */
[----:B------:R-:W3:Y:S01]  /*81e0*/  MUFU.TANH R55, R55 ;  /* 0x0000003700377308 */ /* 0x000ee20000002400 */
[----:B--2---:R-:W-:-:S07]  /*81f0*/  FMNMX.FTZ R14, R49, R14, !PT ;  /* 0x0000000e310e7209 */ /* 0x004fce0007810000 */
[----:B------:R-:W2:Y:S01]  /*8200*/  MUFU.TANH R57, R57 ;  /* 0x0000003900397308 */ /* 0x000ea20000002400 */
[----:B-1----:R-:W-:-:S07]  /*8210*/  FMNMX.FTZ R14, R53, R14, !PT ;  /* 0x0000000e350e7209 */ /* 0x002fce0007810000 */
[----:B------:R-:W1:Y:S01]  /*8220*/  MUFU.TANH R63, R63 ;  /* 0x0000003f003f7308 */ /* 0x000e620000002400 */
[----:B---3--:R-:W-:-:S07]  /*8230*/  FMNMX.FTZ R14, R55, R14, !PT ;  /* 0x0000000e370e7209 */ /* 0x008fce0007810000 */
[----:B------:R-:W-:Y:S01]  /*8240*/  MUFU.TANH R67, R67 ;  /* 0x0000004300437308 */ /* 0x000fe20000002400 */
[----:B--2---:R-:W-:-:S07]  /*8250*/  FMNMX.FTZ R14, R57, R14, !PT ;  /* 0x0000000e390e7209 */ /* 0x004fce0007810000 */
[----:B------:R-:W-:Y:S01]  /*8260*/  MUFU.TANH R69, R69 ;  /* 0x0000004500457308 */ /* 0x000fe20000002400 */
[----:B-1----:R-:W-:-:S07]  /*8270*/  FMNMX.FTZ R14, R63, R14, !PT ;  /* 0x0000000e3f0e7209 */ /* 0x002fce0007810000 */
        /* <DEDUP_REMOVED lines=13> */
[----:B------:R-:W1:Y:S08]  /*8350*/  MUFU.TANH R173, R173 ;  /* 0x000000ad00ad7308 */ /* 0x000e700000002400 */
[----:B------:R-:W2:Y:S08]  /*8360*/  MUFU.TANH R175, R175 ;  /* 0x000000af00af7308 */ /* 0x000eb00000002400 */
[----:B------:R-:W3:Y:S01]  /*8370*/  MUFU.TANH R65, R65 ;  /* 0x0000004100417308 */ /* 0x000ee20000002400 */
[----:B-1----:R-:W-:-:S07]  /*8380*/  FMNMX.FTZ R10, R173, R10, !PT ;  /* 0x0000000aad0a7209 */ /* 0x002fce0007810000 */
[----:B------:R-:W-:Y:S01]  /*8390*/  MUFU.TANH R223, R223 ;  /* 0x000000df00df7308 */ /* 0x000fe20000002400 */
[----:B--2---:R-:W-:-:S04]  /*83a0*/  FMNMX.FTZ R10, R175, R10, !PT ;  /* 0x0000000aaf0a7209 */ /* 0x004fc80007810000 */
[----:B------:R-:W-:-:S03]  /*83b0*/  FMNMX.FTZ R10, R209, R10, !PT ;  /* 0x0000000ad10a7209 */ /* 0x000fc60007810000 */
[----:B------:R-:W-:Y:S01]  /*83c0*/  MUFU.TANH R87, R87 ;  /* 0x0000005700577308 */ /* 0x000fe20000002400 */
[----:B------:R-:W-:Y:S02]  /*83d0*/  FMNMX.FTZ R10, R211, R10, !PT ;  /* 0x0000000ad30a7209 */ /* 0x000fe40007810000 */
[----:B---3--:R-:W-:Y:S02]  /*83e0*/  FMNMX.FTZ R14, R65, R14, !PT ;  /* 0x0000000e410e7209 */ /* 0x008fe40007810000 */
[----:B------:R-:W-:Y:S02]  /*83f0*/  FMNMX.FTZ R10, R213, R10, !PT ;  /* 0x0000000ad50a7209 */ /* 0x000fe40007810000 */
[----:B------:R-:W-:Y:S02]  /*8400*/  FMNMX.FTZ R14, R67, R14, !PT ;  /* 0x0000000e430e7209 */ /* 0x000fe40007810000 */
[----:B------:R-:W-:Y:S02]  /*8410*/  FMNMX.FTZ R10, R73, R10, !PT ;  /* 0x0000000a490a7209 */ /* 0x000fe40007810000 */
[----:B------:R-:W-:-:S02]  /*8420*/  FMNMX.FTZ R14, R69, R14, !PT ;  /* 0x0000000e450e7209 */ /* 0x000fc40007810000 */
[----:B------:R-:W-:Y:S02]  /*8430*/  FMNMX.FTZ R10, R215, R10, !PT ;  /* 0x0000000ad70a7209 */ /* 0x000fe40007810000 */
[----:B------:R-:W-:Y:S02]  /*8440*/  FMNMX.FTZ R14, R71, R14, !PT ;  /* 0x0000000e470e7209 */ /* 0x000fe40007810000 */
[----:B------:R-:W-:Y:S02]  /*8450*/  FMNMX.FTZ R10, R217, R10, !PT ;  /* 0x0000000ad90a7209 */ /* 0x000fe40007810000 */
[----:B------:R-:W-:Y:S02]  /*8460*/  FMNMX.FTZ R14, R77, R14, !PT ;  /* 0x0000000e4d0e7209 */ /* 0x000fe40007810000 */
[----:B------:R-:W-:Y:S02]  /*8470*/  FMNMX.FTZ R10, R219, R10, !PT ;  /* 0x0000000adb0a7209 */ /* 0x000fe40007810000 */
[----:B------:R-:W-:-:S02]  /*8480*/  FMNMX.FTZ R14, R75, R14, !PT ;  /* 0x0000000e4b0e7209 */ /* 0x000fc40007810000 */
[----:B------:R-:W-:-:S04]  /*8490*/  FMNMX.FTZ R10, R81, R10, !PT ;  /* 0x0000000a510a7209 */ /* 0x000fc80007810000 */
[----:B------:R-:W-:-:S04]  /*84a0*/  FMNMX.FTZ R10, R221, R10, !PT ;  /* 0x0000000add0a7209 */ /* 0x000fc80007810000 */
[----:B------:R-:W-:-:S05]  /*84b0*/  FMNMX.FTZ R10, R85, R10, !PT ;  /* 0x0000000a550a7209 */ /* 0x000fca0007810000 */
[----:B------:R-:W1:Y:S02]  /*84c0*/  SHFL.BFLY PT, R21, R10, 0x2, 0x1f ;  /* 0x0c401f000a157f89 */ /* 0x000e6400000e0000 */
[----:B-1----:R-:W-:-:S05]  /*84d0*/  FMNMX.FTZ R21, R10, R21, !PT ;  /* 0x000000150a157209 */ /* 0x002fca0007810000 */
[----:B------:R-:W1:Y:S02]  /*84e0*/  SHFL.BFLY PT, R10, R21, 0x1, 0x1f ;  /* 0x0c201f00150a7f89 */ /* 0x000e6400000e0000 */
[----:B-1----:R-:W-:-:S05]  /*84f0*/  FMNMX.FTZ R21, R21, R10, !PT ;  /* 0x0000000a15157209 */ /* 0x002fca0007810000 */
[C---:B0-----:R-:W-:Y:S01]  /*8500*/  FMUL.FTZ R10, R21.reuse, R12 ;  /* 0x0000000c150a7220 */ /* 0x041fe20000410000 */
[----:B------:R-:W-:-:S03]  /*8510*/  FADD.FTZ R225, -R21, R8 ;  /* 0x0000000815e17221 */ /* 0x000fc60000010100 */
[-CC-:B------:R-:W-:Y:S01]  /*8520*/  FFMA.FTZ R180, R13, R12.reuse, -R10.reuse ;  /* 0x0000000c0db47223 */ /* 0x180fe2000001080a */
[-CC-:B------:R-:W-:Y:S01]  /*8530*/  FFMA.FTZ R182, R181, R12.reuse, -R10.reuse ;  /* 0x0000000cb5b67223 */ /* 0x180fe2000001080a */
[-C--:B------:R-:W-:Y:S01]  /*8540*/  FMUL.FTZ R8, R225, R12.reuse ;  /* 0x0000000ce1087220 */ /* 0x080fe20000410000 */
[-CC-:B------:R-:W-:Y:S01]  /*8550*/  FFMA.FTZ R9, R9, R12.reuse, -R10.reuse ;  /* 0x0000000c09097223 */ /* 0x180fe2000001080a */
[----:B------:R-:W-:Y:S02]  /*8560*/  WARPGROUP.DEPBAR.LE gsb0, 0x0 ;  /* 0x00008000000079c5 */ /* 0x000fe40000010000 */
[----:B------:R-:W-:Y:S01]  /*8570*/  WARPGROUP.ARRIVE ;  /* 0x00000000000079c5 */ /* 0x000fe20000000000 */
[----:B------:R-:W-:Y:S01]  /*8580*/  FMUL.FTZ R169, R78, UR7 ;  /* 0x000000074ea97c20 */ /* 0x000fe20008410000 */
[----:B------:R-:W-:Y:S01]  /*8590*/  FMUL.FTZ R171, R82, UR7 ;  /* 0x0000000752ab7c20 */ /* 0x000fe20008410000 */
[----:B------:R-:W-:Y:S01]  /*85a0*/  MUFU.EX2 R8, R8 ;  /* 0x0000000800087308 */ /* 0x000fe20000000800 */
[-CC-:B------:R-:W-:Y:S01]  /*85b0*/  FFMA.FTZ R168, R197, R12.reuse, -R10.reuse ;  /* 0x0000000cc5a87223 */ /* 0x180fe2000001080a */
[-CC-:B------:R-:W-:Y:S01]  /*85c0*/  FFMA.FTZ R176, R185, R12.reuse, -R10.reuse ;  /* 0x0000000cb9b07223 */ /* 0x180fe2000001080a */
[----:B------:R-:W-:Y:S01]  /*85d0*/  HGMMA.64x128x16.F32.BF16 R88, R152, gdesc[UR12].tnspB, R88, gsb0 ;  /* 0x41e0000c98587df0 */ /* 0x000fe20008001858 */
[----:B------:R-:W-:Y:S01]  /*85e0*/  UIADD3 UR14, UR10, 0x280, URZ ;  /* 0x000002800a0e7890 */ /* 0x000fe2000fffe03f */
[-CC-:B------:R-:W-:Y:S01]  /*85f0*/  FFMA.FTZ R174, R177, R12.reuse, -R10.reuse ;  /* 0x0000000cb1ae7223 */ /* 0x180fe2000001080a */
[----:B------:R-:W-:Y:S01]  /*8600*/  UMOV UR15, 0x40000040 ;  /* 0x40000040000f7882 */ /* 0x000fe20000000000 */
[-CC-:B------:R-:W-:Y:S01]  /*8610*/  FFMA.FTZ R178, R189, R12.reuse, -R10.reuse ;  /* 0x0000000cbdb27223 */ /* 0x180fe2000001080a */
[----:B------:R-:W0:Y:S01]  /*8620*/  MUFU.TANH R169, R169 ;  /* 0x000000a900a97308 */ /* 0x000e220000002400 */
[-CC-:B------:R-:W-:Y:S01]  /*8630*/  FFMA.FTZ R189, R179, R12.reuse, -R10.reuse ;  /* 0x0000000cb3bd7223 */ /* 0x180fe2000001080a */
[-CC-:B------:R-:W-:Y:S01]  /*8640*/  FFMA.FTZ R185, R191, R12.reuse, -R10.reuse ;  /* 0x0000000cbfb97223 */ /* 0x180fe2000001080a */
[-CC-:B------:R-:W-:Y:S01]  /*8650*/  FFMA.FTZ R172, R193, R12.reuse, -R10.reuse ;  /* 0x0000000cc1ac7223 */ /* 0x180fe2000001080a */
[-CC-:B------:R-:W-:Y:S01]  /*8660*/  FFMA.FTZ R191, R199, R12.reuse, -R10.reuse ;  /* 0x0000000cc7bf7223 */ /* 0x180fe2000001080a */
[-CC-:B------:R-:W-:Y:S01]  /*8670*/  FFMA.FTZ R170, R201, R12.reuse, -R10.reuse ;  /* 0x0000000cc9aa7223 */ /* 0x180fe2000001080a */
[-CC-:B------:R-:W-:Y:S01]  /*8680*/  FFMA.FTZ R193, R211, R12.reuse, -R10.reuse ;  /* 0x0000000cd3c17223 */ /* 0x180fe2000001080a */
[-CC-:B------:R-:W-:Y:S01]  /*8690*/  FFMA.FTZ R73, R73, R12.reuse, -R10.reuse ;  /* 0x0000000c49497223 */ /* 0x180fe2000001080a */
[----:B------:R-:W1:Y:S01]  /*86a0*/  MUFU.TANH R171, R171 ;  /* 0x000000ab00ab7308 */ /* 0x000e620000002400 */
[-CC-:B------:R-:W-:Y:S01]  /*86b0*/  FFMA.FTZ R20, R219, R12.reuse, -R10.reuse ;  /* 0x0000000cdb147223 */ /* 0x180fe2000001080a */
[-CC-:B------:R-:W-:Y:S01]  /*86c0*/  FFMA.FTZ R81, R81, R12.reuse, -R10.reuse ;  /* 0x0000000c51517223 */ /* 0x180fe2000001080a */
[-CC-:B------:R-:W-:Y:S01]  /*86d0*/  FFMA.FTZ R221, R221, R12.reuse, -R10.reuse ;  /* 0x0000000cdddd7223 */ /* 0x180fe2000001080a */
[----:B------:R-:W-:-:S04]  /*86e0*/  FFMA.FTZ R85, R85, R12, -R10 ;  /* 0x0000000c55557223 */ /* 0x000fc8000001080a */
[----:B------:R-:W2:Y:S01]  /*86f0*/  MUFU.EX2 R9, R9 ;  /* 0x0000000900097308 */ /* 0x000ea20000000800 */
[----:B0-----:R-:W-:-:S04]  /*8700*/  FMNMX.FTZ R14, R169, R14, !PT ;  /* 0x0000000ea90e7209 */ /* 0x001fc80007810000 */
[----:B------:R-:W-:-:S03]  /*8710*/  FMNMX.FTZ R14, R79, R14, !PT ;  /* 0x0000000e4f0e7209 */ /* 0x000fc60007810000 */
[----:B------:R-:W0:Y:S01]  /*8720*/  MUFU.EX2 R180, R180 ;  /* 0x000000b400b47308 */ /* 0x000e220000000800 */
[----:B-1----:R-:W-:-:S04]  /*8730*/  FMNMX.FTZ R14, R171, R14, !PT ;  /* 0x0000000eab0e7209 */ /* 0x002fc80007810000 */
[----:B------:R-:W-:-:S03]  /*8740*/  FMNMX.FTZ R14, R83, R14, !PT ;  /* 0x0000000e530e7209 */ /* 0x000fc60007810000 */
[----:B------:R-:W1:Y:S01]  /*8750*/  MUFU.EX2 R182, R182 ;  /* 0x000000b600b67308 */ /* 0x000e620000000800 */
[----:B------:R-:W-:Y:S01]  /*8760*/  FMNMX.FTZ R14, R223, R14, !PT ;  /* 0x0000000edf0e7209 */ /* 0x000fe20007810000 */
[----:B--2---:R-:W-:-:S03]  /*8770*/  FFMA.FTZ R5, R8, R5, R9 ;  /* 0x0000000508057223 */ /* 0x004fc60000010009 */
[----:B------:R-:W-:Y:S01]  /*8780*/  FMNMX.FTZ R13, R87, R14, !PT ;  /* 0x0000000e570d7209 */ /* 0x000fe20007810000 */
[----:B------:R-:W-:Y:S02]  /*8790*/  FFMA.FTZ R14, R213, R12, -R10 ;  /* 0x0000000cd50e7223 */ /* 0x000fe4000001080a */
[----:B------:R-:W-:Y:S01]  /*87a0*/  MUFU.EX2 R176, R176 ;  /* 0x000000b000b07308 */ /* 0x000fe20000000800 */
[C---:B0-----:R-:W-:Y:S01]  /*87b0*/  FADD.FTZ R5, R180.reuse, R5 ;  /* 0x00000005b4057221 */ /* 0x041fe20000010000 */
[----:B------:R-:W0:Y:S01]  /*87c0*/  SHFL.BFLY PT, R16, R13, 0x2, 0x1f ;  /* 0x0c401f000d107f89 */ /* 0x000e2200000e0000 */
[----:B------:R-:W-:-:S05]  /*87d0*/  F2FP.BF16.F32.PACK_AB R180, R180, R9 ;  /* 0x00000009b4b4723e */ /* 0x000fca00000010ff */
[----:B------:R-:W-:Y:S01]  /*87e0*/  MUFU.EX2 R178, R178 ;  /* 0x000000b200b27308 */ /* 0x000fe20000000800 */
[----:B-1----:R-:W-:-:S07]  /*87f0*/  FADD.FTZ R40, R182, R5 ;  /* 0x00000005b6287221 */ /* 0x002fce0000010000 */
        /* <DEDUP_REMOVED lines=9> */
[----:B------:R-:W-:Y:S01]  /*8890*/  MUFU.EX2 R191, R191 ;  /* 0x000000bf00bf7308 */ /* 0x000fe20000000800 */
[----:B------:R-:W-:-:S04]  /*88a0*/  FMUL.FTZ R38, R13, R12 ;  /* 0x0000000c0d267220 */ /* 0x000fc80000410000 */
[-CC-:B------:R-:W-:Y:S01]  /*88b0*/  FFMA.FTZ R181, R23, R12.reuse, -R38.reuse ;  /* 0x0000000c17b57223 */ /* 0x180fe20000010826 */
[-CC-:B------:R-:W-:Y:S01]  /*88c0*/  FFMA.FTZ R26, R15, R12.reuse, -R38.reuse ;  /* 0x0000000c0f1a7223 */ /* 0x180fe20000010826 */
[----:B------:R-:W-:Y:S02]  /*88d0*/  IMAD.U32 R23, RZ, RZ, UR4 ;  /* 0x00000004ff177e24 */ /* 0x000fe4000f8e00ff */
[-CC-:B------:R-:W-:Y:S01]  /*88e0*/  FFMA.FTZ R34, R27, R12.reuse, -R38.reuse ;  /* 0x0000000c1b227223 */ /* 0x180fe20000010826 */
[-CC-:B------:R-:W-:Y:S01]  /*88f0*/  FFMA.FTZ R177, R29, R12.reuse, -R38.reuse ;  /* 0x0000000c1db17223 */ /* 0x180fe20000010826 */
[-CC-:B------:R-:W-:Y:S01]  /*8900*/  FFMA.FTZ R32, R31, R12.reuse, -R38.reuse ;  /* 0x0000000c1f207223 */ /* 0x180fe20000010826 */
[----:B------:R-:W-:Y:S01]  /*8910*/  MUFU.EX2 R181, R181 ;  /* 0x000000b500b57308 */ /* 0x000fe20000000800 */
[----:B------:R-:W-:Y:S01]  /*8920*/  @!P1 LEA R23, R23, UR36, 0x3 ;  /* 0x0000002417179c11 */ /* 0x000fe2000f8e18ff */
[-CC-:B------:R-:W-:Y:S01]  /*8930*/  FFMA.FTZ R179, R33, R12.reuse, -R38.reuse ;  /* 0x0000000c21b37223 */ /* 0x180fe20000010826 */
[-CC-:B------:R-:W-:Y:S01]  /*8940*/  FFMA.FTZ R36, R35, R12.reuse, -R38.reuse ;  /* 0x0000000c23247223 */ /* 0x180fe20000010826 */
[-CC-:B------:R-:W-:Y:S01]  /*8950*/  FFMA.FTZ R28, R39, R12.reuse, -R38.reuse ;  /* 0x0000000c271c7223 */ /* 0x180fe20000010826 */
[----:B------:R-:W-:Y:S01]  /*8960*/  @!P1 IADD3 R27, R23, 0x28840, RZ ;  /* 0x00028840171b9810 */ /* 0x000fe20007ffe0ff */
[-CC-:B------:R-:W-:Y:S01]  /*8970*/  FFMA.FTZ R24, R43, R12.reuse, -R38.reuse ;  /* 0x0000000c2b187223 */ /* 0x180fe20000010826 */
[-CC-:B------:R-:W-:Y:S01]  /*8980*/  FFMA.FTZ R15, R49, R12.reuse, -R38.reuse ;  /* 0x0000000c310f7223 */ /* 0x180fe20000010826 */
[----:B------:R-:W-:Y:S01]  /*8990*/  MUFU.EX2 R26, R26 ;  /* 0x0000001a001a7308 */ /* 0x000fe20000000800 */
[----:B------:R-:W-:Y:S01]  /*89a0*/  @!P1 PRMT R27, RZ, 0x654, R27 ;  /* 0x00000654ff1b9816 */ /* 0x000fe2000000001b */
        /* <DEDUP_REMOVED lines=15> */
[----:B------:R-:W-:Y:S01]  /*8aa0*/  FFMA.FTZ R223, R223, R12, -R38 ;  /* 0x0000000cdfdf7223 */ /* 0x000fe20000010826 */
[----:B------:R-:W-:-:S02]  /*8ab0*/  WARPGROUP.DEPBAR.LE gsb0, 0x0 ;  /* 0x00008000000079c5 */ /* 0x000fc40000010000 */
[----:B------:R-:W-:Y:S01]  /*8ac0*/  WARPGROUP.ARRIVE ;  /* 0x00000000000079c5 */ /* 0x000fe20000000000 */
[-C--:B------:R-:W-:Y:S01]  /*8ad0*/  FFMA.FTZ R153, R183, R12.reuse, -R10 ;  /* 0x0000000cb7997223 */ /* 0x080fe2000001080a */
[-C--:B------:R-:W-:Y:S01]  /*8ae0*/  FFMA.FTZ R183, R25, R12.reuse, -R38 ;  /* 0x0000000c19b77223 */ /* 0x080fe20000010826 */
[-CC-:B------:R-:W-:Y:S01]  /*8af0*/  FFMA.FTZ R155, R187, R12.reuse, -R10.reuse ;  /* 0x0000000cbb9b7223 */ /* 0x180fe2000001080a */
[----:B------:R-:W-:Y:S01]  /*8b00*/  MUFU.EX2 R32, R32 ;  /* 0x0000002000207308 */ /* 0x000fe20000000800 */
[-CC-:B------:R-:W-:Y:S01]  /*8b10*/  FFMA.FTZ R187, R195, R12.reuse, -R10.reuse ;  /* 0x0000000cc3bb7223 */ /* 0x180fe2000001080a */
[----:B------:R-:W-:Y:S01]  /*8b20*/  HGMMA.64x128x16.F32.BF16 R88, R156, gdesc[UR12].tnspB, R88, gsb0 ;  /* 0x41e0000c9c587df0 */ /* 0x000fe20008001858 */
[----:B------:R-:W-:Y:S01]  /*8b30*/  UIADD3 UR14, UR10, 0x300, URZ ;  /* 0x000003000a0e7890 */ /* 0x000fe2000fffe03f */
[-CC-:B------:R-:W-:Y:S01]  /*8b40*/  FFMA.FTZ R154, R59, R12.reuse, -R10.reuse ;  /* 0x0000000c3b9a7223 */ /* 0x180fe2000001080a */
[----:B------:R-:W-:Y:S01]  /*8b50*/  UMOV UR15, 0x40000040 ;  /* 0x40000040000f7882 */ /* 0x000fe20000000000 */
[----:B------:R-:W-:Y:S01]  /*8b60*/  UIADD3 UR10, UR10, 0x380, URZ ;  /* 0x000003800a0a7890 */ /* 0x000fe2000fffe03f */
[-CC-:B------:R-:W-:Y:S01]  /*8b70*/  FFMA.FTZ R59, R61, R12.reuse, -R10.reuse ;  /* 0x0000000c3d3b7223 */ /* 0x180fe2000001080a */
[----:B------:R-:W-:Y:S01]  /*8b80*/  MUFU.EX2 R183, R183 ;  /* 0x000000b700b77308 */ /* 0x000fe20000000800 */
[-C--:B------:R-:W-:Y:S01]  /*8b90*/  FFMA.FTZ R61, R175, R12.reuse, -R10 ;  /* 0x0000000caf3d7223 */ /* 0x080fe2000001080a */
[-C--:B------:R-:W-:Y:S01]  /*8ba0*/  FFMA.FTZ R175, R41, R12.reuse, -R38 ;  /* 0x0000000c29af7223 */ /* 0x080fe20000010826 */
[-CC-:B------:R-:W-:Y:S01]  /*8bb0*/  FFMA.FTZ R152, R205, R12.reuse, -R10.reuse ;  /* 0x0000000ccd987223 */ /* 0x180fe2000001080a */
[-C--:B------:R-:W-:Y:S01]  /*8bc0*/  FFMA.FTZ R195, R217, R12.reuse, -R10 ;  /* 0x0000000cd9c37223 */ /* 0x080fe2000001080a */
[----:B------:R-:W-:-:S03]  /*8bd0*/  FFMA.FTZ R25, R47, R12, -R38 ;  /* 0x0000000c2f197223 */ /* 0x000fc60000010826 */
        /* <DEDUP_REMOVED lines=19> */
[-C--:B------:R-:W-:Y:S01]  /*8d10*/  FFMA.FTZ R156, R173, R12.reuse, -R10 ;  /* 0x0000000cad9c7223 */ /* 0x080fe2000001080a */
[-C--:B------:R-:W-:Y:S01]  /*8d20*/  FFMA.FTZ R173, R37, R12.reuse, -R38 ;  /* 0x0000000c25ad7223 */ /* 0x080fe20000010826 */
[-CC-:B------:R-:W-:Y:S01]  /*8d30*/  FFMA.FTZ R157, R203, R12.reuse, -R10.reuse ;  /* 0x0000000ccb9d7223 */ /* 0x180fe2000001080a */
[-CC-:B------:R-:W-:Y:S01]  /*8d40*/  FFMA.FTZ R159, R207, R12.reuse, -R10.reuse ;  /* 0x0000000ccf9f7223 */ /* 0x180fe2000001080a */
[-C--:B------:R-:W-:Y:S01]  /*8d50*/  FFMA.FTZ R158, R209, R12.reuse, -R10 ;  /* 0x0000000cd19e7223 */ /* 0x080fe2000001080a */
[----:B------:R-:W-:Y:S01]  /*8d60*/  HGMMA.64x128x16.F32.BF16 R88, R160, gdesc[UR12].tnspB, R88, gsb0 ;  /* 0x41e0000ca0587df0 */ /* 0x000fe20008001858 */
[----:B------:R-:W-:Y:S01]  /*8d70*/  FFMA.FTZ R10, R45, R12, -R38 ;  /* 0x0000000c2d0a7223 */ /* 0x000fe20000010826 */
        /* <DEDUP_REMOVED lines=17> */
[----:B------:R-:W1:Y:S01]  /*8e90*/  MUFU.EX2 R75, R75 ;  /* 0x0000004b004b7308 */ /* 0x000e620000000800 */
[----:B------:R-:W-:-:S02]  /*8ea0*/  WARPGROUP.DEPBAR.LE gsb0, 0x0 ;  /* 0x00008000000079c5 */ /* 0x000fc40000010000 */
[----:B------:R-:W-:Y:S01]  /*8eb0*/  WARPGROUP.ARRIVE ;  /* 0x00000000000079c5 */ /* 0x000fe20000000000 */
[----:B------:R-:W-:Y:S01]  /*8ec0*/  FADD.FTZ R161, -R13, R6 ;  /* 0x000000060da17221 */ /* 0x000fe20000010100 */
[----:B------:R-:W-:-:S03]  /*8ed0*/  FFMA.FTZ R6, R51, R12, -R38 ;  /* 0x0000000c33067223 */ /* 0x000fc60000010826 */
[----:B------:R-:W-:Y:S01]  /*8ee0*/  MUFU.EX2 R16, R16 ;  /* 0x0000001000107308 */ /* 0x000fe20000000800 */
[----:B0-----:R-:W-:Y:S01]  /*8ef0*/  F2FP.BF16.F32.PACK_AB R160, R73, R14 ;  /* 0x0000000e49a0723e */ /* 0x001fe200000010ff */
[----:B------:R-:W-:Y:S01]  /*8f00*/  FMUL.FTZ R161, R161, R12 ;  /* 0x0000000ca1a17220 */ /* 0x000fe20000410000 */
[----:B------:R-:W-:Y:S05]  /*8f10*/  HGMMA.64x128x16.F32.BF16 R88, R164, gdesc[UR8].tnspB, R88, gsb0 ;  /* 0x41e00008a4587df0 */ /* 0x000fea0008001858 */
[----:B------:R1:W0:Y:S08]  /*8f20*/  MUFU.EX2 R197, R161 ;  /* 0x000000a100c57308 */ /* 0x0002300000000800 */
[----:B------:R-:W-:Y:S01]  /*8f30*/  MUFU.EX2 R6, R6 ;  /* 0x0000000600067308 */ /* 0x000fe20000000800 */
[----:B-1----:R-:W-:-:S07]  /*8f40*/  F2FP.BF16.F32.PACK_AB R161, R75, R50 ;  /* 0x000000324ba1723e */ /* 0x002fce00000010ff */
[----:B------:R-:W1:Y:S01]  /*8f50*/  MUFU.EX2 R195, R195 ;  /* 0x000000c300c37308 */ /* 0x000e620000000800 */
[----:B0-----:R-:W-:-:S04]  /*8f60*/  FFMA.FTZ R4, R197, R4, R26 ;  /* 0x00000004c5047223 */ /* 0x001fc8000001001a */
[C---:B------:R-:W-:Y:S01]  /*8f70*/  FADD.FTZ R4, R181.reuse, R4 ;  /* 0x00000004b5047221 */ /* 0x040fe20000010000 */
[----:B------:R-:W-:Y:S02]  /*8f80*/  F2FP.BF16.F32.PACK_AB R181, R181, R26 ;  /* 0x0000001ab5b5723e */ /* 0x000fe400000010ff */
[----:B------:R-:W-:Y:S01]  /*8f90*/  MUFU.EX2 R79, R79 ;  /* 0x0000004f004f7308 */ /* 0x000fe20000000800 */
[----:B------:R-:W-:Y:S01]  /*8fa0*/  FADD.FTZ R5, R183, R4 ;  /* 0x00000004b7057221 */ /* 0x000fe20000010000 */
[----:B------:R-:W-:-:S03]  /*8fb0*/  F2FP.BF16.F32.PACK_AB R183, R34, R183 ;  /* 0x000000b722b7723e */ /* 0x000fc600000010ff */
[----:B------:R-:W-:-:S03]  /*8fc0*/  FADD.FTZ R4, R34, R5 ;  /* 0x0000000522047221 */ /* 0x000fc60000010000 */
[----:B------:R-:W-:Y:S01]  /*8fd0*/  MUFU.EX2 R20, R20 ;  /* 0x0000001400147308 */ /* 0x000fe20000000800 */
[----:B------:R-:W-:Y:S01]  /*8fe0*/  FADD.FTZ R5, R177, R4 ;  /* 0x00000004b1057221 */ /* 0x000fe20000010000 */
[C---:B------:R-:W-:Y:S02]  /*8ff0*/  F2FP.BF16.F32.PACK_AB R177, R32.reuse, R177 ;  /* 0x000000b120b1723e */ /* 0x040fe400000010ff */
[----:B-1----:R-:W-:Y:S01]  /*9000*/  F2FP.BF16.F32.PACK_AB R162, R195, R16 ;  /* 0x00000010c3a2723e */ /* 0x002fe200000010ff */
[----:B------:R-:W-:-:S03]  /*9010*/  FADD.FTZ R4, R32, R5 ;  /* 0x0000000520047221 */ /* 0x000fc60000010000 */
[----:B------:R-:W-:Y:S01]  /*9020*/  MUFU.EX2 R81, R81 ;  /* 0x0000005100517308 */ /* 0x000fe20000000800 */
[----:B------:R-:W-:Y:S01]  /*9030*/  FADD.FTZ R5, R179, R4 ;  /* 0x00000004b3057221 */ /* 0x000fe20000010000 */
[----:B------:R-:W-:-:S03]  /*9040*/  F2FP.BF16.F32.PACK_AB R179, R36, R179 ;  /* 0x000000b324b3723e */ /* 0x000fc600000010ff */
[----:B------:R-:W-:-:S03]  /*9050*/  FADD.FTZ R4, R36, R5 ;  /* 0x0000000524047221 */ /* 0x000fc60000010000 */
[----:B------:R-:W-:Y:S01]  /*9060*/  MUFU.EX2 R83, R83 ;  /* 0x0000005300537308 */ /* 0x000fe20000000800 */
[----:B------:R-:W-:Y:S01]  /*9070*/  FADD.FTZ R5, R173, R4 ;  /* 0x00000004ad057221 */ /* 0x000fe20000010000 */
[-CC-:B------:R-:W-:Y:S01]  /*9080*/  FFMA.FTZ R4, R171, R12.reuse, -R38.reuse ;  /* 0x0000000cab047223 */ /* 0x180fe20000010826 */
[----:B------:R-:W-:Y:S01]  /*9090*/  FFMA.FTZ R38, R87, R12, -R38 ;  /* 0x0000000c57267223 */ /* 0x000fe20000010826 */
[----:B------:R-:W-:Y:S02]  /*90a0*/  F2FP.BF16.F32.PACK_AB R171, R15, R6 ;  /* 0x000000060fab723e */ /* 0x000fe400000010ff */
[----:B------:R-:W-:Y:S02]  /*90b0*/  F2FP.BF16.F32.PACK_AB R173, R28, R173 ;  /* 0x000000ad1cad723e */ /* 0x000fe400000010ff */
[----:B------:R-:W-:Y:S08]  /*90c0*/  MUFU.EX2 R22, R221 ;  /* 0x000000dd00167308 */ /* 0x000ff00000000800 */
[----:B------:R-:W-:Y:S01]  /*90d0*/  MUFU.EX2 R85, R85 ;  /* 0x0000005500557308 */ /* 0x000fe20000000800 */
[----:B------:R-:W-:-:S02]  /*90e0*/  WARPGROUP.DEPBAR.LE gsb0, 0x0 ;  /* 0x00008000000079c5 */ /* 0x000fc40000010000 */
[----:B------:R0:W-:Y:S06]  /*90f0*/  BAR.ARV R19, 0x100 ;  /* 0x000400130000751d */ /* 0x0001ec0000002000 */
        /* <DEDUP_REMOVED lines=8> */
[----:B-1----:R-:W-:Y:S01]  /*9180*/  IMAD.U32 R27, RZ, RZ, UR5 ;  /* 0x00000005ff1b7e24 */ /* 0x002fe2000f8e00ff */
[----:B------:R-:W-:Y:S01]  /*9190*/  UMOV UR5, UR4 ;  /* 0x0000000400057c82 */ /* 0x000fe20008000000 */
[-C--:B------:R-:W-:Y:S01]  /*91a0*/  FMUL.FTZ R100, R100, R8.reuse ;  /* 0x0000000864647220 */ /* 0x080fe20000410000 */
[-C--:B------:R-:W-:Y:S01]  /*91b0*/  FMUL.FTZ R101, R101, R8.reuse ;  /* 0x0000000865657220 */ /* 0x080fe20000410000 */
[-C--:B------:R-:W-:Y:S01]  /*91c0*/  FMUL.FTZ R104, R104, R8.reuse ;  /* 0x0000000868687220 */ /* 0x080fe20000410000 */
[----:B------:R-:W-:Y:S01]  /*91d0*/  @!P1 LEA R27, R27, UR36, 0x3 ;  /* 0x000000241b1b9c11 */ /* 0x000fe2000f8e18ff */
[-C--:B------:R-:W-:Y:S01]  /*91e0*/  FMUL.FTZ R105, R105, R8.reuse ;  /* 0x0000000869697220 */ /* 0x080fe20000410000 */
[-C--:B------:R-:W-:Y:S01]  /*91f0*/  FMUL.FTZ R108, R108, R8.reuse ;  /* 0x000000086c6c7220 */ /* 0x080fe20000410000 */
[-C--:B------:R-:W-:Y:S01]  /*9200*/  FMUL.FTZ R109, R109, R8.reuse ;  /* 0x000000086d6d7220 */ /* 0x080fe20000410000 */
[----:B------:R-:W-:Y:S01]  /*9210*/  FMUL.FTZ R112, R112, R8 ;  /* 0x0000000870707220 */ /* 0x000fe20000410000 */
[----:B------:R-:W-:-:S02]  /*9220*/  @!P1 VIADD R27, R27, 0x28860 ;  /* 0x000288601b1b9836 */ /* 0x000fc40000000000 */
[-C--:B------:R-:W-:Y:S01]  /*9230*/  FMUL.FTZ R113, R113, R8.reuse ;  /* 0x0000000871717220 */ /* 0x080fe20000410000 */
[-C--:B------:R-:W-:Y:S01]  /*9240*/  FMUL.FTZ R116, R116, R8.reuse ;  /* 0x0000000874747220 */ /* 0x080fe20000410000 */
[-C--:B------:R-:W-:Y:S01]  /*9250*/  FMUL.FTZ R117, R117, R8.reuse ;  /* 0x0000000875757220 */ /* 0x080fe20000410000 */
[-C--:B------:R-:W-:Y:S01]  /*9260*/  FMUL.FTZ R120, R120, R8.reuse ;  /* 0x0000000878787220 */ /* 0x080fe20000410000 */
[----:B------:R-:W-:Y:S01]  /*9270*/  @!P1 PRMT R29, RZ, 0x654, R27 ;  /* 0x00000654ff1d9816 */ /* 0x000fe2000000001b */
[----:B------:R-:W-:Y:S01]  /*9280*/  FADD.FTZ R27, R153, R40 ;  /* 0x00000028991b7221 */ /* 0x000fe20000010000 */
[-C--:B------:R-:W-:Y:S01]  /*9290*/  FMUL.FTZ R121, R121, R8.reuse ;  /* 0x0000000879797220 */ /* 0x080fe20000410000 */
[----:B------:R-:W-:Y:S01]  /*92a0*/  FMUL.FTZ R124, R124, R8 ;  /* 0x000000087c7c7220 */ /* 0x000fe20000410000 */
[----:B------:R0:W-:Y:S01]  /*92b0*/  @!P1 SYNCS.ARRIVE.TRANS64.RED.A1T0 RZ, [R29+URZ], RZ ;  /* 0x000000ff1dff99a7 */ /* 0x0001e2000810043f */
[----:B------:R-:W-:Y:S01]  /*92c0*/  FADD.FTZ R40, R176, R27 ;  /* 0x0000001bb0287221 */ /* 0x000fe20000010000 */
[----:B------:R-:W-:Y:S01]  /*92d0*/  F2FP.BF16.F32.PACK_AB R176, R155, R176 ;  /* 0x000000b09bb0723e */ /* 0x000fe200000010ff */
        /* <DEDUP_REMOVED lines=16> */
[----:B------:R-:W-:Y:S01]  /*93e0*/  FMUL.FTZ R149, R149, R8 ;  /* 0x0000000895957220 */ /* 0x000fe20000410000 */
[----:B------:R-:W-:Y:S01]  /*93f0*/  F2FP.BF16.F32.PACK_AB R178, R185, R178 ;  /* 0x000000b2b9b2723e */ /* 0x000fe200000010ff */
[C---:B------:R-:W-:Y:S01]  /*9400*/  FADD.FTZ R27, R187.reuse, R40 ;  /* 0x00000028bb1b7221 */ /* 0x040fe20000010000 */
[----:B------:R-:W-:Y:S01]  /*9410*/  FADD.FTZ R40, R28, R5 ;  /* 0x000000051c287221 */ /* 0x000fe20000010000 */
[----:B------:R-:W-:Y:S01]  /*9420*/  F2FP.BF16.F32.PACK_AB R172, R187, R172 ;  /* 0x000000acbbac723e */ /* 0x000fe200000010ff */
[----:B------:R-:W-:Y:S01]  /*9430*/  FMUL.FTZ R90, R90, R197 ;  /* 0x000000c55a5a7220 */ /* 0x000fe20000410000 */
[----:B------:R-:W-:Y:S01]  /*9440*/  FADD.FTZ R42, R174, R27 ;  /* 0x0000001bae2a7221 */ /* 0x000fe20000010000 */
[----:B------:R-:W-:Y:S01]  /*9450*/  FADD.FTZ R5, R175, R40 ;  /* 0x00000028af057221 */ /* 0x000fe20000010000 */
[C---:B------:R-:W-:Y:S01]  /*9460*/  F2FP.BF16.F32.PACK_AB R175, R24.reuse, R175 ;  /* 0x000000af18af723e */ /* 0x040fe200000010ff */
[-C--:B------:R-:W-:Y:S01]  /*9470*/  FMUL.FTZ R91, R91, R197.reuse ;  /* 0x000000c55b5b7220 */ /* 0x080fe20000410000 */
[C---:B------:R-:W-:Y:S01]  /*9480*/  FADD.FTZ R27, R189.reuse, R42 ;  /* 0x0000002abd1b7221 */ /* 0x040fe20000010000 */
        /* <DEDUP_REMOVED lines=25> */
[----:B------:R1:W2:Y:S01]  /*9620*/  MUFU.EX2 R32, R169 ;  /* 0x000000a900207308 */ /* 0x0002a20000000800 */
[----:B------:R-:W-:Y:S01]  /*9630*/  F2FP.BF16.F32.PACK_AB R157, R67, R46 ;  /* 0x0000002e439d723e */ /* 0x000fe200000010ff */
[----:B------:R-:W-:Y:S01]  /*9640*/  FADD.FTZ R26, R154, R9 ;  /* 0x000000099a1a7221 */ /* 0x000fe20000010000 */
[----:B------:R-:W-:Y:S01]  /*9650*/  FADD.FTZ R5, R44, R5 ;  /* 0x000000052c057221 */ /* 0x000fe20000010000 */
[C---:B------:R-:W-:Y:S01]  /*9660*/  F2FP.BF16.F32.PACK_AB R154, R59.reuse, R154 ;  /* 0x0000009a3b9a723e */ /* 0x040fe200000010ff */
[-C--:B------:R-:W-:Y:S01]  /*9670*/  FMUL.FTZ R106, R106, R197.reuse ;  /* 0x000000c56a6a7220 */ /* 0x080fe20000410000 */
[----:B------:R-:W-:Y:S01]  /*9680*/  FADD.FTZ R9, R59, R26 ;  /* 0x0000001a3b097221 */ /* 0x000fe20000010000 */
[----:B------:R-:W-:Y:S01]  /*9690*/  FADD.FTZ R5, R63, R5 ;  /* 0x000000053f057221 */ /* 0x000fe20000010000 */
[----:B------:R-:W-:Y:S01]  /*96a0*/  F2FP.BF16.F32.PACK_AB R159, R71, R48 ;  /* 0x00000030479f723e */ /* 0x000fe200000010ff */
[-C--:B------:R-:W-:Y:S01]  /*96b0*/  FMUL.FTZ R107, R107, R197.reuse ;  /* 0x000000c56b6b7220 */ /* 0x080fe20000410000 */
[----:B------:R-:W-:Y:S01]  /*96c0*/  FADD.FTZ R24, R156, R9 ;  /* 0x000000099c187221 */ /* 0x000fe20000010000 */
[----:B------:R-:W-:Y:S01]  /*96d0*/  FADD.FTZ R5, R46, R5 ;  /* 0x000000052e057221 */ /* 0x000fe20000010000 */
[----:B-1----:R-:W-:Y:S01]  /*96e0*/  F2FP.BF16.F32.PACK_AB R169, R25, R10 ;  /* 0x0000000a19a9723e */ /* 0x002fe200000010ff */
[-C--:B------:R-:W-:Y:S01]  /*96f0*/  FMUL.FTZ R110, R110, R197.reuse ;  /* 0x000000c56e6e7220 */ /* 0x080fe20000410000 */
[----:B------:R-:W-:Y:S01]  /*9700*/  FADD.FTZ R9, R61, R24 ;  /* 0x000000183d097221 */ /* 0x000fe20000010000 */
[----:B------:R-:W-:Y:S01]  /*9710*/  FADD.FTZ R5, R67, R5 ;  /* 0x0000000543057221 */ /* 0x000fe20000010000 */
[----:B------:R1:W3:Y:S01]  /*9720*/  MUFU.EX2 R24, R4 ;  /* 0x0000000400187308 */ /* 0x0002e20000000800 */
[----:B------:R-:W-:Y:S01]  /*9730*/  F2FP.BF16.F32.PACK_AB R156, R61, R156 ;  /* 0x0000009c3d9c723e */ /* 0x000fe200000010ff */
[----:B------:R-:W-:Y:S01]  /*9740*/  FADD.FTZ R10, R158, R9 ;  /* 0x000000099e0a7221 */ /* 0x000fe20000010000 */
[----:B------:R-:W-:Y:S01]  /*9750*/  FADD.FTZ R5, R48, R5 ;  /* 0x0000000530057221 */ /* 0x000fe20000010000 */
[----:B------:R-:W-:Y:S01]  /*9760*/  F2FP.BF16.F32.PACK_AB R158, R193, R158 ;  /* 0x0000009ec19e723e */ /* 0x000fe200000010ff */
[-C--:B------:R-:W-:Y:S01]  /*9770*/  FMUL.FTZ R111, R111, R197.reuse ;  /* 0x000000c56f6f7220 */ /* 0x080fe20000410000 */
[----:B------:R-:W-:Y:S01]  /*9780*/  FADD.FTZ R9, R193, R10 ;  /* 0x0000000ac1097221 */ /* 0x000fe20000010000 */
[----:B------:R-:W-:Y:S01]  /*9790*/  FADD.FTZ R5, R71, R5 ;  /* 0x0000000547057221 */ /* 0x000fe20000010000 */
[----:B------:R-:W4:Y:S01]  /*97a0*/  MUFU.EX2 R10, R223 ;  /* 0x000000df000a7308 */ /* 0x000f220000000800 */
[----:B--2---:R-:W-:Y:S01]  /*97b0*/  F2FP.BF16.F32.PACK_AB R163, R79, R32 ;  /* 0x000000204fa3723e */ /* 0x004fe200000010ff */
[----:B-1----:R-:W-:Y:S01]  /*97c0*/  FADD.FTZ R4, R14, R9 ;  /* 0x000000090e047221 */ /* 0x002fe20000010000 */
        /* <DEDUP_REMOVED lines=9> */
[----:B---3--:R-:W-:Y:S01]  /*9860*/  F2FP.BF16.F32.PACK_AB R165, R83, R24 ;  /* 0x0000001853a5723e */ /* 0x008fe200000010ff */
        /* <DEDUP_REMOVED lines=14> */
[----:B----4-:R-:W-:Y:S01]  /*9950*/  FADD.FTZ R6, R10, R5 ;  /* 0x000000050a067221 */ /* 0x010fe20000010000 */
[-C--:B------:R-:W-:Y:S01]  /*9960*/  FMUL.FTZ R131, R131, R197.reuse ;  /* 0x000000c583837220 */ /* 0x080fe20000410000 */
[-C--:B------:R-:W-:Y:S01]  /*9970*/  FMUL.FTZ R134, R134, R197.reuse ;  /* 0x000000c586867220 */ /* 0x080fe20000410000 */
[----:B------:R-:W-:Y:S01]  /*9980*/  FADD.FTZ R5, R85, R4 ;  /* 0x0000000455057221 */ /* 0x000fe20000010000 */
[C---:B------:R-:W-:Y:S01]  /*9990*/  FADD.FTZ R4, R167.reuse, R6 ;  /* 0x00000006a7047221 */ /* 0x040fe20000010000 */
        /* <DEDUP_REMOVED lines=10> */
[----:B------:R-:W-:Y:S01]  /*9a40*/  IMAD.MOV.U32 R9, RZ, RZ, R0 ;  /* 0x000000ffff097224 */ /* 0x000fe200078e0000 */
[----:B------:R-:W-:Y:S01]  /*9a50*/  MOV R8, R21 ;  /* 0x0000001500087202 */ /* 0x000fe20000000f00 */
[----:B------:R-:W-:Y:S01]  /*9a60*/  IMAD.MOV.U32 R6, RZ, RZ, R13 ;  /* 0x000000ffff067224 */ /* 0x000fe200078e000d */
[----:B0-----:R-:W-:Y:S06]  /*9a70*/  @P2 BRA `(.L_x_2144) ;  /* 0xffffffd800282947 */ /* 0x001fec000383ffff */
.L_x_2135:
[----:B------:R-:W-:Y:S06]  /*9a80*/  BAR.ARV 0x8, 0x180 ;  /* 0x0206000000007b1d */ /* 0x000fec0000002000 */
[----:B------:R-:W-:Y:S05]  /*9a90*/  @!P0 BRA `(.L_x_2145) ;  /* 0x0000000000048947 */ /* 0x000fea0003800000 */
[----:B------:R-:W-:Y:S01]  /*9aa0*/  BPT.TRAP 0x1 ;  /* 0x000000040000795c */ /* 0x000fe20000300000 */
.L_x_2145:
[----:B------:R-:W-:Y:S01]  /*9ab0*/  ULEA UR5, UR4, UR36, 0x3 ;  /* 0x0000002404057291 */ /* 0x000fe2000f8e183f */
[----:B------:R-:W-:-:S08]  /*9ac0*/  SHF.L.U32 R0, R0, 0x1f, RZ ;  /* 0x0000001f00007819 */ /* 0x000fd000000006ff */
[----:B------:R0:W1:Y:S01]  /*9ad0*/  SYNCS.PHASECHK.TRANS64.TRYWAIT P2, [UR5+0x28850], R0 ;  /* 0x02885000ff0075a7 */ /* 0x0000620008040145 */
[----:B------:R-:W-:Y:S05]  /*9ae0*/  @!P0 BRA `(.L_x_2146) ;  /* 0x0000000000048947 */ /* 0x000fea0003800000 */
[----:B------:R-:W-:Y:S01]  /*9af0*/  BPT.TRAP 0x1 ;  /* 0x000000040000795c */ /* 0x000fe20000300000 */
.L_x_2146:
[----:B-1----:R-:W-:Y:S05]  /*9b00*/  @P2 BRA `(.L_x_2147) ;  /* 0x0000000000082947 */ /* 0x002fea0003800000 */
[----:B------:R-:W1:Y:S02]  /*9b10*/  SYNCS.PHASECHK.TRANS64.TRYWAIT P0, [UR5+0x28850], R0 ;  /* 0x02885000ff0075a7 */ /* 0x000e640008000145 */
[----:B-1----:R-:W-:Y:S05]  /*9b20*/  @!P0 BRA `(.L_x_2148) ;  /* 0x0000005c00a88947 */ /* 0x002fea0003800000 */
.L_x_2147:
[----:B------:R-:W-:Y:S01]  /*9b30*/  UIADD3 UR36, UR36, 0x400, URZ ;  /* 0x0000040024247890 */ /* 0x000fe2000fffe03f */
[----:B------:R-:W-:Y:S01]  /*9b40*/  WARPGROUP.ARRIVE ;  /* 0x00000000000079c5 */ /* 0x000fe20000000000 */
[----:B------:R-:W-:Y:S01]  /*9b50*/  UMOV UR7, 0x40000040 ;  /* 0x4000004000077882 */ /* 0x000fe20000000000 */
[----:B01----:R-:W0:Y:S01]  /*9b60*/  SHFL.BFLY PT, R0, R5, 0x2, 0x1f ;  /* 0x0c401f0005007f89 */ /* 0x003e2200000e0000 */
[----:B------:R-:W-:Y:S01]  /*9b70*/  USHF.R.U32.HI UR36, URZ, 0x4, UR36 ;  /* 0x000000043f247899 */ /* 0x000fe20008011624 */
[----:B------:R-:W-:Y:S02]  /*9b80*/  IMAD.MOV.U32 R2, RZ, RZ, -0x800000 ;  /* 0xff800000ff027424 */ /* 0x000fe400078e00ff */
[----:B------:R-:W1:Y:S01]  /*9b90*/  SHFL.BFLY PT, R3, R4, 0x2, 0x1f ;  /* 0x0c401f0004037f89 */ /* 0x000e6200000e0000 */
[----:B------:R-:W-:-:S04]  /*9ba0*/  ULOP3.LUT UR36, UR36, 0x3fff, URZ, 0xc0, !UPT ;  /* 0x00003fff24247892 */ /* 0x000fc8000f8ec03f */
[----:B------:R-:W-:-:S04]  /*9bb0*/  ULOP3.LUT UR36, UR36, 0x4000000, URZ, 0xfc, !UPT ;  /* 0x0400000024247892 */ /* 0x000fc8000f8efc3f */
[----:B------:R-:W-:-:S07]  /*9bc0*/  ULEA UR4, UR4, UR36, 0xb ;  /* 0x0000002404047291 */ /* 0x000fce000f8e583f */
[----:B------:R-:W-:Y:S02]  /*9bd0*/  UMOV UR6, UR4 ;  /* 0x0000000400067c82 */ /* 0x000fe40008000000 */
[----:B------:R-:W-:Y:S01]  /*9be0*/  HGMMA.64x128x16.F32.BF16 R88, R180, gdesc[UR4].tnspB, R88, gsb0 ;  /* 0x41e00004b4587df0 */ /* 0x000fe20008001858 */
[----:B------:R-:W-:Y:S01]  /*9bf0*/  UIADD3 UR6, UR4, 0x80, URZ ;  /* 0x0000008004067890 */ /* 0x000fe2000fffe03f */
[----:B0-----:R-:W-:Y:S01]  /*9c00*/  FADD.FTZ R0, R0, R5 ;  /* 0x0000000500007221 */ /* 0x001fe20000010000 */
[----:B------:R-:W-:Y:S01]  /*9c10*/  UMOV UR7, 0x40000040 ;  /* 0x4000004000077882 */ /* 0x000fe20000000000 */
[----:B------:R-:W-:Y:S02]  /*9c20*/  IMAD.MOV.U32 R5, RZ, RZ, RZ ;  /* 0x000000ffff057224 */ /* 0x000fe400078e00ff */
[----:B-1----:R-:W-:Y:S01]  /*9c30*/  FADD.FTZ R6, R3, R4 ;  /* 0x0000000403067221 */ /* 0x002fe20000010000 */
[----:B------:R-:W-:Y:S01]  /*9c40*/  IMAD.U32 R4, RZ, RZ, UR5 ;  /* 0x00000005ff047e24 */ /* 0x000fe2000f8e00ff */
[----:B------:R-:W0:Y:S04]  /*9c50*/  SHFL.BFLY PT, R3, R0, 0x1, 0x1f ;  /* 0x0c201f0000037f89 */ /* 0x000e2800000e0000 */
[----:B------:R-:W1:Y:S01]  /*9c60*/  SHFL.BFLY PT, R7, R6, 0x1, 0x1f ;  /* 0x0c201f0006077f89 */ /* 0x000e6200000e0000 */
[----:B0-----:R-:W-:Y:S01]  /*9c70*/  FADD.FTZ R9, R0, R3 ;  /* 0x0000000300097221 */ /* 0x001fe20000010000 */
[----:B------:R-:W-:-:S02]  /*9c80*/  IMAD.MOV.U32 R3, RZ, RZ, RZ ;  /* 0x000000ffff037224 */ /* 0x000fc400078e00ff */
[----:B------:R-:W-:Y:S02]  /*9c90*/  IMAD.MOV.U32 R0, RZ, RZ, -0x800000 ;  /* 0xff800000ff007424 */ /* 0x000fe400078e00ff */
[----:B-1----:R-:W-:Y:S01]  /*9ca0*/  FADD.FTZ R10, R6, R7 ;  /* 0x00000007060a7221 */ /* 0x002fe20000010000 */
[----:B------:R-:W-:Y:S02]  /*9cb0*/  FSETP.NE.FTZ.AND P0, PT, R9, RZ, PT ;  /* 0x000000ff0900720b */ /* 0x000fe40003f15000 */
[----:B------:R-:W-:Y:S02]  /*9cc0*/  @!P1 IADD3 R6, R4, 0x28860, RZ ;  /* 0x0002886004069810 */ /* 0x000fe40007ffe0ff */
        /* <DEDUP_REMOVED lines=113> */
.L_x_2118:
[----:B------:R-:W-:Y:S05]  /*a3e0*/  @P0 BRA `(.L_x_2149) ;  /* 0x0000001400340947 */ /* 0x000fea0003800000 */
[----:B------:R-:W1:Y:S01]  /*a3f0*/  S2R R3, SR_TID.X ;  /* 0x0000000000037919 */ /* 0x000e620000002100 */
[----:B------:R-:W2:Y:S01]  /*a400*/  LDC R17, c[0x0][0xbe8] ;  /* 0x0002fa00ff117b82 */ /* 0x000ea20000000800 */
[----:B------:R-:W-:Y:S01]  /*a410*/  SHF.R.S32.HI R11, RZ, 0x1f, R18 ;  /* 0x0000001fff0b7819 */ /* 0x000fe20000011412 */
[----:B------:R-:W-:Y:S01]  /*a420*/  ULDC.64 UR4, c[0x0][0xbd0] ;  /* 0x0002f40000047ab9 */ /* 0x000fe20000000a00 */
[----:B------:R-:W3:Y:S01]  /*a430*/  S2R R16, SR_CTAID.X ;  /* 0x0000000000107919 */ /* 0x000ee20000002500 */
[----:B------:R-:W-:Y:S01]  /*a440*/  ULDC.64 UR6, c[0x0][0xb38] ;  /* 0x0002ce0000067ab9 */ /* 0x000fe20000000a00 */
[----:B------:R-:W-:Y:S03]  /*a450*/  BSSY B0, `(.L_x_2150) ;  /* 0x00000e2000007945 */ /* 0x000fe60003800000 */
[----:B------:R-:W4:Y:S08]  /*a460*/  S2UR UR9, SR_CTAID.Z ;  /* 0x00000000000979c3 */ /* 0x000f300000002700 */
[----:B------:R-:W5:Y:S08]  /*a470*/  LDC.64 R20, c[0x0][0xbd8] ;  /* 0x0002f600ff147b82 */ /* 0x000f700000000a00 */
[----:B------:R-:W-:Y:S01]  /*a480*/  BAR.SYNC.DEFER_BLOCKING 0x1, 0x100 ;  /* 0x0044000000007b1d */ /* 0x000fe20000010000 */
[----:B--2---:R-:W-:-:S07]  /*a490*/  ISETP.NE.AND P0, PT, R17, 0x1, PT ;  /* 0x000000011100780c */ /* 0x004fce0003f05270 */
[----:B------:R-:W2:Y:S01]  /*a4a0*/  S2UR UR8, SR_CTAID.Y ;  /* 0x00000000000879c3 */ /* 0x000ea20000002600 */
[----:B-1----:R-:W-:-:S07]  /*a4b0*/  VIADD R3, R3, 0xffffff80 ;  /* 0xffffff8003037836 */ /* 0x002fce0000000000 */
[----:B------:R-:W2:Y:S01]  /*a4c0*/  LDC R19, c[0x0][0xc50] ;  /* 0x00031400ff137b82 */ /* 0x000ea20000000800 */
[----:B0-----:R-:W-:-:S04]  /*a4d0*/  SHF.R.S32.HI R4, RZ, 0x1f, R3 ;  /* 0x0000001fff047819 */ /* 0x001fc80000011403 */
        /* <DEDUP_REMOVED lines=8> */
[----:B------:R-:W1:Y:S02]  /*a560*/  @P0 LDC R13, c[0x0][0xbec] ;  /* 0x0002fb00ff0d0b82 */ /* 0x000e640000000800 */
[----:B------:R-:W-:Y:S02]  /*a570*/  SHF.R.S32.HI R7, RZ, 0x1f, R24 ;  /* 0x0000001fff077819 */ /* 0x000fe40000011418 */
[----:B------:R-:W-:Y:S02]  /*a580*/  LEA.HI R3, R5, R6, RZ, 0x1 ;  /* 0x0000000605037211 */ /* 0x000fe400078f08ff */
[CC--:B------:R-:W-:Y:S02]  /*a590*/  LEA.HI R25, R7.reuse, R24.reuse, RZ, 0x2 ;  /* 0x0000001807197211 */ /* 0x0c0fe400078f10ff */
[----:B------:R-:W-:Y:S01]  /*a5a0*/  LEA.HI R7, R7, R24, RZ, 0x5 ;  /* 0x0000001807077211 */ /* 0x000fe200078f28ff */
[----:B------:R-:W1:Y:S01]  /*a5b0*/  @P0 LDC R27, c[0x0][0xbec] ;  /* 0x0002fb00ff1b0b82 */ /* 0x000e620000000800 */
[----:B------:R-:W-:-:S02]  /*a5c0*/  SHF.R.S32.HI R8, RZ, 0x2, R25 ;  /* 0x00000002ff087819 */ /* 0x000fc40000011419 */
[----:B------:R-:W-:Y:S02]  /*a5d0*/  SHF.R.S32.HI R9, RZ, 0x1f, R25 ;  /* 0x0000001fff097819 */ /* 0x000fe40000011419 */
[----:B------:R-:W-:Y:S02]  /*a5e0*/  LOP3.LUT R3, R3, 0x3fffffe, RZ, 0xc0, !PT ;  /* 0x03fffffe03037812 */ /* 0x000fe400078ec0ff */
[----:B------:R-:W-:Y:S01]  /*a5f0*/  LEA.HI R9, R9, R8, RZ, 0x3 ;  /* 0x0000000809097211 */ /* 0x000fe200078f18ff */
[----:B------:R-:W1:Y:S01]  /*a600*/  @P0 LDC R15, c[0x0][0xbf0] ;  /* 0x0002fc00ff0f0b82 */ /* 0x000e620000000800 */
[----:B------:R-:W-:Y:S01]  /*a610*/  LEA.HI R5, R10, R10, RZ, 0x1 ;  /* 0x0000000a0a057211 */ /* 0x000fe200078f08ff */
[----:B------:R-:W-:Y:S01]  /*a620*/  IMAD.IADD R3, R6, 0x1, -R3 ;  /* 0x0000000106037824 */ /* 0x000fe200078e0a03 */
[----:B------:R-:W-:Y:S02]  /*a630*/  LOP3.LUT R9, R9, 0xfffffff8, RZ, 0xc0, !PT ;  /* 0xfffffff809097812 */ /* 0x000fe400078ec0ff */
[----:B------:R-:W-:-:S02]  /*a640*/  SHF.R.S32.HI R7, RZ, 0x5, R7 ;  /* 0x00000005ff077819 */ /* 0x000fc40000011407 */
[----:B------:R-:W-:Y:S01]  /*a650*/  LOP3.LUT R5, R5, 0x1ffffffe, RZ, 0xc0, !PT ;  /* 0x1ffffffe05057812 */ /* 0x000fe200078ec0ff */
[----:B------:R-:W-:Y:S01]  /*a660*/  IMAD.IADD R4, R8, 0x1, -R9 ;  /* 0x0000000108047824 */ /* 0x000fe200078e0a09 */
[----:B------:R-:W1:Y:S01]  /*a670*/  @P0 LDC R14, c[0x0][0xbf0] ;  /* 0x0002fc00ff0e0b82 */ /* 0x000e620000000800 */
[----:B------:R-:W-:Y:S02]  /*a680*/  LOP3.LUT R25, R25, 0x7ffffffc, RZ, 0xc0, !PT ;  /* 0x7ffffffc19197812 */ /* 0x000fe400078ec0ff */
[----:B------:R-:W-:Y:S01]  /*a690*/  IMAD.IADD R8, R10, 0x1, -R5 ;  /* 0x000000010a087824 */ /* 0x000fe200078e0a05 */
[----:B------:R-:W-:Y:S01]  /*a6a0*/  LEA R4, R7, R4, 0x4 ;  /* 0x0000000407047211 */ /* 0x000fe200078e20ff */
[C---:B------:R-:W-:Y:S02]  /*a6b0*/  IMAD R7, R11.reuse, UR4, RZ ;  /* 0x000000040b077c24 */ /* 0x040fe4000f8e02ff */
[----:B------:R-:W-:Y:S02]  /*a6c0*/  IMAD R11, R11, UR6, RZ ;  /* 0x000000060b0b7c24 */ /* 0x000fe4000f8e02ff */
[----:B------:R-:W-:-:S02]  /*a6d0*/  IMAD R3, R3, 0x40, R4 ;  /* 0x0000004003037824 */ /* 0x000fc400078e0204 */
[----:B------:R-:W-:Y:S01]  /*a6e0*/  IMAD.WIDE.U32 R4, R18, UR4, RZ ;  /* 0x0000000412047c25 */ /* 0x000fe2000f8e00ff */
[----:B----4-:R-:W-:-:S03]  /*a6f0*/  USHF.R.S32.HI UR4, URZ, 0x1f, UR9 ;  /* 0x0000001f3f047899 */ /* 0x010fc60008011409 */
[C---:B------:R-:W-:Y:S02]  /*a700*/  IMAD R9, R18.reuse, UR5, R7 ;  /* 0x0000000512097c24 */ /* 0x040fe4000f8e0207 */
[----:B------:R-:W-:-:S04]  /*a710*/  IMAD.WIDE.U32 R6, R18, UR6, RZ ;  /* 0x0000000612067c25 */ /* 0x000fc8000f8e00ff */
[----:B------:R-:W-:Y:S02]  /*a720*/  IMAD.IADD R5, R5, 0x1, R9 ;  /* 0x0000000105057824 */ /* 0x000fe400078e0209 */
[----:B------:R-:W-:Y:S01]  /*a730*/  IMAD R9, R18, UR7, R11 ;  /* 0x0000000712097c24 */ /* 0x000fe2000f8e020b */
[----:B------:R-:W-:Y:S01]  /*a740*/  ULDC.64 UR6, c[0x0][0xb48] ;  /* 0x0002d20000067ab9 */ /* 0x000fe20000000a00 */
[----:B------:R-:W-:Y:S01]  /*a750*/  IMAD R8, R8, 0x8, R3 ;  /* 0x0000000808087824 */ /* 0x000fe200078e0203 */
[----:B---3--:R-:W-:Y:S01]  /*a760*/  LEA R3, R16, R3, 0x7 ;  /* 0x0000000310037211 */ /* 0x008fe200078e38ff */
[----:B------:R-:W-:Y:S01]  /*a770*/  IMAD.MOV R18, RZ, RZ, -R18 ;  /* 0x000000ffff127224 */ /* 0x000fe200078e0a12 */
[----:B------:R-:W-:Y:S01]  /*a780*/  IADD3 R7, R7, R9, RZ ;  /* 0x0000000907077210 */ /* 0x000fe20007ffe0ff */
[----:B-----5:R-:W-:Y:S02]  /*a790*/  IMAD R10, R20, UR4, RZ ;  /* 0x00000004140a7c24 */ /* 0x020fe4000f8e02ff */
[----:B------:R-:W-:-:S02]  /*a7a0*/  IMAD R8, R16, 0x80, R8 ;  /* 0x0000008010087824 */ /* 0x000fc400078e0208 */
[----:B0-----:R-:W-:Y:S01]  /*a7b0*/  IMAD R12, R22, UR4, RZ ;  /* 0x00000004160c7c24 */ /* 0x001fe2000f8e02ff */
[----:B------:R-:W-:Y:S01]  /*a7c0*/  ULDC.64 UR4, c[0x0][0xbe0] ;  /* 0x0002f80000047ab9 */ /* 0x000fe20000000a00 */
[----:B--2---:R-:W-:Y:S02]  /*a7d0*/  IMAD R19, R19, R18, UR8 ;  /* 0x0000000813137e24 */ /* 0x004fe4000f8e0212 */
[----:B------:R-:W-:Y:S02]  /*a7e0*/  IMAD R11, R21, UR9, R10 ;  /* 0x00000009150b7c24 */ /* 0x000fe4000f8e020a */
[----:B------:R-:W-:-:S04]  /*a7f0*/  IMAD.WIDE.U32 R4, R20, UR9, R4 ;  /* 0x0000000914047c25 */ /* 0x000fc8000f8e0004 */
[----:B-1----:R-:W-:-:S04]  /*a800*/  @P0 IMAD.HI.U32 R10, R8, R13, RZ ;  /* 0x0000000d080a0227 */ /* 0x002fc800078e00ff */
        /* <DEDUP_REMOVED lines=13> */
[----:B------:R-:W-:Y:S01]  /*a8e0*/  IMAD R15, R19, UR7, R13 ;  /* 0x00000007130f7c24 */ /* 0x000fe2000f8e020d */
[----:B------:R-:W-:Y:S01]  /*a8f0*/  SHF.R.S32.HI R13, RZ, 0x1f, R9 ;  /* 0x0000001fff0d7819 */ /* 0x000fe20000011409 */
[----:B------:R-:W-:Y:S01]  /*a900*/  IMAD R10, R12, UR4, RZ ;  /* 0x000000040c0a7c24 */ /* 0x000fe2000f8e02ff */
[C---:B------:R-:W-:Y:S01]  /*a910*/  IADD3 R4, P0, R9.reuse, R4, RZ ;  /* 0x0000000409047210 */ /* 0x040fe20007f1e0ff */
[--C-:B------:R-:W-:Y:S01]  /*a920*/  IMAD.MOV R14, RZ, RZ, -R11.reuse ;  /* 0x000000ffff0e7224 */ /* 0x100fe200078e0a0b */
[----:B------:R-:W-:Y:S01]  /*a930*/  IADD3 R9, -R9, RZ, RZ ;  /* 0x000000ff09097210 */ /* 0x000fe20007ffe1ff */
[C---:B------:R-:W-:Y:S01]  /*a940*/  IMAD R12, R19.reuse, UR5, R10 ;  /* 0x00000005130c7c24 */ /* 0x040fe2000f8e020a */
[----:B------:R-:W-:Y:S01]  /*a950*/  SHF.R.S32.HI R10, RZ, 0x1f, R11 ;  /* 0x0000001fff0a7819 */ /* 0x000fe2000001140b */
[----:B------:R-:W-:Y:S01]  /*a960*/  IMAD.WIDE.U32 R6, R19, UR6, R6 ;  /* 0x0000000613067c25 */ /* 0x000fe2000f8e0006 */
[----:B------:R-:W-:Y:S01]  /*a970*/  ULDC.64 UR4, c[0x0][0xb30] ;  /* 0x0002cc0000047ab9 */ /* 0x000fe20000000a00 */
[----:B------:R-:W-:Y:S01]  /*a980*/  ULDC.64 UR6, c[0x0][0xbc8] ;  /* 0x0002f20000067ab9 */ /* 0x000fe20000000a00 */
[----:B------:R-:W-:Y:S01]  /*a990*/  IADD3.X R5, R13, R5, R12, P0, !PT ;  /* 0x000000050d057210 */ /* 0x000fe200007fe40c */
[----:B------:R-:W-:-:S02]  /*a9a0*/  IMAD R9, R17, R9, R8 ;  /* 0x0000000911097224 */ /* 0x000fc400078e0208 */
        /* <DEDUP_REMOVED lines=24> */
[----:B------:R-:W-:Y:S01]  /*ab30*/  IMAD R16, R17, UR6, RZ ;  /* 0x0000000611107c24 */ /* 0x000fe2000f8e02ff */
[----:B------:R-:W-:Y:S01]  /*ab40*/  LEA.HI.X R9, R4, UR7, R9, 0x2, P0 ;  /* 0x0000000704097c11 */ /* 0x000fe200080f1409 */
[C---:B------:R-:W-:Y:S01]  /*ab50*/  VIADD R17, R3.reuse, 0x8 ;  /* 0x0000000803117836 */ /* 0x040fe20000000000 */
[----:B------:R-:W-:Y:S01]  /*ab60*/  LEA.HI.X R22, R6, UR9, R5, 0x2, P1 ;  /* 0x0000000906167c11 */ /* 0x000fe200088f1405 */
[----:B------:R-:W-:Y:S01]  /*ab70*/  SHFL.IDX PT, R4, R8, RZ, 0x1c1f ;  /* 0x001c1fff08047589 */ /* 0x000fe200000e0000 */
[C---:B------:R-:W-:Y:S01]  /*ab80*/  LOP3.LUT P0, RZ, R24.reuse, 0x3, RZ, 0xc0, !PT ;  /* 0x0000000318ff7812 */ /* 0x040fe2000780c0ff */
[----:B------:R-:W-:Y:S01]  /*ab90*/  UIADD3 UR4, UR4, 0x28820, URZ ;  /* 0x0002882004047890 */ /* 0x000fe2000fffe03f */
[CC--:B------:R-:W-:Y:S01]  /*aba0*/  ISETP.GE.AND P2, PT, R3.reuse, R16.reuse, PT ;  /* 0x000000100300720c */ /* 0x0c0fe20003f46270 */
[----:B------:R-:W0:Y:S01]  /*abb0*/  SHFL.IDX PT, R5, R9, RZ, 0x1c1f ;  /* 0x001c1fff09057589 */ /* 0x000e2200000e0000 */
[-C--:B------:R-:W-:Y:S01]  /*abc0*/  ISETP.GE.OR P1, PT, R3, R16.reuse, P0 ;  /* 0x000000100300720c */ /* 0x080fe20000726670 */
[----:B------:R-:W-:Y:S01]  /*abd0*/  UPRMT UR4, URZ, 0x654, UR4 ;  /* 0x000006543f047896 */ /* 0x000fe20008000004 */
[----:B------:R-:W-:Y:S01]  /*abe0*/  ISETP.GE.OR P0, PT, R17, R16, P0 ;  /* 0x000000101100720c */ /* 0x000fe20000706670 */
[----:B------:R-:W-:Y:S01]  /*abf0*/  SHFL.IDX PT, R6, R8, 0x1, 0x1c1f ;  /* 0x003c1f0008067f89 */ /* 0x000fe200000e0000 */
[----:B------:R-:W-:-:S03]  /*ac00*/  IMAD.IADD R19, R24, 0x1, -R25 ;  /* 0x0000000118137824 */ /* 0x000fc600078e0a19 */
[----:B------:R-:W1:Y:S01]  /*ac10*/  SHFL.IDX PT, R7, R9, 0x1, 0x1c1f ;  /* 0x003c1f0009077f89 */ /* 0x000e6200000e0000 */
[----:B------:R-:W-:Y:S02]  /*ac20*/  IMAD.SHL.U32 R19, R19, 0x2, RZ ;  /* 0x0000000213137824 */ /* 0x000fe400078e00ff */
        /* <DEDUP_REMOVED lines=13> */
[C---:B------:R-:W-:Y:S01]  /*ad00*/  IADD3 R7, R19.reuse, 0x18, RZ ;  /* 0x0000001813077810 */ /* 0x040fe20007ffe0ff */
[C---:B------:R-:W-:Y:S01]  /*ad10*/  VIADD R10, R19.reuse, 0x38 ;  /* 0x00000038130a7836 */ /* 0x040fe20000000000 */
[----:B------:R-:W-:Y:S01]  /*ad20*/  ISETP.GE.AND P0, PT, R6, UR4, PT ;  /* 0x0000000406007c0c */ /* 0x000fe2000bf06270 */
[----:B------:R-:W-:Y:S01]  /*ad30*/  VIADD R11, R19, 0x40 ;  /* 0x00000040130b7836 */ /* 0x000fe20000000000 */
[----:B------:R-:W-:Y:S01]  /*ad40*/  ISETP.GE.AND P1, PT, R7, UR4, PT ;  /* 0x0000000407007c0c */ /* 0x000fe2000bf26270 */
[----:B------:R-:W-:Y:S01]  /*ad50*/  VIADD R12, R19, 0x50 ;  /* 0x00000050130c7836 */ /* 0x000fe20000000000 */
[----:B------:R-:W-:Y:S01]  /*ad60*/  ISETP.GE.AND P4, PT, R9, UR4, PT ;  /* 0x0000000409007c0c */ /* 0x000fe2000bf86270 */
[C---:B------:R-:W-:Y:S01]  /*ad70*/  VIADD R18, R19.reuse, 0x60 ;  /* 0x0000006013127836 */ /* 0x040fe20000000000 */
[----:B------:R-:W-:Y:S01]  /*ad80*/  ISETP.GE.AND P5, PT, R10, UR4, PT ;  /* 0x000000040a007c0c */ /* 0x000fe2000bfa6270 */
[----:B---34-:R-:W-:Y:S01]  /*ad90*/  @!P2 IMAD.WIDE R2, R19, 0x4, R14 ;  /* 0x000000041302a825 */ /* 0x018fe200078e020e */
[----:B------:R-:W-:-:S02]  /*ada0*/  ISETP.GE.AND P6, PT, R11, UR4, PT ;  /* 0x000000040b007c0c */ /* 0x000fc4000bfc6270 */
[----:B------:R-:W-:Y:S02]  /*adb0*/  @!P3 LEA.HI R0, R0, R0, RZ, 0x1 ;  /* 0x000000000000b211 */ /* 0x000fe400078f08ff */
[----:B------:R0:W-:Y:S01]  /*adc0*/  @!P2 ST.E.64 desc[UR42][R2.64], R88 ;  /* 0x000000580200a985 */ /* 0x0001e2000c101b2a */
[----:B------:R-:W-:Y:S02]  /*add0*/  @!P0 LEA.HI R6, R6, R6, RZ, 0x1 ;  /* 0x0000000606068211 */ /* 0x000fe400078f08ff */
[----:B------:R-:W-:Y:S01]  /*ade0*/  @!P3 LOP3.LUT R5, R0, 0xfffffffe, RZ, 0xc0, !PT ;  /* 0xfffffffe0005b812 */ /* 0x000fe200078ec0ff */
[----:B------:R-:W-:Y:S01]  /*adf0*/  VIADD R0, R19, 0x20 ;  /* 0x0000002013007836 */ /* 0x000fe20000000000 */
[----:B------:R-:W-:Y:S02]  /*ae00*/  @!P1 LEA.HI R7, R7, R7, RZ, 0x1 ;  /* 0x0000000707079211 */ /* 0x000fe400078f08ff */
[----:B------:R-:W-:Y:S01]  /*ae10*/  @!P5 LEA.HI R10, R10, R10, RZ, 0x1 ;  /* 0x0000000a0a0ad211 */ /* 0x000fe200078f08ff */
[----:B------:R-:W-:Y:S01]  /*ae20*/  @!P3 IMAD.WIDE R4, R5, 0x4, R14 ;  /* 0x000000040504b825 */ /* 0x000fe200078e020e */
[----:B------:R-:W-:-:S02]  /*ae30*/  ISETP.GE.AND P2, PT, R0, UR4, PT ;  /* 0x0000000400007c0c */ /* 0x000fc4000bf46270 */
[----:B------:R-:W-:Y:S02]  /*ae40*/  @!P5 LOP3.LUT R13, R10, 0xfffffffe, RZ, 0xc0, !PT ;  /* 0xfffffffe0a0dd812 */ /* 0x000fe400078ec0ff */
[----:B------:R1:W-:Y:S01]  /*ae50*/  @!P3 ST.E.64 desc[UR42][R4.64], R92 ;  /* 0x0000005c0400b985 */ /* 0x0003e2000c101b2a */
[----:B------:R-:W-:Y:S02]  /*ae60*/  ISETP.GE.AND P3, PT, R8, UR4, PT ;  /* 0x0000000408007c0c */ /* 0x000fe4000bf66270 */
[----:B0-----:R-:W-:Y:S02]  /*ae70*/  @!P0 LOP3.LUT R3, R6, 0xfffffffe, RZ, 0xc0, !PT ;  /* 0xfffffffe06038812 */ /* 0x001fe400078ec0ff */
[----:B------:R-:W-:-:S03]  /*ae80*/  @!P4 LEA.HI R6, R9, R9, RZ, 0x1 ;  /* 0x000000090906c211 */ /* 0x000fc600078f08ff */
[----:B------:R-:W-:Y:S01]  /*ae90*/  @!P0 IMAD.WIDE R2, R3, 0x4, R14 ;  /* 0x0000000403028825 */ /* 0x000fe200078e020e */
[----:B------:R-:W-:-:S04]  /*aea0*/  @!P2 LEA.HI R0, R0, R0, RZ, 0x1 ;  /* 0x000000000000a211 */ /* 0x000fc800078f08ff */
[----:B------:R0:W-:Y:S01]  /*aeb0*/  @!P0 ST.E.64 desc[UR42][R2.64], R96 ;  /* 0x0000006002008985 */ /* 0x0001e2000c101b2a */
[----:B-1----:R-:W-:Y:S02]  /*aec0*/  @!P1 LOP3.LUT R5, R7, 0xfffffffe, RZ, 0xc0, !PT ;  /* 0xfffffffe07059812 */ /* 0x002fe400078ec0ff */
[----:B------:R-:W-:Y:S02]  /*aed0*/  @!P3 LEA.HI R8, R8, R8, RZ, 0x1 ;  /* 0x000000080808b211 */ /* 0x000fe400078f08ff */
[----:B------:R-:W-:Y:S01]  /*aee0*/  @!P2 LOP3.LUT R7, R0, 0xfffffffe, RZ, 0xc0, !PT ;  /* 0xfffffffe0007a812 */ /* 0x000fe200078ec0ff */
[--C-:B------:R-:W-:Y:S01]  /*aef0*/  @!P1 IMAD.WIDE R4, R5, 0x4, R14.reuse ;  /* 0x0000000405049825 */ /* 0x100fe200078e020e */
[----:B------:R-:W-:Y:S02]  /*af00*/  @!P3 LOP3.LUT R9, R8, 0xfffffffe, RZ, 0xc0, !PT ;  /* 0xfffffffe0809b812 */ /* 0x000fe400078ec0ff */
[----:B------:R-:W-:Y:S02]  /*af10*/  @!P6 LEA.HI R0, R11, R11, RZ, 0x1 ;  /* 0x0000000b0b00e211 */ /* 0x000fe400078f08ff */
[----:B------:R-:W-:Y:S01]  /*af20*/  @!P4 LOP3.LUT R11, R6, 0xfffffffe, RZ, 0xc0, !PT ;  /* 0xfffffffe060bc812 */ /* 0x000fe200078ec0ff */
[--C-:B------:R-:W-:Y:S01]  /*af30*/  @!P2 IMAD.WIDE R6, R7, 0x4, R14.reuse ;  /* 0x000000040706a825 */ /* 0x100fe200078e020e */
[----:B------:R-:W-:Y:S01]  /*af40*/  @!P6 LOP3.LUT R21, R0, 0xfffffffe, RZ, 0xc0, !PT ;  /* 0xfffffffe0015e812 */ /* 0x000fe200078ec0ff */
[----:B------:R1:W-:Y:S01]  /*af50*/  @!P1 ST.E.64 desc[UR42][R4.64], R100 ;  /* 0x0000006404009985 */ /* 0x0003e2000c101b2a */
[----:B------:R-:W-:Y:S01]  /*af60*/  IADD3 R0, R19, 0x48, RZ ;  /* 0x0000004813007810 */ /* 0x000fe20007ffe0ff */
[--C-:B0-----:R-:W-:Y:S01]  /*af70*/  @!P3 IMAD.WIDE R2, R9, 0x4, R14.reuse ;  /* 0x000000040902b825 */ /* 0x101fe200078e020e */
[----:B------:R-:W-:Y:S01]  /*af80*/  ISETP.GE.AND P1, PT, R12, UR4, PT ;  /* 0x000000040c007c0c */ /* 0x000fe2000bf26270 */
[----:B------:R0:W-:Y:S01]  /*af90*/  @!P2 ST.E.64 desc[UR42][R6.64], R104 ;  /* 0x000000680600a985 */ /* 0x0001e2000c101b2a */
[----:B------:R-:W-:Y:S01]  /*afa0*/  ISETP.GE.AND P0, PT, R0, UR4, PT ;  /* 0x0000000400007c0c */ /* 0x000fe2000bf06270 */
[----:B------:R-:W-:-:S02]  /*afb0*/  @!P5 IMAD.WIDE R8, R13, 0x4, R14 ;  /* 0x000000040d08d825 */ /* 0x000fc400078e020e */
[----:B------:R2:W-:Y:S01]  /*afc0*/  @!P3 ST.E.64 desc[UR42][R2.64], R108 ;  /* 0x0000006c0200b985 */ /* 0x0005e2000c101b2a */
[----:B------:R-:W-:Y:S01]  /*afd0*/  ISETP.GE.AND P3, PT, R18, UR4, PT ;  /* 0x0000000412007c0c */ /* 0x000fe2000bf66270 */
[----:B------:R-:W-:Y:S02]  /*afe0*/  VIADD R13, R19, 0x58 ;  /* 0x00000058130d7836 */ /* 0x000fe40000000000 */
[----:B-1----:R-:W-:-:S03]  /*aff0*/  @!P4 IMAD.WIDE R4, R11, 0x4, R14 ;  /* 0x000000040b04c825 */ /* 0x002fc600078e020e */
[----:B------:R-:W-:Y:S02]  /*b000*/  ISETP.GE.AND P2, PT, R13, UR4, PT ;  /* 0x000000040d007c0c */ /* 0x000fe4000bf46270 */
[----:B------:R-:W-:Y:S01]  /*b010*/  @!P1 LEA.HI R12, R12, R12, RZ, 0x1 ;  /* 0x0000000c0c0c9211 */ /* 0x000fe200078f08ff */
[----:B------:R-:W-:Y:S01]  /*b020*/  @!P6 IMAD.WIDE R10, R21, 0x4, R14 ;  /* 0x00000004150ae825 */ /* 0x000fe200078e020e */
[----:B------:R1:W-:Y:S01]  /*b030*/  @!P4 ST.E.64 desc[UR42][R4.64], R112 ;  /* 0x000000700400c985 */ /* 0x0003e2000c101b2a */
[----:B------:R-:W-:Y:S02]  /*b040*/  @!P0 LEA.HI R0, R0, R0, RZ, 0x1 ;  /* 0x0000000000008211 */ /* 0x000fe400078f08ff */
[C---:B0-----:R-:W-:Y:S01]  /*b050*/  VIADD R6, R19.reuse, 0x68 ;  /* 0x0000006813067836 */ /* 0x041fe20000000000 */
[C---:B--2---:R-:W-:Y:S01]  /*b060*/  IADD3 R3, R19.reuse, 0x78, RZ ;  /* 0x0000007813037810 */ /* 0x044fe20007ffe0ff */
[----:B------:R-:W-:Y:S01]  /*b070*/  VIADD R7, R19, 0x70 ;  /* 0x0000007013077836 */ /* 0x000fe20000000000 */
[----:B------:R0:W-:Y:S01]  /*b080*/  @!P5 ST.E.64 desc[UR42][R8.64], R116 ;  /* 0x000000740800d985 */ /* 0x0001e2000c101b2a */
[----:B------:R-:W-:-:S02]  /*b090*/  @!P3 LEA.HI R18, R18, R18, RZ, 0x1 ;  /* 0x000000121212b211 */ /* 0x000fc400078f08ff */
[----:B------:R-:W-:Y:S01]  /*b0a0*/  ISETP.GE.AND P4, PT, R6, UR4, PT ;  /* 0x0000000406007c0c */ /* 0x000fe2000bf86270 */
[----:B------:R2:W-:Y:S01]  /*b0b0*/  @!P6 ST.E.64 desc[UR42][R10.64], R120 ;  /* 0x000000780a00e985 */ /* 0x0005e2000c101b2a */
[----:B------:R-:W-:Y:S02]  /*b0c0*/  ISETP.GE.AND P6, PT, R3, UR4, PT ;  /* 0x0000000403007c0c */ /* 0x000fe4000bfc6270 */
[----:B------:R-:W-:Y:S02]  /*b0d0*/  ISETP.GE.AND P5, PT, R7, UR4, PT ;  /* 0x0000000407007c0c */ /* 0x000fe4000bfa6270 */
[----:B------:R-:W-:Y:S02]  /*b0e0*/  @!P2 LEA.HI R13, R13, R13, RZ, 0x1 ;  /* 0x0000000d0d0da211 */ /* 0x000fe400078f08ff */
[----:B-1----:R-:W-:Y:S02]  /*b0f0*/  @!P1 LOP3.LUT R5, R12, 0xfffffffe, RZ, 0xc0, !PT ;  /* 0xfffffffe0c059812 */ /* 0x002fe400078ec0ff */
[----:B0-----:R-:W-:-:S03]  /*b100*/  @!P3 LOP3.LUT R9, R18, 0xfffffffe, RZ, 0xc0, !PT ;  /* 0xfffffffe1209b812 */ /* 0x001fc600078ec0ff */
[----:B------:R-:W-:Y:S02]  /*b110*/  @!P4 LEA.HI R6, R6, R6, RZ, 0x1 ;  /* 0x000000060606c211 */ /* 0x000fe400078f08ff */
[----:B------:R-:W-:Y:S01]  /*b120*/  @!P6 LEA.HI R4, R3, R3, RZ, 0x1 ;  /* 0x000000030304e211 */ /* 0x000fe200078f08ff */
[----:B------:R-:W-:Y:S01]  /*b130*/  @!P3 IMAD.WIDE R8, R9, 0x4, R14 ;  /* 0x000000040908b825 */ /* 0x000fe200078e020e */
[----:B------:R-:W-:Y:S02]  /*b140*/  @!P5 LEA.HI R2, R7, R7, RZ, 0x1 ;  /* 0x000000070702d211 */ /* 0x000fe400078f08ff */
[----:B------:R-:W-:Y:S02]  /*b150*/  @!P0 LOP3.LUT R3, R0, 0xfffffffe, RZ, 0xc0, !PT ;  /* 0xfffffffe00038812 */ /* 0x000fe400078ec0ff */
[----:B------:R-:W-:Y:S02]  /*b160*/  @!P2 LOP3.LUT R7, R13, 0xfffffffe, RZ, 0xc0, !PT ;  /* 0xfffffffe0d07a812 */ /* 0x000fe400078ec0ff */
[----:B--2---:R-:W-:-:S02]  /*b170*/  @!P4 LOP3.LUT R11, R6, 0xfffffffe, RZ, 0xc0, !PT ;  /* 0xfffffffe060bc812 */ /* 0x004fc400078ec0ff */
        /* <DEDUP_REMOVED lines=15> */
.L_x_2151:
[----:B------:R-:W-:Y:S05]  /*b270*/  BSYNC B0 ;  /* 0x0000000000007941 */ /* 0x000fea0003800000 */
.L_x_2150:
[----:B------:R-:W-:Y:S01]  /*b280*/  ISETP.GE.AND P0, PT, R17, R16, PT ;  /* 0x000000101100720c */ /* 0x000fe20003f06270 */
[----:B0-----:R0:W1:Y:S04]  /*b290*/  SHFL.IDX PT, R13, R22, 0x1, 0x1c1f ;  /* 0x003c1f00160d7f89 */ /* 0x00106800000e0000 */
[----:B------:R0:W0:Y:S08]  /*b2a0*/  SHFL.IDX PT, R12, R20, 0x1, 0x1c1f ;  /* 0x003c1f00140c7f89 */ /* 0x00003000000e0000 */
[----:B------:R-:W-:Y:S05]  /*b2b0*/  @P0 BRA `(.L_x_2116) ;  /* 0x00000044002c0947 */ /* 0x000fea0003800000 */
[----:B------:R-:W-:Y:S01]  /*b2c0*/  ULDC UR4, c[0x0][0xac8] ;  /* 0x0002b20000047ab9 */ /* 0x000fe20000000800 */
[C---:B--2---:R-:W-:Y:S01]  /*b2d0*/  VIADD R0, R19.reuse, 0x8 ;  /* 0x0000000813007836 */ /* 0x044fe20000000000 */
[C---:B------:R-:W-:Y:S01]  /*b2e0*/  ISETP.GE.AND P0, PT, R19.reuse, UR4, PT ;  /* 0x0000000413007c0c */ /* 0x040fe2000bf06270 */
[C---:B------:R-:W-:Y:S01]  /*b2f0*/  VIADD R4, R19.reuse, 0x10 ;  /* 0x0000001013047836 */ /* 0x040fe20000000000 */
[C---:B------:R-:W-:Y:S01]  /*b300*/  IADD3 R9, R19.reuse, 0x28, RZ ;  /* 0x0000002813097810 */ /* 0x040fe20007ffe0ff */
[C---:B------:R-:W-:Y:S01]  /*b310*/  VIADD R6, R19.reuse, 0x18 ;  /* 0x0000001813067836 */ /* 0x040fe20000000000 */
[----:B------:R-:W-:Y:S01]  /*b320*/  ISETP.GE.AND P5, PT, R0, UR4, PT ;  /* 0x0000000400007c0c */ /* 0x000fe2000bfa6270 */
[C---:B------:R-:W-:Y:S01]  /*b330*/  VIADD R8, R19.reuse, 0x20 ;  /* 0x0000002013087836 */ /* 0x040fe20000000000 */
[----:B------:R-:W-:Y:S01]  /*b340*/  ISETP.GE.AND P6, PT, R4, UR4, PT ;  /* 0x0000000404007c0c */ /* 0x000fe2000bfc6270 */
[----:B------:R-:W-:Y:S01]  /*b350*/  VIADD R10, R19, 0x30 ;  /* 0x00000030130a7836 */ /* 0x000fe20000000000 */
[----:B------:R-:W-:Y:S01]  /*b360*/  ISETP.GE.AND P3, PT, R9, UR4, PT ;  /* 0x0000000409007c0c */ /* 0x000fe2000bf66270 */
[C---:B------:R-:W-:Y:S01]  /*b370*/  VIADD R11, R19.reuse, 0x38 ;  /* 0x00000038130b7836 */ /* 0x040fe20000000000 */
[----:B------:R-:W-:Y:S01]  /*b380*/  ISETP.GE.AND P4, PT, R8, UR4, PT ;  /* 0x0000000408007c0c */ /* 0x000fe2000bf86270 */
[C---:B------:R-:W-:Y:S01]  /*b390*/  VIADD R16, R19.reuse, 0x40 ;  /* 0x0000004013107836 */ /* 0x040fe20000000000 */
[----:B------:R-:W-:Y:S01]  /*b3a0*/  ISETP.GE.AND P2, PT, R10, UR4, PT ;  /* 0x000000040a007c0c */ /* 0x000fe2000bf46270 */
[----:B01----:R-:W-:Y:S01]  /*b3b0*/  @!P0 IMAD.WIDE R2, R19, 0x4, R12 ;  /* 0x0000000413028825 */ /* 0x003fe200078e020c */
[----:B------:R-:W-:-:S03]  /*b3c0*/  ISETP.GE.AND P1, PT, R11, UR4, PT ;  /* 0x000000040b007c0c */ /* 0x000fc6000bf26270 */
[----:B------:R-:W-:Y:S01]  /*b3d0*/  @!P5 LEA.HI R0, R0, R0, RZ, 0x1 ;  /* 0x000000000000d211 */ /* 0x000fe200078f08ff */
[----:B------:R0:W-:Y:S01]  /*b3e0*/  @!P0 ST.E.64 desc[UR42][R2.64], R90 ;  /* 0x0000005a02008985 */ /* 0x0001e2000c101b2a */
[----:B------:R-:W-:Y:S01]  /*b3f0*/  ISETP.GE.AND P0, PT, R6, UR4, PT ;  /* 0x0000000406007c0c */ /* 0x000fe2000bf06270 */
[C---:B------:R-:W-:Y:S01]  /*b400*/  VIADD R18, R19.reuse, 0x48 ;  /* 0x0000004813127836 */ /* 0x040fe20000000000 */
[----:B------:R-:W-:Y:S01]  /*b410*/  @!P6 LEA.HI R4, R4, R4, RZ, 0x1 ;  /* 0x000000040404e211 */ /* 0x000fe200078f08ff */
[----:B------:R-:W-:Y:S01]  /*b420*/  VIADD R20, R19, 0x70 ;  /* 0x0000007013147836 */ /* 0x000fe20000000000 */
[----:B------:R-:W-:Y:S02]  /*b430*/  @!P5 LOP3.LUT R5, R0, 0xfffffffe, RZ, 0xc0, !PT ;  /* 0xfffffffe0005d812 */ /* 0x000fe400078ec0ff */
[----:B------:R-:W-:Y:S02]  /*b440*/  @!P6 LOP3.LUT R7, R4, 0xfffffffe, RZ, 0xc0, !PT ;  /* 0xfffffffe0407e812 */ /* 0x000fe400078ec0ff */
[----:B------:R-:W-:-:S02]  /*b450*/  @!P4 LEA.HI R8, R8, R8, RZ, 0x1 ;  /* 0x000000080808c211 */ /* 0x000fc400078f08ff */
[----:B------:R-:W-:Y:S02]  /*b460*/  @!P3 LEA.HI R0, R9, R9, RZ, 0x1 ;  /* 0x000000090900b211 */ /* 0x000fe400078f08ff */
[----:B------:R-:W-:Y:S01]  /*b470*/  @!P2 LEA.HI R10, R10, R10, RZ, 0x1 ;  /* 0x0000000a0a0aa211 */ /* 0x000fe200078f08ff */
[--C-:B0-----:R-:W-:Y:S01]  /*b480*/  @!P5 IMAD.WIDE R2, R5, 0x4, R12.reuse ;  /* 0x000000040502d825 */ /* 0x101fe200078e020c */
[----:B------:R-:W-:Y:S02]  /*b490*/  @!P0 LEA.HI R6, R6, R6, RZ, 0x1 ;  /* 0x0000000606068211 */ /* 0x000fe400078f08ff */
[----:B---3--:R-:W-:Y:S01]  /*b4a0*/  @!P1 LEA.HI R14, R11, R11, RZ, 0x1 ;  /* 0x0000000b0b0e9211 */ /* 0x008fe200078f08ff */
[----:B------:R-:W-:Y:S01]  /*b4b0*/  @!P6 IMAD.WIDE R4, R7, 0x4, R12 ;  /* 0x000000040704e825 */ /* 0x000fe200078e020c */
[----:B------:R-:W-:Y:S01]  /*b4c0*/  @!P0 LOP3.LUT R7, R6, 0xfffffffe, RZ, 0xc0, !PT ;  /* 0xfffffffe06078812 */ /* 0x000fe200078ec0ff */
[----:B------:R0:W-:Y:S01]  /*b4d0*/  @!P5 ST.E.64 desc[UR42][R2.64], R94 ;  /* 0x0000005e0200d985 */ /* 0x0001e2000c101b2a */
[----:B------:R-:W-:-:S02]  /*b4e0*/  @!P4 LOP3.LUT R9, R8, 0xfffffffe, RZ, 0xc0, !PT ;  /* 0xfffffffe0809c812 */ /* 0x000fc400078ec0ff */
[----:B------:R-:W-:Y:S01]  /*b4f0*/  @!P3 LOP3.LUT R11, R0, 0xfffffffe, RZ, 0xc0, !PT ;  /* 0xfffffffe000bb812 */ /* 0x000fe200078ec0ff */
[----:B------:R1:W-:Y:S01]  /*b500*/  @!P6 ST.E.64 desc[UR42][R4.64], R98 ;  /* 0x000000620400e985 */ /* 0x0003e2000c101b2a */
[----:B----4-:R-:W-:Y:S02]  /*b510*/  @!P2 LOP3.LUT R15, R10, 0xfffffffe, RZ, 0xc0, !PT ;  /* 0xfffffffe0a0fa812 */ /* 0x010fe400078ec0ff */
[----:B------:R-:W-:Y:S01]  /*b520*/  @!P1 LOP3.LUT R17, R14, 0xfffffffe, RZ, 0xc0, !PT ;  /* 0xfffffffe0e119812 */ /* 0x000fe200078ec0ff */
[C---:B------:R-:W-:Y:S01]  /*b530*/  VIADD R14, R19.reuse, 0x58 ;  /* 0x00000058130e7836 */ /* 0x040fe20000000000 */
[----:B------:R-:W-:Y:S02]  /*b540*/  ISETP.GE.AND P5, PT, R16, UR4, PT ;  /* 0x0000000410007c0c */ /* 0x000fe4000bfa6270 */
[----:B------:R-:W-:Y:S02]  /*b550*/  ISETP.GE.AND P6, PT, R18, UR4, PT ;  /* 0x0000000412007c0c */ /* 0x000fe4000bfc6270 */
[----:B------:R-:W-:Y:S01]  /*b560*/  IADD3 R0, R19, 0x50, RZ ;  /* 0x0000005013007810 */ /* 0x000fe20007ffe0ff */
        /* <DEDUP_REMOVED lines=15> */
[----:B------:R-:W-:Y:S01]  /*b660*/  VIADD R17, R19, 0x68 ;  /* 0x0000006813117836 */ /* 0x000fe20000000000 */
[----:B------:R-:W-:Y:S02]  /*b670*/  ISETP.GE.AND P1, PT, R14, UR4, PT ;  /* 0x000000040e007c0c */ /* 0x000fe4000bf26270 */
        /* <DEDUP_REMOVED lines=17> */
[----:B----4-:R-:W-:Y:S02]  /*b790*/  @!P4 LOP3.LUT R11, R20, 0xfffffffe, RZ, 0xc0, !PT ;  /* 0xfffffffe140bc812 */ /* 0x010fe400078ec0ff */
[----:B------:R-:W-:Y:S01]  /*b7a0*/  IADD3 R19, R19, 0x78, RZ ;  /* 0x0000007813137810 */ /* 0x000fe20007ffe0ff */
        /* <DEDUP_REMOVED lines=17> */
.L_x_2149:
[----:B------:R-:W1:Y:S02]  /*b8c0*/  S2R R0, SR_TID.X ;  /* 0x0000000000007919 */ /* 0x000e640000002100 */
[----:B-1----:R-:W-:-:S05]  /*b8d0*/  VIADD R2, R0, 0xffffff80 ;  /* 0xffffff8000027836 */ /* 0x002fca0000000000 */
[----:B------:R-:W-:-:S13]  /*b8e0*/  ISETP.GT.AND P0, PT, R2, 0x7f, PT ;  /* 0x0000007f0200780c */ /* 0x000fda0003f04270 */
[----:B------:R-:W-:Y:S05]  /*b8f0*/  @P0 BRA `(.L_x_2116) ;  /* 0x0000003c009c0947 */ /* 0x000fea0003800000 */
[----:B------:R-:W1:Y:S01]  /*b900*/  S2R R3, SR_CTAID.X ;  /* 0x0000000000037919 */ /* 0x000e620000002500 */
[----:B------:R-:W2:Y:S01]  /*b910*/  LDC R6, c[0x0][0xbe8] ;  /* 0x0002fa00ff067b82 */ /* 0x000ea20000000800 */
[----:B------:R-:W-:Y:S01]  /*b920*/  ULDC UR4, c[0x0][0xa88] ;  /* 0x0002a20000047ab9 */ /* 0x000fe20000000800 */
[----:B-1----:R-:W-:Y:S02]  /*b930*/  IMAD R0, R3, 0x80, R0 ;  /* 0x0000008003007824 */ /* 0x002fe400078e0200 */
[----:B--2---:R-:W-:Y:S02]  /*b940*/  IMAD R3, R6, UR4, RZ ;  /* 0x0000000406037c24 */ /* 0x004fe4000f8e02ff */
[----:B------:R-:W-:-:S05]  /*b950*/  VIADD R0, R0, 0xffffff80 ;  /* 0xffffff8000007836 */ /* 0x000fca0000000000 */
[----:B------:R-:W-:-:S13]  /*b960*/  ISETP.GE.AND P0, PT, R0, R3, PT ;  /* 0x000000030000720c */ /* 0x000fda0003f06270 */
[----:B------:R-:W-:Y:S05]  /*b970*/  @P0 BRA `(.L_x_2116) ;  /* 0x0000003c007c0947 */ /* 0x000fea0003800000 */
[----:B------:R-:W-:Y:S01]  /*b980*/  ISETP.NE.AND P0, PT, R6, 0x1, PT ;  /* 0x000000010600780c */ /* 0x000fe20003f05270 */
[----:B------:R-:W1:Y:S01]  /*b990*/  S2UR UR4, SR_CTAID.Z ;  /* 0x00000000000479c3 */ /* 0x000e620000002700 */
[----:B------:R-:W-:Y:S01]  /*b9a0*/  SHF.R.S32.HI R5, RZ, 0x1f, R18 ;  /* 0x0000001fff057819 */ /* 0x000fe20000011412 */
[----:B------:R-:W-:Y:S02]  /*b9b0*/  ULDC.64 UR6, c[0x0][0xbd0] ;  /* 0x0002f40000067ab9 */ /* 0x000fe40000000a00 */
[----:B------:R-:W-:-:S04]  /*b9c0*/  IMAD.WIDE.U32 R2, R18, UR6, RZ ;  /* 0x0000000612027c25 */ /* 0x000fc8000f8e00ff */
[----:B------:R-:W2:Y:S01]  /*b9d0*/  LDC.64 R12, c[0x0][0xbd8] ;  /* 0x0002f600ff0c7b82 */ /* 0x000ea20000000a00 */
[----:B------:R-:W-:-:S04]  /*b9e0*/  IMAD R5, R5, UR6, RZ ;  /* 0x0000000605057c24 */ /* 0x000fc8000f8e02ff */
[----:B------:R-:W-:Y:S02]  /*b9f0*/  IMAD R5, R18, UR7, R5 ;  /* 0x0000000712057c24 */ /* 0x000fe4000f8e0205 */
[----:B------:R-:W-:Y:S01]  /*ba00*/  IMAD.MOV R18, RZ, RZ, -R18 ;  /* 0x000000ffff127224 */ /* 0x000fe200078e0a12 */
[----:B------:R-:W0:Y:S02]  /*ba10*/  @P0 LDC R9, c[0x0][0xbec] ;  /* 0x0002fb00ff090b82 */ /* 0x000e240000000800 */
[----:B------:R-:W-:Y:S01]  /*ba20*/  IADD3 R3, R3, R5, RZ ;  /* 0x0000000503037210 */ /* 0x000fe20007ffe0ff */
[----:B------:R-:W-:-:S05]  /*ba30*/  IMAD.MOV.U32 R5, RZ, RZ, R0 ;  /* 0x000000ffff057224 */ /* 0x000fca00078e0000 */
[----:B------:R-:W3:Y:S01]  /*ba40*/  S2UR UR8, SR_CTAID.Y ;  /* 0x00000000000879c3 */ /* 0x000ee20000002600 */
[----:B-1----:R-:W-:-:S07]  /*ba50*/  USHF.R.S32.HI UR5, URZ, 0x1f, UR4 ;  /* 0x0000001f3f057899 */ /* 0x002fce0008011404 */
[----:B------:R-:W3:Y:S01]  /*ba60*/  LDC R7, c[0x0][0xc50] ;  /* 0x00031400ff077b82 */ /* 0x000ee20000000800 */
[C---:B--2---:R-:W-:Y:S02]  /*ba70*/  IMAD R8, R12.reuse, UR5, RZ ;  /* 0x000000050c087c24 */ /* 0x044fe4000f8e02ff */
[----:B------:R-:W-:-:S04]  /*ba80*/  IMAD.WIDE.U32 R2, R12, UR4, R2 ;  /* 0x000000040c027c25 */ /* 0x000fc8000f8e0002 */
[----:B------:R-:W-:Y:S01]  /*ba90*/  IMAD R13, R13, UR4, R8 ;  /* 0x000000040d0d7c24 */ /* 0x000fe2000f8e0208 */
[----:B------:R-:W1:Y:S01]  /*baa0*/  @P0 LDC R11, c[0x0][0xbf0] ;  /* 0x0002fc00ff0b0b82 */ /* 0x000e620000000800 */
[----:B0-----:R-:W-:Y:S01]  /*bab0*/  @P0 IMAD.HI.U32 R4, R0, R9, RZ ;  /* 0x0000000900040227 */ /* 0x001fe200078e00ff */
[----:B------:R-:W-:-:S03]  /*bac0*/  ULDC.64 UR4, c[0x0][0xbe0] ;  /* 0x0002f80000047ab9 */ /* 0x000fc60000000a00 */
[----:B------:R-:W-:Y:S02]  /*bad0*/  IMAD.IADD R3, R13, 0x1, R3 ;  /* 0x000000010d037824 */ /* 0x000fe400078e0203 */
[----:B---3--:R-:W-:-:S04]  /*bae0*/  IMAD R9, R7, R18, UR8 ;  /* 0x0000000807097e24 */ /* 0x008fc8000f8e0212 */
[----:B------:R-:W-:Y:S01]  /*baf0*/  IMAD.WIDE.U32 R2, R9, UR4, R2 ;  /* 0x0000000409027c25 */ /* 0x000fe2000f8e0002 */
[----:B-1----:R-:W-:Y:S02]  /*bb00*/  @P0 SHF.R.U32.HI R5, RZ, R11, R4 ;  /* 0x0000000bff050219 */ /* 0x002fe40000011604 */
        /* <DEDUP_REMOVED lines=16> */
[----:B------:R-:W-:Y:S02]  /*bc10*/  LEA.HI.X R5, R2, UR5, R3, 0x2, P0 ;  /* 0x0000000502057c11 */ /* 0x000fe400080f1403 */
[----:B------:R-:W-:-:S05]  /*bc20*/  MOV R3, 0xff800000 ;  /* 0xff80000000037802 */ /* 0x000fca0000000f00 */
[----:B------:R0:W-:Y:S01]  /*bc30*/  STG.E desc[UR42][R4.64], R3 ;  /* 0x0000000304007986 */ /* 0x0001e2000c10192a */
[----:B------:R-:W-:Y:S05]  /*bc40*/  BRA `(.L_x_2116) ;  /* 0x0000003800c87947 */ /* 0x000fea0003800000 */
.L_x_2114:
        /* <DEDUP_REMOVED lines=18> */
.L_x_2152:
[----:B------:R-:W-:Y:S01]  /*bd70*/  ULDC UR39, c[0x0][0xc50] ;  /* 0x0003140000277ab9 */ /* 0x000fe20000000800 */
[----:B------:R-:W-:Y:S01]  /*bd80*/  UMOV UR36, UR6 ;  /* 0x0000000600247c82 */ /* 0x000fe20008000000 */
[----:B------:R-:W-:-:S11]  /*bd90*/  UISETP.NE.AND UP0, UPT, UR39, 0x1, UPT ;  /* 0x000000012700788c */ /* 0x000fd6000bf05270 */
[----:B------:R-:W-:Y:S01]  /*bda0*/  @UP0 ULDC UR4, c[0x0][0xc54] ;  /* 0x0003150000040ab9 */ /* 0x000fe20000000800 */
[----:B------:R-:W-:Y:S01]  /*bdb0*/  @UP0 ULDC UR7, c[0x0][0xc58] ;  /* 0x0003160000070ab9 */ /* 0x000fe20000000800 */
[----:B------:R-:W-:-:S04]  /*bdc0*/  UIMAD.WIDE.U32 UR4, UR6, UR4, URZ ;  /* 0x00000004060472a5 */ /* 0x000fc8000f8e003f */
[----:B------:R-:W-:-:S12]  /*bdd0*/  @UP0 USHF.R.U32.HI UR36, URZ, UR7, UR5 ;  /* 0x000000073f240299 */ /* 0x000fd80008011605 */
.L_x_2153:
        /* <DEDUP_REMOVED lines=8> */
[----:B------:R-:W-:Y:S01]  /*be60*/  ULDC UR5, c[0x0][0x448] ;  /* 0x0001120000057ab9 */ /* 0x000fe20000000800 */
[----:B------:R-:W-:Y:S01]  /*be70*/  ULDC.64 UR6, c[0x0][0x418] ;  /* 0x0001060000067ab9 */ /* 0x000fe20000000a00 */
[----:B------:R-:W-:Y:S01]  /*be80*/  UISETP.NE.AND UP1, UPT, UR5, 0x1, UPT ;  /* 0x000000010500788c */ /* 0x000fe2000bf25270 */
[----:B------:R1:W-:Y:S01]  /*be90*/  STL [R1+0xc], RZ ;  /* 0x00000cff01007387 */ /* 0x0003e20000100800 */
[----:B------:R-:W-:Y:S01]  /*bea0*/  UISETP.NE.U32.AND UP0, UPT, UR6, URZ, UPT ;  /* 0x0000003f0600728c */ /* 0x000fe2000bf05070 */
[----:B------:R-:W-:Y:S02]  /*beb0*/  ULDC UR5, c[0x0][0x288] ;  /* 0x0000a20000057ab9 */ /* 0x000fe40000000800 */
[----:B------:R-:W-:Y:S01]  /*bec0*/  ULDC UR6, c[0x0][0x424] ;  /* 0x0001090000067ab9 */ /* 0x000fe20000000800 */
[----:B------:R-:W-:Y:S02]  /*bed0*/  UISETP.NE.AND.EX UP0, UPT, UR7, URZ, UPT, UP0 ;  /* 0x0000003f0700728c */ /* 0x000fe4000bf05300 */
[----:B------:R-:W-:-:S02]  /*bee0*/  UIADD3 UR10, -UR5, 0x80, URZ ;  /* 0x00000080050a7890 */ /* 0x000fc4000fffe13f */
[----:B------:R-:W-:Y:S01]  /*bef0*/  USEL UR7, UR6, 0x1, UP0 ;  /* 0x0000000106077887 */ /* 0x000fe20008000000 */
[----:B------:R-:W-:-:S03]  /*bf00*/  ULDC UR9, c[0x0][0x2f0] ;  /* 0x0000bc0000097ab9 */ /* 0x000fc60000000800 */
[----:B------:R-:W-:Y:S02]  /*bf10*/  UIMAD UR10, UR7, UR9, UR10 ;  /* 0x00000009070a72a4 */ /* 0x000fe4000f8e020a */
[----:B------:R-:W-:Y:S02]  /*bf20*/  UIMAD UR7, UR7, UR9, 0x7f ;  /* 0x0000007f070774a4 */ /* 0x000fe4000f8e0209 */
[----:B0-----:R-:W-:-:S03]  /*bf30*/  ULEA UR8, UR4, 0x7f, 0x7 ;  /* 0x0000007f04087891 */ /* 0x001fc6000f8e383f */
[----:B------:R-:W-:Y:S02]  /*bf40*/  @UP1 ULDC UR4, c[0x0][0x44c] ;  /* 0x0001130000041ab9 */ /* 0x000fe40000000800 */
[----:B------:R-:W-:Y:S02]  /*bf50*/  UIMAD.WIDE.U32 UR4, UR8, UR4, URZ ;  /* 0x00000004080472a5 */ /* 0x000fe4000f8e003f */
[----:B------:R-:W-:Y:S01]  /*bf60*/  UMOV UR6, UR8 ;  /* 0x0000000800067c82 */ /* 0x000fe20008000000 */
[----:B------:R-:W-:Y:S02]  /*bf70*/  @UP1 ULDC UR8, c[0x0][0x450] ;  /* 0x0001140000081ab9 */ /* 0x000fe40000000800 */
[----:B------:R-:W-:Y:S02]  /*bf80*/  @UP1 USHF.R.U32.HI UR6, URZ, UR8, UR5 ;  /* 0x000000083f061299 */ /* 0x000fe40008011605 */
[----:B------:R-:W-:Y:S02]  /*bf90*/  USHF.R.S32.HI UR5, URZ, 0x1f, UR7 ;  /* 0x0000001f3f057899 */ /* 0x000fe40008011407 */
[----:B------:R-:W-:-:S02]  /*bfa0*/  UIADD3 UR6, UR10, UR6, URZ ;  /* 0x000000060a067290 */ /* 0x000fc4000fffe03f */
[----:B------:R-:W-:Y:S02]  /*bfb0*/  ULEA.HI UR5, UR5, UR7, URZ, 0x7 ;  /* 0x0000000705057291 */ /* 0x000fe4000f8f383f */
[----:B------:R-:W-:Y:S02]  /*bfc0*/  USHF.R.S32.HI UR4, URZ, 0x1f, UR6 ;  /* 0x0000001f3f047899 */ /* 0x000fe40008011406 */
[----:B------:R-:W-:Y:S02]  /*bfd0*/  USHF.R.S32.HI UR5, URZ, 0x7, UR5 ;  /* 0x000000073f057899 */ /* 0x000fe40008011405 */
[----:B------:R-:W-:-:S04]  /*bfe0*/  ULEA.HI UR4, UR4, UR6, URZ, 0x7 ;  /* 0x0000000604047291 */ /* 0x000fc8000f8f383f */
[----:B------:R-:W-:-:S04]  /*bff0*/  USHF.R.S32.HI UR4, URZ, 0x7, UR4 ;  /* 0x000000073f047899 */ /* 0x000fc80008011404 */
[----:B------:R-:W-:-:S04]  /*c000*/  UISETP.LT.AND UP0, UPT, UR5, UR4, UPT ;  /* 0x000000040500728c */ /* 0x000fc8000bf01270 */
[----:B------:R-:W-:Y:S02]  /*c010*/  USEL UR40, UR5, UR4, UP0 ;  /* 0x0000000405287287 */ /* 0x000fe40008000000 */
[----:B------:R-:W-:Y:S02]  /*c020*/  USHF.R.U32.HI UR5, URZ, 0x10, UR39 ;  /* 0x000000103f057899 */ /* 0x000fe40008011627 */
[----:B------:R-:W-:Y:S02]  /*c030*/  UISETP.GE.AND UP1, UPT, UR40, 0x1, UPT ;  /* 0x000000012800788c */ /* 0x000fe4000bf26270 */
[----:B------:R-:W-:Y:S02]  /*c040*/  UISETP.NE.AND UP0, UPT, UR5, URZ, UPT ;  /* 0x0000003f0500728c */ /* 0x000fe4000bf05270 */
[----:B------:R-:W-:Y:S02]  /*c050*/  ULOP3.LUT UR39, UR39, 0xffff, URZ, 0xc0, !UPT ;  /* 0x0000ffff27277892 */ /* 0x000fe4000f8ec03f */
[----:B------:R-:W-:-:S07]  /*c060*/  PLOP3.LUT P0, PT, PT, PT, UP1, 0x80, 0x0 ;  /* 0x000000000000781c */ /* 0x000fce0003f0f018 */
[----:B------:R-:W-:-:S06]  /*c070*/  @!UP0 ULDC UR5, c[0x0][0x9f0] ;  /* 0x00027c0000058ab9 */ /* 0x000fcc0000000800 */
[----:B-1----:R-:W-:Y:S05]  /*c080*/  @!P0 BRA `(.L_x_2155) ;  /* 0x0000000000708947 */ /* 0x002fea0003800000 */
[----:B------:R-:W-:Y:S01]  /*c090*/  IMAD.U32 R6, RZ, RZ, UR5 ;  /* 0x00000005ff067e24 */ /* 0x000fe2000f8e00ff */
[----:B------:R-:W-:-:S04]  /*c0a0*/  UIADD3 UR4, UR5, -0x1, UR40 ;  /* 0xffffffff05047890 */ /* 0x000fc8000fffe028 */
[-C--:B------:R-:W-:Y:S02]  /*c0b0*/  IABS R0, R6.reuse ;  /* 0x0000000600007213 */ /* 0x080fe40000000000 */
[----:B------:R-:W-:Y:S02]  /*c0c0*/  IABS R6, R6 ;  /* 0x0000000600067213 */ /* 0x000fe40000000000 */
[----:B------:R-:W0:Y:S08]  /*c0d0*/  I2F.RP R4, R0 ;  /* 0x0000000000047306 */ /* 0x000e300000209400 */
[----:B0-----:R-:W0:Y:S02]  /*c0e0*/  MUFU.RCP R4, R4 ;  /* 0x0000000400047308 */ /* 0x001e240000001000 */
[----:B0-----:R-:W-:-:S06]  /*c0f0*/  IADD3 R2, R4, 0xffffffe, RZ ;  /* 0x0ffffffe04027810 */ /* 0x001fcc0007ffe0ff */
[----:B------:R0:W1:Y:S02]  /*c100*/  F2I.FTZ.U32.TRUNC.NTZ R3, R2 ;  /* 0x0000000200037305 */ /* 0x000064000021f000 */
[----:B0-----:R-:W-:Y:S02]  /*c110*/  IMAD.MOV.U32 R2, RZ, RZ, RZ ;  /* 0x000000ffff027224 */ /* 0x001fe400078e00ff */
[----:B-1----:R-:W-:-:S04]  /*c120*/  IMAD.MOV R5, RZ, RZ, -R3 ;  /* 0x000000ffff057224 */ /* 0x002fc800078e0a03 */
[----:B------:R-:W-:-:S04]  /*c130*/  IMAD R5, R5, R0, RZ ;  /* 0x0000000005057224 */ /* 0x000fc800078e02ff */
[----:B------:R-:W-:-:S04]  /*c140*/  IMAD.HI.U32 R3, R3, R5, R2 ;  /* 0x0000000503037227 */ /* 0x000fc800078e0002 */
[----:B------:R-:W-:Y:S01]  /*c150*/  IMAD.U32 R5, RZ, RZ, UR4 ;  /* 0x00000004ff057e24 */ /* 0x000fe2000f8e00ff */
[----:B------:R-:W-:-:S04]  /*c160*/  ULOP3.LUT UR4, UR4, UR5, URZ, 0x3c, !UPT ;  /* 0x0000000504047292 */ /* 0x000fc8000f8e3c3f */
[----:B------:R-:W-:Y:S01]  /*c170*/  IABS R2, R5 ;  /* 0x0000000500027213 */ /* 0x000fe20000000000 */
[----:B------:R-:W-:Y:S01]  /*c180*/  IMAD.MOV R5, RZ, RZ, -R6 ;  /* 0x000000ffff057224 */ /* 0x000fe200078e0a06 */
[----:B------:R-:W-:-:S03]  /*c190*/  ISETP.LE.AND P2, PT, RZ, UR4, PT ;  /* 0x00000004ff007c0c */ /* 0x000fc6000bf43270 */
[----:B------:R-:W-:-:S04]  /*c1a0*/  IMAD.HI.U32 R3, R3, R2, RZ ;  /* 0x0000000203037227 */ /* 0x000fc800078e00ff */
[----:B------:R-:W-:-:S05]  /*c1b0*/  IMAD R5, R3, R5, R2 ;  /* 0x0000000503057224 */ /* 0x000fca00078e0202 */
[----:B------:R-:W-:-:S13]  /*c1c0*/  ISETP.GT.U32.AND P1, PT, R0, R5, PT ;  /* 0x000000050000720c */ /* 0x000fda0003f24070 */
[-C--:B------:R-:W-:Y:S01]  /*c1d0*/  @!P1 IADD3 R5, R5, -R0.reuse, RZ ;  /* 0x8000000005059210 */ /* 0x080fe20007ffe0ff */
[----:B------:R-:W-:Y:S01]  /*c1e0*/  @!P1 VIADD R3, R3, 0x1 ;  /* 0x0000000103039836 */ /* 0x000fe20000000000 */
[----:B------:R-:W-:Y:S02]  /*c1f0*/  ISETP.NE.AND P1, PT, RZ, UR5, PT ;  /* 0x00000005ff007c0c */ /* 0x000fe4000bf25270 */
[----:B------:R-:W-:-:S13]  /*c200*/  ISETP.GE.U32.AND P0, PT, R5, R0, PT ;  /* 0x000000000500720c */ /* 0x000fda0003f06070 */
[----:B------:R-:W-:-:S04]  /*c210*/  @P0 VIADD R3, R3, 0x1 ;  /* 0x0000000103030836 */ /* 0x000fc80000000000 */
[----:B------:R-:W-:Y:S01]  /*c220*/  @!P2 IMAD.MOV R3, RZ, RZ, -R3 ;  /* 0x000000ffff03a224 */ /* 0x000fe200078e0a03 */
[----:B------:R-:W-:-:S05]  /*c230*/  @!P1 LOP3.LUT R3, RZ, UR5, RZ, 0x33, !PT ;  /* 0x00000005ff039c12 */ /* 0x000fca000f8e33ff */
[----:B------:R0:W-:Y:S02]  /*c240*/  STL [R1+0xc], R3 ;  /* 0x00000c0301007387 */ /* 0x0001e40000100800 */
.L_x_2155:
[----:B------:R-:W2:Y:S01]  /*c250*/  LDL R2, [R1+0xc] ;  /* 0x00000c0001027983 */ /* 0x000ea20000100800 */
[----:B0-----:R-:W-:Y:S01]  /*c260*/  MOV R3, 0x1 ;  /* 0x0000000100037802 */ /* 0x001fe20000000f00 */
[----:B--2---:R-:W-:-:S05]  /*c270*/  IMAD R0, R2, UR39, RZ ;  /* 0x0000002702007c24 */ /* 0x004fca000f8e02ff */
[----:B------:R-:W-:Y:S01]  /*c280*/  VIADDMNMX R17, R0, R2, UR40, PT ;  /* 0x0000002800117e46 */ /* 0x000fe2000b800102 */
[----:B------:R0:W-:Y:S03]  /*c290*/  STL [R1+0x8], R0 ;  /* 0x0000080001007387 */ /* 0x0001e60000100800 */
[----:B------:R-:W-:Y:S01]  /*c2a0*/  ISETP.GT.AND P0, PT, R17, R0, PT ;  /* 0x000000001100720c */ /* 0x000fe20003f04270 */
[----:B------:R1:W-:Y:S01]  /*c2b0*/  STL [R1+0x10], R17 ;  /* 0x0000101101007387 */ /* 0x0003e20000100800 */
[----:B0-----:R-:W-:-:S11]  /*c2c0*/  IMAD.MOV.U32 R0, RZ, RZ, RZ ;  /* 0x000000ffff007224 */ /* 0x001fd600078e00ff */
[----:B-1----:R-:W-:Y:S05]  /*c2d0*/  @!P0 BRA `(.L_x_2154) ;  /* 0x0000003000648947 */ /* 0x002fea0003800000 */
        /* <DEDUP_REMOVED lines=14> */
[----:B------:R-:W-:Y:S02]  /*c3c0*/  IMAD.U32 R5, RZ, RZ, UR7 ;  /* 0x00000007ff057e24 */ /* 0x000fe4000f8e00ff */
[----:B------:R-:W-:Y:S02]  /*c3d0*/  IMAD.U32 R6, RZ, RZ, UR8 ;  /* 0x00000008ff067e24 */ /* 0x000fe4000f8e00ff */
[----:B------:R-:W-:-:S02]  /*c3e0*/  IMAD.U32 R7, RZ, RZ, UR9 ;  /* 0x00000009ff077e24 */ /* 0x000fc4000f8e00ff */
[----:B------:R-:W-:Y:S02]  /*c3f0*/  IMAD.U32 R11, RZ, RZ, UR5 ;  /* 0x00000005ff0b7e24 */ /* 0x000fe4000f8e00ff */
[----:B------:R-:W-:Y:S02]  /*c400*/  IMAD.MOV.U32 R8, RZ, RZ, 0x70 ;  /* 0x00000070ff087424 */ /* 0x000fe400078e00ff */
[----:B------:R-:W-:Y:S02]  /*c410*/  IMAD.MOV.U32 R12, RZ, RZ, 0x1 ;  /* 0x00000001ff0c7424 */ /* 0x000fe400078e00ff */
[----:B------:R-:W-:-:S07]  /*c420*/  IMAD.MOV.U32 R13, RZ, RZ, RZ ;  /* 0x000000ffff0d7224 */ /* 0x000fce00078e00ff */
[----:B------:R-:W-:-:S07]  /*c430*/  LEPC R20, `(.L_x_2156) ;  /* 0x000000001014794e */ /* 0x000fce0000000000 */
[----:B0-----:R-:W-:Y:S05]  /*c440*/  CALL.ABS.NOINC R2 ;  /* 0x0000000002007343 */ /* 0x001fea0003c00000 */
.L_x_2156:
        /* <DEDUP_REMOVED lines=9> */
[----:B------:R-:W-:Y:S01]  /*c4e0*/  MOV R4, UR6 ;  /* 0x0000000600047c02 */ /* 0x000fe20008000f00 */
[----:B------:R-:W-:Y:S01]  /*c4f0*/  IMAD.U32 R5, RZ, RZ, UR7 ;  /* 0x00000007ff057e24 */ /* 0x000fe2000f8e00ff */
[----:B------:R-:W-:Y:S01]  /*c500*/  MOV R11, UR5 ;  /* 0x00000005000b7c02 */ /* 0x000fe20008000f00 */
        /* <DEDUP_REMOVED lines=8> */
.L_x_2158:
[----:B------:R0:W1:Y:S01]  /*c590*/  LDC.64 R2, c[0x4][R16] ;  /* 0x0100000010027b82 */ /* 0x0000620000000a00 */
[----:B------:R-:W-:Y:S01]  /*c5a0*/  ULDC.64 UR6, c[0x4][0xa0] ;  /* 0x0100280000067ab9 */ /* 0x000fe20000000a00 */
[----:B------:R-:W-:Y:S01]  /*c5b0*/  ULDC.64 UR8, c[0x4][0xa8] ;  /* 0x01002a0000087ab9 */ /* 0x000fe20000000a00 */
[----:B------:R-:W-:Y:S01]  /*c5c0*/  ULDC.64 UR4, c[0x4][0x18] ;  /* 0x0100060000047ab9 */ /* 0x000fe20000000a00 */
[----:B------:R-:W-:Y:S01]  /*c5d0*/  IMAD.U32 R4, RZ, RZ, UR6 ;  /* 0x00000006ff047e24 */ /* 0x000fe2000f8e00ff */
[----:B------:R-:W-:Y:S01]  /*c5e0*/  MOV R5, UR7 ;  /* 0x0000000700057c02 */ /* 0x000fe20008000f00 */
        /* <DEDUP_REMOVED lines=9> */
.L_x_2157:
[----:B------:R-:W0:Y:S02]  /*c680*/  LDC.64 R2, c[0x0][0x9f8] ;  /* 0x00027e00ff027b82 */ /* 0x000e240000000a00 */
        /* <DEDUP_REMOVED lines=19> */
.L_x_2236:
        /* <DEDUP_REMOVED lines=8> */
.L_x_2239:
[----:B------:R-:W-:Y:S05]  /*c840*/  @!P6 BRA `(.L_x_2160) ;  /* 0x0000000000e4e947 */ /* 0x000fea0003800000 */
[----:B------:R-:W-:Y:S01]  /*c850*/  IMAD.MOV.U32 R16, RZ, RZ, R18 ;  /* 0x000000ffff107224 */ /* 0x000fe200078e0012 */
[----:B------:R-:W-:Y:S06]  /*c860*/  @!P1 BRA `(.L_x_2162) ;  /* 0x0000000000489947 */ /* 0x000fec0003800000 */
[----:B------:R-:W1:Y:S01]  /*c870*/  LDC R6, c[0x0][0x43c] ;  /* 0x00010f00ff067b82 */ /* 0x000e620000000800 */
[----:B0-----:R-:W-:Y:S01]  /*c880*/  MOV R0, R17 ;  /* 0x0000001100007202 */ /* 0x001fe20000000f00 */
[----:B------:R-:W-:Y:S02]  /*c890*/  ULDC.64 UR4, c[0x0][0x428] ;  /* 0x00010a0000047ab9 */ /* 0x000fe40000000a00 */
        /* <DEDUP_REMOVED lines=15> */
.L_x_2162:
[----:B0-----:R-:W-:Y:S01]  /*c990*/  IMAD.MOV.U32 R0, RZ, RZ, 0x1 ;  /* 0x00000001ff007424 */ /* 0x001fe200078e00ff */
[----:B------:R-:W1:Y:S04]  /*c9a0*/  S2R R8, SR_TID.X ;  /* 0x0000000000087919 */ /* 0x000e680000002100 */
[----:B------:R-:W-:-:S04]  /*c9b0*/  SHF.L.U32 R0, R0, 0x1f, RZ ;  /* 0x0000001f00007819 */ /* 0x000fc800000006ff */
[----:B------:R-:W0:Y:S01]  /*c9c0*/  SYNCS.PHASECHK.TRANS64.TRYWAIT P0, [UR38+0x28840], R0 ;  /* 0x02884000ff0075a7 */ /* 0x000e220008000166 */
[----:B-1----:R-:W-:-:S04]  /*c9d0*/  LOP3.LUT R2, R8, 0x7f, RZ, 0xc0, !PT ;  /* 0x0000007f08027812 */ /* 0x002fc800078ec0ff */
[----:B------:R-:W-:Y:S01]  /*c9e0*/  ISETP.NE.AND P1, PT, R2, RZ, PT ;  /* 0x000000ff0200720c */ /* 0x000fe20003f25270 */
[----:B0-----:R-:W-:-:S12]  /*c9f0*/  @!P0 BRA `(.L_x_2163) ;  /* 0x00000030004c8947 */ /* 0x001fd80003800000 */
.L_x_2240:
[----:B------:R-:W-:Y:S05]  /*ca00*/  @P1 BRA `(.L_x_2164) ;  /* 0x0000000000181947 */ /* 0x000fea0003800000 */
[----:B------:R-:W1:Y:S01]  /*ca10*/  S2R R2, SR_TID.X ;  /* 0x0000000000027919 */ /* 0x000e620000002100 */
[----:B0-----:R-:W-:-:S04]  /*ca20*/  MOV R0, 0x8000 ;  /* 0x0000800000007802 */ /* 0x001fc80000000f00 */
[----:B------:R2:W-:Y:S01]  /*ca30*/  SYNCS.ARRIVE.TRANS64 RZ, [UR38+0x28830], R0 ;  /* 0x02883000ffff79a7 */ /* 0x0005e20008000026 */
[----:B-1----:R-:W-:-:S13]  /*ca40*/  LOP3.LUT P0, RZ, R2, 0x1f, RZ, 0xc0, !PT ;  /* 0x0000001f02ff7812 */ /* 0x002fda000780c0ff */
[----:B--2---:R-:W-:Y:S05]  /*ca50*/  @!P0 BRA `(.L_x_2164) ;  /* 0x0000000000048947 */ /* 0x004fea0003800000 */
[----:B------:R-:W-:Y:S01]  /*ca60*/  BPT.TRAP 0x1 ;  /* 0x000000040000795c */ /* 0x000fe20000300000 */
.L_x_2164:
        /* <DEDUP_REMOVED lines=10> */
[----:B------:R-:W-:Y:S01]  /*cb10*/  USHF.L.U32 UR11, UR11, 0x7, URZ ;  /* 0x000000070b0b7899 */ /* 0x000fe2000800063f */
        /* <DEDUP_REMOVED lines=10> */
[----:B------:R1:W-:Y:S02]  /*cbc0*/  UTMALDG.4D [UR32], [UR4], desc[UR6] ;  /* 0x00000620040075b4 */ /* 0x0003e40008019000 */
[----:B-1----:R-:W-:Y:S01]  /*cbd0*/  NOP ;  /* 0x0000000000007918 */ /* 0x002fe20000000000 */
.L_x_2160:
        /* <DEDUP_REMOVED lines=21> */
[----:B01----:R-:W-:Y:S05]  /*cd30*/  CALL.ABS.NOINC R2 ;  /* 0x0000000002007343 */ /* 0x003fea0003c00000 */
.L_x_2165:
[----:B------:R-:W1:Y:S01]  /*cd40*/  S2R R4, SR_CTAID.Z ;  /* 0x0000000000047919 */ /* 0x000e620000002700 */
[----:B------:R-:W2:Y:S01]  /*cd50*/  LDC R8, c[0x0][0x448] ;  /* 0x00011200ff087b82 */ /* 0x000ea20000000800 */
[----:B------:R-:W-:Y:S01]  /*cd60*/  USHF.R.S32.HI UR4, URZ, 0x1f, UR36 ;  /* 0x0000001f3f047899 */ /* 0x000fe20008011424 */
[----:B------:R-:W3:Y:S01]  /*cd70*/  S2R R12, SR_TID.X ;  /* 0x00000000000c7919 */ /* 0x000ee20000002100 */
[----:B------:R-:W-:Y:S02]  /*cd80*/  ULDC.64 UR8, c[0x0][0x2d8] ;  /* 0x0000b60000087ab9 */ /* 0x000fe40000000a00 */
[----:B------:R-:W-:Y:S01]  /*cd90*/  UIMAD UR6, UR4, UR8, URZ ;  /* 0x00000008040672a4 */ /* 0x000fe2000f8e023f */
[----:B------:R-:W4:Y:S02]  /*cda0*/  S2R R9, SR_CTAID.X ;  /* 0x0000000000097919 */ /* 0x000f240000002500 */
[----:B------:R-:W0:Y:S01]  /*cdb0*/  LDC.64 R2, c[0x0][0x2e0] ;  /* 0x0000b800ff027b82 */ /* 0x000e220000000a00 */
[----:B------:R-:W-:-:S02]  /*cdc0*/  UIMAD.WIDE.U32 UR4, UR36, UR8, URZ ;  /* 0x00000008240472a5 */ /* 0x000fc4000f8e003f */
[----:B------:R-:W-:-:S04]  /*cdd0*/  UIMAD UR6, UR36, UR9, UR6 ;  /* 0x00000009240672a4 */ /* 0x000fc8000f8e0206 */
[----:B------:R-:W-:Y:S01]  /*cde0*/  UIADD3 UR5, UR5, UR6, URZ ;  /* 0x0000000605057290 */ /* 0x000fe2000fffe03f */
[----:B--2---:R-:W-:Y:S02]  /*cdf0*/  ISETP.NE.AND P0, PT, R8, 0x1, PT ;  /* 0x000000010800780c */ /* 0x004fe40003f05270 */
[----:B-1----:R-:W-:Y:S02]  /*ce00*/  SHF.R.S32.HI R5, RZ, 0x1f, R4 ;  /* 0x0000001fff057819 */ /* 0x002fe40000011404 */
[----:B---3--:R-:W-:-:S03]  /*ce10*/  LOP3.LUT R11, R12, 0x7f, RZ, 0xc0, !PT ;  /* 0x0000007f0c0b7812 */ /* 0x008fc600078ec0ff */
[----:B0-----:R-:W-:Y:S01]  /*ce20*/  IMAD R0, R5, R2, RZ ;  /* 0x0000000205007224 */ /* 0x001fe200078e02ff */
[----:B------:R-:W-:-:S03]  /*ce30*/  SHF.R.U32.HI R6, RZ, 0x3, R11 ;  /* 0x00000003ff067819 */ /* 0x000fc6000001160b */
[C---:B------:R-:W-:Y:S02]  /*ce40*/  IMAD R5, R4.reuse, R3, R0 ;  /* 0x0000000304057224 */ /* 0x040fe400078e0200 */
[----:B------:R-:W-:Y:S01]  /*ce50*/  IMAD.WIDE.U32 R2, R4, R2, UR4 ;  /* 0x0000000404027e25 */ /* 0x000fe2000f8e0002 */
[----:B------:R-:W0:Y:S01]  /*ce60*/  @P0 LDC R0, c[0x0][0x450] ;  /* 0x00011400ff000b82 */ /* 0x000e220000000800 */
[----:B------:R-:W-:-:S03]  /*ce70*/  ULDC.64 UR4, c[0x0][0x2d0] ;  /* 0x0000b40000047ab9 */ /* 0x000fc60000000a00 */
[----:B------:R-:W-:Y:S01]  /*ce80*/  IADD3 R3, R3, R5, RZ ;  /* 0x0000000503037210 */ /* 0x000fe20007ffe0ff */
[----:B------:R-:W-:-:S03]  /*ce90*/  IMAD.SHL.U32 R5, R12, 0x10, RZ ;  /* 0x000000100c057824 */ /* 0x000fc600078e00ff */
[----:B------:R-:W1:Y:S02]  /*cea0*/  @P0 LDC R4, c[0x0][0x44c] ;  /* 0x00011300ff040b82 */ /* 0x000e640000000800 */
[----:B------:R-:W-:-:S05]  /*ceb0*/  LOP3.LUT R10, R6, 0x70, R5, 0xf8, !PT ;  /* 0x00000070060a7812 */ /* 0x000fca00078ef805 */
[----:B----4-:R-:W-:-:S04]  /*cec0*/  IMAD R5, R9, 0x80, R10 ;  /* 0x0000008009057824 */ /* 0x010fc800078e020a */
        /* <DEDUP_REMOVED lines=9> */
[----:B------:R-:W-:Y:S01]  /*cf60*/  SHF.R.S32.HI R4, RZ, 0x1f, R0 ;  /* 0x0000001fff047819 */ /* 0x000fe20000011400 */
[----:B------:R-:W-:-:S03]  /*cf70*/  ULDC.64 UR4, c[0x0][0x2c8] ;  /* 0x0000b20000047ab9 */ /* 0x000fc60000000a00 */
[----:B------:R-:W-:Y:S01]  /*cf80*/  IADD3 R3, R3, R5, RZ ;  /* 0x0000000503037210 */ /* 0x000fe20007ffe0ff */
[----:B------:R-:W-:-:S04]  /*cf90*/  IMAD R5, R4, UR4, RZ ;  /* 0x0000000404057c24 */ /* 0x000fc8000f8e02ff */
[C---:B------:R-:W-:Y:S02]  /*cfa0*/  IMAD R4, R0.reuse, UR5, R5 ;  /* 0x0000000500047c24 */ /* 0x040fe4000f8e0205 */
[----:B------:R-:W-:Y:S01]  /*cfb0*/  IMAD.WIDE.U32 R2, R0, UR4, R2 ;  /* 0x0000000400027c25 */ /* 0x000fe2000f8e0002 */
[----:B------:R-:W-:-:S03]  /*cfc0*/  ULDC.64 UR4, c[0x0][0x280] ;  /* 0x0000a00000047ab9 */ /* 0x000fc60000000a00 */
[----:B------:R-:W-:Y:S01]  /*cfd0*/  IMAD.IADD R5, R3, 0x1, R4 ;  /* 0x0000000103057824 */ /* 0x000fe200078e0204 */
[----:B------:R-:W-:Y:S01]  /*cfe0*/  LEA R0, P0, R2, UR4, 0x1 ;  /* 0x0000000402007c11 */ /* 0x000fe2000f8008ff */
[----:B------:R-:W-:-:S03]  /*cff0*/  ULDC UR4, c[0x0][0x2b8] ;  /* 0x0000ae0000047ab9 */ /* 0x000fc60000000800 */
        /* <DEDUP_REMOVED lines=15> */
[----:B------:R-:W-:Y:S02]  /*d0f0*/  IMAD R6, R9, 0x80, R6 ;  /* 0x0000008009067824 */ /* 0x000fe400078e0206 */
[----:B------:R-:W0:Y:S01]  /*d100*/  SHFL.IDX PT, R3, R0, RZ, 0x181f ;  /* 0x00181fff00037589 */ /* 0x000e2200000e0000 */
[----:B------:R-:W-:Y:S02]  /*d110*/  IMAD R4, R8, UR4, RZ ;  /* 0x0000000408047c24 */ /* 0x000fe4000f8e02ff */
[C---:B------:R-:W-:Y:S01]  /*d120*/  IADD3 R9, R6.reuse, 0x10, RZ ;  /* 0x0000001006097810 */ /* 0x040fe20007ffe0ff */
[----:B------:R-:W-:Y:S01]  /*d130*/  SHFL.IDX PT, R14, R0, 0x1, 0x181f ;  /* 0x00381f00000e7f89 */ /* 0x000fe200000e0000 */
[C---:B------:R-:W-:Y:S01]  /*d140*/  VIADD R11, R6.reuse, 0x20 ;  /* 0x00000020060b7836 */ /* 0x040fe20000000000 */
        /* <DEDUP_REMOVED lines=8> */
[----:B------:R-:W-:-:S03]  /*d1d0*/  ISETP.GE.AND P2, PT, R9, R4, PT ;  /* 0x000000040900720c */ /* 0x000fc60003f46270 */
        /* <DEDUP_REMOVED lines=10> */
[----:B------:R-:W-:Y:S01]  /*d280*/  ISETP.GE.AND P2, PT, R11, R4, PT ;  /* 0x000000040b00720c */ /* 0x000fe20003f46270 */
[----:B------:R-:W-:Y:S01]  /*d290*/  VIADD R11, R6, 0x30 ;  /* 0x00000030060b7836 */ /* 0x000fe20000000000 */
[----:B0-----:R-:W-:Y:S01]  /*d2a0*/  MOV R2, R14 ;  /* 0x0000000e00027202 */ /* 0x001fe20000000f00 */
[----:B-1----:R-:W0:Y:S10]  /*d2b0*/  SHFL.IDX PT, R8, R5, 0x3, 0x181f ;  /* 0x00781f0005087f89 */ /* 0x002e3400000e0000 */
        /* <DEDUP_REMOVED lines=16> */
[----:B------:R-:W-:Y:S01]  /*d3c0*/  VIADD R11, R6, 0x50 ;  /* 0x00000050060b7836 */ /* 0x000fe20000000000 */
[----:B0-----:R-:W-:Y:S01]  /*d3d0*/  MOV R3, R2 ;  /* 0x0000000200037202 */ /* 0x001fe20000000f00 */
[----:B--2---:R-:W0:Y:S01]  /*d3e0*/  SHFL.IDX PT, R8, R5, 0x5, 0x181f ;  /* 0x00b81f0005087f89 */ /* 0x004e2200000e0000 */
[----:B-1----:R-:W-:-:S09]  /*d3f0*/  IMAD.MOV.U32 R2, RZ, RZ, R14 ;  /* 0x000000ffff027224 */ /* 0x002fd200078e000e */
[----:B------:R-:W-:Y:S01]  /*d400*/  @!P2 LEA R20, R7, UR38, 0x1 ;  /* 0x000000260714ac11 */ /* 0x000fe2000f8e08ff */
[----:B------:R-:W1:Y:S01]  /*d410*/  SHFL.IDX PT, R14, R0, 0x5, 0x181f ;  /* 0x00b81f00000e7f89 */ /* 0x000e6200000e0000 */
[----:B------:R-:W-:-:S05]  /*d420*/  @!P2 IMAD.WIDE.U32 R2, R10, 0x2, R2 ;  /* 0x000000020a02a825 */ /* 0x000fca00078e0002 */
[----:B------:R-:W-:Y:S04]  /*d430*/  @!P2 LDGSTS.E.BYPASS.LTC128B.128 [R20+0x12400], desc[UR42][R2.64], !P1 ;  /* 0x124000000214afae */ /* 0x000fe8000c901d6a */
[----:B------:R2:W-:Y:S01]  /*d440*/  @!P2 LDGSTS.E.BYPASS.LTC128B.128 [R20+0x16400], desc[UR42][R2.64+0x80], !P0 ;  /* 0x164000800214afae */ /* 0x0005e2000c101d6a */
[----:B------:R-:W-:Y:S02]  /*d450*/  ISETP.GE.AND P2, PT, R11, R4, PT ;  /* 0x000000040b00720c */ /* 0x000fe40003f46270 */
[----:B------:R-:W-:Y:S01]  /*d460*/  IADD3 R11, R6, 0x60, RZ ;  /* 0x00000060060b7810 */ /* 0x000fe20007ffe0ff */
        /* <DEDUP_REMOVED lines=17> */
.L_x_2257:
[----:B------:R-:W-:Y:S01]  /*d580*/  VIADD R3, R6, 0x70 ;  /* 0x0000007006037836 */ /* 0x000fe20000000000 */
[----:B------:R-:W-:Y:S04]  /*d590*/  BSSY B0, `(.L_x_2167) ;  /* 0x000000c000007945 */ /* 0x000fe80003800000 */
[----:B------:R-:W-:Y:S01]  /*d5a0*/  ISETP.GE.AND P2, PT, R3, R4, PT ;  /* 0x000000040300720c */ /* 0x000fe20003f46270 */
[----:B--2---:R-:W-:Y:S01]  /*d5b0*/  IMAD.MOV.U32 R3, RZ, RZ, R2 ;  /* 0x000000ffff037224 */ /* 0x004fe200078e0002 */
[----:B-1----:R-:W-:-:S11]  /*d5c0*/  MOV R2, R14 ;  /* 0x0000000e00027202 */ /* 0x002fd60000000f00 */
        /* <DEDUP_REMOVED lines=8> */
.L_x_2168:
[----:B------:R-:W-:Y:S05]  /*d650*/  BSYNC B0 ;  /* 0x0000000000007941 */ /* 0x000fea0003800000 */
.L_x_2167:
[----:B------:R-:W-:Y:S01]  /*d660*/  NOP ;  /* 0x0000000000007918 */ /* 0x000fe20000000000 */
[----:B------:R-:W-:Y:S01]  /*d670*/  SYNCS.ARRIVE.TRANS64.RED.A0T1 RZ, [UR38+0x28800], RZ ;  /* 0x028800ffffff79a7 */ /* 0x000fe20008200426 */
[----:B-1----:R-:W-:Y:S01]  /*d680*/  IMAD.MOV.U32 R2, RZ, RZ, 0x1 ;  /* 0x00000001ff027424 */ /* 0x002fe200078e00ff */
[----:B------:R-:W-:Y:S04]  /*d690*/  ARRIVES.LDGSTSBAR.64.TRANSCNT [UR38+0x28800] ;  /* 0x02880000ff0079b0 */ /* 0x000fe80008000aa6 */
[----:B------:R-:W-:Y:S01]  /*d6a0*/  SHF.L.U32 R2, R2, 0x1f, RZ ;  /* 0x0000001f02027819 */ /* 0x000fe200000006ff */
[----:B------:R-:W-:Y:S01]  /*d6b0*/  NOP ;  /* 0x0000000000007918 */ /* 0x000fe20000000000 */
[----:B------:R-:W0:Y:S01]  /*d6c0*/  LDL.LU R4, [R1+0x10] ;  /* 0x0000100001047983 */ /* 0x000e220000300800 */
[----:B------:R-:W-:Y:S03]  /*d6d0*/  SYNCS.ARRIVE.TRANS64.A1T0 RZ, [UR38+0x28800], RZ ;  /* 0x028800ffffff79a7 */ /* 0x000fe60008100026 */
[----:B------:R-:W2:Y:S01]  /*d6e0*/  LDL R3, [R1+0x8] ;  /* 0x0000080001037983 */ /* 0x000ea20000100800 */
[----:B------:R-:W1:Y:S01]  /*d6f0*/  SYNCS.PHASECHK.TRANS64.TRYWAIT P0, [UR38+0x28820], R2 ;  /* 0x02882002ff0075a7 */ /* 0x000e620008000166 */
[----:B0-----:R-:W-:-:S05]  /*d700*/  VIADD R0, R4, 0xfffffffe ;  /* 0xfffffffe04007836 */ /* 0x001fca0000000000 */
[----:B--2---:R-:W-:Y:S01]  /*d710*/  ISETP.GE.AND P1, PT, R0, R3, PT ;  /* 0x000000030000720c */ /* 0x004fe20003f26270 */
[----:B-1----:R-:W-:-:S12]  /*d720*/  @!P0 BRA `(.L_x_2169) ;  /* 0x0000002c00a88947 */ /* 0x002fd80003800000 */
.L_x_2258:
[----:B------:R-:W-:Y:S02]  /*d730*/  IMAD.MOV.U32 R9, RZ, RZ, 0x1 ;  /* 0x00000001ff097424 */ /* 0x000fe400078e00ff */
[----:B------:R-:W-:Y:S01]  /*d740*/  IMAD.MOV.U32 R8, RZ, RZ, RZ ;  /* 0x000000ffff087224 */ /* 0x000fe200078e00ff */
[----:B------:R-:W-:Y:S06]  /*d750*/  @!P1 BRA `(.L_x_2170) ;  /* 0x0000001800489947 */ /* 0x000fec0003800000 */
[----:B------:R-:W2:Y:S04]  /*d760*/  LDL.LU R4, [R1+0xc] ;  /* 0x00000c0001047983 */ /* 0x000ea80000300800 */
[----:B0-----:R-:W3:Y:S01]  /*d770*/  LDL.LU R3, [R1+0x8] ;  /* 0x0000080001037983 */ /* 0x001ee20000300800 */
[----:B------:R-:W-:Y:S01]  /*d780*/  UIADD3 UR4, UR39, 0x1, URZ ;  /* 0x0000000127047890 */ /* 0x000fe2000fffe03f */
[----:B------:R-:W-:Y:S01]  /*d790*/  IMAD.MOV.U32 R9, RZ, RZ, 0x1 ;  /* 0x00000001ff097424 */ /* 0x000fe200078e00ff */
[----:B------:R-:W0:Y:S02]  /*d7a0*/  S2R R6, SR_TID.X ;  /* 0x0000000000067919 */ /* 0x000e240000002100 */
[----:B0-----:R-:W-:Y:S02]  /*d7b0*/  LOP3.LUT R10, R6, 0x1f, RZ, 0xc0, !PT ;  /* 0x0000001f060a7812 */ /* 0x001fe400078ec0ff */
[----:B--2---:R-:W-:Y:S01]  /*d7c0*/  IMAD R2, R4, UR4, RZ ;  /* 0x0000000404027c24 */ /* 0x004fe2000f8e02ff */
[----:B---3--:R-:W-:-:S04]  /*d7d0*/  LOP3.LUT R3, RZ, R3, RZ, 0x33, !PT ;  /* 0x00000003ff037212 */ /* 0x008fc800078e33ff */
[----:B------:R-:W-:-:S04]  /*d7e0*/  VIMNMX R2, R2, UR40, PT ;  /* 0x0000002802027c48 */ /* 0x000fc8000bfe0100 */
[----:B------:R-:W-:-:S04]  /*d7f0*/  IADD3 R4, -R2, RZ, RZ ;  /* 0x000000ff02047210 */ /* 0x000fc80007ffe1ff */
[----:B------:R-:W-:Y:S02]  /*d800*/  VIADDMNMX R5, R4, 0x1, R3, !PT ;  /* 0x0000000104057846 */ /* 0x000fe40007800103 */
[----:B------:R-:W-:-:S03]  /*d810*/  LOP3.LUT R3, RZ, R2, RZ, 0x33, !PT ;  /* 0x00000002ff037212 */ /* 0x000fc600078e33ff */
[----:B------:R-:W-:Y:S02]  /*d820*/  VIADD R4, R5, 0xfffffffe ;  /* 0xfffffffe05047836 */ /* 0x000fe40000000000 */
[----:B------:R-:W-:-:S03]  /*d830*/  IMAD.IADD R5, R2, 0x1, R5 ;  /* 0x0000000102057824 */ /* 0x000fc600078e0205 */
[----:B------:R-:W-:Y:S01]  /*d840*/  ISETP.NE.AND P0, PT, R4, R3, PT ;  /* 0x000000030400720c */ /* 0x000fe20003f05270 */
[----:B------:R-:W-:Y:S01]  /*d850*/  IMAD.MOV.U32 R4, RZ, RZ, R16 ;  /* 0x000000ffff047224 */ /* 0x000fe200078e0010 */
[----:B------:R-:W-:-:S11]  /*d860*/  LOP3.LUT R12, R5, 0x1, RZ, 0xc0, !PT ;  /* 0x00000001050c7812 */ /* 0x000fd600078ec0ff */
[----:B------:R-:W-:Y:S05]  /*d870*/  @!P0 BRA `(.L_x_2171) ;  /* 0x0000001000088947 */ /* 0x000fea0003800000 */
[----:B------:R-:W-:Y:S01]  /*d880*/  BSSY B0, `(.L_x_2171) ;  /* 0x0000101000007945 */ /* 0x000fe20003800000 */
[----:B------:R-:W-:Y:S01]  /*d890*/  IADD3 R6, R5, -R12, RZ ;  /* 0x8000000c05067210 */ /* 0x000fe20007ffe0ff */
[----:B------:R-:W-:Y:S02]  /*d8a0*/  IMAD.MOV.U32 R7, RZ, RZ, 0x1 ;  /* 0x00000001ff077424 */ /* 0x000fe400078e00ff */
[----:B------:R-:W-:-:S07]  /*d8b0*/  IMAD.MOV.U32 R4, RZ, RZ, R16 ;  /* 0x000000ffff047224 */ /* 0x000fce00078e0010 */
.L_x_2202:
[----:B------:R-:W2:Y:S01]  /*d8c0*/  LDL R2, [R1] ;  /* 0x0000000001027983 */ /* 0x000ea20000100800 */
[----:B------:R-:W-:Y:S01]  /*d8d0*/  VIADD R6, R6, 0xfffffffe ;  /* 0xfffffffe06067836 */ /* 0x000fe20000000000 */
[----:B------:R-:W-:Y:S04]  /*d8e0*/  BSSY B1, `(.L_x_2172) ;  /* 0x000007a000017945 */ /* 0x000fe80003800000 */
        /* <DEDUP_REMOVED lines=8> */
[----:B------:R-:W-:Y:S02]  /*d970*/  ULDC.64 UR4, c[0x0][0x428] ;  /* 0x00010a0000047ab9 */ /* 0x000fe40000000a00 */
[----:B------:R-:W-:Y:S01]  /*d980*/  IMAD R5, R19, UR4, RZ ;  /* 0x0000000413057c24 */ /* 0x000fe2000f8e02ff */
[----:B0-----:R-:W-:-:S13]  /*d990*/  ISETP.NE.AND P0, PT, R9, 0x1, PT ;  /* 0x000000010900780c */ /* 0x001fda0003f05270 */
[----:B------:R-:W0:Y:S02]  /*d9a0*/  @P0 LDC.64 R2, c[0x0][0x440] ;  /* 0x00011000ff020b82 */ /* 0x000e240000000a00 */
[----:B0-----:R-:W-:Y:S01]  /*d9b0*/  @P0 IMAD.HI.U32 R4, R0, R2, RZ ;  /* 0x0000000200040227 */ /* 0x001fe200078e00ff */
[----:B------:R-:W-:-:S04]  /*d9c0*/  MOV R2, R0 ;  /* 0x0000000000027202 */ /* 0x000fc80000000f00 */
[----:B------:R-:W-:Y:S01]  /*d9d0*/  @P0 SHF.R.U32.HI R2, RZ, R3, R4 ;  /* 0x00000003ff020219 */ /* 0x000fe20000011604 */
[----:B------:R-:W-:-:S04]  /*d9e0*/  IMAD R4, R18, UR5, R5 ;  /* 0x0000000512047c24 */ /* 0x000fc8000f8e0205 */
[----:B------:R-:W-:-:S04]  /*d9f0*/  IMAD.MOV R3, RZ, RZ, -R2 ;  /* 0x000000ffff037224 */ /* 0x000fc800078e0a02 */
[----:B------:R-:W-:Y:S01]  /*da00*/  IMAD R9, R9, R3, R0 ;  /* 0x0000000309097224 */ /* 0x000fe200078e0200 */
[----:B------:R-:W-:-:S03]  /*da10*/  SHF.R.S32.HI R3, RZ, 0x1f, R2 ;  /* 0x0000001fff037819 */ /* 0x000fc60000011402 */
[----:B------:R-:W-:Y:S01]  /*da20*/  IMAD.WIDE.U32 R2, R18, UR4, R2 ;  /* 0x0000000412027c25 */ /* 0x000fe2000f8e0002 */
[----:B------:R-:W-:-:S03]  /*da30*/  ULDC.64 UR4, c[0x0][0x418] ;  /* 0x0001060000047ab9 */ /* 0x000fc60000000a00 */
[----:B------:R-:W-:Y:S01]  /*da40*/  IMAD.IADD R3, R4, 0x1, R3 ;  /* 0x0000000104037824 */ /* 0x000fe200078e0203 */
[----:B------:R-:W-:-:S04]  /*da50*/  LEA R4, P0, R2, UR4, 0x2 ;  /* 0x0000000402047c11 */ /* 0x000fc8000f8010ff */
[----:B------:R-:W-:-:S05]  /*da60*/  LEA.HI.X R5, R2, UR5, R3, 0x2, P0 ;  /* 0x0000000502057c11 */ /* 0x000fca00080f1403 */
[----:B------:R0:W5:Y:S04]  /*da70*/  LDG.E R4, desc[UR42][R4.64] ;  /* 0x0000002a04047981 */ /* 0x000168000c1e1900 */
.L_x_2174:
[----:B------:R-:W1:Y:S01]  /*da80*/  S2R R2, SR_TID.X ;  /* 0x0000000000027919 */ /* 0x000e620000002100 */
[----:B------:R-:W-:Y:S01]  /*da90*/  BSSY B2, `(.L_x_2175) ;  /* 0x0000006000027945 */ /* 0x000fe20003800000 */
[----:B-1----:R-:W-:Y:S02]  /*daa0*/  LOP3.LUT R3, R2, 0x7f, RZ, 0xc0, !PT ;  /* 0x0000007f02037812 */ /* 0x002fe400078ec0ff */
[----:B------:R-:W-:Y:S02]  /*dab0*/  SHF.L.U32 R2, R7, 0x1f, RZ ;  /* 0x0000001f07027819 */ /* 0x000fe400000006ff */
[----:B------:R-:W-:Y:S02]  /*dac0*/  ISETP.NE.AND P2, PT, R3, RZ, PT ;  /* 0x000000ff0300720c */ /* 0x000fe40003f45270 */
[----:B------:R-:W1:Y:S02]  /*dad0*/  SYNCS.PHASECHK.TRANS64.TRYWAIT P0, [UR38+0x28848], R2 ;  /* 0x02884802ff0075a7 */ /* 0x000e640008000166 */
[----:B-1----:R-:W-:Y:S09]  /*dae0*/  @!P0 BRA `(.L_x_2176) ;  /* 0x0000002800d08947 */ /* 0x002ff20003800000 */
.L_x_2259:
[----:B------:R-:W-:Y:S05]  /*daf0*/  BSYNC B2 ;  /* 0x0000000000027941 */ /* 0x000fea0003800000 */
.L_x_2175:
[----:B------:R-:W-:Y:S04]  /*db00*/  BSSY B2, `(.L_x_2177) ;  /* 0x0000007000027945 */ /* 0x000fe80003800000 */
[----:B------:R-:W-:Y:S05]  /*db10*/  @P2 BRA `(.L_x_2178) ;  /* 0x0000000000142947 */ /* 0x000fea0003800000 */
[----:B------:R-:W-:Y:S01]  /*db20*/  ISETP.NE.AND P0, PT, R10, RZ, PT ;  /* 0x000000ff0a00720c */ /* 0x000fe20003f05270 */
[----:B-1----:R-:W-:-:S04]  /*db30*/  IMAD.MOV.U32 R3, RZ, RZ, 0x8000 ;  /* 0x00008000ff037424 */ /* 0x002fc800078e00ff */
[----:B------:R2:W-:Y:S08]  /*db40*/  SYNCS.ARRIVE.TRANS64 RZ, [UR38+0x28838], R3 ;  /* 0x02883803ffff79a7 */ /* 0x0005f00008000026 */
[----:B--2---:R-:W-:Y:S05]  /*db50*/  @!P0 BRA `(.L_x_2178) ;  /* 0x0000000000048947 */ /* 0x004fea0003800000 */
[----:B------:R-:W-:Y:S01]  /*db60*/  BPT.TRAP 0x1 ;  /* 0x000000040000795c */ /* 0x000fe20000300000 */
.L_x_2178:
[----:B------:R-:W-:Y:S05]  /*db70*/  BSYNC B2 ;  /* 0x0000000000027941 */ /* 0x000fea0003800000 */
.L_x_2177:
[----:B0-----:R-:W-:Y:S01]  /*db80*/  IMAD.MOV.U32 R5, RZ, RZ, RZ ;  /* 0x000000ffff057224 */ /* 0x001fe200078e00ff */
[----:B------:R-:W-:Y:S01]  /*db90*/  ULDC.64 UR4, c[0x0][0x198] ;  /* 0x0000660000047ab9 */ /* 0x000fe20000000a00 */
[----:B------:R-:W-:Y:S01]  /*dba0*/  PLOP3.LUT P0, PT, PT, PT, PT, 0x80, 0x0 ;  /* 0x000000000000781c */ /* 0x000fe20003f0f070 */
[----:B------:R-:W-:Y:S01]  /*dbb0*/  UIADD3 UR4, UP0, UR4, 0x370, URZ ;  /* 0x0000037004047890 */ /* 0x000fe2000ff1e03f */
[----:B-1----:R-:W-:Y:S01]  /*dbc0*/  SHF.L.U32 R3, R9, 0x7, RZ ;  /* 0x0000000709037819 */ /* 0x002fe200000006ff */
[----:B------:R-:W-:Y:S01]  /*dbd0*/  UIADD3 UR32, UR38, 0x20400, URZ ;  /* 0x0002040026207890 */ /* 0x000fe2000fffe03f */
[----:B------:R-:W-:Y:S01]  /*dbe0*/  R2UR UR34, R5 ;  /* 0x00000000052272ca */ /* 0x000fe200000e0000 */
[----:B------:R-:W-:Y:S02]  /*dbf0*/  UIADD3 UR33, UR38, 0x28838, URZ ;  /* 0x0002883826217890 */ /* 0x000fe4000fffe03f */
[----:B------:R-:W-:Y:S01]  /*dc00*/  UIADD3.X UR5, URZ, UR5, URZ, UP0, !UPT ;  /* 0x000000053f057290 */ /* 0x000fe200087fe43f */
[----:B------:R-:W-:Y:S01]  /*dc10*/  UMOV UR6, 0x0 ;  /* 0x0000000000067882 */ /* 0x000fe20000000000 */
[----:B------:R-:W-:-:S10]  /*dc20*/  UMOV UR7, 0x14f00000 ;  /* 0x14f0000000077882 */ /* 0x000fd40000000000 */
.L_x_2179:
        /* <DEDUP_REMOVED lines=13> */
.L_x_2180:
        /* <DEDUP_REMOVED lines=12> */
.L_x_2260:
[----:B------:R-:W-:Y:S05]  /*ddc0*/  BSYNC B2 ;  /* 0x0000000000027941 */ /* 0x000fea0003800000 */
.L_x_2181:
        /* <DEDUP_REMOVED lines=9> */
.L_x_2184:
[----:B------:R-:W-:Y:S05]  /*de60*/  BSYNC B2 ;  /* 0x0000000000027941 */ /* 0x000fea0003800000 */
.L_x_2183:
[----:B------:R-:W-:Y:S01]  /*de70*/  R2UR UR6, R2 ;  /* 0x00000000020672ca */ /* 0x000fe200000e0000 */
[----:B------:R-:W-:Y:S01]  /*de80*/  ULDC.64 UR4, c[0x0][0x198] ;  /* 0x0000660000047ab9 */ /* 0x000fe20000000a00 */
[----:B------:R-:W-:Y:S01]  /*de90*/  R2UR UR7, R3 ;  /* 0x00000000030772ca */ /* 0x000fe200000e0000 */
[----:B------:R-:W-:Y:S01]  /*dea0*/  UIADD3 UR4, UP0, UR4, 0x470, URZ ;  /* 0x0000047004047890 */ /* 0x000fe2000ff1e03f */
[----:B------:R-:W-:Y:S01]  /*deb0*/  R2UR UR10, R5 ;  /* 0x00000000050a72ca */ /* 0x000fe200000e0000 */
[----:B------:R-:W-:Y:S01]  /*dec0*/  UIADD3 UR8, UR38, 0x400, URZ ;  /* 0x0000040026087890 */ /* 0x000fe2000fffe03f */
[----:B------:R-:W-:Y:S01]  /*ded0*/  PLOP3.LUT P0, PT, PT, PT, PT, 0x80, 0x0 ;  /* 0x000000000000781c */ /* 0x000fe20003f0f070 */
[----:B------:R-:W-:Y:S01]  /*dee0*/  UIADD3 UR9, UR38, 0x28850, URZ ;  /* 0x0002885026097890 */ /* 0x000fe2000fffe03f */
[----:B------:R-:W-:Y:S01]  /*def0*/  SHF.L.U32 R5, R17, 0x7, RZ ;  /* 0x0000000711057819 */ /* 0x000fe200000006ff */
[----:B------:R-:W-:-:S12]  /*df00*/  UIADD3.X UR5, URZ, UR5, URZ, UP0, !UPT ;  /* 0x000000053f057290 */ /* 0x000fd800087fe43f */
.L_x_2185:
        /* <DEDUP_REMOVED lines=13> */
.L_x_2186:
        /* <DEDUP_REMOVED lines=10> */
.L_x_2173:
[----:B------:R-:W-:Y:S05]  /*e080*/  BSYNC B1 ;  /* 0x0000000000017941 */ /* 0x000fea0003800000 */
.L_x_2172:
        /* <DEDUP_REMOVED lines=11> */
[----:B0-----:R-:W-:-:S13]  /*e140*/  ISETP.NE.AND P0, PT, R4, 0x1, PT ;  /* 0x000000010400780c */ /* 0x001fda0003f05270 */
[----:B------:R-:W0:Y:S02]  /*e150*/  @P0 LDC.64 R2, c[0x0][0x440] ;  /* 0x00011000ff020b82 */ /* 0x000e240000000a00 */
[----:B0-----:R-:W-:-:S04]  /*e160*/  @P0 IMAD.HI.U32 R5, R11, R2, RZ ;  /* 0x000000020b050227 */ /* 0x001fc800078e00ff */
[----:B------:R-:W-:Y:S01]  /*e170*/  IMAD.MOV.U32 R2, RZ, RZ, R11 ;  /* 0x000000ffff027224 */ /* 0x000fe200078e000b */
[----:B------:R-:W-:-:S04]  /*e180*/  @P0 SHF.R.U32.HI R2, RZ, R3, R5 ;  /* 0x00000003ff020219 */ /* 0x000fc80000011605 */
[----:B------:R-:W-:-:S05]  /*e190*/  IADD3 R3, -R2, RZ, RZ ;  /* 0x000000ff02037210 */ /* 0x000fca0007ffe1ff */
[----:B------:R-:W-:Y:S01]  /*e1a0*/  IMAD R11, R4, R3, R11 ;  /* 0x00000003040b7224 */ /* 0x000fe200078e020b */
[----:B------:R-:W-:Y:S01]  /*e1b0*/  SHF.R.S32.HI R3, RZ, 0x1f, R2 ;  /* 0x0000001fff037819 */ /* 0x000fe20000011402 */
[----:B------:R-:W-:-:S04]  /*e1c0*/  IMAD R4, R19, UR4, RZ ;  /* 0x0000000413047c24 */ /* 0x000fc8000f8e02ff */
[C---:B------:R-:W-:Y:S02]  /*e1d0*/  IMAD R4, R18.reuse, UR5, R4 ;  /* 0x0000000512047c24 */ /* 0x040fe4000f8e0204 */
[----:B------:R-:W-:Y:S01]  /*e1e0*/  IMAD.WIDE.U32 R2, R18, UR4, R2 ;  /* 0x0000000412027c25 */ /* 0x000fe2000f8e0002 */
[----:B------:R-:W-:-:S03]  /*e1f0*/  ULDC.64 UR4, c[0x0][0x418] ;  /* 0x0001060000047ab9 */ /* 0x000fc60000000a00 */
[----:B------:R-:W-:Y:S01]  /*e200*/  IMAD.IADD R3, R4, 0x1, R3 ;  /* 0x0000000104037824 */ /* 0x000fe200078e0203 */
[----:B------:R-:W-:-:S04]  /*e210*/  LEA R4, P0, R2, UR4, 0x2 ;  /* 0x0000000402047c11 */ /* 0x000fc8000f8010ff */
[----:B------:R-:W-:-:S05]  /*e220*/  LEA.HI.X R5, R2, UR5, R3, 0x2, P0 ;  /* 0x0000000502057c11 */ /* 0x000fca00080f1403 */
[----:B------:R0:W5:Y:S04]  /*e230*/  LDG.E R4, desc[UR42][R4.64] ;  /* 0x0000002a04047981 */ /* 0x000168000c1e1900 */
.L_x_2189:
[----:B------:R-:W1:Y:S01]  /*e240*/  S2R R2, SR_TID.X ;  /* 0x0000000000027919 */ /* 0x000e620000002100 */
[----:B------:R-:W-:Y:S01]  /*e250*/  BSSY B2, `(.L_x_2190) ;  /* 0x0000006000027945 */ /* 0x000fe20003800000 */
[----:B-1----:R-:W-:Y:S02]  /*e260*/  LOP3.LUT R3, R2, 0x7f, RZ, 0xc0, !PT ;  /* 0x0000007f02037812 */ /* 0x002fe400078ec0ff */
[----:B------:R-:W-:Y:S02]  /*e270*/  SHF.L.U32 R2, R9, 0x1f, RZ ;  /* 0x0000001f09027819 */ /* 0x000fe400000006ff */
[----:B------:R-:W-:Y:S02]  /*e280*/  ISETP.NE.AND P2, PT, R3, RZ, PT ;  /* 0x000000ff0300720c */ /* 0x000fe40003f45270 */
[----:B------:R-:W1:Y:S02]  /*e290*/  SYNCS.PHASECHK.TRANS64.TRYWAIT P0, [UR38+0x28840], R2 ;  /* 0x02884002ff0075a7 */ /* 0x000e640008000166 */
[----:B-1----:R-:W-:Y:S09]  /*e2a0*/  @!P0 BRA `(.L_x_2191) ;  /* 0x0000002400108947 */ /* 0x002ff20003800000 */
.L_x_2261:
[----:B------:R-:W-:Y:S05]  /*e2b0*/  BSYNC B2 ;  /* 0x0000000000027941 */ /* 0x000fea0003800000 */
.L_x_2190:
[----:B------:R-:W-:Y:S04]  /*e2c0*/  BSSY B2, `(.L_x_2192) ;  /* 0x0000007000027945 */ /* 0x000fe80003800000 */
[----:B------:R-:W-:Y:S05]  /*e2d0*/  @P2 BRA `(.L_x_2193) ;  /* 0x0000000000142947 */ /* 0x000fea0003800000 */
[----:B------:R-:W-:Y:S01]  /*e2e0*/  ISETP.NE.AND P0, PT, R10, RZ, PT ;  /* 0x000000ff0a00720c */ /* 0x000fe20003f05270 */
[----:B-1----:R-:W-:-:S04]  /*e2f0*/  IMAD.MOV.U32 R2, RZ, RZ, 0x8000 ;  /* 0x00008000ff027424 */ /* 0x002fc800078e00ff */
[----:B------:R2:W-:Y:S08]  /*e300*/  SYNCS.ARRIVE.TRANS64 RZ, [UR38+0x28830], R2 ;  /* 0x02883002ffff79a7 */ /* 0x0005f00008000026 */
[----:B--2---:R-:W-:Y:S05]  /*e310*/  @!P0 BRA `(.L_x_2193) ;  /* 0x0000000000048947 */ /* 0x004fea0003800000 */
[----:B------:R-:W-:Y:S01]  /*e320*/  BPT.TRAP 0x1 ;  /* 0x000000040000795c */ /* 0x000fe20000300000 */
.L_x_2193:
[----:B------:R-:W-:Y:S05]  /*e330*/  BSYNC B2 ;  /* 0x0000000000027941 */ /* 0x000fea0003800000 */
.L_x_2192:
        /* <DEDUP_REMOVED lines=11> */
.L_x_2194:
        /* <DEDUP_REMOVED lines=8> */
[----:B------:R-:W-:Y:S01]  /*e470*/  MOV R13, 0x40 ;  /* 0x00000040000d7802 */ /* 0x000fe20000000f00 */
[----:B------:R-:W-:Y:S01]  /*e480*/  UIADD3 UR8, UR38, 0x1c400, URZ ;  /* 0x0001c40026087890 */ /* 0x000fe2000fffe03f */
[----:B------:R-:W-:Y:S01]  /*e490*/  PLOP3.LUT P0, PT, PT, PT, PT, 0x80, 0x0 ;  /* 0x000000000000781c */ /* 0x000fe20003f0f070 */
[----:B------:R-:W-:Y:S01]  /*e4a0*/  UMOV UR6, 0x0 ;  /* 0x0000000000067882 */ /* 0x000fe20000000000 */
[----:B------:R-:W-:Y:S01]  /*e4b0*/  R2UR UR10, R13 ;  /* 0x000000000d0a72ca */ /* 0x000fe200000e0000 */
[----:B------:R-:W-:-:S14]  /*e4c0*/  UMOV UR7, 0x14f00000 ;  /* 0x14f0000000077882 */ /* 0x000fdc0000000000 */
.L_x_2195:
        /* <DEDUP_REMOVED lines=12> */
.L_x_2262:
[----:B------:R-:W-:Y:S05]  /*e590*/  BSYNC B2 ;  /* 0x0000000000027941 */ /* 0x000fea0003800000 */
.L_x_2196:
        /* <DEDUP_REMOVED lines=9> */
.L_x_2199:
[----:B------:R-:W-:Y:S05]  /*e630*/  BSYNC B2 ;  /* 0x0000000000027941 */ /* 0x000fea0003800000 */
.L_x_2198:
        /* <DEDUP_REMOVED lines=10> */
.L_x_2200:
        /* <DEDUP_REMOVED lines=13> */
.L_x_2201:
        /* <DEDUP_REMOVED lines=8> */
[----:B------:R-:W-:Y:S01]  /*e830*/  MOV R17, R11 ;  /* 0x0000000b00117202 */ /* 0x000fe20000000f00 */
[----:B------:R-:W-:-:S07]  /*e840*/  IMAD.MOV.U32 R16, RZ, RZ, R4 ;  /* 0x000000ffff107224 */ /* 0x000fce00078e0004 */
.L_x_2188:
[----:B------:R-:W-:Y:S05]  /*e850*/  BSYNC B1 ;  /* 0x0000000000017941 */ /* 0x000fea0003800000 */
.L_x_2187:
[----:B------:R-:W-:Y:S02]  /*e860*/  VIADD R0, R0, 0xfffffffe ;  /* 0xfffffffe00007836 */ /* 0x000fe40000000000 */
[----:B------:R-:W-:Y:S01]  /*e870*/  IMAD.MOV.U32 R7, RZ, RZ, R9 ;  /* 0x000000ffff077224 */ /* 0x000fe200078e0009 */
[----:B------:R-:W-:Y:S06]  /*e880*/  @P1 BRA `(.L_x_2202) ;  /* 0xfffffff0000c1947 */ /* 0x000fec000383ffff */
[----:B------:R-:W-:Y:S05]  /*e890*/  BSYNC B0 ;  /* 0x0000000000007941 */ /* 0x000fea0003800000 */
.L_x_2171:
        /* <DEDUP_REMOVED lines=12> */
[----:B------:R-:W-:Y:S02]  /*e960*/  ULDC.64 UR4, c[0x0][0x428] ;  /* 0x00010a0000047ab9 */ /* 0x000fe40000000a00 */
        /* <DEDUP_REMOVED lines=16> */
.L_x_2204:
[----:B------:R-:W1:Y:S01]  /*ea70*/  S2R R2, SR_TID.X ;  /* 0x0000000000027919 */ /* 0x000e620000002100 */
[----:B------:R-:W-:Y:S01]  /*ea80*/  BSSY B1, `(.L_x_2205) ;  /* 0x0000006000017945 */ /* 0x000fe20003800000 */
[----:B-1----:R-:W-:Y:S02]  /*ea90*/  LOP3.LUT R3, R2, 0x7f, RZ, 0xc0, !PT ;  /* 0x0000007f02037812 */ /* 0x002fe400078ec0ff */
[----:B------:R-:W-:Y:S02]  /*eaa0*/  SHF.L.U32 R2, R9, 0x1f, RZ ;  /* 0x0000001f09027819 */ /* 0x000fe400000006ff */
[----:B------:R-:W-:Y:S02]  /*eab0*/  ISETP.NE.AND P1, PT, R3, RZ, PT ;  /* 0x000000ff0300720c */ /* 0x000fe40003f25270 */
[----:B------:R-:W1:Y:S02]  /*eac0*/  SYNCS.PHASECHK.TRANS64.TRYWAIT P0, [UR38+0x28848], R2 ;  /* 0x02884802ff0075a7 */ /* 0x000e640008000166 */
[----:B-1----:R-:W-:Y:S09]  /*ead0*/  @!P0 BRA `(.L_x_2206) ;  /* 0x0000001c00348947 */ /* 0x002ff20003800000 */
.L_x_2263:
[----:B------:R-:W-:Y:S05]  /*eae0*/  BSYNC B1 ;  /* 0x0000000000017941 */ /* 0x000fea0003800000 */
.L_x_2205:
[----:B------:R-:W-:Y:S04]  /*eaf0*/  BSSY B1, `(.L_x_2207) ;  /* 0x0000007000017945 */ /* 0x000fe80003800000 */
[----:B------:R-:W-:Y:S05]  /*eb00*/  @P1 BRA `(.L_x_2208) ;  /* 0x0000000000141947 */ /* 0x000fea0003800000 */
[----:B------:R-:W-:Y:S01]  /*eb10*/  ISETP.NE.AND P0, PT, R10, RZ, PT ;  /* 0x000000ff0a00720c */ /* 0x000fe20003f05270 */
[----:B-1----:R-:W-:-:S04]  /*eb20*/  IMAD.MOV.U32 R3, RZ, RZ, 0x8000 ;  /* 0x00008000ff037424 */ /* 0x002fc800078e00ff */
[----:B------:R2:W-:Y:S08]  /*eb30*/  SYNCS.ARRIVE.TRANS64 RZ, [UR38+0x28838], R3 ;  /* 0x02883803ffff79a7 */ /* 0x0005f00008000026 */
[----:B--2---:R-:W-:Y:S05]  /*eb40*/  @!P0 BRA `(.L_x_2208) ;  /* 0x0000000000048947 */ /* 0x004fea0003800000 */
[----:B------:R-:W-:Y:S01]  /*eb50*/  BPT.TRAP 0x1 ;  /* 0x000000040000795c */ /* 0x000fe20000300000 */
.L_x_2208:
[----:B------:R-:W-:Y:S05]  /*eb60*/  BSYNC B1 ;  /* 0x0000000000017941 */ /* 0x000fea0003800000 */
.L_x_2207:
[----:B0-----:R-:W-:Y:S01]  /*eb70*/  MOV R5, RZ ;  /* 0x000000ff00057202 */ /* 0x001fe20000000f00 */
[----:B------:R-:W-:Y:S01]  /*eb80*/  ULDC.64 UR4, c[0x0][0x198] ;  /* 0x0000660000047ab9 */ /* 0x000fe20000000a00 */
[----:B------:R-:W-:Y:S01]  /*eb90*/  PLOP3.LUT P0, PT, PT, PT, PT, 0x80, 0x0 ;  /* 0x000000000000781c */ /* 0x000fe20003f0f070 */
[----:B------:R-:W-:Y:S01]  /*eba0*/  UIADD3 UR4, UP0, UR4, 0x370, URZ ;  /* 0x0000037004047890 */ /* 0x000fe2000ff1e03f */
[----:B------:R-:W-:Y:S01]  /*ebb0*/  R2UR UR10, R5 ;  /* 0x00000000050a72ca */ /* 0x000fe200000e0000 */
[----:B-1----:R-:W-:Y:S01]  /*ebc0*/  IMAD.SHL.U32 R3, R0, 0x80, RZ ;  /* 0x0000008000037824 */ /* 0x002fe200078e00ff */
[----:B------:R-:W-:Y:S02]  /*ebd0*/  UIADD3 UR8, UR38, 0x20400, URZ ;  /* 0x0002040026087890 */ /* 0x000fe4000fffe03f */
[----:B------:R-:W-:Y:S02]  /*ebe0*/  UIADD3 UR9, UR38, 0x28838, URZ ;  /* 0x0002883826097890 */ /* 0x000fe4000fffe03f */
[----:B------:R-:W-:Y:S01]  /*ebf0*/  UIADD3.X UR5, URZ, UR5, URZ, UP0, !UPT ;  /* 0x000000053f057290 */ /* 0x000fe200087fe43f */
[----:B------:R-:W-:Y:S01]  /*ec00*/  UMOV UR6, 0x0 ;  /* 0x0000000000067882 */ /* 0x000fe20000000000 */
[----:B------:R-:W-:-:S10]  /*ec10*/  UMOV UR7, 0x14f00000 ;  /* 0x14f0000000077882 */ /* 0x000fd40000000000 */
.L_x_2209:
        /* <DEDUP_REMOVED lines=14> */
.L_x_2210:
        /* <DEDUP_REMOVED lines=11> */
.L_x_2264:
[----:B------:R-:W-:Y:S05]  /*edb0*/  BSYNC B1 ;  /* 0x0000000000017941 */ /* 0x000fea0003800000 */
.L_x_2211:
[----:B------:R-:W-:Y:S01]  /*edc0*/  BSSY B1, `(.L_x_2213) ;  /* 0x0000009000017945 */ /* 0x000fe20003800000 */
[----:B0-----:R-:W-:Y:S02]  /*edd0*/  IMAD.MOV.U32 R2, RZ, RZ, 0x0 ;  /* 0x00000000ff027424 */ /* 0x001fe400078e00ff */
[----:B------:R-:W-:Y:S01]  /*ede0*/  IMAD.MOV.U32 R3, RZ, RZ, 0x14f00000 ;  /* 0x14f00000ff037424 */ /* 0x000fe200078e00ff */
[----:B------:R-:W-:Y:S06]  /*edf0*/  @P1 BRA `(.L_x_2214) ;  /* 0x0000000000141947 */ /* 0x000fec0003800000 */
[----:B------:R-:W-:Y:S02]  /*ee00*/  ISETP.NE.AND P0, PT, R10, RZ, PT ;  /* 0x000000ff0a00720c */ /* 0x000fe40003f05270 */
[----:B------:R-:W-:-:S04]  /*ee10*/  MOV R7, 0x8000 ;  /* 0x0000800000077802 */ /* 0x000fc80000000f00 */
[----:B------:R0:W-:Y:S07]  /*ee20*/  SYNCS.ARRIVE.TRANS64 RZ, [UR38+0x28850], R7 ;  /* 0x02885007ffff79a7 */ /* 0x0001ee0008000026 */
[----:B------:R-:W-:Y:S05]  /*ee30*/  @!P0 BRA `(.L_x_2214) ;  /* 0x0000000000048947 */ /* 0x000fea0003800000 */
[----:B------:R-:W-:Y:S01]  /*ee40*/  BPT.TRAP 0x1 ;  /* 0x000000040000795c */ /* 0x000fe20000300000 */
.L_x_2214:
[----:B------:R-:W-:Y:S05]  /*ee50*/  BSYNC B1 ;  /* 0x0000000000017941 */ /* 0x000fea0003800000 */
.L_x_2213:
        /* <DEDUP_REMOVED lines=10> */
.L_x_2215:
        /* <DEDUP_REMOVED lines=8> */
[----:B------:R-:W-:Y:S01]  /*ef80*/  R2UR UR6, R2 ;  /* 0x00000000020672ca */ /* 0x000fe200000e0000 */
[----:B------:R-:W-:Y:S01]  /*ef90*/  UIADD3 UR8, UR38, 0x4400, URZ ;  /* 0x0000440026087890 */ /* 0x000fe2000fffe03f */
[----:B------:R-:W-:Y:S02]  /*efa0*/  R2UR UR7, R3 ;  /* 0x00000000030772ca */ /* 0x000fe400000e0000 */
[----:B------:R-:W-:Y:S02]  /*efb0*/  R2UR UR10, R6 ;  /* 0x00000000060a72ca */ /* 0x000fe400000e0000 */
[----:B------:R-:W-:-:S13]  /*efc0*/  PLOP3.LUT P0, PT, PT, PT, PT, 0x80, 0x0 ;  /* 0x000000000000781c */ /* 0x000fda0003f0f070 */
.L_x_2216:
        /* <DEDUP_REMOVED lines=8> */
[----:B------:R-:W-:Y:S02]  /*f050*/  IMAD.MOV.U32 R17, RZ, RZ, R0 ;  /* 0x000000ffff117224 */ /* 0x000fe400078e0000 */
[----:B------:R-:W-:-:S07]  /*f060*/  IMAD.MOV.U32 R16, RZ, RZ, R4 ;  /* 0x000000ffff107224 */ /* 0x000fce00078e0004 */
.L_x_2203:
[----:B------:R-:W-:Y:S05]  /*f070*/  BSYNC B0 ;  /* 0x0000000000007941 */ /* 0x000fea0003800000 */
.L_x_2170:
        /* <DEDUP_REMOVED lines=12> */
.L_x_2265:
[----:B------:R-:W-:Y:S05]  /*f140*/  BSYNC B1 ;  /* 0x0000000000017941 */ /* 0x000fea0003800000 */
.L_x_2219:
        /* <DEDUP_REMOVED lines=8> */
.L_x_2222:
[----:B------:R-:W-:Y:S05]  /*f1d0*/  BSYNC B1 ;  /* 0x0000000000017941 */ /* 0x000fea0003800000 */
.L_x_2221:
[----:B------:R-:W-:Y:S01]  /*f1e0*/  R2UR UR4, R8 ;  /* 0x00000000080472ca */ /* 0x000fe200000e0000 */
[----:B------:R-:W-:Y:S01]  /*f1f0*/  ULDC.64 UR6, c[0x0][0x198] ;  /* 0x0000660000067ab9 */ /* 0x000fe20000000a00 */
[----:B------:R-:W-:Y:S01]  /*f200*/  R2UR UR9, R3 ;  /* 0x00000000030972ca */ /* 0x000fe200000e0000 */
[----:B------:R-:W-:Y:S01]  /*f210*/  UIADD3 UR6, UP0, UR6, 0x470, URZ ;  /* 0x0000047006067890 */ /* 0x000fe2000ff1e03f */
[----:B------:R-:W-:Y:S01]  /*f220*/  PLOP3.LUT P0, PT, PT, PT, PT, 0x80, 0x0 ;  /* 0x000000000000781c */ /* 0x000fe20003f0f070 */
[----:B------:R-:W-:Y:S01]  /*f230*/  UMOV UR14, 0x0 ;  /* 0x00000000000e7882 */ /* 0x000fe20000000000 */
[----:B------:R-:W-:Y:S01]  /*f240*/  SHF.L.U32 R17, R17, 0x7, RZ ;  /* 0x0000000711117819 */ /* 0x000fe200000006ff */
[----:B------:R-:W-:Y:S01]  /*f250*/  UIADD3.X UR7, URZ, UR7, URZ, UP0, !UPT ;  /* 0x000000073f077290 */ /* 0x000fe200087fe43f */
[----:B------:R-:W-:Y:S01]  /*f260*/  UMOV UR15, 0x14f00000 ;  /* 0x14f00000000f7882 */ /* 0x000fe20000000000 */
[----:B------:R-:W-:-:S04]  /*f270*/  UMOV UR10, URZ ;  /* 0x0000003f000a7c82 */ /* 0x000fc80008000000 */
[----:B------:R-:W-:Y:S02]  /*f280*/  ULEA UR4, UR4, UR38, 0xf ;  /* 0x0000002604047291 */ /* 0x000fe4000f8e783f */
[----:B------:R-:W-:Y:S02]  /*f290*/  UIADD3 UR9, UR9, 0x28850, URZ ;  /* 0x0002885009097890 */ /* 0x000fe4000fffe03f */
[----:B------:R-:W-:-:S12]  /*f2a0*/  UIADD3 UR8, UR4, 0x400, URZ ;  /* 0x0000040004087890 */ /* 0x000fd8000fffe03f */
.L_x_2223:
        /* <DEDUP_REMOVED lines=13> */
.L_x_2224:
        /* <DEDUP_REMOVED lines=8> */
.L_x_2218:
[----:B------:R-:W-:Y:S05]  /*f400*/  BSYNC B0 ;  /* 0x0000000000007941 */ /* 0x000fea0003800000 */
.L_x_2217:
[----:B0-----:R-:W-:Y:S02]  /*f410*/  VIADD R0, R8, 0x1 ;  /* 0x0000000108007836 */ /* 0x001fe40000000000 */
[----:B------:R-:W-:-:S03]  /*f420*/  IMAD.MOV.U32 R3, RZ, RZ, RZ ;  /* 0x000000ffff037224 */ /* 0x000fc600078e00ff */
[----:B------:R-:W-:-:S04]  /*f430*/  ISETP.NE.AND P0, PT, R0, 0x2, PT ;  /* 0x000000020000780c */ /* 0x000fc80003f05270 */
[----:B------:R-:W-:Y:S02]  /*f440*/  SEL R2, RZ, 0x1, P0 ;  /* 0x00000001ff027807 */ /* 0x000fe40000000000 */
[----:B------:R-:W-:Y:S02]  /*f450*/  SEL R0, R0, RZ, P0 ;  /* 0x000000ff00007207 */ /* 0x000fe40000000000 */
[----:B------:R-:W-:-:S07]  /*f460*/  LOP3.LUT R9, R9, R2, RZ, 0x3c, !PT ;  /* 0x0000000209097212 */ /* 0x000fce00078e3cff */
.L_x_2154:
[----:B------:R-:W0:Y:S01]  /*f470*/  S2R R5, SR_CgaCtaId ;  /* 0x0000000000057919 */ /* 0x000e220000008800 */
[----:B------:R-:W-:Y:S02]  /*f480*/  MOV R2, 0x400 ;  /* 0x0000040000027802 */ /* 0x000fe40000000f00 */
[----:B------:R-:W-:Y:S02]  /*f490*/  SHF.L.U32 R3, R3, 0x1f, RZ ;  /* 0x0000001f03037819 */ /* 0x000fe400000006ff */
[----:B0-----:R-:W-:-:S04]  /*f4a0*/  LEA R2, R5, R2, 0x18 ;  /* 0x0000000205027211 */ /* 0x001fc800078ec0ff */
[----:B------:R-:W0:Y:S02]  /*f4b0*/  SYNCS.PHASECHK.TRANS64.TRYWAIT P0, [R2+URZ+0x28820], R3 ;  /* 0x02882003020075a7 */ /* 0x000e24000800017f */
[----:B0-----:R-:W-:Y:S05]  /*f4c0*/  @!P0 BRA `(.L_x_2225) ;  /* 0x0000001000fc8947 */ /* 0x001fea0003800000 */
.L_x_2266:
[----:B------:R-:W-:-:S03]  /*f4d0*/  UMOV UR4, 0xffffffff ;  /* 0xffffffff00047882 */ /* 0x000fc60000000000 */
[----:B------:R-:W-:Y:S05]  /*f4e0*/  BRA.DIV UR4, `(.L_x_2226) ;  /* 0x0000001604087947 */ /* 0x000fea000b800000 */
[----:B0-----:R-:W0:Y:S02]  /*f4f0*/  S2R R3, SR_TID.X ;  /* 0x0000000000037919 */ /* 0x001e240000002100 */
[----:B0-----:R-:W-:-:S04]  /*f500*/  SHF.R.U32.HI R3, RZ, 0x5, R3 ;  /* 0x00000005ff037819 */ /* 0x001fc80000011603 */
[----:B------:R-:W-:-:S05]  /*f510*/  LOP3.LUT R3, R3, 0x3, RZ, 0xc0, !PT ;  /* 0x0000000303037812 */ /* 0x000fca00078ec0ff */
[----:B------:R0:W1:Y:S02]  /*f520*/  SHFL.IDX PT, R14, R3, RZ, 0x1f ;  /* 0x00001fff030e7589 */ /* 0x00006400000e0000 */
.L_x_2269:
[----:B-1----:R-:W-:-:S13]  /*f530*/  ISETP.NE.AND P0, PT, R14, RZ, PT ;  /* 0x000000ff0e00720c */ /* 0x002fda0003f05270 */
[----:B------:R-:W-:Y:S05]  /*f540*/  @P0 BRA `(.L_x_2116) ;  /* 0x0000000000880947 */ /* 0x000fea0003800000 */
[----:B------:R-:W-:-:S03]  /*f550*/  UMOV UR4, 0xffffffff ;  /* 0xffffffff00047882 */ /* 0x000fc60000000000 */
[----:B------:R-:W-:Y:S05]  /*f560*/  BRA.DIV UR4, `(.L_x_2227) ;  /* 0x00000016041c7947 */ /* 0x000fea000b800000 */
[----:B------:R-:W-:-:S13]  /*f570*/  ELECT P6, URZ, PT ;  /* 0x00000000003f782f */ /* 0x000fda00038c0000 */
.L_x_2272:
[----:B------:R-:W-:Y:S05]  /*f580*/  @!P6 BRA `(.L_x_2116) ;  /* 0x000000000078e947 */ /* 0x000fea0003800000 */
[----:B0-----:R-:W2:Y:S02]  /*f590*/  LDL.LU R3, [R1+0x14] ;  /* 0x0000140001037983 */ /* 0x001ea40000300800 */
[----:B--2---:R-:W-:-:S04]  /*f5a0*/  LOP3.LUT R3, R3, 0x2, RZ, 0xfc, !PT ;  /* 0x0000000203037812 */ /* 0x004fc800078efcff */
[----:B------:R-:W-:-:S13]  /*f5b0*/  ISETP.NE.AND P2, PT, R3, 0x3, PT ;  /* 0x000000030300780c */ /* 0x000fda0003f45270 */
[----:B------:R-:W-:Y:S05]  /*f5c0*/  @!P2 BRA `(.L_x_2228) ;  /* 0x000000000004a947 */ /* 0x000fea0003800000 */
[----:B------:R-:W-:Y:S01]  /*f5d0*/  BPT.TRAP 0x1 ;  /* 0x000000040000795c */ /* 0x000fe20000300000 */
.L_x_2228:
[----:B------:R-:W-:Y:S01]  /*f5e0*/  VIADD R7, R2, 0x28840 ;  /* 0x0002884002077836 */ /* 0x000fe20000000000 */
[----:B------:R-:W-:Y:S02]  /*f5f0*/  SHF.L.U32 R5, R9, 0x1f, RZ ;  /* 0x0000001f09057819 */ /* 0x000fe400000006ff */
[C---:B------:R-:W-:Y:S01]  /*f600*/  IADD3 R3, R0.reuse, 0x1, RZ ;  /* 0x0000000100037810 */ /* 0x040fe20007ffe0ff */
        /* <DEDUP_REMOVED lines=9> */
.L_x_2273:
[----:B------:R-:W1:Y:S02]  /*f6a0*/  SYNCS.PHASECHK.TRANS64.TRYWAIT P0, [R3+URZ], R4 ;  /* 0x00000004030075a7 */ /* 0x000e64000800017f */
[----:B-1----:R-:W-:Y:S05]  /*f6b0*/  @!P0 BRA `(.L_x_2230) ;  /* 0x0000001000fc8947 */ /* 0x002fea0003800000 */
.L_x_2274:
[----:B------:R-:W-:Y:S05]  /*f6c0*/  @!P2 BRA `(.L_x_2231) ;  /* 0x000000000004a947 */ /* 0x000fea0003800000 */
[----:B------:R-:W-:Y:S01]  /*f6d0*/  BPT.TRAP 0x1 ;  /* 0x000000040000795c */ /* 0x000fe20000300000 */
.L_x_2231:
[----:B-1----:R-:W-:-:S04]  /*f6e0*/  VIADD R3, R2, 0x28860 ;  /* 0x0002886002037836 */ /* 0x002fc80000000000 */
[----:B------:R-:W-:-:S04]  /*f6f0*/  IMAD R0, R0, 0x8, R3 ;  /* 0x0000000800007824 */ /* 0x000fc800078e0203 */
[----:B------:R-:W1:Y:S02]  /*f700*/  SYNCS.PHASECHK.TRANS64.TRYWAIT P0, [R0+URZ], R5 ;  /* 0x00000005000075a7 */ /* 0x000e64000800017f */
[----:B-1----:R-:W-:Y:S05]  /*f710*/  @!P0 BRA `(.L_x_2232) ;  /* 0x0000001000f88947 */ /* 0x002fea0003800000 */
.L_x_2275:
[----:B------:R-:W-:-:S07]  /*f720*/  IMAD R3, R8, 0x8, R3 ;  /* 0x0000000808037824 */ /* 0x000fce00078e0203 */
.L_x_2233:
[----:B--2---:R2:W3:Y:S02]  /*f730*/  SYNCS.PHASECHK.TRANS64.TRYWAIT P0, [R3+URZ], R4 ;  /* 0x00000004030075a7 */ /* 0x0044e4000800017f */
[----:B---3--:R-:W-:Y:S05]  /*f740*/  @!P0 NANOSLEEP.SYNCS 0x989680 ;  /* 0x009896800000895d */ /* 0x008fea0003900000 */
[----:B------:R-:W3:Y:S02]  /*f750*/  @!P0 SYNCS.PHASECHK.TRANS64 P0, [R3+URZ], R4 ;  /* 0x00000004030085a7 */ /* 0x000ee4000800007f */
[----:B---3--:R-:W-:Y:S05]  /*f760*/  @!P0 BRA `(.L_x_2233) ;  /* 0xfffffffc00f08947 */ /* 0x008fea000383ffff */
.L_x_2116:
[----:B------:R-:W-:Y:S05]  /*f770*/  BSYNC B6 ;  /* 0x0000000000067941 */ /* 0x000fea0003800000 */
.L_x_2113:
[----:B------:R-:W-:Y:S05]  /*f780*/  EXIT ;  /* 0x000000000000794d */ /* 0x000fea0003800000 */
.L_x_2120:
[----:B-1----:R-:W-:-:S04]  /*f790*/  MOV R0, UR36 ;  /* 0x0000002400007c02 */ /* 0x002fc80008000f00 */
[----:B------:R1:W2:Y:S03]  /*f7a0*/  SYNCS.PHASECHK.TRANS64.TRYWAIT P1, [R0+URZ+0x28800], R3 ;  /* 0x02880003000075a7 */ /* 0x0002a6000802017f */
[----:B--2---:R-:W-:Y:S05]  /*f7b0*/  @!P1 NANOSLEEP.SYNCS 0x989680 ;  /* 0x009896800000995d */ /* 0x004fea0003900000 */
[----:B------:R-:W2:Y:S02]  /*f7c0*/  @!P1 SYNCS.PHASECHK.TRANS64 P1, [R0+URZ+0x28800], R3 ;  /* 0x02880003000095a7 */ /* 0x000ea4000802007f */
[----:B--2---:R-:W-:Y:S05]  /*f7d0*/  @!P1 BRA `(.L_x_2120) ;  /* 0xfffffffc00ec9947 */ /* 0x004fea000383ffff */
[----:B------:R-:W-:Y:S05]  /*f7e0*/  BRA `(.L_x_2234) ;  /* 0xffffff1800f07947 */ /* 0x000fea000383ffff */
.L_x_2124:
[----:B-1----:R-:W-:-:S04]  /*f7f0*/  IMAD.U32 R0, RZ, RZ, UR36 ;  /* 0x00000024ff007e24 */ /* 0x002fc8000f8e00ff */
[----:B------:R1:W3:Y:S03]  /*f800*/  SYNCS.PHASECHK.TRANS64.TRYWAIT P2, [R0+URZ+0x28830], R3 ;  /* 0x02883003000075a7 */ /* 0x0002e6000804017f */
[----:B---3--:R-:W-:Y:S05]  /*f810*/  @!P2 NANOSLEEP.SYNCS 0x989680 ;  /* 0x009896800000a95d */ /* 0x008fea0003900000 */
[----:B------:R-:W3:Y:S02]  /*f820*/  @!P2 SYNCS.PHASECHK.TRANS64 P2, [R0+URZ+0x28830], R3 ;  /* 0x028830030000a5a7 */ /* 0x000ee4000804007f */
[----:B---3--:R-:W-:Y:S05]  /*f830*/  @!P2 BRA `(.L_x_2124) ;  /* 0xfffffffc00eca947 */ /* 0x008fea000383ffff */
[----:B------:R-:W-:Y:S05]  /*f840*/  BRA `(.L_x_2123) ;  /* 0xffffff1c000c7947 */ /* 0x000fea000383ffff */
.L_x_2129:
[----:B-1----:R-:W-:-:S04]  /*f850*/  IMAD.U32 R13, RZ, RZ, UR7 ;  /* 0x00000007ff0d7e24 */ /* 0x002fc8000f8e00ff */
[----:B------:R1:W2:Y:S03]  /*f860*/  SYNCS.PHASECHK.TRANS64.TRYWAIT P3, [R13+URZ+0x28830], R12 ;  /* 0x0288300c0d0075a7 */ /* 0x0002a6000806017f */
[----:B--2---:R-:W-:Y:S05]  /*f870*/  @!P3 NANOSLEEP.SYNCS 0x989680 ;  /* 0x009896800000b95d */ /* 0x004fea0003900000 */
[----:B------:R-:W2:Y:S02]  /*f880*/  @!P3 SYNCS.PHASECHK.TRANS64 P3, [R13+URZ+0x28830], R12 ;  /* 0x0288300c0d00b5a7 */ /* 0x000ea4000806007f */
[----:B--2---:R-:W-:Y:S05]  /*f890*/  @!P3 BRA `(.L_x_2129) ;  /* 0xfffffffc00ecb947 */ /* 0x004fea000383ffff */
[----:B------:R-:W-:Y:S05]  /*f8a0*/  BRA `(.L_x_2126) ;  /* 0xffffff4800907947 */ /* 0x000fea000383ffff */
.L_x_2133:
[----:B-1----:R-:W-:-:S04]  /*f8b0*/  IMAD.U32 R13, RZ, RZ, UR7 ;  /* 0x00000007ff0d7e24 */ /* 0x002fc8000f8e00ff */
[----:B------:R1:W2:Y:S03]  /*f8c0*/  SYNCS.PHASECHK.TRANS64.TRYWAIT P3, [R13+URZ+0x28850], R12 ;  /* 0x0288500c0d0075a7 */ /* 0x0002a6000806017f */
[----:B--2---:R-:W-:Y:S05]  /*f8d0*/  @!P3 NANOSLEEP.SYNCS 0x989680 ;  /* 0x009896800000b95d */ /* 0x004fea0003900000 */
[----:B------:R-:W2:Y:S02]  /*f8e0*/  @!P3 SYNCS.PHASECHK.TRANS64 P3, [R13+URZ+0x28850], R12 ;  /* 0x0288500c0d00b5a7 */ /* 0x000ea4000806007f */
[----:B--2---:R-:W-:Y:S05]  /*f8f0*/  @!P3 BRA `(.L_x_2133) ;  /* 0xfffffffc00ecb947 */ /* 0x004fea000383ffff */
[----:B------:R-:W-:Y:S05]  /*f900*/  BRA `(.L_x_2130) ;  /* 0xffffff4c00547947 */ /* 0x000fea000383ffff */
.L_x_2139:
[----:B-1----:R-:W-:-:S04]  /*f910*/  IMAD.U32 R13, RZ, RZ, UR10 ;  /* 0x0000000aff0d7e24 */ /* 0x002fc8000f8e00ff */
[----:B------:R1:W2:Y:S03]  /*f920*/  SYNCS.PHASECHK.TRANS64.TRYWAIT P2, [R13+URZ+0x28830], R10 ;  /* 0x0288300a0d0075a7 */ /* 0x0002a6000804017f */
[----:B--2---:R-:W-:Y:S05]  /*f930*/  @!P2 NANOSLEEP.SYNCS 0x989680 ;  /* 0x009896800000a95d */ /* 0x004fea0003900000 */
[----:B------:R-:W2:Y:S02]  /*f940*/  @!P2 SYNCS.PHASECHK.TRANS64 P2, [R13+URZ+0x28830], R10 ;  /* 0x0288300a0d00a5a7 */ /* 0x000ea4000804007f */
[----:B--2---:R-:W-:Y:S05]  /*f950*/  @!P2 BRA `(.L_x_2139) ;  /* 0xfffffffc00eca947 */ /* 0x004fea000383ffff */
[----:B------:R-:W-:Y:S05]  /*f960*/  BRA `(.L_x_2136) ;  /* 0xffffff7800b07947 */ /* 0x000fea000383ffff */
.L_x_2143:
[----:B01----:R-:W-:-:S04]  /*f970*/  MOV R10, UR10 ;  /* 0x0000000a000a7c02 */ /* 0x003fc80008000f00 */
[----:B------:R0:W1:Y:S03]  /*f980*/  SYNCS.PHASECHK.TRANS64.TRYWAIT P2, [R10+URZ+0x28850], R9 ;  /* 0x028850090a0075a7 */ /* 0x000066000804017f */
[----:B-1----:R-:W-:Y:S05]  /*f990*/  @!P2 NANOSLEEP.SYNCS 0x989680 ;  /* 0x009896800000a95d */ /* 0x002fea0003900000 */
[----:B------:R-:W1:Y:S02]  /*f9a0*/  @!P2 SYNCS.PHASECHK.TRANS64 P2, [R10+URZ+0x28850], R9 ;  /* 0x028850090a00a5a7 */ /* 0x000e64000804007f */
[----:B-1----:R-:W-:Y:S05]  /*f9b0*/  @!P2 BRA `(.L_x_2143) ;  /* 0xfffffffc00eca947 */ /* 0x002fea000383ffff */
[----:B------:R-:W-:Y:S05]  /*f9c0*/  BRA `(.L_x_2140) ;  /* 0xffffff7c00707947 */ /* 0x000fea000383ffff */
.L_x_2148:
[----:B-1----:R-:W-:-:S04]  /*f9d0*/  IMAD.U32 R3, RZ, RZ, UR5 ;  /* 0x00000005ff037e24 */ /* 0x002fc8000f8e00ff */
[----:B------:R1:W2:Y:S03]  /*f9e0*/  SYNCS.PHASECHK.TRANS64.TRYWAIT P0, [R3+URZ+0x28850], R0 ;  /* 0x02885000030075a7 */ /* 0x0002a6000800017f */
[----:B--2---:R-:W-:Y:S05]  /*f9f0*/  @!P0 NANOSLEEP.SYNCS 0x989680 ;  /* 0x009896800000895d */ /* 0x004fea0003900000 */
[----:B------:R-:W2:Y:S02]  /*fa00*/  @!P0 SYNCS.PHASECHK.TRANS64 P0, [R3+URZ+0x28850], R0 ;  /* 0x02885000030085a7 */ /* 0x000ea4000800007f */
[----:B--2---:R-:W-:Y:S05]  /*fa10*/  @!P0 BRA `(.L_x_2148) ;  /* 0xfffffffc00ec8947 */ /* 0x004fea000383ffff */
[----:B------:R-:W-:Y:S05]  /*fa20*/  BRA `(.L_x_2147) ;  /* 0xffffffa000407947 */ /* 0x000fea000383ffff */
.L_x_2159:
[----:B------:R-:W-:Y:S01]  /*fa30*/  IMAD.MOV.U32 R13, RZ, RZ, R0 ;  /* 0x000000ffff0d7224 */ /* 0x000fe200078e0000 */
[----:B------:R-:W-:Y:S01]  /*fa40*/  MOV R15, 0xffffffff ;  /* 0xffffffff000f7802 */ /* 0x000fe20000000f00 */
[----:B------:R-:W-:Y:S02]  /*fa50*/  IMAD.MOV.U32 R12, RZ, RZ, RZ ;  /* 0x000000ffff0c7224 */ /* 0x000fe400078e00ff */
[----:B------:R-:W-:-:S07]  /*fa60*/  IMAD.MOV.U32 R11, RZ, RZ, 0x1f ;  /* 0x0000001fff0b7424 */ /* 0x000fce00078e00ff */
[----:B------:R-:W-:Y:S05]  /*fa70*/  WARPSYNC.COLLECTIVE R15, `(.L_x_2235) ;  /* 0x000000000f087348 */ /* 0x000fea0003c00000 */
[----:B------:R0:W1:Y:S02]  /*fa80*/  SHFL.IDX P6, R14, R13, R12, R11 ;  /* 0x0000000c0d0e7389 */ /* 0x00006400000c000b */
[----:B01----:R-:W-:Y:S01]  /*fa90*/  ENDCOLLECTIVE ;  /* 0x000000000000791b */ /* 0x003fe20003800000 */
.L_x_2235:
[----:B------:R-:W-:Y:S05]  /*faa0*/  BRA `(.L_x_2236) ;  /* 0xffffffcc00447947 */ /* 0x000fea000383ffff */
.L_x_2161:
[----:B------:R-:W-:Y:S01]  /*fab0*/  BSSY B0, `(.L_x_2237) ;  /* 0x0000006000007945 */ /* 0x000fe20003800000 */
[----:B------:R-:W-:-:S07]  /*fac0*/  IMAD.MOV.U32 R15, RZ, RZ, -0x1 ;  /* 0xffffffffff0f7424 */ /* 0x000fce00078e00ff */
[----:B0-----:R-:W-:Y:S05]  /*fad0*/  WARPSYNC.COLLECTIVE R15, `(.L_x_2238) ;  /* 0x000000000f0c7348 */ /* 0x001fea0003c00000 */
[----:B------:R-:W-:Y:S02]  /*fae0*/  ELECT P6, UR62, PT ;  /* 0x00000000003e782f */ /* 0x000fe400038c0000 */
[----:B------:R-:W-:Y:S01]  /*faf0*/  MOV R14, UR62 ;  /* 0x0000003e000e7c02 */ /* 0x000fe20008000f00 */
[----:B0-----:R-:W-:Y:S10]  /*fb00*/  ENDCOLLECTIVE ;  /* 0x000000000000791b */ /* 0x001ff40003800000 */
.L_x_2238:
[----:B------:R-:W-:Y:S05]  /*fb10*/  BSYNC B0 ;  /* 0x0000000000007941 */ /* 0x000fea0003800000 */
.L_x_2237:
[----:B------:R-:W-:Y:S05]  /*fb20*/  BRA `(.L_x_2239) ;  /* 0xffffffcc00447947 */ /* 0x000fea000383ffff */
.L_x_2163:
[----:B0-----:R-:W-:-:S04]  /*fb30*/  IMAD.U32 R3, RZ, RZ, UR38 ;  /* 0x00000026ff037e24 */ /* 0x001fc8000f8e00ff */
[----:B------:R0:W1:Y:S03]  /*fb40*/  SYNCS.PHASECHK.TRANS64.TRYWAIT P0, [R3+URZ+0x28840], R0 ;  /* 0x02884000030075a7 */ /* 0x000066000800017f */
[----:B-1----:R-:W-:Y:S05]  /*fb50*/  @!P0 NANOSLEEP.SYNCS 0x989680 ;  /* 0x009896800000895d */ /* 0x002fea0003900000 */
[----:B------:R-:W1:Y:S02]  /*fb60*/  @!P0 SYNCS.PHASECHK.TRANS64 P0, [R3+URZ+0x28840], R0 ;  /* 0x02884000030085a7 */ /* 0x000e64000800007f */
[----:B-1----:R-:W-:Y:S05]  /*fb70*/  @!P0 BRA `(.L_x_2163) ;  /* 0xfffffffc00ec8947 */ /* 0x002fea000383ffff */
[----:B------:R-:W-:Y:S05]  /*fb80*/  BRA `(.L_x_2240) ;  /* 0xffffffcc009c7947 */ /* 0x000fea000383ffff */
.L_x_2166:
[----:B------:R-:W-:Y:S01]  /*fb90*/  IMAD.MOV.U32 R13, RZ, RZ, R5 ;  /* 0x000000ffff0d7224 */ /* 0x000fe200078e0005 */
[----:B------:R-:W-:Y:S01]  /*fba0*/  MOV R12, RZ ;  /* 0x000000ff000c7202 */ /* 0x000fe20000000f00 */
[----:B------:R-:W-:Y:S02]  /*fbb0*/  IMAD.MOV.U32 R11, RZ, RZ, 0x181f ;  /* 0x0000181fff0b7424 */ /* 0x000fe400078e00ff */
[----:B------:R-:W-:Y:S02]  /*fbc0*/  IMAD.MOV.U32 R15, RZ, RZ, -0x1 ;  /* 0xffffffffff0f7424 */ /* 0x000fe400078e00ff */
[----:B------:R-:W-:-:S07]  /*fbd0*/  IMAD R6, R9, 0x80, R6 ;  /* 0x0000008009067824 */ /* 0x000fce00078e0206 */
[----:B------:R-:W-:Y:S05]  /*fbe0*/  WARPSYNC.COLLECTIVE R15, `(.L_x_2241) ;  /* 0x000000000f087348 */ /* 0x000fea0003c00000 */
[----:B------:R0:W1:Y:S02]  /*fbf0*/  SHFL.IDX P6, R14, R13, R12, R11 ;  /* 0x0000000c0d0e7389 */ /* 0x00006400000c000b */
[----:B01----:R-:W-:Y:S01]  /*fc00*/  ENDCOLLECTIVE ;  /* 0x000000000000791b */ /* 0x003fe20003800000 */
.L_x_2241:
[----:B------:R-:W-:Y:S02]  /*fc10*/  VIADD R9, R6, 0x10 ;  /* 0x0000001006097836 */ /* 0x000fe40000000000 */
[----:B------:R-:W-:Y:S02]  /*fc20*/  IMAD.MOV.U32 R13, RZ, RZ, R0 ;  /* 0x000000ffff0d7224 */ /* 0x000fe400078e0000 */
[----:B------:R-:W-:-:S07]  /*fc30*/  IMAD.MOV.U32 R2, RZ, RZ, R14 ;  /* 0x000000ffff027224 */ /* 0x000fce00078e000e */
[----:B------:R-:W-:Y:S05]  /*fc40*/  WARPSYNC.COLLECTIVE R15, `(.L_x_2242) ;  /* 0x000000000f087348 */ /* 0x000fea0003c00000 */
[----:B------:R0:W1:Y:S02]  /*fc50*/  SHFL.IDX P6, R14, R13, R12, R11 ;  /* 0x0000000c0d0e7389 */ /* 0x00006400000c000b */
[----:B01----:R-:W-:Y:S01]  /*fc60*/  ENDCOLLECTIVE ;  /* 0x000000000000791b */ /* 0x003fe20003800000 */
.L_x_2242:
[----:B------:R-:W-:Y:S02]  /*fc70*/  ULDC UR4, c[0x0][0x288] ;  /* 0x0000a20000047ab9 */ /* 0x000fe40000000800 */
[----:B------:R-:W-:-:S05]  /*fc80*/  IMAD R4, R8, UR4, RZ ;  /* 0x0000000408047c24 */ /* 0x000fca000f8e02ff */
[----:B------:R-:W-:Y:S01]  /*fc90*/  ISETP.GE.AND P2, PT, R6, R4, PT ;  /* 0x000000040600720c */ /* 0x000fe20003f46270 */
[----:B------:R-:W-:Y:S02]  /*fca0*/  IMAD.MOV.U32 R13, RZ, RZ, R5 ;  /* 0x000000ffff0d7224 */ /* 0x000fe400078e0005 */
[----:B------:R-:W-:-:S10]  /*fcb0*/  IMAD.MOV.U32 R12, RZ, RZ, 0x1 ;  /* 0x00000001ff0c7424 */ /* 0x000fd400078e00ff */
[----:B------:R-:W-:Y:S02]  /*fcc0*/  @!P2 LEA R8, R7, UR38, 0x1 ;  /* 0x000000260708ac11 */ /* 0x000fe4000f8e08ff */
[----:B------:R-:W-:-:S07]  /*fcd0*/  MOV R3, R14 ;  /* 0x0000000e00037202 */ /* 0x000fce0000000f00 */
[----:B------:R-:W-:Y:S05]  /*fce0*/  WARPSYNC.COLLECTIVE R15, `(.L_x_2243) ;  /* 0x000000000f087348 */ /* 0x000fea0003c00000 */
[----:B------:R0:W1:Y:S02]  /*fcf0*/  SHFL.IDX P6, R14, R13, R12, R11 ;  /* 0x0000000c0d0e7389 */ /* 0x00006400000c000b */
[----:B01----:R-:W-:Y:S01]  /*fd00*/  ENDCOLLECTIVE ;  /* 0x000000000000791b */ /* 0x003fe20003800000 */
.L_x_2243:
[----:B------:R-:W-:-:S04]  /*fd10*/  LOP3.LUT R3, R3, R2, RZ, 0x3c, !PT ;  /* 0x0000000203037212 */ /* 0x000fc800078e3cff */
[----:B------:R-:W-:-:S04]  /*fd20*/  LOP3.LUT R2, R3, R2, RZ, 0x3c, !PT ;  /* 0x0000000203027212 */ /* 0x000fc800078e3cff */
[----:B------:R-:W-:Y:S02]  /*fd30*/  LOP3.LUT R3, R3, R2, RZ, 0x3c, !PT ;  /* 0x0000000203037212 */ /* 0x000fe400078e3cff */
[----:B------:R-:W-:Y:S01]  /*fd40*/  MOV R13, R0 ;  /* 0x00000000000d7202 */ /* 0x000fe20000000f00 */
[----:B------:R-:W-:-:S05]  /*fd50*/  @!P2 IMAD.WIDE.U32 R2, R10, 0x2, R2 ;  /* 0x000000020a02a825 */ /* 0x000fca00078e0002 */
        /* <DEDUP_REMOVED lines=10> */
.L_x_2244:
[----:B------:R-:W-:Y:S01]  /*fe00*/  @!P2 LEA R21, R7, UR38, 0x1 ;  /* 0x000000260715ac11 */ /* 0x000fe2000f8e08ff */
[----:B------:R-:W-:Y:S02]  /*fe10*/  IMAD.MOV.U32 R9, RZ, RZ, R8 ;  /* 0x000000ffff097224 */ /* 0x000fe400078e0008 */
[----:B------:R-:W-:Y:S02]  /*fe20*/  VIADD R3, R6, 0x20 ;  /* 0x0000002006037836 */ /* 0x000fe40000000000 */
[----:B------:R-:W-:Y:S01]  /*fe30*/  IMAD.MOV.U32 R13, RZ, RZ, R5 ;  /* 0x000000ffff0d7224 */ /* 0x000fe200078e0005 */
[----:B------:R-:W-:Y:S01]  /*fe40*/  MOV R12, 0x2 ;  /* 0x00000002000c7802 */ /* 0x000fe20000000f00 */
[----:B------:R-:W-:-:S07]  /*fe50*/  IMAD.MOV.U32 R8, RZ, RZ, R14 ;  /* 0x000000ffff087224 */ /* 0x000fce00078e000e */
[----:B------:R-:W-:Y:S05]  /*fe60*/  WARPSYNC.COLLECTIVE R15, `(.L_x_2245) ;  /* 0x000000000f087348 */ /* 0x000fea0003c00000 */
[----:B------:R0:W1:Y:S02]  /*fe70*/  SHFL.IDX P6, R14, R13, R12, R11 ;  /* 0x0000000c0d0e7389 */ /* 0x00006400000c000b */
[----:B01----:R-:W-:Y:S01]  /*fe80*/  ENDCOLLECTIVE ;  /* 0x000000000000791b */ /* 0x003fe20003800000 */
.L_x_2245:
[----:B------:R-:W-:-:S05]  /*fe90*/  @!P2 IMAD.WIDE.U32 R8, R10, 0x2, R8 ;  /* 0x000000020a08a825 */ /* 0x000fca00078e0008 */
[----:B------:R-:W-:Y:S01]  /*fea0*/  @!PT LDS RZ, [RZ] ;  /* 0x00000000fffff984 */ /* 0x000fe20000000800 */
[----:B------:R-:W-:Y:S01]  /*feb0*/  @!PT LDS RZ, [RZ] ;  /* 0x00000000fffff984 */ /* 0x000fe20000000800 */
[----:B------:R-:W-:Y:S01]  /*fec0*/  @!PT LDS RZ, [RZ] ;  /* 0x00000000fffff984 */ /* 0x000fe20000000800 */
[----:B------:R-:W-:Y:S04]  /*fed0*/  @!P2 LDGSTS.E.BYPASS.LTC128B.128 [R21+0x10c00], desc[UR42][R8.64], !P1 ;  /* 0x10c000000815afae */ /* 0x000fe8000c901d6a */
[----:B------:R0:W-:Y:S01]  /*fee0*/  @!P2 LDGSTS.E.BYPASS.LTC128B.128 [R21+0x14c00], desc[UR42][R8.64+0x80], !P0 ;  /* 0x14c000800815afae */ /* 0x0001e2000c101d6a */
[----:B------:R-:W-:Y:S01]  /*fef0*/  ISETP.GE.AND P2, PT, R3, R4, PT ;  /* 0x000000040300720c */ /* 0x000fe20003f46270 */
[----:B------:R-:W-:Y:S01]  /*ff00*/  IMAD.MOV.U32 R13, RZ, RZ, R0 ;  /* 0x000000ffff0d7224 */ /* 0x000fe200078e0000 */
[----:B0-----:R-:W-:Y:S01]  /*ff10*/  IADD3 R9, R6, 0x30, RZ ;  /* 0x0000003006097810 */ /* 0x001fe20007ffe0ff */
[----:B------:R-:W-:-:S10]  /*ff20*/  IMAD.MOV.U32 R2, RZ, RZ, R14 ;  /* 0x000000ffff027224 */ /* 0x000fd400078e000e */
[----:B------:R-:W-:-:S07]  /*ff30*/  @!P2 LEA R20, R7, UR38, 0x1 ;  /* 0x000000260714ac11 */ /* 0x000fce000f8e08ff */
[----:B------:R-:W-:Y:S05]  /*ff40*/  WARPSYNC.COLLECTIVE R15, `(.L_x_2246) ;  /* 0x000000000f087348 */ /* 0x000fea0003c00000 */
[----:B------:R0:W1:Y:S02]  /*ff50*/  SHFL.IDX P6, R14, R13, R12, R11 ;  /* 0x0000000c0d0e7389 */ /* 0x00006400000c000b */
[----:B01----:R-:W-:Y:S01]  /*ff60*/  ENDCOLLECTIVE ;  /* 0x000000000000791b */ /* 0x003fe20003800000 */
.L_x_2246:
[----:B------:R-:W-:Y:S02]  /*ff70*/  IMAD.MOV.U32 R3, RZ, RZ, R2 ;  /* 0x000000ffff037224 */ /* 0x000fe400078e0002 */
[----:B------:R-:W-:Y:S02]  /*ff80*/  IMAD.MOV.U32 R13, RZ, RZ, R5 ;  /* 0x000000ffff0d7224 */ /* 0x000fe400078e0005 */
[----:B------:R-:W-:Y:S02]  /*ff90*/  IMAD.MOV.U32 R12, RZ, RZ, 0x3 ;  /* 0x00000003ff0c7424 */ /* 0x000fe400078e00ff */
[----:B------:R-:W-:-:S07]  /*ffa0*/  IMAD.MOV.U32 R2, RZ, RZ, R14 ;  /* 0x000000ffff027224 */ /* 0x000fce00078e000e */
[----:B------:R-:W-:Y:S05]  /*ffb0*/  WARPSYNC.COLLECTIVE R15, `(.L_x_2247) ;  /* 0x000000000f087348 */ /* 0x000fea0003c00000 */
[----:B------:R0:W1:Y:S02]  /*ffc0*/  SHFL.IDX P6, R14, R13, R12, R11 ;  /* 0x0000000c0d0e7389 */ /* 0x00006400000c000b */
[----:B01----:R-:W-:Y:S01]  /*ffd0*/  ENDCOLLECTIVE ;  /* 0x000000000000791b */ /* 0x003fe20003800000 */
.L_x_2247:
        /* <DEDUP_REMOVED lines=14> */
.L_x_2248:
[----:B------:R-:W-:Y:S01]  /*100c0*/  MOV R9, R8 ;  /* 0x0000000800097202 */ /* 0x000fe20000000f00 */
[----:B------:R-:W-:Y:S02]  /*100d0*/  IMAD.MOV.U32 R13, RZ, RZ, R5 ;  /* 0x000000ffff0d7224 */ /* 0x000fe400078e0005 */
[----:B------:R-:W-:Y:S02]  /*100e0*/  IMAD.MOV.U32 R12, RZ, RZ, 0x4 ;  /* 0x00000004ff0c7424 */ /* 0x000fe400078e00ff */
[----:B------:R-:W-:-:S07]  /*100f0*/  IMAD.MOV.U32 R8, RZ, RZ, R14 ;  /* 0x000000ffff087224 */ /* 0x000fce00078e000e */
[----:B------:R-:W-:Y:S05]  /*10100*/  WARPSYNC.COLLECTIVE R15, `(.L_x_2249) ;  /* 0x000000000f087348 */ /* 0x000fea0003c00000 */
[----:B------:R0:W1:Y:S02]  /*10110*/  SHFL.IDX P6, R14, R13, R12, R11 ;  /* 0x0000000c0d0e7389 */ /* 0x00006400000c000b */
[----:B01----:R-:W-:Y:S01]  /*10120*/  ENDCOLLECTIVE ;  /* 0x000000000000791b */ /* 0x003fe20003800000 */
.L_x_2249:
        /* <DEDUP_REMOVED lines=8> */
[----:B0-----:R-:W-:Y:S01]  /*101b0*/  VIADD R9, R6, 0x50 ;  /* 0x0000005006097836 */ /* 0x001fe20000000000 */
[----:B------:R-:W-:-:S09]  /*101c0*/  MOV R2, R14 ;  /* 0x0000000e00027202 */ /* 0x000fd20000000f00 */
[----:B------:R-:W-:Y:S05]  /*101d0*/  WARPSYNC.COLLECTIVE R15, `(.L_x_2250) ;  /* 0x000000000f087348 */ /* 0x000fea0003c00000 */
[----:B------:R0:W1:Y:S02]  /*101e0*/  SHFL.IDX P6, R14, R13, R12, R11 ;  /* 0x0000000c0d0e7389 */ /* 0x00006400000c000b */
[----:B01----:R-:W-:Y:S01]  /*101f0*/  ENDCOLLECTIVE ;  /* 0x000000000000791b */ /* 0x003fe20003800000 */
.L_x_2250:
[----:B------:R-:W-:Y:S01]  /*10200*/  @!P2 LEA R20, R7, UR38, 0x1 ;  /* 0x000000260714ac11 */ /* 0x000fe2000f8e08ff */
[----:B------:R-:W-:Y:S01]  /*10210*/  IMAD.MOV.U32 R3, RZ, RZ, R2 ;  /* 0x000000ffff037224 */ /* 0x000fe200078e0002 */
[----:B------:R-:W-:Y:S01]  /*10220*/  MOV R13, R5 ;  /* 0x00000005000d7202 */ /* 0x000fe20000000f00 */
[----:B------:R-:W-:Y:S02]  /*10230*/  IMAD.MOV.U32 R12, RZ, RZ, 0x5 ;  /* 0x00000005ff0c7424 */ /* 0x000fe400078e00ff */
[----:B------:R-:W-:-:S07]  /*10240*/  IMAD.MOV.U32 R2, RZ, RZ, R14 ;  /* 0x000000ffff027224 */ /* 0x000fce00078e000e */
[----:B------:R-:W-:Y:S05]  /*10250*/  WARPSYNC.COLLECTIVE R15, `(.L_x_2251) ;  /* 0x000000000f087348 */ /* 0x000fea0003c00000 */
[----:B------:R0:W1:Y:S02]  /*10260*/  SHFL.IDX P6, R14, R13, R12, R11 ;  /* 0x0000000c0d0e7389 */ /* 0x00006400000c000b */
[----:B01----:R-:W-:Y:S01]  /*10270*/  ENDCOLLECTIVE ;  /* 0x000000000000791b */ /* 0x003fe20003800000 */
.L_x_2251:
        /* <DEDUP_REMOVED lines=14> */
.L_x_2252:
[----:B------:R-:W-:Y:S02]  /*10360*/  IMAD.MOV.U32 R9, RZ, RZ, R8 ;  /* 0x000000ffff097224 */ /* 0x000fe400078e0008 */
[----:B------:R-:W-:Y:S02]  /*10370*/  IMAD.MOV.U32 R13, RZ, RZ, R5 ;  /* 0x000000ffff0d7224 */ /* 0x000fe400078e0005 */
[----:B------:R-:W-:Y:S01]  /*10380*/  IMAD.MOV.U32 R12, RZ, RZ, 0x6 ;  /* 0x00000006ff0c7424 */ /* 0x000fe200078e00ff */
[----:B------:R-:W-:-:S07]  /*10390*/  MOV R8, R14 ;  /* 0x0000000e00087202 */ /* 0x000fce0000000f00 */
[----:B------:R-:W-:Y:S05]  /*103a0*/  WARPSYNC.COLLECTIVE R15, `(.L_x_2253) ;  /* 0x000000000f087348 */ /* 0x000fea0003c00000 */
[----:B------:R0:W1:Y:S02]  /*103b0*/  SHFL.IDX P6, R14, R13, R12, R11 ;  /* 0x0000000c0d0e7389 */ /* 0x00006400000c000b */
[----:B01----:R-:W-:Y:S01]  /*103c0*/  ENDCOLLECTIVE ;  /* 0x000000000000791b */ /* 0x003fe20003800000 */
.L_x_2253:
[----:B------:R-:W-:-:S05]  /*103d0*/  @!P2 IMAD.WIDE.U32 R8, R10, 0x2, R8 ;  /* 0x000000020a08a825 */ /* 0x000fca00078e0008 */
[----:B------:R-:W-:Y:S01]  /*103e0*/  @!PT LDS RZ, [RZ] ;  /* 0x00000000fffff984 */ /* 0x000fe20000000800 */
[----:B------:R-:W-:Y:S01]  /*103f0*/  @!PT LDS RZ, [RZ] ;  /* 0x00000000fffff984 */ /* 0x000fe20000000800 */
[----:B------:R-:W-:Y:S01]  /*10400*/  @!PT LDS RZ, [RZ] ;  /* 0x00000000fffff984 */ /* 0x000fe20000000800 */
[----:B------:R0:W-:Y:S04]  /*10410*/  @!P2 LDGSTS.E.BYPASS.LTC128B.128 [R21+0x12c00], desc[UR42][R8.64], !P1 ;  /* 0x12c000000815afae */ /* 0x0001e8000c901d6a */
[----:B------:R0:W-:Y:S01]  /*10420*/  @!P2 LDGSTS.E.BYPASS.LTC128B.128 [R21+0x16c00], desc[UR42][R8.64+0x80], !P0 ;  /* 0x16c000800815afae */ /* 0x0001e2000c101d6a */
[----:B------:R-:W-:Y:S02]  /*10430*/  ISETP.GE.AND P2, PT, R3, R4, PT ;  /* 0x000000040300720c */ /* 0x000fe40003f46270 */
[----:B------:R-:W-:Y:S01]  /*10440*/  MOV R13, R0 ;  /* 0x00000000000d7202 */ /* 0x000fe20000000f00 */
[----:B------:R-:W-:-:S10]  /*10450*/  IMAD.MOV.U32 R2, RZ, RZ, R14 ;  /* 0x000000ffff027224 */ /* 0x000fd400078e000e */
[----:B0-----:R-:W-:Y:S05]  /*10460*/  WARPSYNC.COLLECTIVE R15, `(.L_x_2254) ;  /* 0x000000000f087348 */ /* 0x001fea0003c00000 */
[----:B------:R1:W2:Y:S02]  /*10470*/  SHFL.IDX P6, R14, R13, R12, R11 ;  /* 0x0000000c0d0e7389 */ /* 0x0002a400000c000b */
[----:B012---:R-:W-:Y:S01]  /*10480*/  ENDCOLLECTIVE ;  /* 0x000000000000791b */ /* 0x007fe20003800000 */
.L_x_2254:
[----:B------:R-:W-:Y:S01]  /*10490*/  @!P2 LEA R8, R7, UR38, 0x1 ;  /* 0x000000260708ac11 */ /* 0x000fe2000f8e08ff */
[----:B------:R-:W-:Y:S02]  /*104a0*/  IMAD.MOV.U32 R3, RZ, RZ, R2 ;  /* 0x000000ffff037224 */ /* 0x000fe400078e0002 */
[----:B------:R-:W-:Y:S02]  /*104b0*/  IMAD.MOV.U32 R13, RZ, RZ, R5 ;  /* 0x000000ffff0d7224 */ /* 0x000fe400078e0005 */
[----:B------:R-:W-:Y:S02]  /*104c0*/  IMAD.MOV.U32 R12, RZ, RZ, 0x7 ;  /* 0x00000007ff0c7424 */ /* 0x000fe400078e00ff */
[----:B------:R-:W-:-:S07]  /*104d0*/  IMAD.MOV.U32 R2, RZ, RZ, R14 ;  /* 0x000000ffff027224 */ /* 0x000fce00078e000e */
[----:B------:R-:W-:Y:S05]  /*104e0*/  WARPSYNC.COLLECTIVE R15, `(.L_x_2255) ;  /* 0x000000000f087348 */ /* 0x000fea0003c00000 */
[----:B------:R0:W1:Y:S02]  /*104f0*/  SHFL.IDX P6, R14, R13, R12, R11 ;  /* 0x0000000c0d0e7389 */ /* 0x00006400000c000b */
[----:B01----:R-:W-:Y:S01]  /*10500*/  ENDCOLLECTIVE ;  /* 0x000000000000791b */ /* 0x003fe20003800000 */
.L_x_2255:
[----:B------:R-:W-:-:S05]  /*10510*/  @!P2 IMAD.WIDE.U32 R2, R10, 0x2, R2 ;  /* 0x000000020a02a825 */ /* 0x000fca00078e0002 */
[----:B------:R-:W-:Y:S01]  /*10520*/  @!PT LDS RZ, [RZ] ;  /* 0x00000000fffff984 */ /* 0x000fe20000000800 */
[----:B------:R-:W-:Y:S01]  /*10530*/  @!PT LDS RZ, [RZ] ;  /* 0x00000000fffff984 */ /* 0x000fe20000000800 */
[----:B------:R-:W-:Y:S01]  /*10540*/  @!PT LDS RZ, [RZ] ;  /* 0x00000000fffff984 */ /* 0x000fe20000000800 */
[----:B------:R-:W-:Y:S04]  /*10550*/  @!P2 LDGSTS.E.BYPASS.LTC128B.128 [R8+0x13400], desc[UR42][R2.64], !P1 ;  /* 0x134000000208afae */ /* 0x000fe8000c901d6a */
[----:B------:R0:W-:Y:S01]  /*10560*/  @!P2 LDGSTS.E.BYPASS.LTC128B.128 [R8+0x17400], desc[UR42][R2.64+0x80], !P0 ;  /* 0x174000800208afae */ /* 0x0001e2000c101d6a */
[----:B------:R-:W-:Y:S01]  /*10570*/  IMAD.MOV.U32 R13, RZ, RZ, R0 ;  /* 0x000000ffff0d7224 */ /* 0x000fe200078e0000 */
[----:B0-----:R-:W-:-:S07]  /*10580*/  MOV R2, R14 ;  /* 0x0000000e00027202 */ /* 0x001fce0000000f00 */
[----:B------:R-:W-:Y:S05]  /*10590*/  WARPSYNC.COLLECTIVE R15, `(.L_x_2256) ;  /* 0x000000000f087348 */ /* 0x000fea0003c00000 */
[----:B------:R0:W1:Y:S02]  /*105a0*/  SHFL.IDX P6, R14, R13, R12, R11 ;  /* 0x0000000c0d0e7389 */ /* 0x00006400000c000b */
[----:B01----:R-:W-:Y:S01]  /*105b0*/  ENDCOLLECTIVE ;  /* 0x000000000000791b */ /* 0x003fe20003800000 */
.L_x_2256:
[----:B------:R-:W-:Y:S05]  /*105c0*/  BRA `(.L_x_2257) ;  /* 0xffffffcc00ec7947 */ /* 0x000fea000383ffff */
.L_x_2169:
[----:B0-----:R-:W-:-:S04]  /*105d0*/  IMAD.U32 R3, RZ, RZ, UR38 ;  /* 0x00000026ff037e24 */ /* 0x001fc8000f8e00ff */
[----:B------:R0:W1:Y:S03]  /*105e0*/  SYNCS.PHASECHK.TRANS64.TRYWAIT P0, [R3+URZ+0x28820], R2 ;  /* 0x02882002030075a7 */ /* 0x000066000800017f */
[----:B-1----:R-:W-:Y:S05]  /*105f0*/  @!P0 NANOSLEEP.SYNCS 0x989680 ;  /* 0x009896800000895d */ /* 0x002fea0003900000 */
[----:B------:R-:W1:Y:S02]  /*10600*/  @!P0 SYNCS.PHASECHK.TRANS64 P0, [R3+URZ+0x28820], R2 ;  /* 0x02882002030085a7 */ /* 0x000e64000800007f */
[----:B-1----:R-:W-:Y:S05]  /*10610*/  @!P0 BRA `(.L_x_2169) ;  /* 0xfffffffc00ec8947 */ /* 0x002fea000383ffff */
[----:B------:R-:W-:Y:S05]  /*10620*/  BRA `(.L_x_2258) ;  /* 0xffffffd000407947 */ /* 0x000fea000383ffff */
.L_x_2176:
[----:B-1----:R-:W-:-:S04]  /*10630*/  IMAD.U32 R3, RZ, RZ, UR38 ;  /* 0x00000026ff037e24 */ /* 0x002fc8000f8e00ff */
[----:B------:R1:W2:Y:S03]  /*10640*/  SYNCS.PHASECHK.TRANS64.TRYWAIT P0, [R3+URZ+0x28848], R2 ;  /* 0x02884802030075a7 */ /* 0x0002a6000800017f */
[----:B--2---:R-:W-:Y:S05]  /*10650*/  @!P0 NANOSLEEP.SYNCS 0x989680 ;  /* 0x009896800000895d */ /* 0x004fea0003900000 */
[----:B------:R-:W2:Y:S02]  /*10660*/  @!P0 SYNCS.PHASECHK.TRANS64 P0, [R3+URZ+0x28848], R2 ;  /* 0x02884802030085a7 */ /* 0x000ea4000800007f */
[----:B--2---:R-:W-:Y:S05]  /*10670*/  @!P0 BRA `(.L_x_2176) ;  /* 0xfffffffc00ec8947 */ /* 0x004fea000383ffff */
[----:B------:R-:W-:Y:S05]  /*10680*/  BRA `(.L_x_2259) ;  /* 0xffffffd400187947 */ /* 0x000fea000383ffff */
.L_x_2182:
[----:B0-----:R-:W-:-:S04]  /*10690*/  IMAD.U32 R3, RZ, RZ, UR38 ;  /* 0x00000026ff037e24 */ /* 0x001fc8000f8e00ff */
[----:B------:R0:W1:Y:S03]  /*106a0*/  SYNCS.PHASECHK.TRANS64.TRYWAIT P0, [R3+URZ+0x28860], R2 ;  /* 0x02886002030075a7 */ /* 0x000066000800017f */
[----:B-1----:R-:W-:Y:S05]  /*106b0*/  @!P0 NANOSLEEP.SYNCS 0x989680 ;  /* 0x009896800000895d */ /* 0x002fea0003900000 */
[----:B------:R-:W1:Y:S02]  /*106c0*/  @!P0 SYNCS.PHASECHK.TRANS64 P0, [R3+URZ+0x28860], R2 ;  /* 0x02886002030085a7 */ /* 0x000e64000800007f */
[----:B-1----:R-:W-:Y:S05]  /*106d0*/  @!P0 BRA `(.L_x_2182) ;  /* 0xfffffffc00ec8947 */ /* 0x002fea000383ffff */
[----:B------:R-:W-:Y:S05]  /*106e0*/  BRA `(.L_x_2260) ;  /* 0xffffffd400b47947 */ /* 0x000fea000383ffff */
.L_x_2191:
[----:B-1----:R-:W-:-:S04]  /*106f0*/  MOV R3, UR38 ;  /* 0x0000002600037c02 */ /* 0x002fc80008000f00 */
[----:B------:R1:W2:Y:S03]  /*10700*/  SYNCS.PHASECHK.TRANS64.TRYWAIT P0, [R3+URZ+0x28840], R2 ;  /* 0x02884002030075a7 */ /* 0x0002a6000800017f */
[----:B--2---:R-:W-:Y:S05]  /*10710*/  @!P0 NANOSLEEP.SYNCS 0x989680 ;  /* 0x009896800000895d */ /* 0x004fea0003900000 */
[----:B------:R-:W2:Y:S02]  /*10720*/  @!P0 SYNCS.PHASECHK.TRANS64 P0, [R3+URZ+0x28840], R2 ;  /* 0x02884002030085a7 */ /* 0x000ea4000800007f */
[----:B--2---:R-:W-:Y:S05]  /*10730*/  @!P0 BRA `(.L_x_2191) ;  /* 0xfffffffc00ec8947 */ /* 0x004fea000383ffff */
[----:B------:R-:W-:Y:S05]  /*10740*/  BRA `(.L_x_2261) ;  /* 0xffffffd800d87947 */ /* 0x000fea000383ffff */
.L_x_2197:
[----:B0-----:R-:W-:-:S04]  /*10750*/  IMAD.U32 R3, RZ, RZ, UR38 ;  /* 0x00000026ff037e24 */ /* 0x001fc8000f8e00ff */
[----:B------:R0:W1:Y:S03]  /*10760*/  SYNCS.PHASECHK.TRANS64.TRYWAIT P0, [R3+URZ+0x28868], R2 ;  /* 0x02886802030075a7 */ /* 0x000066000800017f */
[----:B-1----:R-:W-:Y:S05]  /*10770*/  @!P0 NANOSLEEP.SYNCS 0x989680 ;  /* 0x009896800000895d */ /* 0x002fea0003900000 */
[----:B------:R-:W1:Y:S02]  /*10780*/  @!P0 SYNCS.PHASECHK.TRANS64 P0, [R3+URZ+0x28868], R2 ;  /* 0x02886802030085a7 */ /* 0x000e64000800007f */
[----:B-1----:R-:W-:Y:S05]  /*10790*/  @!P0 BRA `(.L_x_2197) ;  /* 0xfffffffc00ec8947 */ /* 0x002fea000383ffff */
[----:B------:R-:W-:Y:S05]  /*107a0*/  BRA `(.L_x_2262) ;  /* 0xffffffdc00787947 */ /* 0x000fea000383ffff */
.L_x_2206:
[----:B-1----:R-:W-:-:S04]  /*107b0*/  IMAD.U32 R3, RZ, RZ, UR38 ;  /* 0x00000026ff037e24 */ /* 0x002fc8000f8e00ff */
[----:B------:R1:W2:Y:S03]  /*107c0*/  SYNCS.PHASECHK.TRANS64.TRYWAIT P0, [R3+URZ+0x28848], R2 ;  /* 0x02884802030075a7 */ /* 0x0002a6000800017f */
[----:B--2---:R-:W-:Y:S05]  /*107d0*/  @!P0 NANOSLEEP.SYNCS 0x989680 ;  /* 0x009896800000895d */ /* 0x004fea0003900000 */
[----:B------:R-:W2:Y:S02]  /*107e0*/  @!P0 SYNCS.PHASECHK.TRANS64 P0, [R3+URZ+0x28848], R2 ;  /* 0x02884802030085a7 */ /* 0x000ea4000800007f */
[----:B--2---:R-:W-:Y:S05]  /*107f0*/  @!P0 BRA `(.L_x_2206) ;  /* 0xfffffffc00ec8947 */ /* 0x004fea000383ffff */
[----:B------:R-:W-:Y:S05]  /*10800*/  BRA `(.L_x_2263) ;  /* 0xffffffe000b47947 */ /* 0x000fea000383ffff */
.L_x_2212:
[----:B0-----:R-:W-:-:S04]  /*10810*/  IMAD.U32 R3, RZ, RZ, UR38 ;  /* 0x00000026ff037e24 */ /* 0x001fc8000f8e00ff */
[----:B------:R0:W1:Y:S03]  /*10820*/  SYNCS.PHASECHK.TRANS64.TRYWAIT P0, [R3+URZ+0x28860], R2 ;  /* 0x02886002030075a7 */ /* 0x000066000800017f */
[----:B-1----:R-:W-:Y:S05]  /*10830*/  @!P0 NANOSLEEP.SYNCS 0x989680 ;  /* 0x009896800000895d */ /* 0x002fea0003900000 */
[----:B------:R-:W1:Y:S02]  /*10840*/  @!P0 SYNCS.PHASECHK.TRANS64 P0, [R3+URZ+0x28860], R2 ;  /* 0x02886002030085a7 */ /* 0x000e64000800007f */
[----:B-1----:R-:W-:Y:S05]  /*10850*/  @!P0 BRA `(.L_x_2212) ;  /* 0xfffffffc00ec8947 */ /* 0x002fea000383ffff */
[----:B------:R-:W-:Y:S05]  /*10860*/  BRA `(.L_x_2264) ;  /* 0xffffffe400507947 */ /* 0x000fea000383ffff */
.L_x_2220:
[----:B0-----:R0:W1:Y:S02]  /*10870*/  SYNCS.PHASECHK.TRANS64.TRYWAIT P0, [R3+URZ+0x28860], R0 ;  /* 0x02886000030075a7 */ /* 0x001064000800017f */
[----:B-1----:R-:W-:Y:S05]  /*10880*/  @!P0 NANOSLEEP.SYNCS 0x989680 ;  /* 0x009896800000895d */ /* 0x002fea0003900000 */
[----:B------:R-:W1:Y:S02]  /*10890*/  @!P0 SYNCS.PHASECHK.TRANS64 P0, [R3+URZ+0x28860], R0 ;  /* 0x02886000030085a7 */ /* 0x000e64000800007f */
[----:B-1----:R-:W-:Y:S05]  /*108a0*/  @!P0 BRA `(.L_x_2220) ;  /* 0xfffffffc00f08947 */ /* 0x002fea000383ffff */
[----:B------:R-:W-:Y:S05]  /*108b0*/  BRA `(.L_x_2265) ;  /* 0xffffffe800207947 */ /* 0x000fea000383ffff */
.L_x_2225:
[----:B0-----:R0:W1:Y:S02]  /*108c0*/  SYNCS.PHASECHK.TRANS64.TRYWAIT P0, [R2+URZ+0x28820], R3 ;  /* 0x02882003020075a7 */ /* 0x001064000800017f */
[----:B-1----:R-:W-:Y:S05]  /*108d0*/  @!P0 NANOSLEEP.SYNCS 0x989680 ;  /* 0x009896800000895d */ /* 0x002fea0003900000 */
[----:B------:R-:W1:Y:S02]  /*108e0*/  @!P0 SYNCS.PHASECHK.TRANS64 P0, [R2+URZ+0x28820], R3 ;  /* 0x02882003020085a7 */ /* 0x000e64000800007f */
[----:B-1----:R-:W-:Y:S05]  /*108f0*/  @!P0 BRA `(.L_x_2225) ;  /* 0xfffffffc00f08947 */ /* 0x002fea000383ffff */
[----:B------:R-:W-:Y:S05]  /*10900*/  BRA `(.L_x_2266) ;  /* 0xffffffe800f07947 */ /* 0x000fea000383ffff */
.L_x_2226:
[----:B------:R-:W1:Y:S01]  /*10910*/  S2R R4, SR_TID.X ;  /* 0x0000000000047919 */ /* 0x000e620000002100 */
[----:B------:R-:W-:Y:S01]  /*10920*/  BSSY B0, `(.L_x_2267) ;  /* 0x000000a000007945 */ /* 0x000fe20003800000 */
[----:B------:R-:W-:Y:S01]  /*10930*/  MOV R12, RZ ;  /* 0x000000ff000c7202 */ /* 0x000fe20000000f00 */
        /* <DEDUP_REMOVED lines=8> */
.L_x_2268:
[----:B------:R-:W-:Y:S05]  /*109c0*/  BSYNC B0 ;  /* 0x0000000000007941 */ /* 0x000fea0003800000 */
.L_x_2267:
[----:B------:R-:W-:Y:S05]  /*109d0*/  BRA `(.L_x_2269) ;  /* 0xffffffe800d47947 */ /* 0x000fea000383ffff */
.L_x_2227:
[----:B------:R-:W-:Y:S01]  /*109e0*/  BSSY B0, `(.L_x_2270) ;  /* 0x0000006000007945 */ /* 0x000fe20003800000 */
[----:B------:R-:W-:-:S07]  /*109f0*/  IMAD.MOV.U32 R15, RZ, RZ, -0x1 ;  /* 0xffffffffff0f7424 */ /* 0x000fce00078e00ff */
[----:B0-----:R-:W-:Y:S05]  /*10a00*/  WARPSYNC.COLLECTIVE R15, `(.L_x_2271) ;  /* 0x000000000f0c7348 */ /* 0x001fea0003c00000 */
[----:B------:R-:W-:Y:S02]  /*10a10*/  ELECT P6, UR62, PT ;  /* 0x00000000003e782f */ /* 0x000fe400038c0000 */
[----:B------:R-:W-:Y:S01]  /*10a20*/  MOV R14, UR62 ;  /* 0x0000003e000e7c02 */ /* 0x000fe20008000f00 */
[----:B0-----:R-:W-:Y:S10]  /*10a30*/  ENDCOLLECTIVE ;  /* 0x000000000000791b */ /* 0x001ff40003800000 */
.L_x_2271:
[----:B------:R-:W-:Y:S05]  /*10a40*/  BSYNC B0 ;  /* 0x0000000000007941 */ /* 0x000fea0003800000 */
.L_x_2270:
[----:B------:R-:W-:Y:S05]  /*10a50*/  BRA `(.L_x_2272) ;  /* 0xffffffe800c87947 */ /* 0x000fea000383ffff */
.L_x_2229:
[----:B0-----:R0:W1:Y:S02]  /*10a60*/  SYNCS.PHASECHK.TRANS64.TRYWAIT P0, [R6+URZ], R5 ;  /* 0x00000005060075a7 */ /* 0x001064000800017f */
[----:B-1----:R-:W-:Y:S05]  /*10a70*/  @!P0 NANOSLEEP.SYNCS 0x989680 ;  /* 0x009896800000895d */ /* 0x002fea0003900000 */
[----:B------:R-:W1:Y:S02]  /*10a80*/  @!P0 SYNCS.PHASECHK.TRANS64 P0, [R6+URZ], R5 ;  /* 0x00000005060085a7 */ /* 0x000e64000800007f */
[----:B-1----:R-:W-:Y:S05]  /*10a90*/  @!P0 BRA `(.L_x_2229) ;  /* 0xfffffffc00f08947 */ /* 0x002fea000383ffff */
[----:B------:R-:W-:Y:S05]  /*10aa0*/  BRA `(.L_x_2273) ;  /* 0xffffffe800fc7947 */ /* 0x000fea000383ffff */
.L_x_2230:
[----:B-1----:R1:W2:Y:S02]  /*10ab0*/  SYNCS.PHASECHK.TRANS64.TRYWAIT P0, [R3+URZ], R4 ;  /* 0x00000004030075a7 */ /* 0x0022a4000800017f */
[----:B--2---:R-:W-:Y:S05]  /*10ac0*/  @!P0 NANOSLEEP.SYNCS 0x989680 ;  /* 0x009896800000895d */ /* 0x004fea0003900000 */
[----:B------:R-:W2:Y:S02]  /*10ad0*/  @!P0 SYNCS.PHASECHK.TRANS64 P0, [R3+URZ], R4 ;  /* 0x00000004030085a7 */ /* 0x000ea4000800007f */
[----:B--2---:R-:W-:Y:S05]  /*10ae0*/  @!P0 BRA `(.L_x_2230) ;  /* 0xfffffffc00f08947 */ /* 0x004fea000383ffff */
[----:B------:R-:W-:Y:S05]  /*10af0*/  BRA `(.L_x_2274) ;  /* 0xffffffe800f07947 */ /* 0x000fea000383ffff */
.L_x_2232:
[----:B-1----:R1:W2:Y:S02]  /*10b00*/  SYNCS.PHASECHK.TRANS64.TRYWAIT P0, [R0+URZ], R5 ;  /* 0x00000005000075a7 */ /* 0x0022a4000800017f */
[----:B--2---:R-:W-:Y:S05]  /*10b10*/  @!P0 NANOSLEEP.SYNCS 0x989680 ;  /* 0x009896800000895d */ /* 0x004fea0003900000 */
[----:B------:R-:W2:Y:S02]  /*10b20*/  @!P0 SYNCS.PHASECHK.TRANS64 P0, [R0+URZ], R5 ;  /* 0x00000005000085a7 */ /* 0x000ea4000800007f */
[----:B--2---:R-:W-:Y:S05]  /*10b30*/  @!P0 BRA `(.L_x_2232) ;  /* 0xfffffffc00f08947 */ /* 0x004fea000383ffff */
[----:B------:R-:W-:Y:S05]  /*10b40*/  BRA `(.L_x_2275) ;  /* 0xffffffe800f47947 */ /* 0x000fea000383ffff */
.L_x_2276:
        /* <DEDUP_REMOVED lines=11> */
.L_x_3097:


//--------------------- .text._ZN7cutlass13device_kernelIN5flash11enable_sm90INS1_16FlashAttnFwdSm90INS1_25CollectiveMainloopFwdSm90ILi2EN4cute5tupleIJNS5_1CILi1EEES8_S8_EEENS6_IJNS7_ILi128EEESA_SA_EEELi128ENS_10bfloat16_tEfNS_4arch4Sm90ELb1ELb0ELb1ELb1ELb0ELb0ELb0ELb1ELb1ELb1ELb1ELb0EEENS1_21CollectiveEpilogueFwdISB_S9_SC_SE_Li256ELb1ELb1ELb1ELb0EEENS1_36VarlenDynamicPersistentTileSchedulerILi128ELi128ELi256ELi128ELb1ELb1ELb1ELb1ELb1ELb1EEEEEEEEEvNT_6ParamsE --------------------------
	.section	.text._ZN7cutlass13device_kernelIN5flash11enable_sm90INS1_16FlashAttnFwdSm90INS1_25CollectiveMainloopFwdSm90ILi2EN4cute5tupleIJNS5_1CILi1EEES8_S8_EEENS6_IJNS7_ILi128EEESA_SA_EEELi128ENS_10bfloat16_tEfNS_4arch4Sm90ELb1ELb0ELb1ELb1ELb0ELb0ELb0ELb1ELb1ELb1ELb1ELb0EEENS1_21CollectiveEpilogueFwdISB_S9_SC_SE_Li256ELb1ELb1ELb1ELb0EEENS1_36VarlenDynamicPersistentTileSchedulerILi128ELi128ELi256ELi128ELb1ELb1ELb1ELb1ELb1ELb1EEEEEEEEEvNT_6ParamsE,"ax",@progbits
	.align	128
.text._ZN7cutlass13device_kernelIN5flash11enable_sm90INS1_16FlashAttnFwdSm90INS1_25CollectiveMainloopFwdSm90ILi2EN4cute5tupleIJNS5_1CILi1EEES8_S8_EEENS6_IJNS7_ILi128EEESA_SA_EEELi128ENS_10bfloat16_tEfNS_4arch4Sm90ELb1ELb0ELb1ELb1ELb0ELb0ELb0ELb1ELb1ELb1ELb1ELb0EEENS1_21CollectiveEpilogueFwdISB_S9_SC_SE_Li256ELb1ELb1ELb1ELb0EEENS1_36VarlenDynamicPersistentTileSchedulerILi128ELi128ELi256ELi128ELb1ELb1ELb1ELb1ELb1ELb1EEEEEEEEEvNT_6ParamsE:
        .type           _ZN7cutlass13device_kernelIN5flash11enable_sm90INS1_16FlashAttnFwdSm90INS1_25CollectiveMainloopFwdSm90ILi2EN4cute5tupleIJNS5_1CILi1EEES8_S8_EEENS6_IJNS7_ILi128EEESA_SA_EEELi128ENS_10bfloat16_tEfNS_4arch4Sm90ELb1ELb0ELb1ELb1ELb0ELb0ELb0ELb1ELb1ELb1ELb1ELb0EEENS1_21CollectiveEpilogueFwdISB_S9_SC_SE_Li256ELb1ELb1ELb1ELb0EEENS1_36VarlenDynamicPersistentTileSchedulerILi128ELi128ELi256ELi128ELb1ELb1ELb1ELb1ELb1ELb1EEEEEEEEEvNT_6ParamsE,@function
        .size           _ZN7cutlass13device_kernelIN5flash11enable_sm90INS1_16FlashAttnFwdSm90INS1_25CollectiveMainloopFwdSm90ILi2EN4cute5tupleIJNS5_1CILi1EEES8_S8_EEENS6_IJNS7_ILi128EEESA_SA_EEELi128ENS_10bfloat16_tEfNS_4arch4Sm90ELb1ELb0ELb1ELb1ELb0ELb0ELb0ELb1ELb1ELb1ELb1ELb0EEENS1_21CollectiveEpilogueFwdISB_S9_SC_SE_Li256ELb1ELb1ELb1ELb0EEENS1_36VarlenDynamicPersistentTileSchedulerILi128ELi128ELi256ELi128ELb1ELb1ELb1ELb1ELb1ELb1EEEEEEEEEvNT_6ParamsE,(.L_x_3098 - _ZN7cutlass13device_kernelIN5flash11enable_sm90INS1_16FlashAttnFwdSm90INS1_25CollectiveMainloopFwdSm90ILi2EN4cute5tupleIJNS5_1CILi1EEES8_S8_EEENS6_IJNS7_ILi128EEESA_SA_EEELi128ENS_10bfloat16_tEfNS_4arch4Sm90ELb1ELb0ELb1ELb1ELb0ELb0ELb0ELb1ELb1ELb1ELb1ELb0EEENS1_21CollectiveEpilogueFwdISB_S9_SC_SE_Li256ELb1ELb1ELb1ELb0EEENS1_36VarlenDynamicPersistentTileSchedulerILi128ELi128ELi256ELi128ELb1ELb1ELb1ELb1ELb1ELb1EEEEEEEEEvNT_6ParamsE)
        .other          _ZN7cutlass13device_kernelIN5flash11enable_sm90INS1_16FlashAttnFwdSm90INS1_25CollectiveMainloopFwdSm90ILi2EN4cute5tupleIJNS5_1CILi1EEES8_S8_EEENS6_IJNS7_ILi128EEESA_SA_EEELi128ENS_10bfloat16_tEfNS_4arch4Sm90ELb1ELb0ELb1ELb1ELb0ELb0ELb0ELb1ELb1ELb1ELb1ELb0EEENS1_21CollectiveEpilogueFwdISB_S9_SC_SE_Li256ELb1ELb1ELb1ELb0EEENS1_36VarlenDynamicPersistentTileSchedulerILi128ELi128ELi256ELi128ELb1ELb1ELb1ELb1ELb1ELb1EEEEEEEEEvNT_6ParamsE,@"STO_CUDA_ENTRY STV_DEFAULT"
_ZN7cutlass13device_kernelIN5flash11enable_sm90INS1_16FlashAttnFwdSm90INS1_25CollectiveMainloopFwdSm90ILi2EN4cute5tupleIJNS5_1CILi1EEES8_S8_EEENS6_IJNS7_ILi128EEESA_SA_EEELi128ENS_10bfloat16_tEfNS_4arch4Sm90ELb1ELb0ELb1ELb1ELb0ELb0ELb0ELb1ELb1ELb1ELb1ELb0EEENS1_21CollectiveEpilogueFwdISB_S9_SC_SE_Li256ELb1ELb1ELb1ELb0EEENS1_36VarlenDynamicPersistentTileSchedulerILi128ELi128ELi256ELi128ELb1ELb1ELb1ELb1ELb1ELb1EEEEEEEEEvNT_6ParamsE:
        /* <DEDUP_REMOVED lines=18> */
.L_x_2278:
[----:B------:R-:W-:Y:S05]  /*0120*/  BSYNC B0 ;  /* 0x0000000000007941 */ /* 0x000fea0003800000 */
.L_x_2277:
        /* <DEDUP_REMOVED lines=41> */
.L_x_2279:
        /* <DEDUP_REMOVED lines=22> */
.L_x_2280:
        /* <DEDUP_REMOVED lines=18> */
.L_x_2281:
        /* <DEDUP_REMOVED lines=22> */
.L_x_2282:
        /* <DEDUP_REMOVED lines=22> */
.L_x_2283:
[----:B------:R-:W-:Y:S01]  /*0900*/  PLOP3.LUT P0, PT, PT, PT, UP0, 0x80, 0x0 ;  /* 0x000000000000781c */ /* 0x000fe20003f0f008 */
[----:B------:R-:W-:Y:S01]  /*0910*/  UMOV UR36, 0x1 ;  /* 0x0000000100247882 */ /* 0x000fe20000000000 */
[----:B------:R-:W-:Y:S01]  /*0920*/  NOP ;  /* 0x0000000000007918 */ /* 0x000fe20000000000 */
[----:B------:R-:W-:Y:S01]  /*0930*/  USEL UR36, UR36, 0x2, !UP0 ;  /* 0x0000000224247887 */ /* 0x000fe2000c000000 */
[----:B------:R-:W-:Y:S01]  /*0940*/  ULDC.64 UR50, c[0x0][0x208] ;  /* 0x0000820000327ab9 */ /* 0x000fe20000000a00 */
[----:B012-4-:R-:W-:Y:S08]  /*0950*/  BAR.SYNC.DEFER_BLOCKING 0x0 ;  /* 0x0000000000007b1d */ /* 0x017ff00000010000 */
[----:B------:R-:W-:Y:S05]  /*0960*/  @!P0 BRA `(.L_x_2284) ;  /* 0x000000d000b48947 */ /* 0x000fea0003800000 */
.L_x_2285:
[----:B------:R-:W-:-:S08]  /*0970*/  NOP ;  /* 0x0000000000007918 */ /* 0x000fd00000000000 */
[----:B------:R-:W0:Y:S02]  /*0980*/  USETMAXREG.TRY_ALLOC.CTAPOOL UP0, 0xf0 ;  /* 0x000000f0000079c8 */ /* 0x000e240008000600 */
[----:B0-----:R-:W-:-:S13]  /*0990*/  PLOP3.LUT P0, PT, PT, PT, UP0, 0x80, 0x0 ;  /* 0x000000000000781c */ /* 0x001fda0003f0f008 */
[----:B------:R-:W-:Y:S05]  /*09a0*/  @!P0 BRA `(.L_x_2285) ;  /* 0xfffffffc00f08947 */ /* 0x000fea000383ffff */
[----:B------:R-:W0:Y:S01]  /*09b0*/  S2R R2, SR_TID.X ;  /* 0x0000000000027919 */ /* 0x000e220000002100 */
        /* <DEDUP_REMOVED lines=20> */
[----:B------:R-:W-:Y:S02]  /*0b00*/  UMOV UR46, URZ ;  /* 0x0000003f002e7c82 */ /* 0x000fe40008000000 */
[CC--:B------:R-:W-:Y:S02]  /*0b10*/  LEA.HI R4, R0.reuse, R219.reuse, RZ, 0x5 ;  /* 0x000000db00047211 */ /* 0x0c0fe400078f28ff */
[----:B------:R-:W-:-:S02]  /*0b20*/  LEA.HI R2, R0, R219, RZ, 0x4 ;  /* 0x000000db00027211 */ /* 0x000fc400078f20ff */
[----:B------:R-:W-:Y:S01]  /*0b30*/  LEA.HI R3, R0, R219, RZ, 0x7 ;  /* 0x000000db00037211 */ /* 0x000fe200078f38ff */
[----:B------:R-:W-:Y:S01]  /*0b40*/  IMAD.SHL.U32 R6, R4, 0x20, RZ ;  /* 0x0000002004067824 */ /* 0x000fe200078e00ff */
[----:B------:R-:W-:Y:S02]  /*0b50*/  LOP3.LUT R4, R2, 0x3fffff0, RZ, 0xc0, !PT ;  /* 0x03fffff002047812 */ /* 0x000fe400078ec0ff */
[----:B------:R-:W-:Y:S02]  /*0b60*/  SHF.R.S32.HI R5, RZ, 0x4, R2 ;  /* 0x00000004ff057819 */ /* 0x000fe40000011402 */
[----:B------:R-:W-:Y:S01]  /*0b70*/  LOP3.LUT R7, R6, 0xfffffc00, RZ, 0xc0, !PT ;  /* 0xfffffc0006077812 */ /* 0x000fe200078ec0ff */
[----:B------:R-:W-:Y:S01]  /*0b80*/  IMAD.IADD R4, R219, 0x1, -R4 ;  /* 0x00000001db047824 */ /* 0x000fe200078e0a04 */
[----:B------:R-:W-:Y:S02]  /*0b90*/  LOP3.LUT R198, R3, 0xffffff80, RZ, 0xc0, !PT ;  /* 0xffffff8003c67812 */ /* 0x000fe400078ec0ff */
[----:B------:R-:W-:Y:S01]  /*0ba0*/  LEA.HI R2, R2, R5, RZ, 0x1 ;  /* 0x0000000502027211 */ /* 0x000fe200078f08ff */
[----:B------:R-:W-:Y:S01]  /*0bb0*/  IMAD R7, R4, 0x40, R7 ;  /* 0x0000004004077824 */ /* 0x000fe200078e0207 */
[----:B------:R-:W-:Y:S01]  /*0bc0*/  LEA.HI R4, R0, R219, RZ, 0x2 ;  /* 0x000000db00047211 */ /* 0x000fe200078f10ff */
[----:B------:R-:W-:Y:S01]  /*0bd0*/  IMAD.IADD R198, R219, 0x1, -R198 ;  /* 0x00000001dbc67824 */ /* 0x000fe200078e0ac6 */
[----:B------:R-:W-:-:S02]  /*0be0*/  LOP3.LUT R2, R2, 0x1ffffffe, RZ, 0xc0, !PT ;  /* 0x1ffffffe02027812 */ /* 0x000fc400078ec0ff */
[----:B------:R-:W-:Y:S02]  /*0bf0*/  LOP3.LUT R4, R4, 0xfffffffc, RZ, 0xc0, !PT ;  /* 0xfffffffc04047812 */ /* 0x000fe400078ec0ff */
[----:B------:R-:W-:Y:S01]  /*0c00*/  SHF.R.S32.HI R9, RZ, 0x1f, R198 ;  /* 0x0000001fff097819 */ /* 0x000fe200000114c6 */
[----:B------:R-:W-:Y:S01]  /*0c10*/  IMAD.IADD R2, R5, 0x1, -R2 ;  /* 0x0000000105027824 */ /* 0x000fe200078e0a02 */
[----:B------:R-:W-:Y:S01]  /*0c20*/  LEA.HI R0, R0, R219, RZ, 0x3 ;  /* 0x000000db00007211 */ /* 0x000fe200078f18ff */
[----:B------:R-:W-:Y:S01]  /*0c30*/  IMAD.IADD R4, R219, 0x1, -R4 ;  /* 0x00000001db047824 */ /* 0x000fe200078e0a04 */
[----:B------:R-:W-:Y:S01]  /*0c40*/  LEA.HI R8, R9, R198, RZ, 0x2 ;  /* 0x000000c609087211 */ /* 0x000fe200078f10ff */
[----:B------:R-:W-:Y:S01]  /*0c50*/  IMAD R216, R2, 0x8, R7 ;  /* 0x0000000802d87824 */ /* 0x000fe200078e0207 */
[----:B------:R-:W-:Y:S02]  /*0c60*/  SHF.R.S32.HI R214, RZ, 0x7, R3 ;  /* 0x00000007ffd67819 */ /* 0x000fe40000011403 */
[----:B------:R-:W-:-:S02]  /*0c70*/  LEA.HI R2, R4, R4, RZ, 0x1 ;  /* 0x0000000404027211 */ /* 0x000fc400078f08ff */
[--C-:B------:R-:W-:Y:S02]  /*0c80*/  SHF.R.S32.HI R6, RZ, 0x2, R8.reuse ;  /* 0x00000002ff067819 */ /* 0x100fe40000011408 */
[----:B------:R-:W-:Y:S02]  /*0c90*/  SHF.R.S32.HI R11, RZ, 0x1f, R8 ;  /* 0x0000001fff0b7819 */ /* 0x000fe40000011408 */
[----:B------:R-:W-:Y:S02]  /*0ca0*/  LOP3.LUT R5, R2, 0x1ffffffe, RZ, 0xc0, !PT ;  /* 0x1ffffffe02057812 */ /* 0x000fe400078ec0ff */
[----:B------:R-:W-:Y:S02]  /*0cb0*/  LEA.HI R11, R11, R6, RZ, 0x3 ;  /* 0x000000060b0b7211 */ /* 0x000fe400078f18ff */
[----:B------:R-:W-:Y:S01]  /*0cc0*/  LOP3.LUT R2, R0, 0xfffffff8, RZ, 0xc0, !PT ;  /* 0xfffffff800027812 */ /* 0x000fe200078ec0ff */
[----:B------:R-:W-:Y:S01]  /*0cd0*/  IMAD.IADD R4, R4, 0x1, -R5 ;  /* 0x0000000104047824 */ /* 0x000fe200078e0a05 */
[----:B------:R-:W-:-:S02]  /*0ce0*/  LOP3.LUT R5, R8, 0x7ffffffc, RZ, 0xc0, !PT ;  /* 0x7ffffffc08057812 */ /* 0x000fc400078ec0ff */
        /* <DEDUP_REMOVED lines=13> */
[----:B------:R-:W-:-:S02]  /*0dc0*/  IMAD.IADD R3, R214, 0x1, -R3 ;  /* 0x00000001d6037824 */ /* 0x000fc400078e0a03 */
[----:B------:R-:W-:Y:S02]  /*0dd0*/  VIADD R18, R2, 0x40 ;  /* 0x0000004002127836 */ /* 0x000fe40000000000 */
        /* <DEDUP_REMOVED lines=33> */
.L_x_2343:
[----:B012-4-:R-:W0:Y:S01]  /*0ff0*/  LDC.64 R4, c[0x0][0xc88] ;  /* 0x00032200ff047b82 */ /* 0x017e220000000a00 */
[----:B------:R-:W-:Y:S01]  /*1000*/  ULDC.64 UR8, c[0x0][0xa28] ;  /* 0x00028a0000087ab9 */ /* 0x000fe20000000a00 */
[----:B------:R-:W-:Y:S01]  /*1010*/  ULDC.64 UR10, c[0x0][0xa18] ;  /* 0x00028600000a7ab9 */ /* 0x000fe20000000a00 */
[----:B------:R-:W-:Y:S01]  /*1020*/  ULOP3.LUT UR4, UR6, 0xff000000, URZ, 0xc0, !UPT ;  /* 0xff00000006047892 */ /* 0x000fe2000f8ec03f */
[----:B------:R-:W-:Y:S01]  /*1030*/  ULDC UR7, c[0x0][0x424] ;  /* 0x0001090000077ab9 */ /* 0x000fe20000000800 */
        /* <DEDUP_REMOVED lines=10> */
[----:B------:R-:W-:-:S04]  /*10e0*/  @UP0 ULEA UR8, UP2, UR42, UR8, 0x2 ;  /* 0x000000082a080291 */ /* 0x000fc8000f84103f */
[----:B------:R-:W-:Y:S02]  /*10f0*/  @UP0 ULEA.HI.X UR9, UR42, UR9, UR37, 0x2, UP2 ;  /* 0x000000092a090291 */ /* 0x000fe400090f1425 */
[----:B------:R-:W-:Y:S01]  /*1100*/  @UP1 ULEA UR10, UP0, UR42, UR10, 0x2 ;  /* 0x0000000a2a0a1291 */ /* 0x000fe2000f80103f */
[----:B------:R-:W-:-:S03]  /*1110*/  IMAD.U32 R4, RZ, RZ, UR8 ;  /* 0x00000008ff047e24 */ /* 0x000fc6000f8e00ff */
[----:B------:R-:W-:Y:S01]  /*1120*/  @UP1 ULEA.HI.X UR11, UR42, UR11, UR37, 0x2, UP0 ;  /* 0x0000000b2a0b1291 */ /* 0x000fe200080f1425 */
[----:B------:R-:W-:Y:S01]  /*1130*/  IMAD.U32 R5, RZ, RZ, UR9 ;  /* 0x00000009ff057e24 */ /* 0x000fe2000f8e00ff */
[----:B------:R-:W-:Y:S01]  /*1140*/  ULDC.64 UR8, c[0x0][0x418] ;  /* 0x0001060000087ab9 */ /* 0x000fe20000000a00 */
[----:B------:R-:W-:-:S03]  /*1150*/  IMAD.U32 R6, RZ, RZ, UR10 ;  /* 0x0000000aff067e24 */ /* 0x000fc6000f8e00ff */
[----:B---3--:R-:W-:Y:S01]  /*1160*/  IMAD.U32 R7, RZ, RZ, UR11 ;  /* 0x0000000bff077e24 */ /* 0x008fe2000f8e00ff */
[----:B------:R-:W2:Y:S01]  /*1170*/  @P0 LDG.E R4, desc[UR50][R4.64] ;  /* 0x0000003204040981 */ /* 0x000ea2000c1e1900 */
[----:B------:R-:W-:Y:S01]  /*1180*/  UISETP.NE.U32.AND UP0, UPT, UR8, URZ, UPT ;  /* 0x0000003f0800728c */ /* 0x000fe2000bf05070 */
[----:B------:R-:W-:Y:S02]  /*1190*/  ULDC.64 UR10, c[0x0][0xa20] ;  /* 0x00028800000a7ab9 */ /* 0x000fe40000000a00 */
[----:B------:R-:W3:Y:S01]  /*11a0*/  @P2 LDG.E R6, desc[UR50][R6.64] ;  /* 0x0000003206062981 */ /* 0x000ee2000c1e1900 */
[----:B------:R-:W-:Y:S01]  /*11b0*/  UISETP.NE.AND.EX UP0, UPT, UR9, URZ, UPT, UP0 ;  /* 0x0000003f0900728c */ /* 0x000fe2000bf05300 */
[----:B------:R-:W-:Y:S01]  /*11c0*/  ISETP.NE.U32.AND P1, PT, RZ, UR10, PT ;  /* 0x0000000aff007c0c */ /* 0x000fe2000bf25070 */
[----:B------:R-:W-:Y:S02]  /*11d0*/  ULOP3.LUT UR45, UR6, 0xff0000, URZ, 0xc0, !UPT ;  /* 0x00ff0000062d7892 */ /* 0x000fe4000f8ec03f */
[----:B------:R-:W-:Y:S01]  /*11e0*/  USHF.R.U32.HI UR4, URZ, 0x8, UR4 ;  /* 0x000000083f047899 */ /* 0x000fe20008011604 */
[----:B------:R-:W-:Y:S01]  /*11f0*/  ISETP.NE.AND.EX P1, PT, RZ, UR11, PT, P1 ;  /* 0x0000000bff007c0c */ /* 0x000fe2000bf25310 */
        /* <DEDUP_REMOVED lines=9> */
[----:B-----5:R-:W-:-:S14]  /*1290*/  @P2 BRA `(.L_x_2286) ;  /* 0x0000000000342947 */ /* 0x020fdc0003800000 */
        /* <DEDUP_REMOVED lines=13> */
.L_x_2286:
[----:B------:R-:W-:Y:S05]  /*1370*/  @!P1 BRA `(.L_x_2287) ;  /* 0x00000000001c9947 */ /* 0x000fea0003800000 */
[----:B------:R-:W-:-:S04]  /*1380*/  ULEA UR4, UP0, UR42, UR10, 0x2 ;  /* 0x0000000a2a047291 */ /* 0x000fc8000f80103f */
[----:B------:R-:W-:Y:S02]  /*1390*/  ULEA.HI.X UR6, UR42, UR11, UR37, 0x2, UP0 ;  /* 0x0000000b2a067291 */ /* 0x000fe400080f1425 */
[----:B------:R-:W-:-:S04]  /*13a0*/  IMAD.U32 R4, RZ, RZ, UR4 ;  /* 0x00000004ff047e24 */ /* 0x000fc8000f8e00ff */
[----:B------:R-:W-:-:S05]  /*13b0*/  IMAD.U32 R5, RZ, RZ, UR6 ;  /* 0x00000006ff057e24 */ /* 0x000fca000f8e00ff */
[----:B------:R-:W2:Y:S02]  /*13c0*/  LDG.E R4, desc[UR50][R4.64] ;  /* 0x0000003204047981 */ /* 0x000ea4000c1e1900 */
[----:B--2---:R-:W-:Y:S01]  /*13d0*/  R2UR UR4, R4 ;  /* 0x00000000040472ca */ /* 0x004fe200000e0000 */
[----:B------:R-:W-:-:S14]  /*13e0*/  BRA `(.L_x_2288) ;  /* 0x0000000000347947 */ /* 0x000fdc0003800000 */
.L_x_2287:
        /* <DEDUP_REMOVED lines=13> */
.L_x_2288:
[----:B------:R-:W-:Y:S01]  /*14c0*/  ULDC UR6, c[0x0][0x448] ;  /* 0x0001120000067ab9 */ /* 0x000fe20000000800 */
[----:B------:R-:W-:Y:S02]  /*14d0*/  USHF.L.U32 UR38, UR5, 0x7, URZ ;  /* 0x0000000705267899 */ /* 0x000fe4000800063f */
[----:B------:R-:W-:Y:S02]  /*14e0*/  UISETP.NE.AND UP0, UPT, UR6, 0x1, UPT ;  /* 0x000000010600788c */ /* 0x000fe4000bf05270 */
[----:B------:R-:W-:Y:S02]  /*14f0*/  UIADD3 UR6, UR38, 0x7f, URZ ;  /* 0x0000007f26067890 */ /* 0x000fe4000fffe03f */
[----:B------:R-:W-:Y:S02]  /*1500*/  UIADD3 UR53, -UR53, UR4, URZ ;  /* 0x0000000435357290 */ /* 0x000fe4000fffe13f */
[----:B------:R-:W-:Y:S02]  /*1510*/  ULOP3.LUT UR39, UR45, 0xff, URZ, 0xc0, !UPT ;  /* 0x000000ff2d277892 */ /* 0x000fe4000f8ec03f */
[----:B------:R-:W-:-:S02]  /*1520*/  UIADD3 UR7, UR53, 0x80, -UR54 ;  /* 0x0000008035077890 */ /* 0x000fc4000fffe836 */
[----:B------:R-:W-:Y:S01]  /*1530*/  USHF.R.U32.HI UR45, URZ, 0x10, UR45 ;  /* 0x000000103f2d7899 */ /* 0x000fe2000801162d */
[----:B------:R-:W-:Y:S01]  /*1540*/  @UP0 ULDC UR4, c[0x0][0x44c] ;  /* 0x0001130000040ab9 */ /* 0x000fe20000000800 */
[----:B------:R-:W-:Y:S01]  /*1550*/  @UP0 ULDC UR8, c[0x0][0x450] ;  /* 0x0001140000080ab9 */ /* 0x000fe20000000800 */
[----:B------:R-:W-:Y:S02]  /*1560*/  UIMAD.WIDE.U32 UR4, UR6, UR4, URZ ;  /* 0x00000004060472a5 */ /* 0x000fe4000f8e003f */
[----:B------:R-:W-:Y:S02]  /*1570*/  UIADD3 UR4, UR53, 0x7f, URZ ;  /* 0x0000007f35047890 */ /* 0x000fe4000fffe03f */
[----:B------:R-:W-:Y:S02]  /*1580*/  @UP0 USHF.R.U32.HI UR6, URZ, UR8, UR5 ;  /* 0x000000083f060299 */ /* 0x000fe40008011605 */
[----:B------:R-:W-:Y:S02]  /*1590*/  USHF.R.S32.HI UR5, URZ, 0x1f, UR4 ;  /* 0x0000001f3f057899 */ /* 0x000fe40008011404 */
[----:B------:R-:W-:-:S02]  /*15a0*/  UIADD3 UR6, UR7, UR6, URZ ;  /* 0x0000000607067290 */ /* 0x000fc4000fffe03f */
[----:B------:R-:W-:Y:S02]  /*15b0*/  ULEA.HI UR5, UR5, UR4, URZ, 0x7 ;  /* 0x0000000405057291 */ /* 0x000fe4000f8f383f */
[----:B------:R-:W-:Y:S02]  /*15c0*/  USHF.R.S32.HI UR7, URZ, 0x1f, UR6 ;  /* 0x0000001f3f077899 */ /* 0x000fe40008011406 */
[----:B------:R-:W-:Y:S02]  /*15d0*/  USHF.R.S32.HI UR5, URZ, 0x7, UR5 ;  /* 0x000000073f057899 */ /* 0x000fe40008011405 */
[----:B------:R-:W-:Y:S01]  /*15e0*/  ULEA.HI UR7, UR7, UR6, URZ, 0x7 ;  /* 0x0000000607077291 */ /* 0x000fe2000f8f383f */
[----:B------:R-:W-:-:S03]  /*15f0*/  UMOV UR4, URZ ;  /* 0x0000003f00047c82 */ /* 0x000fc60008000000 */
[----:B------:R-:W-:-:S04]  /*1600*/  USHF.R.S32.HI UR7, URZ, 0x7, UR7 ;  /* 0x000000073f077899 */ /* 0x000fc80008011407 */
[----:B------:R-:W-:-:S04]  /*1610*/  UISETP.LT.AND UP0, UPT, UR5, UR7, UPT ;  /* 0x000000070500728c */ /* 0x000fc8000bf01270 */
[----:B------:R-:W-:-:S04]  /*1620*/  USEL UR9, UR5, UR7, UP0 ;  /* 0x0000000705097287 */ /* 0x000fc80008000000 */
[----:B------:R-:W-:-:S06]  /*1630*/  UISETP.GE.AND UP0, UPT, UR9, 0x1, UPT ;  /* 0x000000010900788c */ /* 0x000fcc000bf06270 */
[----:B------:R-:W-:-:S13]  /*1640*/  PLOP3.LUT P0, PT, PT, PT, UP0, 0x80, 0x0 ;  /* 0x000000000000781c */ /* 0x000fda0003f0f008 */
[----:B------:R-:W-:Y:S05]  /*1650*/  @!P0 BRA `(.L_x_2289) ;  /* 0x0000000000908947 */ /* 0x000fea0003800000 */
[----:B------:R-:W-:Y:S01]  /*1660*/  UISETP.NE.AND UP0, UPT, UR45, URZ, UPT ;  /* 0x0000003f2d00728c */ /* 0x000fe2000bf05270 */
[----:B------:R-:W-:-:S03]  /*1670*/  ULDC UR4, c[0x0][0x9f0] ;  /* 0x00027c0000047ab9 */ /* 0x000fc60000000800 */
        /* <DEDUP_REMOVED lines=34> */
.L_x_2289:
[----:B------:R-:W-:Y:S01]  /*18a0*/  UIMAD UR40, UR39, UR4, URZ ;  /* 0x00000004272872a4 */ /* 0x000fe2000f8e023f */
[----:B------:R-:W-:Y:S01]  /*18b0*/  IMAD.U32 R0, RZ, RZ, UR9 ;  /* 0x00000009ff007e24 */ /* 0x000fe2000f8e00ff */
[----:B------:R-:W-:Y:S01]  /*18c0*/  PLOP3.LUT P0, PT, PT, PT, PT, 0x80, 0x0 ;  /* 0x000000000000781c */ /* 0x000fe20003f0f070 */
[----:B------:R-:W-:Y:S01]  /*18d0*/  IMAD.U32 R3, RZ, RZ, UR4 ;  /* 0x00000004ff037e24 */ /* 0x000fe2000f8e00ff */
[----:B------:R-:W-:Y:S02]  /*18e0*/  CS2R R150, SRZ ;  /* 0x0000000000967805 */ /* 0x000fe4000001ff00 */
[----:B------:R-:W-:Y:S02]  /*18f0*/  CS2R R148, SRZ ;  /* 0x0000000000947805 */ /* 0x000fe4000001ff00 */
[----:B------:R-:W-:Y:S02]  /*1900*/  CS2R R146, SRZ ;  /* 0x0000000000927805 */ /* 0x000fe4000001ff00 */
[----:B------:R-:W-:-:S02]  /*1910*/  CS2R R144, SRZ ;  /* 0x0000000000907805 */ /* 0x000fc4000001ff00 */
[----:B------:R-:W-:Y:S01]  /*1920*/  VIADDMNMX R3, R3, UR40, R0, PT ;  /* 0x0000002803037c46 */ /* 0x000fe2000b800100 */
[----:B------:R-:W-:Y:S01]  /*1930*/  IMAD.MOV.U32 R0, RZ, RZ, RZ ;  /* 0x000000ffff007224 */ /* 0x000fe200078e00ff */
[----:B------:R-:W-:Y:S02]  /*1940*/  CS2R R142, SRZ ;  /* 0x00000000008e7805 */ /* 0x000fe4000001ff00 */
[----:B------:R-:W-:Y:S02]  /*1950*/  CS2R R140, SRZ ;  /* 0x00000000008c7805 */ /* 0x000fe4000001ff00 */
[----:B------:R-:W-:Y:S01]  /*1960*/  R2UR UR59, R3 ;  /* 0x00000000033b72ca */ /* 0x000fe200000e0000 */
[----:B------:R-:W-:Y:S01]  /*1970*/  IMAD.MOV.U32 R3, RZ, RZ, RZ ;  /* 0x000000ffff037224 */ /* 0x000fe200078e00ff */
        /* <DEDUP_REMOVED lines=11> */
[----:B------:R-:W-:Y:S01]  /*1a30*/  UISETP.GT.AND UP0, UPT, UR59, UR40, UPT ;  /* 0x000000283b00728c */ /* 0x000fe2000bf04270 */
[----:B------:R-:W-:Y:S02]  /*1a40*/  CS2R R116, SRZ ;  /* 0x0000000000747805 */ /* 0x000fe4000001ff00 */
[----:B------:R-:W-:Y:S02]  /*1a50*/  CS2R R114, SRZ ;  /* 0x0000000000727805 */ /* 0x000fe4000001ff00 */
[----:B------:R-:W-:-:S02]  /*1a60*/  CS2R R112, SRZ ;  /* 0x0000000000707805 */ /* 0x000fc4000001ff00 */
[----:B------:R-:W-:Y:S02]  /*1a70*/  CS2R R110, SRZ ;  /* 0x00000000006e7805 */ /* 0x000fe4000001ff00 */
[----:B------:R-:W-:Y:S02]  /*1a80*/  CS2R R108, SRZ ;  /* 0x00000000006c7805 */ /* 0x000fe4000001ff00 */
[----:B------:R-:W-:Y:S02]  /*1a90*/  PLOP3.LUT P1, PT, PT, PT, UP0, 0x80, 0x0 ;  /* 0x000000000000781c */ /* 0x000fe40003f2f008 */
        /* <DEDUP_REMOVED lines=42> */
.L_x_2291:
        /* <DEDUP_REMOVED lines=9> */
.L_x_2467:
[----:B------:R-:W-:Y:S05]  /*1dd0*/  @!P0 BRA `(.L_x_2293) ;  /* 0x0000000000048947 */ /* 0x000fea0003800000 */
[----:B------:R-:W-:Y:S01]  /*1de0*/  BPT.TRAP 0x1 ;  /* 0x000000040000795c */ /* 0x000fe20000300000 */
.L_x_2293:
[----:B0-----:R-:W-:Y:S02]  /*1df0*/  IMAD.U32 R0, RZ, RZ, UR46 ;  /* 0x0000002eff007e24 */ /* 0x001fe4000f8e00ff */
[----:B------:R-:W-:-:S03]  /*1e00*/  IMAD.U32 R3, RZ, RZ, UR47 ;  /* 0x0000002fff037e24 */ /* 0x000fc6000f8e00ff */
[----:B------:R-:W-:Y:S02]  /*1e10*/  LEA R0, R0, UR41, 0x3 ;  /* 0x0000002900007c11 */ /* 0x000fe4000f8e18ff */
[----:B------:R-:W-:-:S04]  /*1e20*/  SHF.L.U32 R3, R3, 0x1f, RZ ;  /* 0x0000001f03037819 */ /* 0x000fc800000006ff */
[----:B------:R0:W1:Y:S01]  /*1e30*/  SYNCS.PHASECHK.TRANS64.TRYWAIT P2, [R0+URZ+0x28830], R3 ;  /* 0x02883003000075a7 */ /* 0x000062000804017f */
[----:B------:R-:W-:Y:S05]  /*1e40*/  @!P0 BRA `(.L_x_2294) ;  /* 0x0000000000048947 */ /* 0x000fea0003800000 */
[----:B------:R-:W-:Y:S01]  /*1e50*/  BPT.TRAP 0x1 ;  /* 0x000000040000795c */ /* 0x000fe20000300000 */
.L_x_2294:
[----:B------:R-:W2:Y:S02]  /*1e60*/  S2R R4, SR_TID.X ;  /* 0x0000000000047919 */ /* 0x000ea40000002100 */
[----:B--2---:R-:W-:Y:S01]  /*1e70*/  LOP3.LUT P1, RZ, R4, 0x7f, RZ, 0xc0, !PT ;  /* 0x0000007f04ff7812 */ /* 0x004fe2000782c0ff */
[----:B-1----:R-:W-:-:S12]  /*1e80*/  @P2 BRA `(.L_x_2295) ;  /* 0x0000000000082947 */ /* 0x002fd80003800000 */
[----:B------:R-:W1:Y:S02]  /*1e90*/  SYNCS.PHASECHK.TRANS64.TRYWAIT P2, [R0+URZ+0x28830], R3 ;  /* 0x02883003000075a7 */ /* 0x000e64000804017f */
[----:B-1----:R-:W-:Y:S05]  /*1ea0*/  @!P2 BRA `(.L_x_2296) ;  /* 0x0000012800c0a947 */ /* 0x002fea0003800000 */
.L_x_2295:
[----:B------:R-:W-:Y:S05]  /*1eb0*/  WARPSYNC.ALL ;  /* 0x0000000000007948 */ /* 0x000fea0003800000 */
[----:B------:R-:W-:Y:S01]  /*1ec0*/  UIADD3 UR4, UR41, 0x18400, URZ ;  /* 0x0001840029047890 */ /* 0x000fe2000fffe03f */
[----:B------:R-:W-:Y:S01]  /*1ed0*/  WARPGROUP.ARRIVE ;  /* 0x00000000000079c5 */ /* 0x000fe20000000000 */
[----:B------:R-:W-:Y:S01]  /*1ee0*/  ULOP3.LUT UR32, UR55, 0x10000, URZ, 0xfc, !UPT ;  /* 0x0001000037207892 */ /* 0x000fe2000f8efc3f */
[----:B01----:R-:W-:Y:S01]  /*1ef0*/  @!P1 VIADD R0, R0, 0x28840 ;  /* 0x0002884000009836 */ /* 0x003fe20000000000 */
[----:B------:R-:W-:Y:S01]  /*1f00*/  USHF.R.U32.HI UR4, URZ, 0x4, UR4 ;  /* 0x000000043f047899 */ /* 0x000fe20008011604 */
[----:B------:R-:W-:Y:S01]  /*1f10*/  CS2R R150, SRZ ;  /* 0x0000000000967805 */ /* 0x000fe2000001ff00 */
[----:B------:R-:W-:Y:S01]  /*1f20*/  UMOV UR33, 0x40000040 ;  /* 0x4000004000217882 */ /* 0x000fe20000000000 */
[----:B------:R-:W-:Y:S01]  /*1f30*/  UMOV UR35, 0x40000040 ;  /* 0x4000004000237882 */ /* 0x000fe20000000000 */
[----:B------:R-:W-:Y:S01]  /*1f40*/  ULOP3.LUT UR4, UR4, 0x3fff, URZ, 0xc0, !UPT ;  /* 0x00003fff04047892 */ /* 0x000fe2000f8ec03f */
[----:B------:R-:W-:Y:S01]  /*1f50*/  @!P1 PRMT R0, RZ, 0x654, R0 ;  /* 0x00000654ff009816 */ /* 0x000fe20000000000 */
[----:B------:R-:W-:Y:S01]  /*1f60*/  UMOV UR5, 0x40000040 ;  /* 0x4000004000057882 */ /* 0x000fe20000000000 */
[----:B------:R-:W-:Y:S01]  /*1f70*/  UMOV UR7, 0x40000040 ;  /* 0x4000004000077882 */ /* 0x000fe20000000000 */
[----:B------:R-:W-:Y:S01]  /*1f80*/  ULOP3.LUT UR52, UR4, 0x10000, URZ, 0xfc, !UPT ;  /* 0x0001000004347892 */ /* 0x000fe2000f8efc3f */
[----:B------:R-:W-:Y:S01]  /*1f90*/  CS2R R148, SRZ ;  /* 0x0000000000947805 */ /* 0x000fe2000001ff00 */
[----:B------:R-:W-:Y:S01]  /*1fa0*/  UIADD3 UR4, UR32, 0x2, URZ ;  /* 0x0000000220047890 */ /* 0x000fe2000fffe03f */
[----:B------:R-:W-:Y:S01]  /*1fb0*/  CS2R R146, SRZ ;  /* 0x0000000000927805 */ /* 0x000fe2000001ff00 */
[----:B------:R-:W-:Y:S01]  /*1fc0*/  ULEA UR34, UR46, UR52, 0xb ;  /* 0x000000342e227291 */ /* 0x000fe2000f8e583f */
[----:B------:R-:W-:Y:S01]  /*1fd0*/  CS2R R144, SRZ ;  /* 0x0000000000907805 */ /* 0x000fe2000001ff00 */
[----:B------:R-:W-:Y:S01]  /*1fe0*/  UIADD3 UR8, UR32, 0x4, URZ ;  /* 0x0000000420087890 */ /* 0x000fe2000fffe03f */
[----:B------:R-:W-:Y:S01]  /*1ff0*/  CS2R R142, SRZ ;  /* 0x00000000008e7805 */ /* 0x000fe2000001ff00 */
[----:B------:R-:W-:Y:S01]  /*2000*/  UIADD3 UR6, UR34, 0x2, URZ ;  /* 0x0000000222067890 */ /* 0x000fe2000fffe03f */
[----:B------:R-:W-:Y:S01]  /*2010*/  CS2R R140, SRZ ;  /* 0x00000000008c7805 */ /* 0x000fe2000001ff00 */
[----:B------:R-:W-:Y:S01]  /*2020*/  UIADD3 UR10, UR34, 0x4, URZ ;  /* 0x00000004220a7890 */ /* 0x000fe2000fffe03f */
[----:B------:R-:W-:Y:S01]  /*2030*/  CS2R R138, SRZ ;  /* 0x00000000008a7805 */ /* 0x000fe2000001ff00 */
[----:B------:R-:W-:Y:S01]  /*2040*/  UMOV UR9, 0x40000040 ;  /* 0x4000004000097882 */ /* 0x000fe20000000000 */
[----:B------:R-:W-:Y:S01]  /*2050*/  HGMMA.64x128x16.F32.BF16 R24, gdesc[UR32], RZ, !UPT, gsb0 ;  /* 0x01e00000201879f0 */ /* 0x000fe2000c0018ff */
[----:B------:R-:W-:Y:S01]  /*2060*/  UMOV UR11, 0x40000040 ;  /* 0x40000040000b7882 */ /* 0x000fe20000000000 */
[----:B------:R-:W-:Y:S01]  /*2070*/  UIADD3 UR12, UR32, 0x6, URZ ;  /* 0x00000006200c7890 */ /* 0x000fe2000fffe03f */
[----:B------:R-:W-:Y:S01]  /*2080*/  CS2R R136, SRZ ;  /* 0x0000000000887805 */ /* 0x000fe2000001ff00 */
[----:B------:R-:W-:Y:S01]  /*2090*/  UIADD3 UR14, UR34, 0x6, URZ ;  /* 0x00000006220e7890 */ /* 0x000fe2000fffe03f */
[----:B------:R-:W-:Y:S01]  /*20a0*/  CS2R R134, SRZ ;  /* 0x0000000000867805 */ /* 0x000fe2000001ff00 */
[----:B------:R-:W-:Y:S01]  /*20b0*/  UMOV UR13, 0x40000040 ;  /* 0x40000040000d7882 */ /* 0x000fe20000000000 */
        /* <DEDUP_REMOVED lines=36> */
[----:B------:R-:W-:Y:S02]  /*2300*/  WARPGROUP.DEPBAR.LE gsb0, 0x0 ;  /* 0x00008000000079c5 */ /* 0x000fe40000010000 */
[----:B------:R-:W-:-:S06]  /*2310*/  WARPGROUP.ARRIVE ;  /* 0x00000000000079c5 */ /* 0x000fcc0000000000 */
[----:B------:R-:W-:Y:S01]  /*2320*/  HGMMA.64x128x16.F32.BF16 R24, gdesc[UR4], R24, gsb0 ;  /* 0x01e00000041879f0 */ /* 0x000fe20008001818 */
[----:B------:R-:W-:Y:S01]  /*2330*/  ULDC UR6, c[0x0][0x448] ;  /* 0x0001120000067ab9 */ /* 0x000fe20000000800 */
[----:B------:R-:W-:Y:S01]  /*2340*/  ULDC UR7, c[0x0][0x9d8] ;  /* 0x0002760000077ab9 */ /* 0x000fe20000000800 */
[----:B------:R-:W-:-:S06]  /*2350*/  UISETP.NE.AND UP0, UPT, UR6, 0x1, UPT ;  /* 0x000000010600788c */ /* 0x000fcc000bf05270 */
[----:B------:R-:W-:-:S05]  /*2360*/  PLOP3.LUT P2, PT, PT, PT, UP0, 0x80, 0x0 ;  /* 0x000000000000781c */ /* 0x000fca0003f4f008 */
[----:B------:R-:W-:Y:S01]  /*2370*/  @UP0 ULDC UR6, c[0x0][0x44c] ;  /* 0x0001130000060ab9 */ /* 0x000fe20000000800 */
[----:B------:R-:W-:Y:S02]  /*2380*/  WARPGROUP.DEPBAR.LE gsb0, 0x0 ;  /* 0x00008000000079c5 */ /* 0x000fe40000010000 */
[----:B------:R-:W-:-:S06]  /*2390*/  WARPGROUP.ARRIVE ;  /* 0x00000000000079c5 */ /* 0x000fcc0000000000 */
[----:B------:R-:W-:Y:S01]  /*23a0*/  HGMMA.64x128x16.F32.BF16 R24, gdesc[UR8], R24, gsb0 ;  /* 0x01e00000081879f0 */ /* 0x000fe20008001818 */
[----:B------:R-:W-:Y:S01]  /*23b0*/  ULDC UR10, c[0x0][0x988] ;  /* 0x00026200000a7ab9 */ /* 0x000fe20000000800 */
[----:B------:R-:W-:Y:S01]  /*23c0*/  UMOV UR11, UR38 ;  /* 0x00000026000b7c82 */ /* 0x000fe20008000000 */
[----:B------:R-:W-:Y:S02]  /*23d0*/  WARPGROUP.DEPBAR.LE gsb0, 0x0 ;  /* 0x00008000000079c5 */ /* 0x000fe40000010000 */
[----:B------:R-:W-:-:S07]  /*23e0*/  WARPGROUP.ARRIVE ;  /* 0x00000000000079c5 */ /* 0x000fce0000000000 */
[----:B------:R-:W-:Y:S01]  /*23f0*/  HGMMA.64x128x16.F32.BF16 R24, gdesc[UR12], R24, gsb0 ;  /* 0x01e000000c1879f0 */ /* 0x000fe20008001818 */
[----:B------:R-:W-:Y:S02]  /*2400*/  @UP0 ULDC UR14, c[0x0][0x450] ;  /* 0x00011400000e0ab9 */ /* 0x000fe40000000800 */
        /* <DEDUP_REMOVED lines=16> */
[----:B------:R-:W-:Y:S02]  /*2510*/  VIADD R56, R17, UR38 ;  /* 0x0000002611387c36 */ /* 0x000fe40008000000 */
[----:B------:R-:W-:Y:S01]  /*2520*/  FMUL.FTZ R27, R27, UR7 ;  /* 0x000000071b1b7c20 */ /* 0x000fe20008410000 */
[----:B------:R-:W-:Y:S01]  /*2530*/  FMUL.FTZ R7, R33, UR7 ;  /* 0x0000000721077c20 */ /* 0x000fe20008410000 */
[----:B------:R0:W1:Y:S01]  /*2540*/  MUFU.TANH R95, R26 ;  /* 0x0000001a005f7308 */ /* 0x0000620000002400 */
[----:B------:R-:W-:Y:S01]  /*2550*/  FMUL.FTZ R34, R34, UR7 ;  /* 0x0000000722227c20 */ /* 0x000fe20008410000 */
[----:B------:R-:W-:Y:S01]  /*2560*/  FMUL.FTZ R8, R29, UR7 ;  /* 0x000000071d087c20 */ /* 0x000fe20008410000 */
[----:B------:R-:W-:Y:S01]  /*2570*/  FMUL.FTZ R9, R37, UR7 ;  /* 0x0000000725097c20 */ /* 0x000fe20008410000 */
[----:B------:R-:W-:Y:S01]  /*2580*/  FMUL.FTZ R30, R30, UR7 ;  /* 0x000000071e1e7c20 */ /* 0x000fe20008410000 */
[----:B------:R-:W-:-:S02]  /*2590*/  IMAD.U32 R37, RZ, RZ, UR54 ;  /* 0x00000036ff257e24 */ /* 0x000fc4000f8e00ff */
[----:B------:R-:W-:Y:S01]  /*25a0*/  FMUL.FTZ R31, R31, UR7 ;  /* 0x000000071f1f7c20 */ /* 0x000fe20008410000 */
[----:B------:R-:W-:Y:S01]  /*25b0*/  FMUL.FTZ R35, R35, UR7 ;  /* 0x0000000723237c20 */ /* 0x000fe20008410000 */
[----:B------:R2:W3:Y:S01]  /*25c0*/  MUFU.TANH R93, R27 ;  /* 0x0000001b005d7308 */ /* 0x0004e20000002400 */
[----:B0-----:R-:W-:Y:S01]  /*25d0*/  @P2 IMAD.HI.U32 R26, R56, UR6, RZ ;  /* 0x00000006381a2c27 */ /* 0x001fe2000f8e00ff */
[----:B------:R-:W-:-:S03]  /*25e0*/  @UP0 ULDC UR6, c[0x0][0x450] ;  /* 0x0001140000060ab9 */ /* 0x000fc60000000800 */
[----:B------:R-:W-:Y:S01]  /*25f0*/  FMUL.FTZ R38, R38, UR7 ;  /* 0x0000000726267c20 */ /* 0x000fe20008410000 */
[----:B------:R-:W-:Y:S01]  /*2600*/  FMUL.FTZ R39, R39, UR7 ;  /* 0x0000000727277c20 */ /* 0x000fe20008410000 */
[----:B------:R-:W-:Y:S01]  /*2610*/  FMUL.FTZ R42, R42, UR7 ;  /* 0x000000072a2a7c20 */ /* 0x000fe20008410000 */
[----:B------:R-:W-:Y:S01]  /*2620*/  @P2 SHF.R.U32.HI R56, RZ, UR6, R26 ;  /* 0x00000006ff382c19 */ /* 0x000fe2000801161a */
[----:B------:R-:W-:Y:S01]  /*2630*/  UMOV UR6, 0xffffff80 ;  /* 0xffffff8000067882 */ /* 0x000fe20000000000 */
[----:B------:R0:W-:Y:S01]  /*2640*/  MUFU.TANH R29, R34 ;  /* 0x00000022001d7308 */ /* 0x0001e20000002400 */
[----:B------:R-:W-:Y:S01]  /*2650*/  UIMAD UR6, UR59, UR6, 0x80 ;  /* 0x000000803b0674a4 */ /* 0x000fe2000f8e0206 */
[----:B------:R-:W-:Y:S01]  /*2660*/  FMUL.FTZ R26, R59, UR7 ;  /* 0x000000073b1a7c20 */ /* 0x000fe20008410000 */
[----:B--2---:R-:W2:Y:S01]  /*2670*/  SHFL.IDX PT, R27, R56, 0x1, 0x1c1f ;  /* 0x003c1f00381b7f89 */ /* 0x004ea200000e0000 */
[----:B------:R-:W-:Y:S01]  /*2680*/  FMUL.FTZ R43, R43, UR7 ;  /* 0x000000072b2b7c20 */ /* 0x000fe20008410000 */
[----:B------:R-:W-:Y:S01]  /*2690*/  FMUL.FTZ R46, R46, UR7 ;  /* 0x000000072e2e7c20 */ /* 0x000fe20008410000 */
[----:B------:R-:W-:Y:S01]  /*26a0*/  FMUL.FTZ R11, R28, UR7 ;  /* 0x000000071c0b7c20 */ /* 0x000fe20008410000 */
[----:B------:R-:W-:Y:S01]  /*26b0*/  IMAD.U32 R33, RZ, RZ, UR6 ;  /* 0x00000006ff217e24 */ /* 0x000fe2000f8e00ff */
[----:B------:R2:W4:Y:S01]  /*26c0*/  MUFU.TANH R91, R30 ;  /* 0x0000001e005b7308 */ /* 0x0005220000002400 */
[----:B------:R-:W-:Y:S01]  /*26d0*/  FMUL.FTZ R28, R57, UR7 ;  /* 0x00000007391c7c20 */ /* 0x000fe20008410000 */
[----:B------:R-:W-:Y:S01]  /*26e0*/  FMUL.FTZ R55, R55, UR7 ;  /* 0x0000000737377c20 */ /* 0x000fe20008410000 */
[----:B------:R-:W-:Y:S01]  /*26f0*/  FMUL.FTZ R47, R47, UR7 ;  /* 0x000000072f2f7c20 */ /* 0x000fe20008410000 */
[C-C-:B0-----:R-:W-:Y:S01]  /*2700*/  IADD3 R34, -R16.reuse, 0x1, R33.reuse ;  /* 0x0000000110227810 */ /* 0x141fe20007ffe121 */
[----:B------:R-:W-:Y:S01]  /*2710*/  FMUL.FTZ R14, R45, UR7 ;  /* 0x000000072d0e7c20 */ /* 0x000fe20008410000 */
[----:B------:R-:W-:Y:S01]  /*2720*/  IADD3 R59, -R16, UR53, R33 ;  /* 0x00000035103b7c10 */ /* 0x000fe2000fffe121 */
[----:B------:R-:W-:Y:S01]  /*2730*/  FMUL.FTZ R3, R24, UR7 ;  /* 0x0000000718037c20 */ /* 0x000fe20008410000 */
[----:B------:R-:W-:Y:S01]  /*2740*/  IADD3 R34, -R37, UR53, R34 ;  /* 0x0000003525227c10 */ /* 0x000fe2000fffe122 */
        /* <DEDUP_REMOVED lines=10> */
[----:B--2---:R-:W-:Y:S01]  /*27f0*/  VIADDMNMX R30, R27, R34, R59, PT ;  /* 0x000000221b1e7246 */ /* 0x004fe2000380013b */
[----:B------:R-:W-:Y:S01]  /*2800*/  FMUL.FTZ R27, R63, UR7 ;  /* 0x000000073f1b7c20 */ /* 0x000fe20008410000 */
[----:B------:R-:W-:Y:S01]  /*2810*/  FMUL.FTZ R58, R58, UR7 ;  /* 0x000000073a3a7c20 */ /* 0x000fe20008410000 */
[----:B------:R-:W-:Y:S01]  /*2820*/  FMUL.FTZ R21, R49, UR7 ;  /* 0x0000000731157c20 */ /* 0x000fe20008410000 */
[----:B------:R-:W-:Y:S01]  /*2830*/  ISETP.GT.AND P3, PT, R30, RZ, PT ;  /* 0x000000ff1e00720c */ /* 0x000fe20003f64270 */
[----:B------:R-:W-:Y:S01]  /*2840*/  FMUL.FTZ R62, R62, UR7 ;  /* 0x000000073e3e7c20 */ /* 0x000fe20008410000 */
[C---:B------:R-:W-:Y:S01]  /*2850*/  ISETP.GT.AND P4, PT, R30.reuse, 0x1, PT ;  /* 0x000000011e00780c */ /* 0x040fe20003f84270 */
[----:B------:R-:W-:Y:S01]  /*2860*/  MUFU.TANH R38, R38 ;  /* 0x0000002600267308 */ /* 0x000fe20000002400 */
[----:B------:R-:W-:Y:S01]  /*2870*/  ISETP.GT.AND P5, PT, R30, 0x8, PT ;  /* 0x000000081e00780c */ /* 0x000fe20003fa4270 */
[----:B------:R-:W-:Y:S01]  /*2880*/  FMUL.FTZ R66, R66, UR7 ;  /* 0x0000000742427c20 */ /* 0x000fe20008410000 */
[----:B-1----:R-:W-:Y:S01]  /*2890*/  FSEL R95, R95, -INF , P3 ;  /* 0xff8000005f5f7808 */ /* 0x002fe20001800000 */
[----:B------:R-:W-:Y:S01]  /*28a0*/  FMUL.FTZ R67, R67, UR7 ;  /* 0x0000000743437c20 */ /* 0x000fe20008410000 */
[----:B---3--:R-:W-:Y:S01]  /*28b0*/  FSEL R93, R93, -INF , P4 ;  /* 0xff8000005d5d7808 */ /* 0x008fe20002000000 */
[----:B------:R-:W-:Y:S01]  /*28c0*/  FMUL.FTZ R70, R70, UR7 ;  /* 0x0000000746467c20 */ /* 0x000fe20008410000 */
[C---:B------:R-:W-:Y:S01]  /*28d0*/  ISETP.GT.AND P3, PT, R30.reuse, 0x9, PT ;  /* 0x000000091e00780c */ /* 0x040fe20003f64270 */
[----:B------:R1:W-:Y:S01]  /*28e0*/  MUFU.TANH R33, R26 ;  /* 0x0000001a00217308 */ /* 0x0003e20000002400 */
[----:B----4-:R-:W-:Y:S01]  /*28f0*/  FSEL R91, R91, -INF , P5 ;  /* 0xff8000005b5b7808 */ /* 0x010fe20002800000 */
[----:B------:R-:W-:Y:S01]  /*2900*/  FMUL.FTZ R71, R71, UR7 ;  /* 0x0000000747477c20 */ /* 0x000fe20008410000 */
[----:B------:R-:W-:Y:S01]  /*2910*/  ISETP.GT.AND P4, PT, R30, 0x10, PT ;  /* 0x000000101e00780c */ /* 0x000fe20003f84270 */
[----:B------:R-:W-:Y:S01]  /*2920*/  FMUL.FTZ R74, R74, UR7 ;  /* 0x000000074a4a7c20 */ /* 0x000fe20008410000 */
[----:B0-----:R-:W-:Y:S01]  /*2930*/  FSEL R89, R31, -INF , P3 ;  /* 0xff8000001f597808 */ /* 0x001fe20001800000 */
[----:B------:R-:W-:Y:S01]  /*2940*/  FMUL.FTZ R75, R75, UR7 ;  /* 0x000000074b4b7c20 */ /* 0x000fe20008410000 */
[----:B------:R-:W-:Y:S01]  /*2950*/  ISETP.GT.AND P3, PT, R30, 0x11, PT ;  /* 0x000000111e00780c */ /* 0x000fe20003f64270 */
[----:B------:R-:W0:Y:S01]  /*2960*/  MUFU.TANH R39, R39 ;  /* 0x0000002700277308 */ /* 0x000e220000002400 */
[----:B-1----:R-:W-:Y:S01]  /*2970*/  FMNMX.FTZ R26, R95, R93, !PT ;  /* 0x0000005d5f1a7209 */ /* 0x002fe20007810000 */
[----:B------:R-:W-:Y:S01]  /*2980*/  FMUL.FTZ R78, R78, UR7 ;  /* 0x000000074e4e7c20 */ /* 0x000fe20008410000 */
[----:B------:R-:W-:Y:S01]  /*2990*/  FSEL R63, R29, -INF , P4 ;  /* 0xff8000001d3f7808 */ /* 0x000fe20002000000 */
[----:B------:R-:W-:Y:S01]  /*29a0*/  FMUL.FTZ R79, R79, UR7 ;  /* 0x000000074f4f7c20 */ /* 0x000fe20008410000 */
[----:B------:R-:W-:Y:S01]  /*29b0*/  FMNMX.FTZ R26, R91, R26, !PT ;  /* 0x0000001a5b1a7209 */ /* 0x000fe20007810000 */
[----:B------:R-:W-:Y:S01]  /*29c0*/  FMUL.FTZ R82, R82, UR7 ;  /* 0x0000000752527c20 */ /* 0x000fe20008410000 */
[----:B------:R-:W-:Y:S01]  /*29d0*/  ISETP.GT.AND P4, PT, R30, 0x18, PT ;  /* 0x000000181e00780c */ /* 0x000fe20003f84270 */
[----:B------:R-:W1:Y:S01]  /*29e0*/  MUFU.TANH R42, R42 ;  /* 0x0000002a002a7308 */ /* 0x000e620000002400 */
[----:B------:R-:W-:Y:S01]  /*29f0*/  FMNMX.FTZ R26, R89, R26, !PT ;  /* 0x0000001a591a7209 */ /* 0x000fe20007810000 */
[----:B------:R-:W-:Y:S01]  /*2a00*/  FMUL.FTZ R13, R41, UR7 ;  /* 0x00000007290d7c20 */ /* 0x000fe20008410000 */
[----:B-----5:R-:W-:Y:S01]  /*2a10*/  FSEL R57, R35, -INF , P3 ;  /* 0xff80000023397808 */ /* 0x020fe20001800000 */
[----:B------:R-:W-:Y:S01]  /*2a20*/  FMUL.FTZ R83, R83, UR7 ;  /* 0x0000000753537c20 */ /* 0x000fe20008410000 */
[----:B------:R-:W-:Y:S01]  /*2a30*/  FMNMX.FTZ R26, R63, R26, !PT ;  /* 0x0000001a3f1a7209 */ /* 0x000fe20007810000 */
[----:B------:R-:W-:Y:S01]  /*2a40*/  FMUL.FTZ R86, R86, UR7 ;  /* 0x0000000756567c20 */ /* 0x000fe20008410000 */
[----:B------:R-:W-:Y:S01]  /*2a50*/  ISETP.GT.AND P3, PT, R30, 0x19, PT ;  /* 0x000000191e00780c */ /* 0x000fe20003f64270 */
[----:B------:R-:W-:Y:S01]  /*2a60*/  MUFU.TANH R43, R43 ;  /* 0x0000002b002b7308 */ /* 0x000fe20000002400 */
[----:B------:R-:W-:Y:S01]  /*2a70*/  FMNMX.FTZ R26, R57, R26, !PT ;  /* 0x0000001a391a7209 */ /* 0x000fe20007810000 */
[----:B------:R-:W-:Y:S01]  /*2a80*/  FMUL.FTZ R10, R40, UR7 ;  /* 0x00000007280a7c20 */ /* 0x000fe20008410000 */
[----:B0-----:R-:W-:Y:S01]  /*2a90*/  FSEL R53, R39, -INF , P3 ;  /* 0xff80000027357808 */ /* 0x001fe20001800000 */
[----:B------:R-:W-:Y:S01]  /*2aa0*/  FMUL.FTZ R87, R87, UR7 ;  /* 0x0000000757577c20 */ /* 0x000fe20008410000 */
[----:B------:R-:W-:Y:S01]  /*2ab0*/  ISETP.GT.AND P3, PT, R30, 0x21, PT ;  /* 0x000000211e00780c */ /* 0x000fe20003f64270 */
[----:B------:R-:W-:Y:S01]  /*2ac0*/  FMUL.FTZ R12, R44, UR7 ;  /* 0x000000072c0c7c20 */ /* 0x000fe20008410000 */
[----:B------:R-:W0:Y:S01]  /*2ad0*/  SHFL.IDX PT, R56, R56, RZ, 0x1c1f ;  /* 0x001c1fff38387589 */ /* 0x000e2200000e0000 */
        /* <DEDUP_REMOVED lines=17> */
[----:B---3--:R-:W-:Y:S01]  /*2bf0*/  FSEL R55, R38, -INF , P4 ;  /* 0xff80000026377808 */ /* 0x008fe20002000000 */
[----:B------:R3:W-:Y:S01]  /*2c00*/  @!P1 SYNCS.ARRIVE.TRANS64.RED.A1T0 RZ, [R0+URZ], RZ ;  /* 0x000000ff00ff99a7 */ /* 0x0007e2000810043f */
[----:B------:R-:W-:Y:S01]  /*2c10*/  ISETP.GT.AND P4, PT, R30, 0x20, PT ;  /* 0x000000201e00780c */ /* 0x000fe20003f84270 */
[----:B------:R-:W-:Y:S01]  /*2c20*/  @UP0 ULDC UR6, c[0x0][0x44c] ;  /* 0x0001130000060ab9 */ /* 0x000fe20000000800 */
[----:B------:R-:W-:Y:S01]  /*2c30*/  FMNMX.FTZ R26, R55, R26, !PT ;  /* 0x0000001a371a7209 */ /* 0x000fe20007810000 */
[----:B------:R-:W-:Y:S01]  /*2c40*/  UIMAD.WIDE.U32 UR6, UR38, UR6, URZ ;  /* 0x00000006260672a5 */ /* 0x000fe2000f8e003f */
[----:B-1----:R-:W-:Y:S01]  /*2c50*/  FSEL R52, R42, -INF , P4 ;  /* 0xff8000002a347808 */ /* 0x002fe20002000000 */
[----:B------:R2:W1:Y:S01]  /*2c60*/  MUFU.TANH R48, R50 ;  /* 0x0000003200307308 */ /* 0x0004620000002400 */
[----:B------:R-:W-:Y:S01]  /*2c70*/  ISETP.GT.AND P4, PT, R30, 0x28, PT ;  /* 0x000000281e00780c */ /* 0x000fe20003f84270 */
[----:B------:R-:W-:-:S02]  /*2c80*/  @UP0 USHF.R.U32.HI UR11, URZ, UR14, UR7 ;  /* 0x0000000e3f0b0299 */ /* 0x000fc40008011607 */
[----:B------:R-:W-:Y:S02]  /*2c90*/  UIADD3 UR59, UR59, -0x2, URZ ;  /* 0xfffffffe3b3b7890 */ /* 0x000fe4000fffe03f */
[----:B------:R-:W-:Y:S02]  /*2ca0*/  UIADD3 UR6, UR11, UR53, -UR54 ;  /* 0x000000350b067290 */ /* 0x000fe4000fffe836 */
[----:B------:R4:W-:Y:S01]  /*2cb0*/  MUFU.TANH R36, R27 ;  /* 0x0000001b00247308 */ /* 0x0009e20000002400 */
[----:B--2---:R-:W-:Y:S01]  /*2cc0*/  FSEL R50, R46, -INF , P4 ;  /* 0xff8000002e327808 */ /* 0x004fe20002000000 */
[----:B------:R-:W-:Y:S01]  /*2cd0*/  USHF.R.S32.HI UR7, URZ, 0x1f, UR6 ;  /* 0x0000001f3f077899 */ /* 0x000fe20008011406 */
[----:B------:R-:W-:-:S03]  /*2ce0*/  ISETP.GT.AND P4, PT, R30, 0x30, PT ;  /* 0x000000301e00780c */ /* 0x000fc60003f84270 */
[----:B------:R-:W-:Y:S02]  /*2cf0*/  ULEA.HI UR7, UR7, UR6, URZ, 0x7 ;  /* 0x0000000607077291 */ /* 0x000fe4000f8f383f */
[----:B------:R2:W5:Y:S01]  /*2d00*/  MUFU.TANH R32, R51 ;  /* 0x0000003300207308 */ /* 0x0005620000002400 */
[----:B----4-:R-:W-:Y:S01]  /*2d10*/  FMNMX.FTZ R27, R53, R26, !PT ;  /* 0x0000001a351b7209 */ /* 0x010fe20007810000 */
[----:B------:R-:W-:Y:S01]  /*2d20*/  USHF.R.S32.HI UR7, URZ, 0x7, UR7 ;  /* 0x000000073f077899 */ /* 0x000fe20008011407 */
[----:B-1----:R-:W-:Y:S02]  /*2d30*/  FSEL R48, R48, -INF , P4 ;  /* 0xff80000030307808 */ /* 0x002fe40002000000 */
[----:B------:R-:W-:Y:S01]  /*2d40*/  FMNMX.FTZ R26, R52, R27, !PT ;  /* 0x0000001b341a7209 */ /* 0x000fe20007810000 */
[----:B------:R-:W-:Y:S01]  /*2d50*/  UISETP.LT.AND UP1, UPT, UR40, UR7, UPT ;  /* 0x000000072800728c */ /* 0x000fe2000bf21270 */
[C---:B------:R-:W-:Y:S01]  /*2d60*/  ISETP.GT.AND P4, PT, R30.reuse, 0x38, PT ;  /* 0x000000381e00780c */ /* 0x040fe20003f84270 */
[----:B------:R-:W1:Y:S01]  /*2d70*/  MUFU.TANH R54, R54 ;  /* 0x0000003600367308 */ /* 0x000e620000002400 */
[----:B--2---:R-:W-:Y:S01]  /*2d80*/  FSEL R51, R43, -INF , P3 ;  /* 0xff8000002b337808 */ /* 0x004fe20001800000 */
[----:B------:R-:W-:Y:S01]  /*2d90*/  USEL UR57, UR40, UR7, !UP1 ;  /* 0x0000000728397287 */ /* 0x000fe2000c800000 */
[----:B------:R-:W-:-:S02]  /*2da0*/  ISETP.GT.AND P3, PT, R30, 0x29, PT ;  /* 0x000000291e00780c */ /* 0x000fc40003f64270 */
[----:B------:R-:W-:Y:S01]  /*2db0*/  FMNMX.FTZ R27, R51, R26, !PT ;  /* 0x0000001a331b7209 */ /* 0x000fe20007810000 */
[----:B------:R-:W-:Y:S01]  /*2dc0*/  UISETP.GE.AND UP1, UPT, UR59, UR57, UPT ;  /* 0x000000393b00728c */ /* 0x000fe2000bf26270 */
[----:B------:R-:W-:Y:S01]  /*2dd0*/  FSEL R49, R47, -INF , P3 ;  /* 0xff8000002f317808 */ /* 0x000fe20001800000 */
[----:B------:R-:W2:Y:S01]  /*2de0*/  MUFU.TANH R58, R58 ;  /* 0x0000003a003a7308 */ /* 0x000ea20000002400 */
[----:B------:R-:W-:Y:S02]  /*2df0*/  FMNMX.FTZ R26, R50, R27, !PT ;  /* 0x0000001b321a7209 */ /* 0x000fe40007810000 */
[----:B------:R-:W-:Y:S02]  /*2e00*/  ISETP.GT.AND P3, PT, R30, 0x31, PT ;  /* 0x000000311e00780c */ /* 0x000fe40003f64270 */
[----:B------:R-:W-:Y:S02]  /*2e10*/  FMNMX.FTZ R27, R49, R26, !PT ;  /* 0x0000001a311b7209 */ /* 0x000fe40007810000 */
[----:B-----5:R-:W-:Y:S01]  /*2e20*/  FSEL R47, R32, -INF , P3 ;  /* 0xff800000202f7808 */ /* 0x020fe20001800000 */
[----:B------:R-:W4:Y:S01]  /*2e30*/  MUFU.TANH R62, R62 ;  /* 0x0000003e003e7308 */ /* 0x000f220000002400 */
[----:B------:R-:W-:-:S02]  /*2e40*/  FMNMX.FTZ R26, R48, R27, !PT ;  /* 0x0000001b301a7209 */ /* 0x000fc40007810000 */
[----:B------:R-:W-:Y:S02]  /*2e50*/  ISETP.GT.AND P3, PT, R30, 0x39, PT ;  /* 0x000000391e00780c */ /* 0x000fe40003f64270 */
[----:B-1----:R-:W-:Y:S02]  /*2e60*/  FSEL R46, R54, -INF , P4 ;  /* 0xff800000362e7808 */ /* 0x002fe40002000000 */
[----:B------:R-:W-:Y:S01]  /*2e70*/  FMNMX.FTZ R27, R47, R26, !PT ;  /* 0x0000001a2f1b7209 */ /* 0x000fe20007810000 */
[----:B------:R-:W1:Y:S01]  /*2e80*/  MUFU.TANH R66, R66 ;  /* 0x0000004200427308 */ /* 0x000e620000002400 */
[----:B------:R-:W-:Y:S02]  /*2e90*/  ISETP.GT.AND P4, PT, R30, 0x40, PT ;  /* 0x000000401e00780c */ /* 0x000fe40003f84270 */
[----:B------:R-:W-:Y:S02]  /*2ea0*/  FSEL R45, R45, -INF , P3 ;  /* 0xff8000002d2d7808 */ /* 0x000fe40001800000 */
[----:B------:R-:W-:-:S02]  /*2eb0*/  FMNMX.FTZ R26, R46, R27, !PT ;  /* 0x0000001b2e1a7209 */ /* 0x000fc40007810000 */
[----:B------:R-:W-:Y:S01]  /*2ec0*/  ISETP.GT.AND P3, PT, R30, 0x41, PT ;  /* 0x000000411e00780c */ /* 0x000fe20003f64270 */
[----:B------:R-:W5:Y:S01]  /*2ed0*/  MUFU.TANH R31, R67 ;  /* 0x00000043001f7308 */ /* 0x000f620000002400 */
[----:B--2---:R-:W-:Y:S02]  /*2ee0*/  FSEL R39, R58, -INF , P4 ;  /* 0xff8000003a277808 */ /* 0x004fe40002000000 */
[----:B------:R-:W-:Y:S02]  /*2ef0*/  FMNMX.FTZ R26, R45, R26, !PT ;  /* 0x0000001a2d1a7209 */ /* 0x000fe40007810000 */
[----:B------:R-:W-:Y:S02]  /*2f00*/  ISETP.GT.AND P4, PT, R30, 0x48, PT ;  /* 0x000000481e00780c */ /* 0x000fe40003f84270 */
[----:B------:R-:W-:Y:S01]  /*2f10*/  FSEL R33, R33, -INF , P3 ;  /* 0xff80000021217808 */ /* 0x000fe20001800000 */
[----:B------:R-:W2:Y:S01]  /*2f20*/  MUFU.TANH R70, R70 ;  /* 0x0000004600467308 */ /* 0x000ea20000002400 */
[----:B------:R-:W-:-:S02]  /*2f30*/  FMNMX.FTZ R32, R39, R26, !PT ;  /* 0x0000001a27207209 */ /* 0x000fc40007810000 */
[----:B------:R-:W-:Y:S02]  /*2f40*/  ISETP.GT.AND P3, PT, R30, 0x49, PT ;  /* 0x000000491e00780c */ /* 0x000fe40003f64270 */
[----:B----4-:R-:W-:Y:S02]  /*2f50*/  FSEL R26, R62, -INF , P4 ;  /* 0xff8000003e1a7808 */ /* 0x010fe40002000000 */
[----:B------:R-:W-:Y:S01]  /*2f60*/  FMNMX.FTZ R27, R33, R32, !PT ;  /* 0x00000020211b7209 */ /* 0x000fe20007810000 */
[----:B------:R-:W4:Y:S01]  /*2f70*/  MUFU.TANH R37, R71 ;  /* 0x0000004700257308 */ /* 0x000f220000002400 */
[----:B------:R-:W-:Y:S02]  /*2f80*/  ISETP.GT.AND P4, PT, R30, 0x50, PT ;  /* 0x000000501e00780c */ /* 0x000fe40003f84270 */
[----:B------:R-:W-:Y:S02]  /*2f90*/  FSEL R29, R36, -INF , P3 ;  /* 0xff800000241d7808 */ /* 0x000fe40001800000 */
[----:B------:R-:W-:-:S02]  /*2fa0*/  FMNMX.FTZ R32, R26, R27, !PT ;  /* 0x0000001b1a207209 */ /* 0x000fc40007810000 */
[----:B------:R-:W-:Y:S01]  /*2fb0*/  ISETP.GT.AND P3, PT, R30, 0x51, PT ;  /* 0x000000511e00780c */ /* 0x000fe20003f64270 */
[----:B------:R-:W0:Y:S01]  /*2fc0*/  MUFU.TANH R74, R74 ;  /* 0x0000004a004a7308 */ /* 0x000e220000002400 */
[----:B-1----:R-:W-:Y:S02]  /*2fd0*/  FSEL R27, R66, -INF , P4 ;  /* 0xff800000421b7808 */ /* 0x002fe40002000000 */
[----:B------:R-:W-:Y:S02]  /*2fe0*/  FMNMX.FTZ R32, R29, R32, !PT ;  /* 0x000000201d207209 */ /* 0x000fe40007810000 */
[----:B------:R-:W-:Y:S02]  /*2ff0*/  ISETP.GT.AND P4, PT, R30, 0x58, PT ;  /* 0x000000581e00780c */ /* 0x000fe40003f84270 */
[----:B-----5:R-:W-:Y:S01]  /*3000*/  FSEL R31, R31, -INF , P3 ;  /* 0xff8000001f1f7808 */ /* 0x020fe20001800000 */
[----:B------:R-:W1:Y:S01]  /*3010*/  MUFU.TANH R75, R75 ;  /* 0x0000004b004b7308 */ /* 0x000e620000002400 */
[----:B------:R-:W-:-:S02]  /*3020*/  FMNMX.FTZ R36, R27, R32, !PT ;  /* 0x000000201b247209 */ /* 0x000fc40007810000 */
[----:B------:R-:W-:Y:S02]  /*3030*/  ISETP.GT.AND P3, PT, R30, 0x59, PT ;  /* 0x000000591e00780c */ /* 0x000fe40003f64270 */
[----:B--2---:R-:W-:Y:S02]  /*3040*/  FSEL R32, R70, -INF , P4 ;  /* 0xff80000046207808 */ /* 0x004fe40002000000 */
[----:B------:R-:W-:Y:S01]  /*3050*/  FMNMX.FTZ R35, R31, R36, !PT ;  /* 0x000000241f237209 */ /* 0x000fe20007810000 */
[----:B------:R-:W2:Y:S01]  /*3060*/  MUFU.TANH R78, R78 ;  /* 0x0000004e004e7308 */ /* 0x000ea20000002400 */
[----:B------:R-:W-:Y:S02]  /*3070*/  ISETP.GT.AND P4, PT, R30, 0x60, PT ;  /* 0x000000601e00780c */ /* 0x000fe40003f84270 */
[----:B----4-:R-:W-:Y:S02]  /*3080*/  FSEL R37, R37, -INF , P3 ;  /* 0xff80000025257808 */ /* 0x010fe40001800000 */
[----:B------:R-:W-:-:S02]  /*3090*/  FMNMX.FTZ R38, R32, R35, !PT ;  /* 0x0000002320267209 */ /* 0x000fc40007810000 */
[----:B------:R-:W-:Y:S01]  /*30a0*/  ISETP.GT.AND P3, PT, R30, 0x61, PT ;  /* 0x000000611e00780c */ /* 0x000fe20003f64270 */
[----:B------:R-:W4:Y:S01]  /*30b0*/  MUFU.TANH R79, R79 ;  /* 0x0000004f004f7308 */ /* 0x000f220000002400 */
[----:B0-----:R-:W-:Y:S02]  /*30c0*/  FSEL R36, R74, -INF , P4 ;  /* 0xff8000004a247808 */ /* 0x001fe40002000000 */
[----:B------:R-:W-:Y:S02]  /*30d0*/  FMNMX.FTZ R41, R37, R38, !PT ;  /* 0x0000002625297209 */ /* 0x000fe40007810000 */
[----:B------:R-:W-:Y:S02]  /*30e0*/  ISETP.GT.AND P4, PT, R30, 0x68, PT ;  /* 0x000000681e00780c */ /* 0x000fe40003f84270 */
[----:B-1----:R-:W-:Y:S01]  /*30f0*/  FSEL R35, R75, -INF , P3 ;  /* 0xff8000004b237808 */ /* 0x002fe20001800000 */
[----:B------:R-:W0:Y:S01]  /*3100*/  MUFU.TANH R82, R82 ;  /* 0x0000005200527308 */ /* 0x000e220000002400 */
[----:B------:R-:W-:-:S02]  /*3110*/  FMNMX.FTZ R40, R36, R41, !PT ;  /* 0x0000002924287209 */ /* 0x000fc40007810000 */
[----:B------:R-:W-:Y:S02]  /*3120*/  ISETP.GT.AND P3, PT, R30, 0x69, PT ;  /* 0x000000691e00780c */ /* 0x000fe40003f64270 */
[----:B--2---:R-:W-:Y:S02]  /*3130*/  FSEL R38, R78, -INF , P4 ;  /* 0xff8000004e267808 */ /* 0x004fe40002000000 */
[----:B------:R-:W-:Y:S01]  /*3140*/  FMNMX.FTZ R41, R35, R40, !PT ;  /* 0x0000002823297209 */ /* 0x000fe20007810000 */
[----:B------:R-:W1:Y:S01]  /*3150*/  MUFU.TANH R42, R83 ;  /* 0x00000053002a7308 */ /* 0x000e620000002400 */
[----:B------:R-:W-:Y:S02]  /*3160*/  ISETP.GT.AND P4, PT, R30, 0x70, PT ;  /* 0x000000701e00780c */ /* 0x000fe40003f84270 */
[----:B----4-:R-:W-:Y:S02]  /*3170*/  FSEL R40, R79, -INF , P3 ;  /* 0xff8000004f287808 */ /* 0x010fe40001800000 */
[----:B------:R-:W-:-:S02]  /*3180*/  FMNMX.FTZ R43, R38, R41, !PT ;  /* 0x00000029262b7209 */ /* 0x000fc40007810000 */
[----:B------:R-:W-:Y:S01]  /*3190*/  ISETP.GT.AND P3, PT, R30, 0x71, PT ;  /* 0x000000711e00780c */ /* 0x000fe20003f64270 */
[----:B------:R-:W2:Y:S01]  /*31a0*/  MUFU.TANH R86, R86 ;  /* 0x0000005600567308 */ /* 0x000ea20000002400 */
[----:B0-----:R-:W-:Y:S02]  /*31b0*/  FSEL R41, R82, -INF , P4 ;  /* 0xff80000052297808 */ /* 0x001fe40002000000 */
[----:B------:R-:W-:Y:S02]  /*31c0*/  FMNMX.FTZ R44, R40, R43, !PT ;  /* 0x0000002b282c7209 */ /* 0x000fe40007810000 */
[----:B------:R-:W-:Y:S02]  /*31d0*/  ISETP.GT.AND P4, PT, R30, 0x78, PT ;  /* 0x000000781e00780c */ /* 0x000fe40003f84270 */
[----:B------:R-:W-:Y:S01]  /*31e0*/  FMNMX.FTZ R43, R41, R44, !PT ;  /* 0x0000002c292b7209 */ /* 0x000fe20007810000 */
[----:B------:R-:W0:Y:S01]  /*31f0*/  MUFU.TANH R87, R87 ;  /* 0x0000005700577308 */ /* 0x000e220000002400 */
[----:B-1----:R-:W-:-:S02]  /*3200*/  FSEL R42, R42, -INF , P3 ;  /* 0xff8000002a2a7808 */ /* 0x002fc40001800000 */
[----:B------:R-:W-:Y:S02]  /*3210*/  ISETP.GT.AND P3, PT, R30, 0x79, PT ;  /* 0x000000791e00780c */ /* 0x000fe40003f64270 */
[----:B------:R-:W-:-:S03]  /*3220*/  FMNMX.FTZ R67, R42, R43, !PT ;  /* 0x0000002b2a437209 */ /* 0x000fc60007810000 */
[----:B------:R-:W-:Y:S01]  /*3230*/  MUFU.TANH R3, R3 ;  /* 0x0000000300037308 */ /* 0x000fe20000002400 */
[----:B--2---:R-:W-:-:S04]  /*3240*/  FSEL R44, R86, -INF , P4 ;  /* 0xff800000562c7808 */ /* 0x004fc80002000000 */
[----:B------:R-:W-:-:S03]  /*3250*/  FMNMX.FTZ R30, R44, R67, !PT ;  /* 0x000000432c1e7209 */ /* 0x000fc60007810000 */
[----:B------:R-:W-:Y:S01]  /*3260*/  MUFU.TANH R5, R5 ;  /* 0x0000000500057308 */ /* 0x000fe20000002400 */
[----:B0-----:R-:W-:-:S04]  /*3270*/  FSEL R43, R87, -INF , P3 ;  /* 0xff800000572b7808 */ /* 0x001fc80001800000 */
[----:B------:R-:W-:-:S03]  /*3280*/  FMNMX.FTZ R30, R43, R30, !PT ;  /* 0x0000001e2b1e7209 */ /* 0x000fc60007810000 */
[----:B------:R-:W0:Y:S02]  /*3290*/  MUFU.TANH R11, R11 ;  /* 0x0000000b000b7308 */ /* 0x000e240000002400 */
[----:B------:R-:W1:Y:S06]  /*32a0*/  SHFL.BFLY PT, R67, R30, 0x2, 0x1f ;  /* 0x0c401f001e437f89 */ /* 0x000e6c00000e0000 */
[----:B------:R-:W2:Y:S08]  /*32b0*/  MUFU.TANH R8, R8 ;  /* 0x0000000800087308 */ /* 0x000eb00000002400 */
[----:B------:R4:W-:Y:S08]  /*32c0*/  MUFU.TANH R74, R64 ;  /* 0x00000040004a7308 */ /* 0x0009f00000002400 */
[----:B------:R-:W5:Y:S01]  /*32d0*/  MUFU.TANH R4, R4 ;  /* 0x0000000400047308 */ /* 0x000f620000002400 */
[----:B----4-:R-:W-:-:S02]  /*32e0*/  VIADDMNMX R64, R56, R34, R59, PT ;  /* 0x0000002238407246 */ /* 0x010fc4000380013b */
[----:B-1----:R-:W-:Y:S02]  /*32f0*/  FMNMX.FTZ R67, R30, R67, !PT ;  /* 0x000000431e437209 */ /* 0x002fe40007810000 */
[C---:B------:R-:W-:Y:S02]  /*3300*/  ISETP.GT.AND P4, PT, R64.reuse, 0x1, PT ;  /* 0x000000014000780c */ /* 0x040fe40003f84270 */
[----:B------:R-:W-:Y:S01]  /*3310*/  ISETP.GT.AND P5, PT, R64, 0x8, PT ;  /* 0x000000084000780c */ /* 0x000fe20003fa4270 */
[----:B------:R-:W1:Y:S01]  /*3320*/  SHFL.BFLY PT, R30, R67, 0x1, 0x1f ;  /* 0x0c201f00431e7f89 */ /* 0x000e6200000e0000 */
[----:B------:R-:W4:Y:S02]  /*3330*/  MUFU.TANH R7, R7 ;  /* 0x0000000700077308 */ /* 0x000f240000002400 */
[----:B0-----:R-:W-:-:S06]  /*3340*/  FSEL R56, R11, -INF , P5 ;  /* 0xff8000000b387808 */ /* 0x001fcc0002800000 */
[----:B------:R0:W-:Y:S08]  /*3350*/  MUFU.TANH R70, R60 ;  /* 0x0000003c00467308 */ /* 0x0001f00000002400 */
[----:B------:R-:W3:Y:S01]  /*3360*/  MUFU.TANH R6, R6 ;  /* 0x0000000600067308 */ /* 0x000ee20000002400 */
[----:B0-----:R-:W-:Y:S02]  /*3370*/  FSEL R60, R5, -INF , P4 ;  /* 0xff800000053c7808 */ /* 0x001fe40002000000 */
[----:B------:R-:W-:-:S02]  /*3380*/  ISETP.GT.AND P4, PT, R64, 0x10, PT ;  /* 0x000000104000780c */ /* 0x000fc40003f84270 */
[----:B-1----:R-:W-:-:S03]  /*3390*/  FMNMX.FTZ R30, R67, R30, !PT ;  /* 0x0000001e431e7209 */ /* 0x002fc60007810000 */
[----:B------:R-:W0:Y:S01]  /*33a0*/  MUFU.TANH R9, R9 ;  /* 0x0000000900097308 */ /* 0x000e220000002400 */
[C---:B------:R-:W-:Y:S01]  /*33b0*/  FSETP.NEU.FTZ.AND P3, PT, R30.reuse, -INF , PT ;  /* 0xff8000001e00780b */ /* 0x040fe20003f7d000 */
[----:B------:R-:W-:-:S06]  /*33c0*/  FMUL.FTZ R54, R30, UR10 ;  /* 0x0000000a1e367c20 */ /* 0x000fcc0008410000 */
[----:B------:R5:W-:Y:S01]  /*33d0*/  MUFU.TANH R71, R61 ;  /* 0x0000003d00477308 */ /* 0x000be20000002400 */
[----:B------:R-:W-:Y:S02]  /*33e0*/  FSEL R54, R54, RZ, P3 ;  /* 0x000000ff36367208 */ /* 0x000fe40001800000 */
[----:B------:R-:W-:-:S03]  /*33f0*/  ISETP.GT.AND P3, PT, R64, RZ, PT ;  /* 0x000000ff4000720c */ /* 0x000fc60003f64270 */
[--C-:B------:R-:W-:Y:S01]  /*3400*/  FFMA.FTZ R177, R63, UR10, -R54.reuse ;  /* 0x0000000a3fb17c23 */ /* 0x100fe20008010836 */
[----:B------:R-:W-:Y:S01]  /*3410*/  FSEL R59, R3, -INF , P3 ;  /* 0xff800000033b7808 */ /* 0x000fe20001800000 */
[----:B------:R-:W-:Y:S01]  /*3420*/  MUFU.TANH R10, R10 ;  /* 0x0000000a000a7308 */ /* 0x000fe20000002400 */
[----:B------:R-:W-:Y:S01]  /*3430*/  ISETP.GT.AND P3, PT, R64, 0x9, PT ;  /* 0x000000094000780c */ /* 0x000fe20003f64270 */
[--C-:B------:R-:W-:Y:S01]  /*3440*/  FFMA.FTZ R179, R55, UR10, -R54.reuse ;  /* 0x0000000a37b37c23 */ /* 0x100fe20008010836 */
[----:B------:R-:W-:Y:S01]  /*3450*/  FMNMX.FTZ R3, R59, R60, !PT ;  /* 0x0000003c3b037209 */ /* 0x000fe20007810000 */
[--C-:B------:R-:W-:Y:S01]  /*3460*/  FFMA.FTZ R5, R53, UR10, -R54.reuse ;  /* 0x0000000a35057c23 */ /* 0x100fe20008010836 */
[----:B--2---:R-:W-:Y:S01]  /*3470*/  FSEL R58, R8, -INF , P3 ;  /* 0xff800000083a7808 */ /* 0x004fe20001800000 */
[--C-:B------:R-:W-:Y:S01]  /*3480*/  FFMA.FTZ R173, R52, UR10, -R54.reuse ;  /* 0x0000000a34ad7c23 */ /* 0x100fe20008010836 */
[----:B------:R-:W-:Y:S01]  /*3490*/  FMNMX.FTZ R3, R56, R3, !PT ;  /* 0x0000000338037209 */ /* 0x000fe20007810000 */
[----:B------:R-:W1:Y:S01]  /*34a0*/  MUFU.TANH R13, R13 ;  /* 0x0000000d000d7308 */ /* 0x000e620000002400 */
[----:B-----5:R-:W-:Y:S01]  /*34b0*/  FSEL R61, R4, -INF , P4 ;  /* 0xff800000043d7808 */ /* 0x020fe20002000000 */
[--C-:B------:R-:W-:Y:S01]  /*34c0*/  FFMA.FTZ R175, R50, UR10, -R54.reuse ;  /* 0x0000000a32af7c23 */ /* 0x100fe20008010836 */
[----:B------:R-:W-:Y:S01]  /*34d0*/  ISETP.GT.AND P3, PT, R64, 0x11, PT ;  /* 0x000000114000780c */ /* 0x000fe20003f64270 */
[--C-:B------:R-:W-:Y:S01]  /*34e0*/  FFMA.FTZ R169, R48, UR10, -R54.reuse ;  /* 0x0000000a30a97c23 */ /* 0x100fe20008010836 */
[----:B------:R-:W-:Y:S01]  /*34f0*/  FMNMX.FTZ R4, R58, R3, !PT ;  /* 0x000000033a047209 */ /* 0x000fe20007810000 */
[--C-:B------:R-:W-:Y:S01]  /*3500*/  FFMA.FTZ R153, R39, UR10, -R54.reuse ;  /* 0x0000000a27997c23 */ /* 0x100fe20008010836 */
[----:B------:R-:W-:Y:S01]  /*3510*/  ISETP.GT.AND P4, PT, R64, 0x18, PT ;  /* 0x000000184000780c */ /* 0x000fe20003f84270 */
[----:B------:R-:W-:Y:S01]  /*3520*/  MUFU.TANH R12, R12 ;  /* 0x0000000c000c7308 */ /* 0x000fe20000002400 */
[----:B----4-:R-:W-:Y:S01]  /*3530*/  FSEL R62, R7, -INF , P3 ;  /* 0xff800000073e7808 */ /* 0x010fe20001800000 */
[--C-:B------:R-:W-:Y:S01]  /*3540*/  FFMA.FTZ R39, R33, UR10, -R54.reuse ;  /* 0x0000000a21277c23 */ /* 0x100fe20008010836 */
[----:B------:R-:W-:Y:S01]  /*3550*/  FMNMX.FTZ R3, R61, R4, !PT ;  /* 0x000000043d037209 */ /* 0x000fe20007810000 */
[--C-:B------:R-:W-:Y:S01]  /*3560*/  FFMA.FTZ R4, R57, UR10, -R54.reuse ;  /* 0x0000000a39047c23 */ /* 0x100fe20008010836 */
[----:B---3--:R-:W-:Y:S01]  /*3570*/  FSEL R63, R6, -INF , P4 ;  /* 0xff800000063f7808 */ /* 0x008fe20002000000 */
[--C-:B------:R-:W-:Y:S01]  /*3580*/  FFMA.FTZ R171, R46, UR10, -R54.reuse ;  /* 0x0000000a2eab7c23 */ /* 0x100fe20008010836 */
[----:B------:R-:W-:Y:S01]  /*3590*/  ISETP.GT.AND P3, PT, R64, 0x19, PT ;  /* 0x000000194000780c */ /* 0x000fe20003f64270 */
[----:B------:R-:W2:Y:S01]  /*35a0*/  MUFU.TANH R14, R14 ;  /* 0x0000000e000e7308 */ /* 0x000ea20000002400 */
[----:B------:R-:W-:Y:S01]  /*35b0*/  FMNMX.FTZ R6, R62, R3, !PT ;  /* 0x000000033e067209 */ /* 0x000fe20007810000 */
[--C-:B------:R-:W-:Y:S01]  /*35c0*/  FFMA.FTZ R181, R95, UR10, -R54.reuse ;  /* 0x0000000a5fb57c23 */ /* 0x100fe20008010836 */
[C---:B------:R-:W-:Y:S01]  /*35d0*/  ISETP.GT.AND P4, PT, R64.reuse, 0x20, PT ;  /* 0x000000204000780c */ /* 0x040fe20003f84270 */
[--C-:B------:R-:W-:Y:S01]  /*35e0*/  FFMA.FTZ R93, R93, UR10, -R54.reuse ;  /* 0x0000000a5d5d7c23 */ /* 0x100fe20008010836 */
[----:B0-----:R-:W-:Y:S01]  /*35f0*/  FSEL R57, R9, -INF , P3 ;  /* 0xff80000009397808 */ /* 0x001fe20001800000 */
[--C-:B------:R-:W-:Y:S01]  /*3600*/  FFMA.FTZ R183, R91, UR10, -R54.reuse ;  /* 0x0000000a5bb77c23 */ /* 0x100fe20008010836 */
[----:B------:R-:W-:Y:S01]  /*3610*/  FMNMX.FTZ R6, R63, R6, !PT ;  /* 0x000000063f067209 */ /* 0x000fe20007810000 */
[----:B------:R-:W0:Y:S01]  /*3620*/  MUFU.TANH R15, R15 ;  /* 0x0000000f000f7308 */ /* 0x000e220000002400 */
[----:B------:R-:W-:Y:S01]  /*3630*/  ISETP.GT.AND P3, PT, R64, 0x21, PT ;  /* 0x000000214000780c */ /* 0x000fe20003f64270 */
[--C-:B------:R-:W-:Y:S01]  /*3640*/  FFMA.FTZ R89, R89, UR10, -R54.reuse ;  /* 0x0000000a59597c23 */ /* 0x100fe20008010836 */
[----:B------:R-:W-:Y:S01]  /*3650*/  FMNMX.FTZ R6, R57, R6, !PT ;  /* 0x0000000639067209 */ /* 0x000fe20007810000 */
[--C-:B------:R-:W-:Y:S01]  /*3660*/  FFMA.FTZ R157, R27, UR10, -R54.reuse ;  /* 0x0000000a1b9d7c23 */ /* 0x100fe20008010836 */
[----:B-1----:R-:W-:Y:S01]  /*3670*/  FSEL R55, R13, -INF , P3 ;  /* 0xff8000000d377808 */ /* 0x002fe20001800000 */
[--C-:B------:R-:W-:Y:S01]  /*3680*/  FFMA.FTZ R167, R44, UR10, -R54.reuse ;  /* 0x0000000a2ca77c23 */ /* 0x100fe20008010836 */
[----:B------:R-:W-:Y:S01]  /*3690*/  ISETP.GT.AND P3, PT, R64, 0x29, PT ;  /* 0x000000294000780c */ /* 0x000fe20003f64270 */
[----:B------:R1:W-:Y:S01]  /*36a0*/  MUFU.TANH R75, R65 ;  /* 0x00000041004b7308 */ /* 0x0003e20000002400 */
[--C-:B------:R-:W-:Y:S01]  /*36b0*/  FFMA.FTZ R159, R32, UR10, -R54.reuse ;  /* 0x0000000a209f7c23 */ /* 0x100fe20008010836 */
[--C-:B------:R-:W-:Y:S01]  /*36c0*/  FFMA.FTZ R32, R37, UR10, -R54.reuse ;  /* 0x0000000a25207c23 */ /* 0x100fe20008010836 */
[----:B--2---:R-:W-:Y:S01]  /*36d0*/  FSEL R53, R14, -INF , P3 ;  /* 0xff8000000e357808 */ /* 0x004fe20001800000 */
[--C-:B------:R-:W-:Y:S01]  /*36e0*/  FFMA.FTZ R155, R26, UR10, -R54.reuse ;  /* 0x0000000a1a9b7c23 */ /* 0x100fe20008010836 */
[----:B------:R-:W-:Y:S01]  /*36f0*/  ISETP.GT.AND P3, PT, R64, 0x31, PT ;  /* 0x000000314000780c */ /* 0x000fe20003f64270 */
[--C-:B------:R-:W-:Y:S01]  /*3700*/  FFMA.FTZ R26, R29, UR10, -R54.reuse ;  /* 0x0000000a1d1a7c23 */ /* 0x100fe20008010836 */
[--C-:B------:R-:W-:Y:S01]  /*3710*/  FFMA.FTZ R161, R36, UR10, -R54.reuse ;  /* 0x0000000a24a17c23 */ /* 0x100fe20008010836 */
[----:B------:R-:W2:Y:S01]  /*3720*/  MUFU.TANH R21, R21 ;  /* 0x0000001500157308 */ /* 0x000ea20000002400 */
[----:B-1----:R-:W-:Y:S01]  /*3730*/  FSEL R65, R10, -INF , P4 ;  /* 0xff8000000a417808 */ /* 0x002fe20002000000 */
[--C-:B------:R-:W-:Y:S01]  /*3740*/  FFMA.FTZ R163, R38, UR10, -R54.reuse ;  /* 0x0000000a26a37c23 */ /* 0x100fe20008010836 */
[----:B------:R-:W-:Y:S01]  /*3750*/  ISETP.GT.AND P4, PT, R64, 0x28, PT ;  /* 0x000000284000780c */ /* 0x000fe20003f84270 */
[--C-:B------:R-:W-:Y:S01]  /*3760*/  FFMA.FTZ R36, R35, UR10, -R54.reuse ;  /* 0x0000000a23247c23 */ /* 0x100fe20008010836 */
[----:B------:R-:W-:Y:S01]  /*3770*/  FMNMX.FTZ R6, R65, R6, !PT ;  /* 0x0000000641067209 */ /* 0x000fe20007810000 */
[--C-:B------:R-:W-:Y:S01]  /*3780*/  FFMA.FTZ R38, R40, UR10, -R54.reuse ;  /* 0x0000000a28267c23 */ /* 0x100fe20008010836 */
[----:B------:R-:W-:Y:S01]  /*3790*/  FSEL R66, R12, -INF , P4 ;  /* 0xff8000000c427808 */ /* 0x000fe20002000000 */
[----:B------:R-:W-:Y:S01]  /*37a0*/  MUFU.TANH R20, R20 ;  /* 0x0000001400147308 */ /* 0x000fe20000002400 */
[----:B------:R-:W-:Y:S01]  /*37b0*/  FMNMX.FTZ R3, R55, R6, !PT ;  /* 0x0000000637037209 */ /* 0x000fe20007810000 */
[--C-:B------:R-:W-:Y:S01]  /*37c0*/  FFMA.FTZ R40, R42, UR10, -R54.reuse ;  /* 0x0000000a2a287c23 */ /* 0x100fe20008010836 */
[----:B------:R-:W-:Y:S01]  /*37d0*/  ISETP.GT.AND P4, PT, R64, 0x30, PT ;  /* 0x000000304000780c */ /* 0x000fe20003f84270 */
[--C-:B------:R-:W-:Y:S01]  /*37e0*/  FFMA.FTZ R47, R47, UR10, -R54.reuse ;  /* 0x0000000a2f2f7c23 */ /* 0x100fe20008010836 */
[----:B------:R-:W-:Y:S01]  /*37f0*/  FMNMX.FTZ R10, R66, R3, !PT ;  /* 0x00000003420a7209 */ /* 0x000fe20007810000 */
[--C-:B------:R-:W-:Y:S01]  /*3800*/  FFMA.FTZ R45, R45, UR10, -R54.reuse ;  /* 0x0000000a2d2d7c23 */ /* 0x100fe20008010836 */
[----:B0-----:R-:W-:Y:S01]  /*3810*/  FSEL R67, R15, -INF , P4 ;  /* 0xff8000000f437808 */ /* 0x001fe20002000000 */
[----:B------:R-:W0:Y:S01]  /*3820*/  MUFU.TANH R24, R24 ;  /* 0x0000001800187308 */ /* 0x000e220000002400 */
[----:B------:R-:W-:Y:S01]  /*3830*/  FMNMX.FTZ R10, R53, R10, !PT ;  /* 0x0000000a350a7209 */ /* 0x000fe20007810000 */
[--C-:B------:R-:W-:Y:S01]  /*3840*/  FFMA.FTZ R165, R41, UR10, -R54.reuse ;  /* 0x0000000a29a57c23 */ /* 0x100fe20008010836 */
[----:B------:R-:W-:Y:S01]  /*3850*/  ISETP.GT.AND P4, PT, R64, 0x38, PT ;  /* 0x000000384000780c */ /* 0x000fe20003f84270 */
[----:B------:R-:W-:Y:S01]  /*3860*/  FFMA.FTZ R42, R43, UR10, -R54 ;  /* 0x0000000a2b2a7c23 */ /* 0x000fe20008010836 */
[----:B--2---:R-:W-:-:S02]  /*3870*/  FSEL R52, R21, -INF , P3 ;  /* 0xff80000015347808 */ /* 0x004fc40001800000 */
[----:B------:R-:W-:Y:S02]  /*3880*/  CS2R R94, SRZ ;  /* 0x00000000005e7805 */ /* 0x000fe4000001ff00 */
[----:B------:R-:W-:Y:S01]  /*3890*/  FMNMX.FTZ R3, R67, R10, !PT ;  /* 0x0000000a43037209 */ /* 0x000fe20007810000 */
[----:B------:R-:W-:Y:S01]  /*38a0*/  MUFU.TANH R25, R25 ;  /* 0x0000001900197308 */ /* 0x000fe20000002400 */
[----:B------:R-:W-:Y:S01]  /*38b0*/  ISETP.GT.AND P3, PT, R64, 0x39, PT ;  /* 0x000000394000780c */ /* 0x000fe20003f64270 */
[----:B------:R-:W-:Y:S01]  /*38c0*/  FFMA.FTZ R10, R51, UR10, -R54 ;  /* 0x0000000a330a7c23 */ /* 0x000fe20008010836 */
[----:B------:R-:W-:Y:S02]  /*38d0*/  FMNMX.FTZ R3, R52, R3, !PT ;  /* 0x0000000334037209 */ /* 0x000fe40007810000 */
[----:B------:R-:W-:-:S03]  /*38e0*/  CS2R R90, SRZ ;  /* 0x00000000005a7805 */ /* 0x000fc6000001ff00 */
[----:B------:R-:W1:Y:S01]  /*38f0*/  MUFU.TANH R28, R28 ;  /* 0x0000001c001c7308 */ /* 0x000e620000002400 */
[----:B0-----:R-:W-:Y:S02]  /*3900*/  FSEL R51, R24, -INF , P3 ;  /* 0xff80000018337808 */ /* 0x001fe40001800000 */
[----:B------:R-:W-:-:S05]  /*3910*/  ISETP.GT.AND P3, PT, R64, 0x41, PT ;  /* 0x000000414000780c */ /* 0x000fca0003f64270 */
[----:B------:R0:W2:Y:S08]  /*3920*/  MUFU.TANH R78, R68 ;  /* 0x00000044004e7308 */ /* 0x0000b00000002400 */
[----:B------:R3:W4:Y:S01]  /*3930*/  MUFU.TANH R79, R69 ;  /* 0x00000045004f7308 */ /* 0x0007220000002400 */
[----:B0-----:R-:W-:Y:S02]  /*3940*/  FSEL R68, R20, -INF , P4 ;  /* 0xff80000014447808 */ /* 0x001fe40002000000 */
[----:B------:R-:W-:-:S02]  /*3950*/  ISETP.GT.AND P4, PT, R64, 0x40, PT ;  /* 0x000000404000780c */ /* 0x000fc40003f84270 */
[----:B------:R-:W-:Y:S02]  /*3960*/  FMNMX.FTZ R12, R68, R3, !PT ;  /* 0x00000003440c7209 */ /* 0x000fe40007810000 */
[----:B-1----:R-:W-:Y:S01]  /*3970*/  FSEL R50, R28, -INF , P3 ;  /* 0xff8000001c327808 */ /* 0x002fe20001800000 */
[----:B------:R0:W1:Y:S01]  /*3980*/  MUFU.TANH R82, R72 ;  /* 0x0000004800527308 */ /* 0x0000620000002400 */
[----:B---3--:R-:W-:Y:S02]  /*3990*/  FSEL R69, R25, -INF , P4 ;  /* 0xff80000019457808 */ /* 0x008fe40002000000 */
[----:B------:R-:W-:Y:S02]  /*39a0*/  FMNMX.FTZ R12, R51, R12, !PT ;  /* 0x0000000c330c7209 */ /* 0x000fe40007810000 */
[C---:B------:R-:W-:Y:S02]  /*39b0*/  ISETP.GT.AND P4, PT, R64.reuse, 0x48, PT ;  /* 0x000000484000780c */ /* 0x040fe40003f84270 */
[----:B------:R-:W-:Y:S01]  /*39c0*/  FMNMX.FTZ R3, R69, R12, !PT ;  /* 0x0000000c45037209 */ /* 0x000fe20007810000 */
[----:B------:R-:W3:Y:S01]  /*39d0*/  MUFU.TANH R73, R73 ;  /* 0x0000004900497308 */ /* 0x000ee20000002400 */
[----:B------:R-:W-:Y:S01]  /*39e0*/  ISETP.GT.AND P3, PT, R64, 0x49, PT ;  /* 0x000000494000780c */ /* 0x000fe20003f64270 */
[----:B------:R-:W-:Y:S01]  /*39f0*/  FFMA.FTZ R12, R49, UR10, -R54 ;  /* 0x0000000a310c7c23 */ /* 0x000fe20008010836 */
[----:B------:R-:W-:-:S02]  /*3a00*/  FSEL R70, R70, -INF , P4 ;  /* 0xff80000046467808 */ /* 0x000fc40002000000 */
[----:B------:R-:W-:Y:S02]  /*3a10*/  FMNMX.FTZ R3, R50, R3, !PT ;  /* 0x0000000332037209 */ /* 0x000fe40007810000 */
[----:B------:R-:W-:Y:S01]  /*3a20*/  ISETP.GT.AND P4, PT, R64, 0x50, PT ;  /* 0x000000504000780c */ /* 0x000fe20003f84270 */
[----:B------:R-:W5:Y:S01]  /*3a30*/  MUFU.TANH R76, R76 ;  /* 0x0000004c004c7308 */ /* 0x000f620000002400 */
[----:B------:R-:W-:Y:S02]  /*3a40*/  FSEL R71, R71, -INF , P3 ;  /* 0xff80000047477808 */ /* 0x000fe40001800000 */
[----:B------:R-:W-:Y:S02]  /*3a50*/  FMNMX.FTZ R14, R70, R3, !PT ;  /* 0x00000003460e7209 */ /* 0x000fe40007810000 */
[----:B------:R-:W-:Y:S02]  /*3a60*/  ISETP.GT.AND P3, PT, R64, 0x51, PT ;  /* 0x000000514000780c */ /* 0x000fe40003f64270 */
[----:B0-----:R-:W-:Y:S01]  /*3a70*/  FSEL R72, R74, -INF , P4 ;  /* 0xff8000004a487808 */ /* 0x001fe20002000000 */
[----:B------:R0:W-:Y:S01]  /*3a80*/  MUFU.EX2 R6, R5 ;  /* 0x0000000500067308 */ /* 0x0001e20000000800 */
[----:B------:R-:W-:-:S02]  /*3a90*/  FMNMX.FTZ R3, R71, R14, !PT ;  /* 0x0000000e47037209 */ /* 0x000fc40007810000 */
[----:B------:R-:W-:Y:S02]  /*3aa0*/  ISETP.GT.AND P4, PT, R64, 0x58, PT ;  /* 0x000000584000780c */ /* 0x000fe40003f84270 */
[----:B------:R-:W-:Y:S02]  /*3ab0*/  FSEL R49, R75, -INF , P3 ;  /* 0xff8000004b317808 */ /* 0x000fe40001800000 */
[----:B------:R-:W-:Y:S01]  /*3ac0*/  FMNMX.FTZ R14, R72, R3, !PT ;  /* 0x00000003480e7209 */ /* 0x000fe20007810000 */
[----:B------:R-:W5:Y:S01]  /*3ad0*/  MUFU.TANH R77, R77 ;  /* 0x0000004d004d7308 */ /* 0x000f620000002400 */
[----:B------:R-:W-:Y:S02]  /*3ae0*/  ISETP.GT.AND P3, PT, R64, 0x59, PT ;  /* 0x000000594000780c */ /* 0x000fe40003f64270 */
[----:B--2---:R-:W-:Y:S02]  /*3af0*/  FSEL R48, R78, -INF , P4 ;  /* 0xff8000004e307808 */ /* 0x004fe40002000000 */
[----:B0-----:R-:W-:-:S02]  /*3b00*/  FMNMX.FTZ R5, R49, R14, !PT ;  /* 0x0000000e31057209 */ /* 0x001fc40007810000 */
[----:B------:R-:W-:Y:S01]  /*3b10*/  ISETP.GT.AND P4, PT, R64, 0x60, PT ;  /* 0x000000604000780c */ /* 0x000fe20003f84270 */
[----:B------:R-:W0:Y:S01]  /*3b20*/  MUFU.TANH R80, R80 ;  /* 0x0000005000507308 */ /* 0x000e220000002400 */
[----:B----4-:R-:W-:Y:S02]  /*3b30*/  FSEL R3, R79, -INF , P3 ;  /* 0xff8000004f037808 */ /* 0x010fe40001800000 */
[----:B------:R-:W-:Y:S02]  /*3b40*/  FMNMX.FTZ R20, R48, R5, !PT ;  /* 0x0000000530147209 */ /* 0x000fe40007810000 */
[----:B------:R-:W-:Y:S02]  /*3b50*/  ISETP.GT.AND P3, PT, R64, 0x61, PT ;  /* 0x000000614000780c */ /* 0x000fe40003f64270 */
[----:B-1----:R-:W-:Y:S01]  /*3b60*/  FSEL R15, R82, -INF , P4 ;  /* 0xff800000520f7808 */ /* 0x002fe20002000000 */
[----:B------:R-:W1:Y:S01]  /*3b70*/  MUFU.TANH R81, R81 ;  /* 0x0000005100517308 */ /* 0x000e620000002400 */
[----:B------:R-:W-:-:S02]  /*3b80*/  FMNMX.FTZ R20, R3, R20, !PT ;  /* 0x0000001403147209 */ /* 0x000fc40007810000 */
[C---:B------:R-:W-:Y:S02]  /*3b90*/  ISETP.GT.AND P4, PT, R64.reuse, 0x68, PT ;  /* 0x000000684000780c */ /* 0x040fe40003f84270 */
[----:B---3--:R-:W-:Y:S02]  /*3ba0*/  FSEL R11, R73, -INF , P3 ;  /* 0xff800000490b7808 */ /* 0x008fe40001800000 */
[----:B------:R-:W-:Y:S01]  /*3bb0*/  FMNMX.FTZ R20, R15, R20, !PT ;  /* 0x000000140f147209 */ /* 0x000fe20007810000 */
[----:B------:R-:W2:Y:S01]  /*3bc0*/  MUFU.TANH R84, R84 ;  /* 0x0000005400547308 */ /* 0x000ea20000002400 */
[----:B------:R-:W-:Y:S02]  /*3bd0*/  ISETP.GT.AND P3, PT, R64, 0x69, PT ;  /* 0x000000694000780c */ /* 0x000fe40003f64270 */
[----:B-----5:R-:W-:Y:S02]  /*3be0*/  FSEL R7, R76, -INF , P4 ;  /* 0xff8000004c077808 */ /* 0x020fe40002000000 */
[----:B------:R-:W-:-:S02]  /*3bf0*/  FMNMX.FTZ R24, R11, R20, !PT ;  /* 0x000000140b187209 */ /* 0x000fc40007810000 */
[C---:B------:R-:W-:Y:S01]  /*3c00*/  ISETP.GT.AND P4, PT, R64.reuse, 0x70, PT ;  /* 0x000000704000780c */ /* 0x040fe20003f84270 */
[----:B------:R-:W3:Y:S01]  /*3c10*/  MUFU.TANH R85, R85 ;  /* 0x0000005500557308 */ /* 0x000ee20000002400 */
[----:B------:R-:W-:Y:S02]  /*3c20*/  FSEL R9, R77, -INF , P3 ;  /* 0xff8000004d097808 */ /* 0x000fe40001800000 */
[----:B------:R-:W-:Y:S02]  /*3c30*/  FMNMX.FTZ R24, R7, R24, !PT ;  /* 0x0000001807187209 */ /* 0x000fe40007810000 */
[----:B------:R-:W-:Y:S02]  /*3c40*/  ISETP.GT.AND P3, PT, R64, 0x71, PT ;  /* 0x000000714000780c */ /* 0x000fe40003f64270 */
[----:B0-----:R-:W-:Y:S01]  /*3c50*/  FSEL R13, R80, -INF , P4 ;  /* 0xff800000500d7808 */ /* 0x001fe20002000000 */
[----:B------:R-:W-:Y:S01]  /*3c60*/  MUFU.EX2 R181, R181 ;  /* 0x000000b500b57308 */ /* 0x000fe20000000800 */
[----:B------:R-:W-:-:S02]  /*3c70*/  FMNMX.FTZ R24, R9, R24, !PT ;  /* 0x0000001809187209 */ /* 0x000fc40007810000 */
[C---:B------:R-:W-:Y:S02]  /*3c80*/  ISETP.GT.AND P4, PT, R64.reuse, 0x78, PT ;  /* 0x000000784000780c */ /* 0x040fe40003f84270 */
[----:B-1----:R-:W-:Y:S02]  /*3c90*/  FSEL R5, R81, -INF , P3 ;  /* 0xff80000051057808 */ /* 0x002fe40001800000 */
[----:B------:R-:W-:Y:S01]  /*3ca0*/  FMNMX.FTZ R24, R13, R24, !PT ;  /* 0x000000180d187209 */ /* 0x000fe20007810000 */
[----:B------:R0:W1:Y:S01]  /*3cb0*/  MUFU.EX2 R34, R93 ;  /* 0x0000005d00227308 */ /* 0x0000620000000800 */
[----:B------:R-:W-:Y:S02]  /*3cc0*/  ISETP.GT.AND P3, PT, R64, 0x79, PT ;  /* 0x000000794000780c */ /* 0x000fe40003f64270 */
[----:B--2---:R-:W-:Y:S02]  /*3cd0*/  FSEL R21, R84, -INF , P4 ;  /* 0xff80000054157808 */ /* 0x004fe40002000000 */
[----:B------:R-:W-:-:S02]  /*3ce0*/  FMNMX.FTZ R28, R5, R24, !PT ;  /* 0x00000018051c7209 */ /* 0x000fc40007810000 */
[----:B---3--:R-:W-:Y:S01]  /*3cf0*/  FSEL R25, R85, -INF , P3 ;  /* 0xff80000055197808 */ /* 0x008fe20001800000 */
[----:B------:R-:W2:Y:S01]  /*3d00*/  MUFU.EX2 R183, R183 ;  /* 0x000000b700b77308 */ /* 0x000ea20000000800 */
[----:B------:R-:W-:Y:S02]  /*3d10*/  FMNMX.FTZ R28, R21, R28, !PT ;  /* 0x0000001c151c7209 */ /* 0x000fe40007810000 */
[----:B0-----:R-:W-:Y:S02]  /*3d20*/  CS2R R92, SRZ ;  /* 0x00000000005c7805 */ /* 0x001fe4000001ff00 */
[----:B------:R-:W-:Y:S01]  /*3d30*/  FMNMX.FTZ R33, R25, R28, !PT ;  /* 0x0000001c19217209 */ /* 0x000fe20007810000 */
[----:B------:R-:W-:Y:S02]  /*3d40*/  FFMA.FTZ R28, R31, UR10, -R54 ;  /* 0x0000000a1f1c7c23 */ /* 0x000fe40008010836 */
[----:B------:R0:W3:Y:S02]  /*3d50*/  MUFU.EX2 R8, R89 ;  /* 0x0000005900087308 */ /* 0x0000e40000000800 */
[----:B------:R-:W4:Y:S06]  /*3d60*/  SHFL.BFLY PT, R46, R33, 0x2, 0x1f ;  /* 0x0c401f00212e7f89 */ /* 0x000f2c00000e0000 */
[----:B------:R-:W5:Y:S01]  /*3d70*/  MUFU.EX2 R177, R177 ;  /* 0x000000b100b17308 */ /* 0x000f620000000800 */
[----:B0-----:R-:W-:-:S07]  /*3d80*/  CS2R R88, SRZ ;  /* 0x0000000000587805 */ /* 0x001fce000001ff00 */
[----:B------:R-:W0:Y:S08]  /*3d90*/  MUFU.EX2 R4, R4 ;  /* 0x0000000400047308 */ /* 0x000e300000000800 */
[----:B------:R-:W0:Y:S01]  /*3da0*/  MUFU.EX2 R179, R179 ;  /* 0x000000b300b37308 */ /* 0x000e220000000800 */
[----:B----4-:R-:W-:-:S05]  /*3db0*/  FMNMX.FTZ R46, R33, R46, !PT ;  /* 0x0000002e212e7209 */ /* 0x010fca0007810000 */
[----:B------:R-:W4:Y:S02]  /*3dc0*/  SHFL.BFLY PT, R33, R46, 0x1, 0x1f ;  /* 0x0c201f002e217f89 */ /* 0x000f2400000e0000 */
[----:B------:R-:W0:Y:S08]  /*3dd0*/  MUFU.EX2 R173, R173 ;  /* 0x000000ad00ad7308 */ /* 0x000e300000000800 */
[----:B------:R-:W0:Y:S08]  /*3de0*/  MUFU.EX2 R10, R10 ;  /* 0x0000000a000a7308 */ /* 0x000e300000000800 */
[----:B------:R-:W0:Y:S01]  /*3df0*/  MUFU.EX2 R175, R175 ;  /* 0x000000af00af7308 */ /* 0x000e220000000800 */
[----:B----4-:R-:W-:Y:S01]  /*3e00*/  FMNMX.FTZ R33, R46, R33, !PT ;  /* 0x000000212e217209 */ /* 0x010fe20007810000 */
[----:B-1----:R-:W-:-:S06]  /*3e10*/  FADD.FTZ R46, R181, R34 ;  /* 0x00000022b52e7221 */ /* 0x002fcc0000010000 */
[----:B------:R1:W-:Y:S01]  /*3e20*/  MUFU.EX2 R24, R39 ;  /* 0x0000002700187308 */ /* 0x0003e20000000800 */
[----:B------:R-:W-:Y:S01]  /*3e30*/  F2FP.BF16.F32.PACK_AB R181, R34, R181 ;  /* 0x000000b522b5723e */ /* 0x000fe200000010ff */
[C---:B------:R-:W-:Y:S01]  /*3e40*/  FMUL.FTZ R27, R33.reuse, UR10 ;  /* 0x0000000a211b7c20 */ /* 0x040fe20008410000 */
[----:B------:R-:W-:Y:S01]  /*3e50*/  FSETP.NEU.FTZ.AND P3, PT, R33, -INF , PT ;  /* 0xff8000002100780b */ /* 0x000fe20003f7d000 */
[----:B--2---:R-:W-:Y:S01]  /*3e60*/  FADD.FTZ R37, R183, R46 ;  /* 0x0000002eb7257221 */ /* 0x004fe20000010000 */
[C---:B---3--:R-:W-:Y:S02]  /*3e70*/  F2FP.BF16.F32.PACK_AB R183, R8.reuse, R183 ;  /* 0x000000b708b7723e */ /* 0x048fe400000010ff */
[----:B------:R-:W-:Y:S01]  /*3e80*/  FSEL R44, R27, RZ, P3 ;  /* 0x000000ff1b2c7208 */ /* 0x000fe20001800000 */
[----:B------:R-:W-:Y:S01]  /*3e90*/  FADD.FTZ R46, R8, R37 ;  /* 0x00000025082e7221 */ /* 0x000fe20000010000 */
[----:B------:R-:W-:Y:S01]  /*3ea0*/  MUFU.EX2 R12, R12 ;  /* 0x0000000c000c7308 */ /* 0x000fe20000000800 */
[----:B------:R-:W-:-:S02]  /*3eb0*/  PLOP3.LUT P3, PT, PT, PT, UP1, 0x80, 0x0 ;  /* 0x000000000000781c */ /* 0x000fc40003f6f018 */
[--C-:B------:R-:W-:Y:S01]  /*3ec0*/  FFMA.FTZ R180, R59, UR10, -R44.reuse ;  /* 0x0000000a3bb47c23 */ /* 0x100fe2000801082c */
[--C-:B------:R-:W-:Y:S01]  /*3ed0*/  FFMA.FTZ R27, R60, UR10, -R44.reuse ;  /* 0x0000000a3c1b7c23 */ /* 0x100fe2000801082c */
[--C-:B------:R-:W-:Y:S01]  /*3ee0*/  FFMA.FTZ R182, R56, UR10, -R44.reuse ;  /* 0x0000000a38b67c23 */ /* 0x100fe2000801082c */
[--C-:B------:R-:W-:Y:S01]  /*3ef0*/  FFMA.FTZ R29, R58, UR10, -R44.reuse ;  /* 0x0000000a3a1d7c23 */ /* 0x100fe2000801082c */
[----:B------:R-:W-:Y:S01]  /*3f00*/  FFMA.FTZ R176, R61, UR10, -R44 ;  /* 0x0000000a3db07c23 */ /* 0x000fe2000801082c */
[----:B-----5:R-:W-:Y:S01]  /*3f10*/  FADD.FTZ R37, R177, R46 ;  /* 0x0000002eb1257221 */ /* 0x020fe20000010000 */
[----:B------:R-:W-:Y:S01]  /*3f20*/  MUFU.EX2 R180, R180 ;  /* 0x000000b400b47308 */ /* 0x000fe20000000800 */
[--C-:B------:R-:W-:Y:S01]  /*3f30*/  FFMA.FTZ R31, R62, UR10, -R44.reuse ;  /* 0x0000000a3e1f7c23 */ /* 0x100fe2000801082c */
[--C-:B------:R-:W-:Y:S01]  /*3f40*/  FFMA.FTZ R178, R63, UR10, -R44.reuse ;  /* 0x0000000a3fb27c23 */ /* 0x100fe2000801082c */
[----:B0-----:R-:W-:Y:S01]  /*3f50*/  FADD.FTZ R46, R4, R37 ;  /* 0x00000025042e7221 */ /* 0x001fe20000010000 */
[--C-:B------:R-:W-:Y:S01]  /*3f60*/  FFMA.FTZ R35, R57, UR10, -R44.reuse ;  /* 0x0000000a39237c23 */ /* 0x100fe2000801082c */
[--C-:B------:R-:W-:Y:S01]  /*3f70*/  FFMA.FTZ R172, R65, UR10, -R44.reuse ;  /* 0x0000000a41ac7c23 */ /* 0x100fe2000801082c */
[----:B------:R-:W-:Y:S01]  /*3f80*/  FFMA.FTZ R55, R55, UR10, -R44 ;  /* 0x0000000a37377c23 */ /* 0x000fe2000801082c */
[----:B-1----:R-:W-:Y:S01]  /*3f90*/  FADD.FTZ R39, R179, R46 ;  /* 0x0000002eb3277221 */ /* 0x002fe20000010000 */
        /* <DEDUP_REMOVED lines=8> */
[----:B------:R-:W1:Y:S01]  /*4020*/  MUFU.EX2 R182, R182 ;  /* 0x000000b600b67308 */ /* 0x000e620000000800 */
[--C-:B------:R-:W-:Y:S01]  /*4030*/  FFMA.FTZ R51, R51, UR10, -R44.reuse ;  /* 0x0000000a33337c23 */ /* 0x100fe2000801082c */
[--C-:B------:R-:W-:Y:S01]  /*4040*/  FFMA.FTZ R69, R69, UR10, -R44.reuse ;  /* 0x0000000a45457c23 */ /* 0x100fe2000801082c */
[----:B------:R-:W-:Y:S01]  /*4050*/  FADD.FTZ R54, R10, R39 ;  /* 0x000000270a367221 */ /* 0x000fe20000010000 */
[--C-:B------:R-:W-:Y:S01]  /*4060*/  FFMA.FTZ R50, R50, UR10, -R44.reuse ;  /* 0x0000000a32327c23 */ /* 0x100fe2000801082c */
[--C-:B------:R-:W-:Y:S01]  /*4070*/  FFMA.FTZ R70, R70, UR10, -R44.reuse ;  /* 0x0000000a46467c23 */ /* 0x100fe2000801082c */
[----:B------:R-:W-:Y:S01]  /*4080*/  FFMA.FTZ R71, R71, UR10, -R44 ;  /* 0x0000000a47477c23 */ /* 0x000fe2000801082c */
[----:B------:R-:W-:Y:S01]  /*4090*/  FADD.FTZ R39, R175, R54 ;  /* 0x00000036af277221 */ /* 0x000fe20000010000 */
[----:B------:R-:W2:Y:S01]  /*40a0*/  MUFU.EX2 R29, R29 ;  /* 0x0000001d001d7308 */ /* 0x000ea20000000800 */
[----:B0-----:R-:W-:Y:S01]  /*40b0*/  FADD.FTZ R37, R180, R27 ;  /* 0x0000001bb4257221 */ /* 0x001fe20000010000 */
[--C-:B------:R-:W-:Y:S01]  /*40c0*/  FFMA.FTZ R72, R72, UR10, -R44.reuse ;  /* 0x0000000a48487c23 */ /* 0x100fe2000801082c */
[----:B------:R-:W-:Y:S01]  /*40d0*/  FADD.FTZ R54, R12, R39 ;  /* 0x000000270c367221 */ /* 0x000fe20000010000 */
[--C-:B------:R-:W-:Y:S01]  /*40e0*/  FFMA.FTZ R49, R49, UR10, -R44.reuse ;  /* 0x0000000a31317c23 */ /* 0x100fe2000801082c */
[--C-:B------:R-:W-:Y:S01]  /*40f0*/  FFMA.FTZ R48, R48, UR10, -R44.reuse ;  /* 0x0000000a30307c23 */ /* 0x100fe2000801082c */
[--C-:B------:R-:W-:Y:S01]  /*4100*/  FFMA.FTZ R3, R3, UR10, -R44.reuse ;  /* 0x0000000a03037c23 */ /* 0x100fe2000801082c */
[--C-:B------:R-:W-:Y:S01]  /*4110*/  FFMA.FTZ R15, R15, UR10, -R44.reuse ;  /* 0x0000000a0f0f7c23 */ /* 0x100fe2000801082c */
[----:B------:R-:W0:Y:S01]  /*4120*/  MUFU.EX2 R176, R176 ;  /* 0x000000b000b07308 */ /* 0x000e220000000800 */
[----:B-1----:R-:W-:Y:S01]  /*4130*/  FADD.FTZ R46, R182, R37 ;  /* 0x00000025b62e7221 */ /* 0x002fe20000010000 */
[--C-:B------:R-:W-:Y:S01]  /*4140*/  FFMA.FTZ R11, R11, UR10, -R44.reuse ;  /* 0x0000000a0b0b7c23 */ /* 0x100fe2000801082c */
[--C-:B------:R-:W-:Y:S01]  /*4150*/  FFMA.FTZ R7, R7, UR10, -R44.reuse ;  /* 0x0000000a07077c23 */ /* 0x100fe2000801082c */
[--C-:B------:R-:W-:Y:S01]  /*4160*/  FFMA.FTZ R9, R9, UR10, -R44.reuse ;  /* 0x0000000a09097c23 */ /* 0x100fe2000801082c */
[--C-:B------:R-:W-:Y:S01]  /*4170*/  FFMA.FTZ R13, R13, UR10, -R44.reuse ;  /* 0x0000000a0d0d7c23 */ /* 0x100fe2000801082c */
[--C-:B------:R-:W-:Y:S01]  /*4180*/  FFMA.FTZ R5, R5, UR10, -R44.reuse ;  /* 0x0000000a05057c23 */ /* 0x100fe2000801082c */
[----:B------:R-:W-:Y:S01]  /*4190*/  FFMA.FTZ R21, R21, UR10, -R44 ;  /* 0x0000000a15157c23 */ /* 0x000fe2000801082c */
[----:B------:R-:W1:Y:S01]  /*41a0*/  MUFU.EX2 R31, R31 ;  /* 0x0000001f001f7308 */ /* 0x000e620000000800 */
[----:B--2---:R-:W-:Y:S01]  /*41b0*/  FADD.FTZ R37, R29, R46 ;  /* 0x0000002e1d257221 */ /* 0x004fe20000010000 */
[----:B------:R-:W-:Y:S01]  /*41c0*/  FFMA.FTZ R25, R25, UR10, -R44 ;  /* 0x0000000a19197c23 */ /* 0x000fe2000801082c */
[----:B------:R-:W-:-:S02]  /*41d0*/  F2FP.BF16.F32.PACK_AB R177, R4, R177 ;  /* 0x000000b104b1723e */ /* 0x000fc400000010ff */
[----:B------:R-:W-:Y:S02]  /*41e0*/  F2FP.BF16.F32.PACK_AB R179, R6, R179 ;  /* 0x000000b306b3723e */ /* 0x000fe400000010ff */
[----:B------:R-:W-:Y:S01]  /*41f0*/  F2FP.BF16.F32.PACK_AB R173, R10, R173 ;  /* 0x000000ad0aad723e */ /* 0x000fe200000010ff */
[----:B------:R-:W2:Y:S01]  /*4200*/  MUFU.EX2 R178, R178 ;  /* 0x000000b200b27308 */ /* 0x000ea20000000800 */
[----:B0-----:R-:W-:Y:S01]  /*4210*/  FADD.FTZ R46, R176, R37 ;  /* 0x00000025b02e7221 */ /* 0x001fe20000010000 */
[----:B------:R-:W-:Y:S02]  /*4220*/  F2FP.BF16.F32.PACK_AB R175, R12, R175 ;  /* 0x000000af0caf723e */ /* 0x000fe400000010ff */
[----:B------:R-:W-:Y:S02]  /*4230*/  F2FP.BF16.F32.PACK_AB R180, R27, R180 ;  /* 0x000000b41bb4723e */ /* 0x000fe400000010ff */
[----:B------:R-:W-:Y:S02]  /*4240*/  F2FP.BF16.F32.PACK_AB R182, R29, R182 ;  /* 0x000000b61db6723e */ /* 0x000fe400000010ff */
        /* <DEDUP_REMOVED lines=26> */
[----:B--2---:R-:W-:Y:S01]  /*43f0*/  FADD.FTZ R37, R153, R46 ;  /* 0x0000002e99257221 */ /* 0x004fe20000010000 */
[----:B------:R-:W-:-:S03]  /*4400*/  F2FP.BF16.F32.PACK_AB R153, R24, R153 ;  /* 0x000000991899723e */ /* 0x000fc600000010ff */
[----:B------:R-:W-:-:S03]  /*4410*/  FADD.FTZ R46, R24, R37 ;  /* 0x00000025182e7221 */ /* 0x000fc60000010000 */
        /* <DEDUP_REMOVED lines=37> */
[----:B------:R-:W-:Y:S01]  /*4670*/  MUFU.EX2 R72, R72 ;  /* 0x0000004800487308 */ /* 0x000fe20000000800 */
[----:B0-----:R-:W-:-:S07]  /*4680*/  F2FP.BF16.F32.PACK_AB R154, R71, R70 ;  /* 0x00000046479a723e */ /* 0x001fce00000010ff */
[----:B------:R-:W0:Y:S01]  /*4690*/  MUFU.EX2 R163, R163 ;  /* 0x000000a300a37308 */ /* 0x000e220000000800 */
[C---:B-1----:R-:W-:Y:S01]  /*46a0*/  FADD.FTZ R4, R36.reuse, R37 ;  /* 0x0000002524047221 */ /* 0x042fe20000010000 */
[----:B------:R-:W-:-:S06]  /*46b0*/  F2FP.BF16.F32.PACK_AB R161, R36, R161 ;  /* 0x000000a124a1723e */ /* 0x000fcc00000010ff */
[----:B------:R-:W1:Y:S08]  /*46c0*/  MUFU.EX2 R49, R49 ;  /* 0x0000003100317308 */ /* 0x000e700000000800 */
[----:B------:R-:W2:Y:S01]  /*46d0*/  MUFU.EX2 R38, R38 ;  /* 0x0000002600267308 */ /* 0x000ea20000000800 */
[----:B0-----:R-:W-:-:S07]  /*46e0*/  FADD.FTZ R37, R163, R4 ;  /* 0x00000004a3257221 */ /* 0x001fce0000010000 */
[----:B------:R-:W-:Y:S01]  /*46f0*/  MUFU.EX2 R48, R48 ;  /* 0x0000003000307308 */ /* 0x000fe20000000800 */
[----:B-1----:R-:W-:-:S07]  /*4700*/  F2FP.BF16.F32.PACK_AB R156, R49, R72 ;  /* 0x00000048319c723e */ /* 0x002fce00000010ff */
[----:B------:R-:W-:Y:S01]  /*4710*/  MUFU.EX2 R165, R165 ;  /* 0x000000a500a57308 */ /* 0x000fe20000000800 */
[C---:B--2---:R-:W-:Y:S01]  /*4720*/  FADD.FTZ R4, R38.reuse, R37 ;  /* 0x0000002526047221 */ /* 0x044fe20000010000 */
[----:B------:R-:W-:-:S06]  /*4730*/  F2FP.BF16.F32.PACK_AB R163, R38, R163 ;  /* 0x000000a326a3723e */ /* 0x000fcc00000010ff */
[----:B------:R-:W0:Y:S08]  /*4740*/  MUFU.EX2 R3, R3 ;  /* 0x0000000300037308 */ /* 0x000e300000000800 */
[----:B------:R1:W-:Y:S08]  /*4750*/  MUFU.EX2 R160, R11 ;  /* 0x0000000b00a07308 */ /* 0x0003f00000000800 */
[----:B------:R-:W2:Y:S01]  /*4760*/  MUFU.EX2 R40, R40 ;  /* 0x0000002800287308 */ /* 0x000ea20000000800 */
[----:B-1----:R-:W-:Y:S01]  /*4770*/  FADD.FTZ R11, R71, R0 ;  /* 0x00000000470b7221 */ /* 0x002fe20000010000 */
[----:B0-----:R-:W-:-:S03]  /*4780*/  F2FP.BF16.F32.PACK_AB R158, R3, R48 ;  /* 0x00000030039e723e */ /* 0x001fc600000010ff */
[----:B------:R-:W-:-:S03]  /*4790*/  FADD.FTZ R0, R72, R11 ;  /* 0x0000000b48007221 */ /* 0x000fc60000010000 */
[----:B------:R-:W0:Y:S01]  /*47a0*/  MUFU.EX2 R15, R15 ;  /* 0x0000000f000f7308 */ /* 0x000e220000000800 */
[----:B------:R-:W-:-:S04]  /*47b0*/  FADD.FTZ R11, R49, R0 ;  /* 0x00000000310b7221 */ /* 0x000fc80000010000 */
[----:B------:R-:W-:-:S03]  /*47c0*/  FADD.FTZ R0, R48, R11 ;  /* 0x0000000b30007221 */ /* 0x000fc60000010000 */
[----:B------:R-:W1:Y:S01]  /*47d0*/  MUFU.EX2 R167, R167 ;  /* 0x000000a700a77308 */ /* 0x000e620000000800 */
[----:B------:R-:W-:-:S07]  /*47e0*/  FADD.FTZ R0, R3, R0 ;  /* 0x0000000003007221 */ /* 0x000fce0000010000 */
[----:B------:R-:W3:Y:S08]  /*47f0*/  MUFU.EX2 R7, R7 ;  /* 0x0000000700077308 */ /* 0x000ef00000000800 */
[----:B------:R4:W5:Y:S08]  /*4800*/  MUFU.EX2 R162, R9 ;  /* 0x0000000900a27308 */ /* 0x0009700000000800 */
[----:B------:R-:W5:Y:S01]  /*4810*/  MUFU.EX2 R13, R13 ;  /* 0x0000000d000d7308 */ /* 0x000f620000000800 */
[----:B----4-:R-:W-:Y:S01]  /*4820*/  FADD.FTZ R9, R165, R4 ;  /* 0x00000004a5097221 */ /* 0x010fe20000010000 */
[----:B--2---:R-:W-:-:S03]  /*4830*/  F2FP.BF16.F32.PACK_AB R165, R40, R165 ;  /* 0x000000a528a5723e */ /* 0x004fc600000010ff */
[----:B------:R-:W-:Y:S01]  /*4840*/  FADD.FTZ R4, R40, R9 ;  /* 0x0000000928047221 */ /* 0x000fe20000010000 */
[----:B0-----:R-:W-:Y:S02]  /*4850*/  FADD.FTZ R9, R15, R0 ;  /* 0x000000000f097221 */ /* 0x001fe40000010000 */
[----:B------:R3:W0:Y:S01]  /*4860*/  MUFU.EX2 R164, R5 ;  /* 0x0000000500a47308 */ /* 0x0006220000000800 */
[----:B-1----:R-:W-:Y:S01]  /*4870*/  FADD.FTZ R11, R167, R4 ;  /* 0x00000004a70b7221 */ /* 0x002fe20000010000 */
[C---:B------:R-:W-:Y:S01]  /*4880*/  FADD.FTZ R4, R160.reuse, R9 ;  /* 0x00000009a0047221 */ /* 0x040fe20000010000 */
[----:B------:R-:W-:-:S05]  /*4890*/  F2FP.BF16.F32.PACK_AB R160, R160, R15 ;  /* 0x0000000fa0a0723e */ /* 0x000fca00000010ff */
[----:B------:R-:W1:Y:S01]  /*48a0*/  MUFU.EX2 R21, R21 ;  /* 0x0000001500157308 */ /* 0x000e620000000800 */
[----:B---3--:R-:W-:-:S04]  /*48b0*/  FADD.FTZ R5, R7, R4 ;  /* 0x0000000407057221 */ /* 0x008fc80000010000 */
[C---:B-----5:R-:W-:Y:S01]  /*48c0*/  FADD.FTZ R4, R162.reuse, R5 ;  /* 0x00000005a2047221 */ /* 0x060fe20000010000 */
[----:B------:R-:W-:Y:S02]  /*48d0*/  F2FP.BF16.F32.PACK_AB R162, R162, R7 ;  /* 0x00000007a2a2723e */ /* 0x000fe400000010ff */
[----:B------:R-:W2:Y:S01]  /*48e0*/  MUFU.EX2 R166, R25 ;  /* 0x0000001900a67308 */ /* 0x000ea20000000800 */
[----:B------:R-:W-:-:S04]  /*48f0*/  FADD.FTZ R5, R13, R4 ;  /* 0x000000040d057221 */ /* 0x000fc80000010000 */
[C---:B0-----:R-:W-:Y:S01]  /*4900*/  FADD.FTZ R4, R164.reuse, R5 ;  /* 0x00000005a4047221 */ /* 0x041fe20000010000 */
[----:B------:R-:W-:Y:S02]  /*4910*/  F2FP.BF16.F32.PACK_AB R164, R164, R13 ;  /* 0x0000000da4a4723e */ /* 0x000fe400000010ff */
[----:B------:R-:W0:Y:S01]  /*4920*/  MUFU.EX2 R42, R42 ;  /* 0x0000002a002a7308 */ /* 0x000e220000000800 */
[----:B-1----:R-:W-:-:S04]  /*4930*/  FADD.FTZ R3, R21, R4 ;  /* 0x0000000415037221 */ /* 0x002fc80000010000 */
[C---:B--2---:R-:W-:Y:S01]  /*4940*/  FADD.FTZ R3, R166.reuse, R3 ;  /* 0x00000003a6037221 */ /* 0x044fe20000010000 */
[----:B------:R-:W-:Y:S01]  /*4950*/  F2FP.BF16.F32.PACK_AB R166, R166, R21 ;  /* 0x00000015a6a6723e */ /* 0x000fe200000010ff */
[C---:B0-----:R-:W-:Y:S01]  /*4960*/  FADD.FTZ R0, R42.reuse, R11 ;  /* 0x0000000b2a007221 */ /* 0x041fe20000010000 */
[----:B------:R-:W-:Y:S01]  /*4970*/  F2FP.BF16.F32.PACK_AB R167, R42, R167 ;  /* 0x000000a72aa7723e */ /* 0x000fe200000010ff */
[----:B------:R-:W-:Y:S06]  /*4980*/  @!P3 BRA `(.L_x_2297) ;  /* 0x000000300064b947 */ /* 0x000fec0003800000 */
[----:B------:R-:W-:Y:S01]  /*4990*/  IMAD.MOV.U32 R5, RZ, RZ, R30 ;  /* 0x000000ffff057224 */ /* 0x000fe200078e001e */
[----:B------:R-:W-:Y:S01]  /*49a0*/  UMOV UR60, UR47 ;  /* 0x0000002f003c7c82 */ /* 0x000fe20008000000 */
[----:B------:R-:W-:Y:S01]  /*49b0*/  IMAD.MOV.U32 R4, RZ, RZ, R33 ;  /* 0x000000ffff047224 */ /* 0x000fe200078e0021 */
[----:B------:R-:W-:Y:S01]  /*49c0*/  UMOV UR58, UR46 ;  /* 0x0000002e003a7c82 */ /* 0x000fe20008000000 */
[----:B------:R-:W-:Y:S01]  /*49d0*/  IMAD.MOV.U32 R151, RZ, RZ, RZ ;  /* 0x000000ffff977224 */ /* 0x000fe200078e00ff */
[----:B------:R-:W-:Y:S01]  /*49e0*/  ULDC UR56, c[0x0][0x9d8] ;  /* 0x0002760000387ab9 */ /* 0x000fe20000000800 */
[----:B------:R-:W-:-:S05]  /*49f0*/  ULDC UR55, c[0x0][0x988] ;  /* 0x0002620000377ab9 */ /* 0x000fca0000000800 */
.L_x_2306:
        /* <DEDUP_REMOVED lines=9> */
.L_x_2299:
[----:B------:R-:W-:Y:S01]  /*4a90*/  ULEA UR6, UR46, UR41, 0x3 ;  /* 0x000000292e067291 */ /* 0x000fe2000f8e183f */
[----:B------:R-:W-:-:S05]  /*4aa0*/  IMAD.U32 R6, RZ, RZ, UR47 ;  /* 0x0000002fff067e24 */ /* 0x000fca000f8e00ff */
[----:B------:R-:W-:-:S04]  /*4ab0*/  SHF.L.U32 R6, R6, 0x1f, RZ ;  /* 0x0000001f06067819 */ /* 0x000fc800000006ff */
[----:B------:R0:W1:Y:S01]  /*4ac0*/  SYNCS.PHASECHK.TRANS64.TRYWAIT P3, [UR6+0x28830], R6 ;  /* 0x02883006ff0075a7 */ /* 0x0000620008060146 */
[----:B------:R-:W-:Y:S05]  /*4ad0*/  @!P0 BRA `(.L_x_2300) ;  /* 0x0000000000048947 */ /* 0x000fea0003800000 */
[----:B------:R-:W-:Y:S01]  /*4ae0*/  BPT.TRAP 0x1 ;  /* 0x000000040000795c */ /* 0x000fe20000300000 */
.L_x_2300:
[----:B-1----:R-:W-:Y:S05]  /*4af0*/  @P3 BRA `(.L_x_2298) ;  /* 0x0000000000083947 */ /* 0x002fea0003800000 */
[----:B------:R-:W1:Y:S02]  /*4b00*/  SYNCS.PHASECHK.TRANS64.TRYWAIT P3, [UR6+0x28830], R6 ;  /* 0x02883006ff0075a7 */ /* 0x000e640008060146 */
[----:B-1----:R-:W-:Y:S05]  /*4b10*/  @!P3 BRA `(.L_x_2301) ;  /* 0x000000fc00b8b947 */ /* 0x002fea0003800000 */
.L_x_2298:
[----:B-1----:R-:W1:Y:S01]  /*4b20*/  S2R R7, SR_TID.X ;  /* 0x0000000000077919 */ /* 0x002e620000002100 */
        /* <DEDUP_REMOVED lines=16> */
[----:B-1----:R-:W-:-:S05]  /*4c30*/  SHF.R.U32.HI R7, RZ, 0x7, R7 ;  /* 0x00000007ff077819 */ /* 0x002fca0000011607 */
[----:B0-----:R-:W-:-:S05]  /*4c40*/  VIADD R6, R7, 0x8 ;  /* 0x0000000807067836 */ /* 0x001fca0000000000 */
        /* <DEDUP_REMOVED lines=28> */
.L_x_2303:
[----:B------:R-:W-:Y:S01]  /*4e10*/  ULEA UR6, UR58, UR41, 0x3 ;  /* 0x000000293a067291 */ /* 0x000fe2000f8e183f */
[----:B------:R-:W-:-:S05]  /*4e20*/  IMAD.U32 R6, RZ, RZ, UR60 ;  /* 0x0000003cff067e24 */ /* 0x000fca000f8e00ff */
[----:B------:R-:W-:-:S04]  /*4e30*/  SHF.L.U32 R6, R6, 0x1f, RZ ;  /* 0x0000001f06067819 */ /* 0x000fc800000006ff */
[----:B------:R0:W1:Y:S01]  /*4e40*/  SYNCS.PHASECHK.TRANS64.TRYWAIT P3, [UR6+0x28850], R6 ;  /* 0x02885006ff0075a7 */ /* 0x0000620008060146 */
[----:B------:R-:W-:Y:S05]  /*4e50*/  @!P0 BRA `(.L_x_2304) ;  /* 0x0000000000048947 */ /* 0x000fea0003800000 */
[----:B------:R-:W-:Y:S01]  /*4e60*/  BPT.TRAP 0x1 ;  /* 0x000000040000795c */ /* 0x000fe20000300000 */
.L_x_2304:
[----:B-1----:R-:W-:Y:S05]  /*4e70*/  @P3 BRA `(.L_x_2302) ;  /* 0x0000000000083947 */ /* 0x002fea0003800000 */
[----:B------:R-:W1:Y:S02]  /*4e80*/  SYNCS.PHASECHK.TRANS64.TRYWAIT P3, [UR6+0x28850], R6 ;  /* 0x02885006ff0075a7 */ /* 0x000e640008060146 */
[----:B-1----:R-:W-:Y:S05]  /*4e90*/  @!P3 BRA `(.L_x_2305) ;  /* 0x000000f800f0b947 */ /* 0x002fea0003800000 */
.L_x_2302:
        /* <DEDUP_REMOVED lines=13> */
[----:B------:R-:W-:Y:S01]  /*4f70*/  FMUL.FTZ R11, R33, UR56 ;  /* 0x00000038210b7c20 */ /* 0x000fe20008410000 */
[----:B------:R-:W-:Y:S01]  /*4f80*/  FMUL.FTZ R33, R35, UR56 ;  /* 0x0000003823217c20 */ /* 0x000fe20008410000 */
[----:B------:R-:W-:Y:S01]  /*4f90*/  MUFU.TANH R32, R32 ;  /* 0x0000002000207308 */ /* 0x000fe20000002400 */
[----:B------:R-:W-:Y:S01]  /*4fa0*/  ULEA UR11, UR58, UR6, 0xb ;  /* 0x000000063a0b7291 */ /* 0x000fe2000f8e583f */
[----:B------:R-:W-:Y:S01]  /*4fb0*/  FMUL.FTZ R13, R37, UR56 ;  /* 0x00000038250d7c20 */ /* 0x000fe20008410000 */
[----:B------:R-:W-:Y:S01]  /*4fc0*/  FMUL.FTZ R37, R38, UR56 ;  /* 0x0000003826257c20 */ /* 0x000fe20008410000 */
[----:B-1----:R-:W-:Y:S01]  /*4fd0*/  FMUL.FTZ R7, R25, UR56 ;  /* 0x0000003819077c20 */ /* 0x002fe20008410000 */
[----:B------:R-:W-:Y:S01]  /*4fe0*/  FMUL.FTZ R25, R49, UR56 ;  /* 0x0000003831197c20 */ /* 0x000fe20008410000 */
[----:B------:R-:W-:Y:S01]  /*4ff0*/  FMUL.FTZ R35, R42, UR56 ;  /* 0x000000382a237c20 */ /* 0x000fe20008410000 */
[----:B------:R-:W-:Y:S01]  /*5000*/  FMUL.FTZ R12, R36, UR56 ;  /* 0x00000038240c7c20 */ /* 0x000fe20008410000 */
[----:B------:R-:W-:Y:S01]  /*5010*/  UMOV UR6, UR11 ;  /* 0x0000000b00067c82 */ /* 0x000fe20008000000 */
[----:B------:R-:W-:Y:S01]  /*5020*/  MUFU.TANH R33, R33 ;  /* 0x0000002100217308 */ /* 0x000fe20000002400 */
[----:B------:R-:W-:Y:S01]  /*5030*/  HGMMA.64x128x16.F32.BF16 R88, R180, gdesc[UR4].tnspB, R88, gsb0 ;  /* 0x41e00004b4587df0 */ /* 0x000fe20008001858 */
[----:B------:R-:W-:Y:S01]  /*5040*/  UIADD3 UR6, UR11, 0x80, URZ ;  /* 0x000000800b067890 */ /* 0x000fe2000fffe03f */
[----:B------:R-:W-:Y:S01]  /*5050*/  FMUL.FTZ R36, R43, UR56 ;  /* 0x000000382b247c20 */ /* 0x000fe20008410000 */
[----:B------:R-:W-:Y:S01]  /*5060*/  UMOV UR7, 0x40000040 ;  /* 0x4000004000077882 */ /* 0x000fe20000000000 */
        /* <DEDUP_REMOVED lines=14> */
[----:B0-----:R-:W-:Y:S01]  /*5150*/  FMUL.FTZ R6, R24, UR56 ;  /* 0x0000003818067c20 */ /* 0x001fe20008410000 */
        /* <DEDUP_REMOVED lines=15> */
[----:B------:R-:W-:Y:S01]  /*5250*/  UMOV UR10, UR55 ;  /* 0x00000037000a7c82 */ /* 0x000fe20008000000 */
[----:B------:R-:W-:Y:S01]  /*5260*/  FMUL.FTZ R58, R61, UR56 ;  /* 0x000000383d3a7c20 */ /* 0x000fe20008410000 */
[----:B------:R-:W-:Y:S01]  /*5270*/  FMUL.FTZ R61, R68, UR56 ;  /* 0x00000038443d7c20 */ /* 0x000fe20008410000 */
[----:B------:R-:W-:Y:S01]  /*5280*/  FMUL.FTZ R68, R80, UR56 ;  /* 0x0000003850447c20 */ /* 0x000fe20008410000 */
[----:B------:R-:W-:Y:S01]  /*5290*/  FMUL.FTZ R67, R81, UR56 ;  /* 0x0000003851437c20 */ /* 0x000fe20008410000 */
[----:B------:R-:W-:Y:S01]  /*52a0*/  MUFU.TANH R38, R38 ;  /* 0x0000002600267308 */ /* 0x000fe20000002400 */
[----:B------:R-:W0:Y:S01]  /*52b0*/  S2R R220, SR_TID.X ;  /* 0x0000000000dc7919 */ /* 0x000e220000002100 */
[----:B------:R-:W-:Y:S01]  /*52c0*/  UISETP.GT.AND UP1, UPT, UR59, UR57, UPT ;  /* 0x000000393b00728c */ /* 0x000fe2000bf24270 */
[----:B------:R-:W-:-:S05]  /*52d0*/  UMOV UR60, UR47 ;  /* 0x0000002f003c7c82 */ /* 0x000fca0008000000 */
        /* <DEDUP_REMOVED lines=15> */
[----:B------:R-:W-:-:S04]  /*53d0*/  FMUL.FTZ R180, R26, UR56 ;  /* 0x000000381ab47c20 */ /* 0x000fc80008410000 */
[----:B------:R-:W-:Y:S01]  /*53e0*/  MUFU.TANH R75, R75 ;  /* 0x0000004b004b7308 */ /* 0x000fe20000002400 */
[----:B------:R-:W-:Y:S01]  /*53f0*/  FMUL.FTZ R26, R52, UR56 ;  /* 0x00000038341a7c20 */ /* 0x000fe20008410000 */
[----:B------:R-:W-:Y:S01]  /*5400*/  HGMMA.64x128x16.F32.BF16 R88, R176, gdesc[UR4].tnspB, R88, gsb0 ;  /* 0x41e00004b0587df0 */ /* 0x000fe20008001858 */
[----:B------:R-:W-:Y:S01]  /*5410*/  UIADD3 UR6, UR11, 0x100, URZ ;  /* 0x000001000b067890 */ /* 0x000fe2000fffe03f */
[----:B------:R-:W-:-:S04]  /*5420*/  UMOV UR7, 0x40000040 ;  /* 0x4000004000077882 */ /* 0x000fc80000000000 */
[----:B------:R-:W0:Y:S08]  /*5430*/  MUFU.TANH R180, R180 ;  /* 0x000000b400b47308 */ /* 0x000e300000002400 */
        /* <DEDUP_REMOVED lines=25> */
[----:B------:R-:W-:Y:S01]  /*55d0*/  @UP0 ULDC UR6, c[0x0][0x44c] ;  /* 0x0001130000060ab9 */ /* 0x000fe20000000800 */
[----:B------:R-:W-:-:S05]  /*55e0*/  UMOV UR7, 0x40000040 ;  /* 0x4000004000077882 */ /* 0x000fca0000000000 */
[----:B------:R-:W1:Y:S08]  /*55f0*/  MUFU.TANH R178, R178 ;  /* 0x000000b200b27308 */ /* 0x000e700000002400 */
[----:B------:R-:W2:Y:S08]  /*5600*/  MUFU.TANH R176, R176 ;  /* 0x000000b000b07308 */ /* 0x000eb00000002400 */
[----:B------:R-:W3:Y:S08]  /*5610*/  MUFU.TANH R30, R30 ;  /* 0x0000001e001e7308 */ /* 0x000ef00000002400 */
        /* <DEDUP_REMOVED lines=11> */
[----:B------:R-:W-:Y:S01]  /*56d0*/  VIADD R173, R17, UR38 ;  /* 0x0000002611ad7c36 */ /* 0x000fe20008000000 */
[----:B------:R-:W-:-:S03]  /*56e0*/  WARPGROUP.ARRIVE ;  /* 0x00000000000079c5 */ /* 0x000fc60000000000 */
[----:B------:R-:W-:Y:S01]  /*56f0*/  @P2 IMAD.HI.U32 R29, R173, UR6, RZ ;  /* 0x00000006ad1d2c27 */ /* 0x000fe2000f8e00ff */
[----:B------:R-:W-:-:S04]  /*5700*/  @UP0 ULDC UR6, c[0x0][0x450] ;  /* 0x0001140000060ab9 */ /* 0x000fc80000000800 */
[----:B------:R-:W-:Y:S01]  /*5710*/  @P2 SHF.R.U32.HI R173, RZ, UR6, R29 ;  /* 0x00000006ffad2c19 */ /* 0x000fe2000801161d */
[----:B------:R-:W-:Y:S01]  /*5720*/  UMOV UR6, 0xffffff80 ;  /* 0xffffff8000067882 */ /* 0x000fe20000000000 */
[----:B------:R-:W-:Y:S01]  /*5730*/  FMUL.FTZ R29, R57, UR56 ;  /* 0x00000038391d7c20 */ /* 0x000fe20008410000 */
[----:B------:R-:W-:Y:S02]  /*5740*/  UIMAD UR6, UR59, UR6, 0x1 ;  /* 0x000000013b0674a4 */ /* 0x000fe4000f8e0206 */
[----:B------:R-:W4:Y:S01]  /*5750*/  SHFL.IDX PT, R47, R173, 0x1, 0x1c1f ;  /* 0x003c1f00ad2f7f89 */ /* 0x000f2200000e0000 */
[----:B------:R-:W-:Y:S02]  /*5760*/  UIADD3 UR59, UR59, -0x1, URZ ;  /* 0xffffffff3b3b7890 */ /* 0x000fe4000fffe03f */
[----:B------:R-:W-:Y:S01]  /*5770*/  MUFU.TANH R29, R29 ;  /* 0x0000001d001d7308 */ /* 0x000fe20000002400 */
[----:B------:R-:W-:Y:S01]  /*5780*/  IMAD.U32 R31, RZ, RZ, UR6 ;  /* 0x00000006ff1f7e24 */ /* 0x000fe2000f8e00ff */
[----:B------:R-:W-:-:S04]  /*5790*/  UIADD3 UR6, UR11, 0x180, URZ ;  /* 0x000001800b067890 */ /* 0x000fc8000fffe03f */
[----:B------:R-:W-:Y:S01]  /*57a0*/  IADD3 R174, R31, UR53, -R16 ;  /* 0x000000351fae7c10 */ /* 0x000fe2000fffe810 */
[----:B------:R-:W-:Y:S01]  /*57b0*/  FMUL.FTZ R31, R60, UR56 ;  /* 0x000000383c1f7c20 */ /* 0x000fe20008410000 */
[----:B------:R-:W-:Y:S01]  /*57c0*/  FMUL.FTZ R60, R64, UR56 ;  /* 0x00000038403c7c20 */ /* 0x000fe20008410000 */
[----:B------:R-:W-:Y:S01]  /*57d0*/  FMUL.FTZ R64, R72, UR56 ;  /* 0x0000003848407c20 */ /* 0x000fe20008410000 */
[----:B------:R-:W-:Y:S01]  /*57e0*/  FMUL.FTZ R72, R85, UR56 ;  /* 0x0000003855487c20 */ /* 0x000fe20008410000 */
[----:B------:R-:W-:Y:S01]  /*57f0*/  HGMMA.64x128x16.F32.BF16 R88, R168, gdesc[UR4].tnspB, R88, gsb0 ;  /* 0x41e00004a8587df0 */ /* 0x000fe20008001858 */
[----:B------:R-:W-:Y:S01]  /*5800*/  UIADD3 UR6, UR11, 0x200, URZ ;  /* 0x000002000b067890 */ /* 0x000fe2000fffe03f */
[----:B------:R-:W-:Y:S01]  /*5810*/  VIADD R174, R174, -UR54 ;  /* 0x80000036aeae7c36 */ /* 0x000fe20008000000 */
[----:B------:R-:W-:Y:S01]  /*5820*/  UMOV UR7, 0x40000040 ;  /* 0x4000004000077882 */ /* 0x000fe20000000000 */
[----:B------:R-:W-:Y:S02]  /*5830*/  MUFU.TANH R31, R31 ;  /* 0x0000001f001f7308 */ /* 0x000fe40000002400 */
[----:B----4-:R-:W-:-:S02]  /*5840*/  IMAD.IADD R56, R174, 0x1, R47 ;  /* 0x00000001ae387824 */ /* 0x010fc400078e022f */
[----:B------:R-:W-:Y:S01]  /*5850*/  FMUL.FTZ R47, R63, UR56 ;  /* 0x000000383f2f7c20 */ /* 0x000fe20008410000 */
[----:B------:R-:W-:-:S03]  /*5860*/  FMUL.FTZ R63, R73, UR56 ;  /* 0x00000038493f7c20 */ /* 0x000fc60008410000 */
[----:B------:R-:W-:Y:S01]  /*5870*/  MUFU.TANH R60, R60 ;  /* 0x0000003c003c7308 */ /* 0x000fe20000002400 */
[----:B------:R-:W4:Y:S01]  /*5880*/  SHFL.IDX PT, R73, R173, RZ, 0x1c1f ;  /* 0x001c1fffad497589 */ /* 0x000f2200000e0000 */
[C---:B------:R-:W-:Y:S02]  /*5890*/  ISETP.GT.AND P3, PT, R56.reuse, RZ, PT ;  /* 0x000000ff3800720c */ /* 0x040fe40003f64270 */
[----:B------:R-:W-:Y:S02]  /*58a0*/  ISETP.GT.AND P4, PT, R56, 0x1, PT ;  /* 0x000000013800780c */ /* 0x000fe40003f84270 */
[----:B0-----:R-:W-:Y:S02]  /*58b0*/  FSEL R180, R180, -INF , P3 ;  /* 0xff800000b4b47808 */ /* 0x001fe40001800000 */
[----:B------:R-:W-:Y:S01]  /*58c0*/  ISETP.GT.AND P3, PT, R56, 0x8, PT ;  /* 0x000000083800780c */ /* 0x000fe20003f64270 */
[----:B------:R-:W0:Y:S01]  /*58d0*/  MUFU.TANH R47, R47 ;  /* 0x0000002f002f7308 */ /* 0x000e220000002400 */
[----:B-1----:R-:W-:-:S02]  /*58e0*/  FSEL R178, R178, -INF , P4 ;  /* 0xff800000b2b27808 */ /* 0x002fc40002000000 */
[----:B------:R-:W-:Y:S02]  /*58f0*/  FMNMX.FTZ R49, R180, R5, !PT ;  /* 0x00000005b4317209 */ /* 0x000fe40007810000 */
[----:B------:R-:W-:Y:S02]  /*5900*/  ISETP.GT.AND P4, PT, R56, 0x9, PT ;  /* 0x000000093800780c */ /* 0x000fe40003f84270 */
[----:B--2---:R-:W-:Y:S01]  /*5910*/  FSEL R176, R176, -INF , P3 ;  /* 0xff800000b0b07808 */ /* 0x004fe20001800000 */
[----:B------:R-:W-:Y:S01]  /*5920*/  MUFU.TANH R64, R64 ;  /* 0x0000004000407308 */ /* 0x000fe20000002400 */
[----:B------:R-:W-:Y:S02]  /*5930*/  FMNMX.FTZ R49, R178, R49, !PT ;  /* 0x00000031b2317209 */ /* 0x000fe40007810000 */
[----:B------:R-:W-:Y:S02]  /*5940*/  ISETP.GT.AND P3, PT, R56, 0x10, PT ;  /* 0x000000103800780c */ /* 0x000fe40003f64270 */
[----:B---3--:R-:W-:Y:S01]  /*5950*/  FSEL R172, R30, -INF , P4 ;  /* 0xff8000001eac7808 */ /* 0x008fe20002000000 */
[----:B------:R-:W-:Y:S01]  /*5960*/  FMUL.FTZ R30, R66, UR56 ;  /* 0x00000038421e7c20 */ /* 0x000fe20008410000 */
[----:B------:R-:W-:Y:S01]  /*5970*/  FMNMX.FTZ R49, R176, R49, !PT ;  /* 0x00000031b0317209 */ /* 0x000fe20007810000 */
[----:B----4-:R-:W-:Y:S01]  /*5980*/  IMAD.IADD R73, R174, 0x1, R73 ;  /* 0x00000001ae497824 */ /* 0x010fe200078e0249 */
[----:B------:R-:W-:Y:S01]  /*5990*/  ISETP.GT.AND P4, PT, R56, 0x11, PT ;  /* 0x000000113800780c */ /* 0x000fe20003f84270 */
[----:B------:R-:W-:Y:S01]  /*59a0*/  FMUL.FTZ R66, R77, UR56 ;  /* 0x000000384d427c20 */ /* 0x000fe20008410000 */
[----:B------:R-:W-:Y:S01]  /*59b0*/  FMNMX.FTZ R49, R172, R49, !PT ;  /* 0x00000031ac317209 */ /* 0x000fe20007810000 */
[----:B------:R-:W1:Y:S01]  /*59c0*/  MUFU.TANH R30, R30 ;  /* 0x0000001e001e7308 */ /* 0x000e620000002400 */
[----:B------:R-:W-:-:S02]  /*59d0*/  ISETP.GT.AND P5, PT, R73, RZ, PT ;  /* 0x000000ff4900720c */ /* 0x000fc40003fa4270 */
[----:B------:R-:W-:-:S04]  /*59e0*/  ISETP.GT.AND P6, PT, R73, 0x8, PT ;  /* 0x000000084900780c */ /* 0x000fc80003fc4270 */
[----:B------:R-:W-:Y:S01]  /*59f0*/  FSEL R8, R8, -INF , P6 ;  /* 0xff80000008087808 */ /* 0x000fe20003000000 */
[----:B------:R-:W-:Y:S01]  /*5a00*/  MUFU.TANH R63, R63 ;  /* 0x0000003f003f7308 */ /* 0x000fe20000002400 */
[----:B------:R-:W-:-:S04]  /*5a10*/  ISETP.GT.AND P6, PT, R73, 0x11, PT ;  /* 0x000000114900780c */ /* 0x000fc80003fc4270 */
[----:B------:R-:W-:Y:S02]  /*5a20*/  FSEL R11, R11, -INF , P6 ;  /* 0xff8000000b0b7808 */ /* 0x000fe40003000000 */
[----:B------:R-:W-:Y:S01]  /*5a30*/  ISETP.GT.AND P6, PT, R73, 0x20, PT ;  /* 0x000000204900780c */ /* 0x000fe20003fc4270 */
[----:B------:R-:W-:Y:S08]  /*5a40*/  MUFU.TANH R66, R66 ;  /* 0x0000004200427308 */ /* 0x000ff00000002400 */
[----:B------:R-:W-:Y:S01]  /*5a50*/  MUFU.TANH R72, R72 ;  /* 0x0000004800487308 */ /* 0x000fe20000002400 */
[----:B------:R-:W-:-:S02]  /*5a60*/  WARPGROUP.DEPBAR.LE gsb0, 0x0 ;  /* 0x00008000000079c5 */ /* 0x000fc40000010000 */
[----:B------:R-:W-:Y:S01]  /*5a70*/  WARPGROUP.ARRIVE ;  /* 0x00000000000079c5 */ /* 0x000fe20000000000 */
[----:B------:R-:W-:Y:S02]  /*5a80*/  FSEL R170, R32, -INF , P3 ;  /* 0xff80000020aa7808 */ /* 0x000fe40001800000 */
[----:B------:R-:W-:Y:S02]  /*5a90*/  ISETP.GT.AND P3, PT, R56, 0x18, PT ;  /* 0x000000183800780c */ /* 0x000fe40003f64270 */
[----:B------:R-:W-:Y:S01]  /*5aa0*/  FSEL R168, R33, -INF , P4 ;  /* 0xff80000021a87808 */ /* 0x000fe20002000000 */
[----:B------:R-:W-:Y:S01]  /*5ab0*/  HGMMA.64x128x16.F32.BF16 R88, R152, gdesc[UR4].tnspB, R88, gsb0 ;  /* 0x41e0000498587df0 */ /* 0x000fe20008001858 */
[----:B------:R-:W-:Y:S01]  /*5ac0*/  FMNMX.FTZ R49, R170, R49, !PT ;  /* 0x00000031aa317209 */ /* 0x000fe20007810000 */
[----:B------:R-:W-:Y:S01]  /*5ad0*/  UIADD3 UR6, UR11, 0x280, URZ ;  /* 0x000002800b067890 */ /* 0x000fe2000fffe03f */
[----:B------:R-:W-:Y:S01]  /*5ae0*/  ISETP.GT.AND P4, PT, R56, 0x19, PT ;  /* 0x000000193800780c */ /* 0x000fe20003f84270 */
[----:B------:R-:W-:Y:S01]  /*5af0*/  UMOV UR7, 0x40000040 ;  /* 0x4000004000077882 */ /* 0x000fe20000000000 */
[----:B------:R-:W-:-:S02]  /*5b00*/  FSEL R37, R37, -INF , P3 ;  /* 0xff80000025257808 */ /* 0x000fc40001800000 */
[----:B------:R-:W-:Y:S02]  /*5b10*/  FMNMX.FTZ R50, R168, R49, !PT ;  /* 0x00000031a8327209 */ /* 0x000fe40007810000 */
[----:B------:R-:W-:Y:S02]  /*5b20*/  ISETP.GT.AND P3, PT, R56, 0x20, PT ;  /* 0x000000203800780c */ /* 0x000fe40003f64270 */
[----:B------:R-:W-:Y:S02]  /*5b30*/  FSEL R32, R34, -INF , P4 ;  /* 0xff80000022207808 */ /* 0x000fe40002000000 */
[----:B------:R-:W-:Y:S02]  /*5b40*/  FMNMX.FTZ R49, R37, R50, !PT ;  /* 0x0000003225317209 */ /* 0x000fe40007810000 */
[----:B------:R-:W-:Y:S02]  /*5b50*/  ISETP.GT.AND P4, PT, R56, 0x21, PT ;  /* 0x000000213800780c */ /* 0x000fe40003f84270 */
        /* <DEDUP_REMOVED lines=11> */
[----:B------:R-:W-:Y:S02]  /*5c10*/  FSEL R39, R40, -INF , P3 ;  /* 0xff80000028277808 */ /* 0x000fe40001800000 */
[----:B------:R-:W-:-:S02]  /*5c20*/  ISETP.GT.AND P4, PT, R56, 0x31, PT ;  /* 0x000000313800780c */ /* 0x000fc40003f84270 */
[----:B------:R-:W-:Y:S02]  /*5c30*/  FMNMX.FTZ R40, R35, R38, !PT ;  /* 0x0000002623287209 */ /* 0x000fe40007810000 */
[----:B------:R-:W-:Y:S02]  /*5c40*/  ISETP.GT.AND P3, PT, R56, 0x38, PT ;  /* 0x000000383800780c */ /* 0x000fe40003f64270 */
[----:B------:R-:W-:Y:S02]  /*5c50*/  FSEL R38, R41, -INF , P4 ;  /* 0xff80000029267808 */ /* 0x000fe40002000000 */
[----:B------:R-:W-:Y:S02]  /*5c60*/  FMNMX.FTZ R49, R39, R40, !PT ;  /* 0x0000002827317209 */ /* 0x000fe40007810000 */
[----:B------:R-:W-:Y:S02]  /*5c70*/  FSEL R41, R42, -INF , P3 ;  /* 0xff8000002a297808 */ /* 0x000fe40001800000 */
[----:B------:R-:W-:-:S02]  /*5c80*/  ISETP.GT.AND P4, PT, R56, 0x39, PT ;  /* 0x000000393800780c */ /* 0x000fc40003f84270 */
[----:B------:R-:W-:Y:S02]  /*5c90*/  FMNMX.FTZ R42, R38, R49, !PT ;  /* 0x00000031262a7209 */ /* 0x000fe40007810000 */
[C---:B------:R-:W-:Y:S02]  /*5ca0*/  ISETP.GT.AND P3, PT, R56.reuse, 0x40, PT ;  /* 0x000000403800780c */ /* 0x040fe40003f64270 */
[----:B------:R-:W-:Y:S02]  /*5cb0*/  FSEL R40, R43, -INF , P4 ;  /* 0xff8000002b287808 */ /* 0x000fe40002000000 */
[----:B------:R-:W-:Y:S02]  /*5cc0*/  FMNMX.FTZ R49, R41, R42, !PT ;  /* 0x0000002a29317209 */ /* 0x000fe40007810000 */
[----:B------:R-:W-:Y:S02]  /*5cd0*/  ISETP.GT.AND P4, PT, R56, 0x41, PT ;  /* 0x000000413800780c */ /* 0x000fe40003f84270 */
[----:B------:R-:W-:-:S02]  /*5ce0*/  FSEL R43, R44, -INF , P3 ;  /* 0xff8000002c2b7808 */ /* 0x000fc40001800000 */
[----:B------:R-:W-:Y:S02]  /*5cf0*/  FMNMX.FTZ R44, R40, R49, !PT ;  /* 0x00000031282c7209 */ /* 0x000fe40007810000 */
[----:B------:R-:W-:Y:S02]  /*5d00*/  FSEL R42, R45, -INF , P4 ;  /* 0xff8000002d2a7808 */ /* 0x000fe40002000000 */
[C---:B------:R-:W-:Y:S02]  /*5d10*/  ISETP.GT.AND P3, PT, R56.reuse, 0x48, PT ;  /* 0x000000483800780c */ /* 0x040fe40003f64270 */
[----:B------:R-:W-:Y:S02]  /*5d20*/  FMNMX.FTZ R45, R43, R44, !PT ;  /* 0x0000002c2b2d7209 */ /* 0x000fe40007810000 */
[----:B------:R-:W-:Y:S02]  /*5d30*/  ISETP.GT.AND P4, PT, R56, 0x49, PT ;  /* 0x000000493800780c */ /* 0x000fe40003f84270 */
[----:B------:R-:W-:-:S02]  /*5d40*/  FSEL R44, R46, -INF , P3 ;  /* 0xff8000002e2c7808 */ /* 0x000fc40001800000 */
[----:B------:R-:W-:Y:S02]  /*5d50*/  FMNMX.FTZ R49, R42, R45, !PT ;  /* 0x0000002d2a317209 */ /* 0x000fe40007810000 */
[----:B------:R-:W-:Y:S02]  /*5d60*/  ISETP.GT.AND P3, PT, R56, 0x50, PT ;  /* 0x000000503800780c */ /* 0x000fe40003f64270 */
[----:B0-----:R-:W-:Y:S02]  /*5d70*/  FSEL R45, R47, -INF , P4 ;  /* 0xff8000002f2d7808 */ /* 0x001fe40002000000 */
[----:B------:R-:W-:Y:S02]  /*5d80*/  FMNMX.FTZ R50, R44, R49, !PT ;  /* 0x000000312c327209 */ /* 0x000fe40007810000 */
[----:B------:R-:W-:Y:S02]  /*5d90*/  ISETP.GT.AND P4, PT, R56, 0x51, PT ;  /* 0x000000513800780c */ /* 0x000fe40003f84270 */
[----:B-1----:R-:W-:-:S02]  /*5da0*/  FSEL R46, R30, -INF , P3 ;  /* 0xff8000001e2e7808 */ /* 0x002fc40001800000 */
[----:B------:R-:W-:Y:S02]  /*5db0*/  FMNMX.FTZ R49, R45, R50, !PT ;  /* 0x000000322d317209 */ /* 0x000fe40007810000 */
[----:B------:R-:W-:Y:S02]  /*5dc0*/  ISETP.GT.AND P3, PT, R56, 0x58, PT ;  /* 0x000000583800780c */ /* 0x000fe40003f64270 */
[----:B------:R-:W-:Y:S02]  /*5dd0*/  FSEL R47, R48, -INF , P4 ;  /* 0xff800000302f7808 */ /* 0x000fe40002000000 */
[----:B------:R-:W-:Y:S02]  /*5de0*/  FMNMX.FTZ R30, R46, R49, !PT ;  /* 0x000000312e1e7209 */ /* 0x000fe40007810000 */
[----:B------:R-:W-:Y:S02]  /*5df0*/  ISETP.GT.AND P4, PT, R56, 0x59, PT ;  /* 0x000000593800780c */ /* 0x000fe40003f84270 */
[----:B------:R-:W-:Y:S01]  /*5e00*/  FSEL R48, R70, -INF , P3 ;  /* 0xff80000046307808 */ /* 0x000fe20001800000 */
[----:B------:R-:W-:Y:S01]  /*5e10*/  FMUL.FTZ R70, R84, UR56 ;  /* 0x0000003854467c20 */ /* 0x000fe20008410000 */
[----:B------:R-:W-:-:S02]  /*5e20*/  FMNMX.FTZ R51, R47, R30, !PT ;  /* 0x0000001e2f337209 */ /* 0x000fc40007810000 */
[----:B------:R-:W-:Y:S02]  /*5e30*/  ISETP.GT.AND P3, PT, R56, 0x60, PT ;  /* 0x000000603800780c */ /* 0x000fe40003f64270 */
[----:B------:R-:W-:Y:S01]  /*5e40*/  FSEL R49, R71, -INF , P4 ;  /* 0xff80000047317808 */ /* 0x000fe20002000000 */
[----:B------:R-:W-:Y:S01]  /*5e50*/  MUFU.TANH R70, R70 ;  /* 0x0000004600467308 */ /* 0x000fe20000002400 */
[----:B------:R-:W-:Y:S02]  /*5e60*/  FMNMX.FTZ R30, R48, R51, !PT ;  /* 0x00000033301e7209 */ /* 0x000fe40007810000 */
[----:B------:R-:W-:Y:S02]  /*5e70*/  ISETP.GT.AND P4, PT, R56, 0x61, PT ;  /* 0x000000613800780c */ /* 0x000fe40003f84270 */
[----:B------:R-:W-:Y:S02]  /*5e80*/  FSEL R50, R74, -INF , P3 ;  /* 0xff8000004a327808 */ /* 0x000fe40001800000 */
[----:B------:R-:W-:-:S02]  /*5e90*/  FMNMX.FTZ R53, R49, R30, !PT ;  /* 0x0000001e31357209 */ /* 0x000fc40007810000 */
[----:B------:R-:W-:Y:S02]  /*5ea0*/  ISETP.GT.AND P3, PT, R56, 0x68, PT ;  /* 0x000000683800780c */ /* 0x000fe40003f64270 */
[----:B------:R-:W-:Y:S02]  /*5eb0*/  FSEL R51, R75, -INF , P4 ;  /* 0xff8000004b337808 */ /* 0x000fe40002000000 */
[----:B------:R-:W-:Y:S02]  /*5ec0*/  FMNMX.FTZ R30, R50, R53, !PT ;  /* 0x00000035321e7209 */ /* 0x000fe40007810000 */
[----:B------:R-:W-:Y:S02]  /*5ed0*/  ISETP.GT.AND P4, PT, R56, 0x69, PT ;  /* 0x000000693800780c */ /* 0x000fe40003f84270 */
[----:B------:R-:W-:Y:S02]  /*5ee0*/  FSEL R53, R78, -INF , P3 ;  /* 0xff8000004e357808 */ /* 0x000fe40001800000 */
[----:B------:R-:W-:-:S02]  /*5ef0*/  FMNMX.FTZ R30, R51, R30, !PT ;  /* 0x0000001e331e7209 */ /* 0x000fc40007810000 */
[C---:B------:R-:W-:Y:S02]  /*5f00*/  ISETP.GT.AND P3, PT, R56.reuse, 0x70, PT ;  /* 0x000000703800780c */ /* 0x040fe40003f64270 */
[----:B------:R-:W-:Y:S02]  /*5f10*/  FSEL R55, R55, -INF , P4 ;  /* 0xff80000037377808 */ /* 0x000fe40002000000 */
[----:B------:R-:W-:Y:S02]  /*5f20*/  FMNMX.FTZ R30, R53, R30, !PT ;  /* 0x0000001e351e7209 */ /* 0x000fe40007810000 */
[----:B------:R-:W-:Y:S02]  /*5f30*/  ISETP.GT.AND P4, PT, R56, 0x71, PT ;  /* 0x000000713800780c */ /* 0x000fe40003f84270 */
[----:B------:R-:W-:Y:S02]  /*5f40*/  FSEL R52, R52, -INF , P3 ;  /* 0xff80000034347808 */ /* 0x000fe40001800000 */
[----:B------:R-:W-:-:S02]  /*5f50*/  FMNMX.FTZ R57, R55, R30, !PT ;  /* 0x0000001e37397209 */ /* 0x000fc40007810000 */
[----:B------:R-:W-:Y:S01]  /*5f60*/  ISETP.GT.AND P3, PT, R56, 0x78, PT ;  /* 0x000000783800780c */ /* 0x000fe20003f64270 */
[----:B------:R-:W-:Y:S02]  /*5f70*/  WARPGROUP.DEPBAR.LE gsb0, 0x0 ;  /* 0x00008000000079c5 */ /* 0x000fe40000010000 */
[----:B------:R-:W-:Y:S01]  /*5f80*/  WARPGROUP.ARRIVE ;  /* 0x00000000000079c5 */ /* 0x000fe20000000000 */
[----:B------:R-:W-:Y:S02]  /*5f90*/  FSEL R54, R54, -INF , P4 ;  /* 0xff80000036367808 */ /* 0x000fe40002000000 */
[----:B------:R-:W-:Y:S02]  /*5fa0*/  FMNMX.FTZ R57, R52, R57, !PT ;  /* 0x0000003934397209 */ /* 0x000fe40007810000 */
[----:B------:R-:W-:Y:S01]  /*5fb0*/  ISETP.GT.AND P4, PT, R56, 0x79, PT ;  /* 0x000000793800780c */ /* 0x000fe20003f84270 */
[----:B------:R-:W-:Y:S01]  /*5fc0*/  HGMMA.64x128x16.F32.BF16 R88, R156, gdesc[UR4].tnspB, R88, gsb0 ;  /* 0x41e000049c587df0 */ /* 0x000fe20008001858 */
[----:B------:R-:W-:Y:S01]  /*5fd0*/  FSEL R56, R86, -INF , P3 ;  /* 0xff80000056387808 */ /* 0x000fe20001800000 */
[----:B------:R-:W-:Y:S01]  /*5fe0*/  UIADD3 UR6, UR11, 0x300, URZ ;  /* 0x000003000b067890 */ /* 0x000fe2000fffe03f */
[----:B------:R-:W-:Y:S01]  /*5ff0*/  FMNMX.FTZ R59, R54, R57, !PT ;  /* 0x00000039363b7209 */ /* 0x000fe20007810000 */
[----:B------:R-:W-:Y:S01]  /*6000*/  UMOV UR7, 0x40000040 ;  /* 0x4000004000077882 */ /* 0x000fe20000000000 */
[----:B------:R-:W-:-:S02]  /*6010*/  FSEL R57, R87, -INF , P4 ;  /* 0xff80000057397808 */ /* 0x000fc40002000000 */
[----:B------:R-:W-:Y:S01]  /*6020*/  FMNMX.FTZ R30, R56, R59, !PT ;  /* 0x0000003b381e7209 */ /* 0x000fe20007810000 */
[----:B------:R-:W-:Y:S01]  /*6030*/  FMUL.FTZ R59, R65, UR56 ;  /* 0x00000038413b7c20 */ /* 0x000fe20008410000 */
[----:B------:R-:W-:Y:S02]  /*6040*/  ISETP.GT.AND P4, PT, R73, 0x1, PT ;  /* 0x000000014900780c */ /* 0x000fe40003f84270 */
[----:B------:R-:W-:Y:S02]  /*6050*/  FMNMX.FTZ R30, R57, R30, !PT ;  /* 0x0000001e391e7209 */ /* 0x000fe40007810000 */
[----:B------:R-:W-:Y:S01]  /*6060*/  FSEL R71, R6, -INF , P5 ;  /* 0xff80000006477808 */ /* 0x000fe20002800000 */
[----:B------:R-:W0:Y:S01]  /*6070*/  MUFU.TANH R59, R59 ;  /* 0x0000003b003b7308 */ /* 0x000e220000002400 */
[----:B------:R-:W-:Y:S01]  /*6080*/  FSEL R7, R7, -INF , P4 ;  /* 0xff80000007077808 */ /* 0x000fe20002000000 */
[----:B------:R-:W1:Y:S01]  /*6090*/  SHFL.BFLY PT, R65, R30, 0x2, 0x1f ;  /* 0x0c401f001e417f89 */ /* 0x000e6200000e0000 */
[----:B------:R-:W-:-:S02]  /*60a0*/  FMNMX.FTZ R74, R71, R4, !PT ;  /* 0x00000004474a7209 */ /* 0x000fc40007810000 */
[----:B------:R-:W-:Y:S02]  /*60b0*/  ISETP.GT.AND P5, PT, R73, 0x9, PT ;  /* 0x000000094900780c */ /* 0x000fe40003fa4270 */
[----:B------:R-:W-:Y:S02]  /*60c0*/  FMNMX.FTZ R75, R7, R74, !PT ;  /* 0x0000004a074b7209 */ /* 0x000fe40007810000 */
[----:B------:R-:W-:Y:S02]  /*60d0*/  ISETP.GT.AND P4, PT, R73, 0x10, PT ;  /* 0x000000104900780c */ /* 0x000fe40003f84270 */
[----:B------:R-:W-:Y:S02]  /*60e0*/  FSEL R9, R9, -INF , P5 ;  /* 0xff80000009097808 */ /* 0x000fe40002800000 */
[----:B------:R-:W-:Y:S02]  /*60f0*/  FMNMX.FTZ R74, R8, R75, !PT ;  /* 0x0000004b084a7209 */ /* 0x000fe40007810000 */
[----:B------:R-:W-:-:S02]  /*6100*/  FSEL R10, R10, -INF , P4 ;  /* 0xff8000000a0a7808 */ /* 0x000fc40002000000 */
[----:B------:R-:W-:Y:S02]  /*6110*/  FMNMX.FTZ R75, R9, R74, !PT ;  /* 0x0000004a094b7209 */ /* 0x000fe40007810000 */
[C---:B------:R-:W-:Y:S02]  /*6120*/  ISETP.GT.AND P5, PT, R73.reuse, 0x18, PT ;  /* 0x000000184900780c */ /* 0x040fe40003fa4270 */
[----:B------:R-:W-:Y:S02]  /*6130*/  ISETP.GT.AND P4, PT, R73, 0x19, PT ;  /* 0x000000194900780c */ /* 0x000fe40003f84270 */
[----:B------:R-:W-:Y:S02]  /*6140*/  FSEL R74, R12, -INF , P5 ;  /* 0xff8000000c4a7808 */ /* 0x000fe40002800000 */
[----:B------:R-:W-:Y:S02]  /*6150*/  FSEL R13, R13, -INF , P4 ;  /* 0xff8000000d0d7808 */ /* 0x000fe40002000000 */
[----:B-1----:R-:W-:Y:S01]  /*6160*/  FMNMX.FTZ R69, R30, R65, !PT ;  /* 0x000000411e457209 */ /* 0x002fe20007810000 */
[----:B------:R-:W-:Y:S01]  /*6170*/  FMUL.FTZ R65, R76, UR56 ;  /* 0x000000384c417c20 */ /* 0x000fe20008410000 */
[----:B------:R-:W-:-:S02]  /*6180*/  FMNMX.FTZ R76, R10, R75, !PT ;  /* 0x0000004b0a4c7209 */ /* 0x000fc40007810000 */
[----:B------:R-:W-:Y:S01]  /*6190*/  ISETP.GT.AND P5, PT, R73, 0x21, PT ;  /* 0x000000214900780c */ /* 0x000fe20003fa4270 */
[----:B------:R-:W1:Y:S01]  /*61a0*/  SHFL.BFLY PT, R30, R69, 0x1, 0x1f ;  /* 0x0c201f00451e7f89 */ /* 0x000e6200000e0000 */
[----:B------:R-:W-:Y:S01]  /*61b0*/  FMNMX.FTZ R75, R11, R76, !PT ;  /* 0x0000004c0b4b7209 */ /* 0x000fe20007810000 */
[----:B------:R-:W2:Y:S01]  /*61c0*/  MUFU.TANH R65, R65 ;  /* 0x0000004100417308 */ /* 0x000ea20000002400 */
[----:B------:R-:W-:Y:S02]  /*61d0*/  ISETP.GT.AND P4, PT, R73, 0x28, PT ;  /* 0x000000284900780c */ /* 0x000fe40003f84270 */
[----:B------:R-:W-:Y:S02]  /*61e0*/  FMNMX.FTZ R76, R74, R75, !PT ;  /* 0x0000004b4a4c7209 */ /* 0x000fe40007810000 */
[----:B------:R-:W-:Y:S02]  /*61f0*/  FSEL R75, R14, -INF , P6 ;  /* 0xff8000000e4b7808 */ /* 0x000fe40003000000 */
[----:B------:R-:W-:-:S02]  /*6200*/  FMNMX.FTZ R76, R13, R76, !PT ;  /* 0x0000004c0d4c7209 */ /* 0x000fc40007810000 */
[----:B------:R-:W-:Y:S02]  /*6210*/  FSEL R15, R15, -INF , P5 ;  /* 0xff8000000f0f7808 */ /* 0x000fe40002800000 */
[----:B------:R-:W-:Y:S02]  /*6220*/  FMNMX.FTZ R78, R75, R76, !PT ;  /* 0x0000004c4b4e7209 */ /* 0x000fe40007810000 */
[----:B------:R-:W-:Y:S02]  /*6230*/  ISETP.GT.AND P6, PT, R73, 0x29, PT ;  /* 0x000000294900780c */ /* 0x000fe40003fc4270 */
[----:B------:R-:W-:Y:S02]  /*6240*/  FSEL R76, R20, -INF , P4 ;  /* 0xff800000144c7808 */ /* 0x000fe40002000000 */
[----:B------:R-:W-:Y:S02]  /*6250*/  FMNMX.FTZ R77, R15, R78, !PT ;  /* 0x0000004e0f4d7209 */ /* 0x000fe40007810000 */
[----:B------:R-:W-:-:S02]  /*6260*/  ISETP.GT.AND P5, PT, R73, 0x30, PT ;  /* 0x000000304900780c */ /* 0x000fc40003fa4270 */
[----:B------:R-:W-:Y:S02]  /*6270*/  FSEL R21, R21, -INF , P6 ;  /* 0xff80000015157808 */ /* 0x000fe40003000000 */
[----:B-1----:R-:W-:Y:S02]  /*6280*/  FMNMX.FTZ R30, R69, R30, !PT ;  /* 0x0000001e451e7209 */ /* 0x002fe40007810000 */
[----:B------:R-:W-:Y:S02]  /*6290*/  FMNMX.FTZ R20, R76, R77, !PT ;  /* 0x0000004d4c147209 */ /* 0x000fe40007810000 */
[C---:B------:R-:W-:Y:S01]  /*62a0*/  FSETP.NEU.FTZ.AND P3, PT, R30.reuse, -INF , PT ;  /* 0xff8000001e00780b */ /* 0x040fe20003f7d000 */
[----:B------:R-:W-:Y:S01]  /*62b0*/  FMUL.FTZ R69, R30, UR10 ;  /* 0x0000000a1e457c20 */ /* 0x000fe20008410000 */
[----:B------:R-:W-:Y:S02]  /*62c0*/  ISETP.GT.AND P4, PT, R73, 0x31, PT ;  /* 0x000000314900780c */ /* 0x000fe40003f84270 */
[----:B------:R-:W-:-:S02]  /*62d0*/  FMNMX.FTZ R20, R21, R20, !PT ;  /* 0x0000001415147209 */ /* 0x000fc40007810000 */
[----:B------:R-:W-:Y:S02]  /*62e0*/  FSEL R69, R69, RZ, P3 ;  /* 0x000000ff45457208 */ /* 0x000fe40001800000 */
[----:B------:R-:W-:Y:S02]  /*62f0*/  ISETP.GT.AND P6, PT, R73, 0x38, PT ;  /* 0x000000384900780c */ /* 0x000fe40003fc4270 */
[----:B------:R-:W-:Y:S01]  /*6300*/  FSEL R25, R25, -INF , P4 ;  /* 0xff80000019197808 */ /* 0x000fe20002000000 */
[--C-:B------:R-:W-:Y:S01]  /*6310*/  FFMA.FTZ R179, R37, UR10, -R69.reuse ;  /* 0x0000000a25b37c23 */ /* 0x100fe20008010845 */
[----:B------:R-:W-:Y:S01]  /*6320*/  FSEL R37, R24, -INF , P5 ;  /* 0xff80000018257808 */ /* 0x000fe20002800000 */
[--C-:B------:R-:W-:Y:S01]  /*6330*/  FFMA.FTZ R78, R32, UR10, -R69.reuse ;  /* 0x0000000a204e7c23 */ /* 0x100fe20008010845 */
[----:B------:R-:W-:Y:S01]  /*6340*/  ISETP.GT.AND P5, PT, R73, 0x39, PT ;  /* 0x000000394900780c */ /* 0x000fe20003fa4270 */
[--C-:B------:R-:W-:Y:S01]  /*6350*/  FFMA.FTZ R173, R33, UR10, -R69.reuse ;  /* 0x0000000a21ad7c23 */ /* 0x100fe20008010845 */
[----:B------:R-:W-:Y:S01]  /*6360*/  FMNMX.FTZ R24, R37, R20, !PT ;  /* 0x0000001425187209 */ /* 0x000fe20007810000 */
[--C-:B------:R-:W-:Y:S01]  /*6370*/  FFMA.FTZ R175, R36, UR10, -R69.reuse ;  /* 0x0000000a24af7c23 */ /* 0x100fe20008010845 */
[----:B------:R-:W-:Y:S01]  /*6380*/  FSEL R26, R26, -INF , P6 ;  /* 0xff8000001a1a7808 */ /* 0x000fe20003000000 */
[--C-:B------:R-:W-:Y:S01]  /*6390*/  FFMA.FTZ R171, R41, UR10, -R69.reuse ;  /* 0x0000000a29ab7c23 */ /* 0x100fe20008010845 */
[----:B------:R-:W-:Y:S01]  /*63a0*/  FMNMX.FTZ R77, R25, R24, !PT ;  /* 0x00000018194d7209 */ /* 0x000fe20007810000 */
[----:B------:R1:W-:Y:S01]  /*63b0*/  MUFU.EX2 R20, R78 ;  /* 0x0000004e00147308 */ /* 0x0003e20000000800 */
[----:B------:R-:W-:Y:S01]  /*63c0*/  ISETP.GT.AND P4, PT, R73, 0x40, PT ;  /* 0x000000404900780c */ /* 0x000fe20003f84270 */
[--C-:B------:R-:W-:Y:S01]  /*63d0*/  FFMA.FTZ R181, R180, UR10, -R69.reuse ;  /* 0x0000000ab4b57c23 */ /* 0x100fe20008010845 */
[----:B------:R-:W-:Y:S01]  /*63e0*/  FSEL R27, R27, -INF , P5 ;  /* 0xff8000001b1b7808 */ /* 0x000fe20002800000 */
[--C-:B------:R-:W-:Y:S01]  /*63f0*/  FFMA.FTZ R183, R176, UR10, -R69.reuse ;  /* 0x0000000ab0b77c23 */ /* 0x100fe20008010845 */
[----:B------:R-:W-:Y:S01]  /*6400*/  FMNMX.FTZ R24, R26, R77, !PT ;  /* 0x0000004d1a187209 */ /* 0x000fe20007810000 */
[--C-:B------:R-:W-:Y:S01]  /*6410*/  FFMA.FTZ R177, R170, UR10, -R69.reuse ;  /* 0x0000000aaab17c23 */ /* 0x100fe20008010845 */
[----:B------:R-:W-:Y:S01]  /*6420*/  ISETP.GT.AND P6, PT, R73, 0x41, PT ;  /* 0x000000414900780c */ /* 0x000fe20003fc4270 */
[--C-:B------:R-:W-:Y:S01]  /*6430*/  FFMA.FTZ R6, R178, UR10, -R69.reuse ;  /* 0x0000000ab2067c23 */ /* 0x100fe20008010845 */
[----:B------:R-:W-:Y:S01]  /*6440*/  FSEL R32, R28, -INF , P4 ;  /* 0xff8000001c207808 */ /* 0x000fe20002000000 */
[----:B------:R-:W-:Y:S01]  /*6450*/  MUFU.EX2 R181, R181 ;  /* 0x000000b500b57308 */ /* 0x000fe20000000800 */
[----:B------:R-:W-:Y:S01]  /*6460*/  FMNMX.FTZ R33, R27, R24, !PT ;  /* 0x000000181b217209 */ /* 0x000fe20007810000 */
[--C-:B------:R-:W-:Y:S01]  /*6470*/  FFMA.FTZ R24, R34, UR10, -R69.reuse ;  /* 0x0000000a22187c23 */ /* 0x100fe20008010845 */
[----:B------:R-:W-:Y:S01]  /*6480*/  ISETP.GT.AND P5, PT, R73, 0x48, PT ;  /* 0x000000484900780c */ /* 0x000fe20003fa4270 */
[--C-:B------:R-:W-:Y:S01]  /*6490*/  FFMA.FTZ R172, R172, UR10, -R69.reuse ;  /* 0x0000000aacac7c23 */ /* 0x100fe20008010845 */
[----:B------:R-:W-:Y:S01]  /*64a0*/  FSEL R29, R29, -INF , P6 ;  /* 0xff8000001d1d7808 */ /* 0x000fe20003000000 */
[--C-:B------:R-:W-:Y:S01]  /*64b0*/  FFMA.FTZ R14, R168, UR10, -R69.reuse ;  /* 0x0000000aa80e7c23 */ /* 0x100fe20008010845 */
[----:B------:R-:W-:Y:S01]  /*64c0*/  FMNMX.FTZ R28, R32, R33, !PT ;  /* 0x00000021201c7209 */ /* 0x000fe20007810000 */
[----:B------:R-:W-:Y:S01]  /*64d0*/  MUFU.EX2 R6, R6 ;  /* 0x0000000600067308 */ /* 0x000fe20000000800 */
[----:B------:R-:W-:Y:S01]  /*64e0*/  ISETP.GT.AND P4, PT, R73, 0x49, PT ;  /* 0x000000494900780c */ /* 0x000fe20003f84270 */
[--C-:B------:R-:W-:Y:S01]  /*64f0*/  FFMA.FTZ R155, R44, UR10, -R69.reuse ;  /* 0x0000000a2c9b7c23 */ /* 0x100fe20008010845 */
[----:B------:R-:W-:Y:S01]  /*6500*/  FSEL R31, R31, -INF , P5 ;  /* 0xff8000001f1f7808 */ /* 0x000fe20002800000 */
[--C-:B------:R-:W-:Y:S01]  /*6510*/  FFMA.FTZ R44, R45, UR10, -R69.reuse ;  /* 0x0000000a2d2c7c23 */ /* 0x100fe20008010845 */
[----:B------:R-:W-:Y:S01]  /*6520*/  FMNMX.FTZ R28, R29, R28, !PT ;  /* 0x0000001c1d1c7209 */ /* 0x000fe20007810000 */
[--C-:B------:R-:W-:Y:S01]  /*6530*/  FFMA.FTZ R169, R39, UR10, -R69.reuse ;  /* 0x0000000a27a97c23 */ /* 0x100fe20008010845 */
[----:B------:R-:W-:Y:S01]  /*6540*/  ISETP.GT.AND P6, PT, R73, 0x50, PT ;  /* 0x000000504900780c */ /* 0x000fe20003fc4270 */
[----:B------:R-:W-:Y:S01]  /*6550*/  MUFU.EX2 R183, R183 ;  /* 0x000000b700b77308 */ /* 0x000fe20000000800 */
[----:B------:R-:W-:Y:S01]  /*6560*/  FSEL R58, R58, -INF , P4 ;  /* 0xff8000003a3a7808 */ /* 0x000fe20002000000 */
[--C-:B------:R-:W-:Y:S01]  /*6570*/  FFMA.FTZ R153, R43, UR10, -R69.reuse ;  /* 0x0000000a2b997c23 */ /* 0x100fe20008010845 */
[----:B------:R-:W-:Y:S01]  /*6580*/  FMNMX.FTZ R33, R31, R28, !PT ;  /* 0x0000001c1f217209 */ /* 0x000fe20007810000 */
[--C-:B------:R-:W-:Y:S01]  /*6590*/  FFMA.FTZ R28, R35, UR10, -R69.reuse ;  /* 0x0000000a231c7c23 */ /* 0x100fe20008010845 */
[----:B------:R-:W-:Y:S01]  /*65a0*/  ISETP.GT.AND P5, PT, R73, 0x51, PT ;  /* 0x000000514900780c */ /* 0x000fe20003fa4270 */
[--C-:B------:R-:W-:Y:S01]  /*65b0*/  FFMA.FTZ R35, R50, UR10, -R69.reuse ;  /* 0x0000000a32237c23 */ /* 0x100fe20008010845 */
[----:B------:R-:W-:Y:S01]  /*65c0*/  FSEL R60, R60, -INF , P6 ;  /* 0xff8000003c3c7808 */ /* 0x000fe20003000000 */
[----:B------:R3:W-:Y:S01]  /*65d0*/  MUFU.EX2 R12, R172 ;  /* 0x000000ac000c7308 */ /* 0x0007e20000000800 */
[----:B------:R-:W-:Y:S01]  /*65e0*/  FMNMX.FTZ R33, R58, R33, !PT ;  /* 0x000000213a217209 */ /* 0x000fe20007810000 */
[--C-:B------:R-:W-:Y:S01]  /*65f0*/  FFMA.FTZ R39, R53, UR10, -R69.reuse ;  /* 0x0000000a35277c23 */ /* 0x100fe20008010845 */
[----:B------:R-:W-:Y:S01]  /*6600*/  ISETP.GT.AND P4, PT, R73, 0x58, PT ;  /* 0x000000584900780c */ /* 0x000fe20003f84270 */
[--C-:B------:R-:W-:Y:S01]  /*6610*/  FFMA.FTZ R50, R54, UR10, -R69.reuse ;  /* 0x0000000a36327c23 */ /* 0x100fe20008010845 */
[----:B0-----:R-:W-:Y:S01]  /*6620*/  FSEL R59, R59, -INF , P5 ;  /* 0xff8000003b3b7808 */ /* 0x001fe20002800000 */
[--C-:B------:R-:W-:Y:S01]  /*6630*/  FFMA.FTZ R43, R56, UR10, -R69.reuse ;  /* 0x0000000a382b7c23 */ /* 0x100fe20008010845 */
[----:B------:R-:W-:Y:S01]  /*6640*/  FMNMX.FTZ R34, R60, R33, !PT ;  /* 0x000000213c227209 */ /* 0x000fe20007810000 */
[----:B------:R-:W-:Y:S01]  /*6650*/  MUFU.EX2 R177, R177 ;  /* 0x000000b100b17308 */ /* 0x000fe20000000800 */
[----:B------:R-:W-:Y:S01]  /*6660*/  ISETP.GT.AND P6, PT, R73, 0x59, PT ;  /* 0x000000594900780c */ /* 0x000fe20003fc4270 */
[----:B------:R-:W-:Y:S01]  /*6670*/  FFMA.FTZ R57, R57, UR10, -R69 ;  /* 0x0000000a39397c23 */ /* 0x000fe20008010845 */
[----:B------:R-:W-:Y:S01]  /*6680*/  FSEL R61, R61, -INF , P4 ;  /* 0xff8000003d3d7808 */ /* 0x000fe20002000000 */
[----:B------:R-:W-:-:S02]  /*6690*/  WARPGROUP.DEPBAR.LE gsb0, 0x0 ;  /* 0x00008000000079c5 */ /* 0x000fc40000010000 */
[----:B------:R-:W-:Y:S01]  /*66a0*/  WARPGROUP.ARRIVE ;  /* 0x00000000000079c5 */ /* 0x000fe20000000000 */
[----:B------:R-:W-:Y:S01]  /*66b0*/  FMNMX.FTZ R34, R59, R34, !PT ;  /* 0x000000223b227209 */ /* 0x000fe20007810000 */
[----:B------:R-:W-:Y:S01]  /*66c0*/  MUFU.EX2 R14, R14 ;  /* 0x0000000e000e7308 */ /* 0x000fe20000000800 */
[----:B------:R-:W-:Y:S01]  /*66d0*/  ISETP.GT.AND P5, PT, R73, 0x60, PT ;  /* 0x000000604900780c */ /* 0x000fe20003fa4270 */
[--C-:B------:R-:W-:Y:S01]  /*66e0*/  FFMA.FTZ R157, R46, UR10, -R69.reuse ;  /* 0x0000000a2e9d7c23 */ /* 0x100fe20008010845 */
[----:B------:R-:W-:Y:S01]  /*66f0*/  FSEL R62, R62, -INF , P6 ;  /* 0xff8000003e3e7808 */ /* 0x000fe20003000000 */
[----:B------:R-:W-:Y:S01]  /*6700*/  HGMMA.64x128x16.F32.BF16 R88, R160, gdesc[UR4].tnspB, R88, gsb0 ;  /* 0x41e00004a0587df0 */ /* 0x000fe20008001858 */
[----:B------:R-:W-:Y:S01]  /*6710*/  FMNMX.FTZ R33, R61, R34, !PT ;  /* 0x000000223d217209 */ /* 0x000fe20007810000 */
[--C-:B------:R-:W-:Y:S01]  /*6720*/  FFMA.FTZ R34, R38, UR10, -R69.reuse ;  /* 0x0000000a26227c23 */ /* 0x100fe20008010845 */
[C---:B------:R-:W-:Y:S01]  /*6730*/  ISETP.GT.AND P4, PT, R73.reuse, 0x61, PT ;  /* 0x000000614900780c */ /* 0x040fe20003f84270 */
[----:B------:R-:W-:Y:S01]  /*6740*/  UIADD3 UR6, UR11, 0x380, URZ ;  /* 0x000003800b067890 */ /* 0x000fe2000fffe03f */
[----:B------:R-:W-:Y:S01]  /*6750*/  FSEL R64, R64, -INF , P5 ;  /* 0xff80000040407808 */ /* 0x000fe20002800000 */
[----:B------:R-:W-:Y:S01]  /*6760*/  UMOV UR7, 0x40000040 ;  /* 0x4000004000077882 */ /* 0x000fe20000000000 */
[----:B------:R-:W-:Y:S01]  /*6770*/  FMNMX.FTZ R33, R62, R33, !PT ;  /* 0x000000213e217209 */ /* 0x000fe20007810000 */
[----:B------:R-:W-:Y:S01]  /*6780*/  MUFU.EX2 R179, R179 ;  /* 0x000000b300b37308 */ /* 0x000fe20000000800 */
[----:B------:R-:W-:Y:S01]  /*6790*/  ISETP.GT.AND P6, PT, R73, 0x68, PT ;  /* 0x000000684900780c */ /* 0x000fe20003fc4270 */
[--C-:B------:R-:W-:Y:S01]  /*67a0*/  FFMA.FTZ R159, R48, UR10, -R69.reuse ;  /* 0x0000000a309f7c23 */ /* 0x100fe20008010845 */
[----:B------:R-:W-:Y:S01]  /*67b0*/  FSEL R63, R63, -INF , P4 ;  /* 0xff8000003f3f7808 */ /* 0x000fe20002000000 */
[--C-:B------:R-:W-:Y:S01]  /*67c0*/  FFMA.FTZ R46, R51, UR10, -R69.reuse ;  /* 0x0000000a332e7c23 */ /* 0x100fe20008010845 */
[----:B------:R-:W-:Y:S01]  /*67d0*/  FMNMX.FTZ R36, R64, R33, !PT ;  /* 0x0000002140247209 */ /* 0x000fe20007810000 */
[----:B------:R-:W-:Y:S01]  /*67e0*/  FFMA.FTZ R48, R55, UR10, -R69 ;  /* 0x0000000a37307c23 */ /* 0x000fe20008010845 */
[----:B------:R-:W-:Y:S01]  /*67f0*/  ISETP.GT.AND P5, PT, R73, 0x69, PT ;  /* 0x000000694900780c */ /* 0x000fe20003fa4270 */
[----:B------:R-:W-:Y:S01]  /*6800*/  MUFU.EX2 R173, R173 ;  /* 0x000000ad00ad7308 */ /* 0x000fe20000000800 */
[----:B--2---:R-:W-:-:S02]  /*6810*/  FSEL R65, R65, -INF , P6 ;  /* 0xff80000041417808 */ /* 0x004fc40003000000 */
[----:B------:R-:W-:Y:S02]  /*6820*/  FMNMX.FTZ R36, R63, R36, !PT ;  /* 0x000000243f247209 */ /* 0x000fe40007810000 */
[----:B------:R-:W-:Y:S02]  /*6830*/  ISETP.GT.AND P4, PT, R73, 0x70, PT ;  /* 0x000000704900780c */ /* 0x000fe40003f84270 */
[----:B------:R-:W-:Y:S01]  /*6840*/  FSEL R66, R66, -INF , P5 ;  /* 0xff80000042427808 */ /* 0x000fe20002800000 */
[----:B------:R-:W-:Y:S01]  /*6850*/  MUFU.EX2 R24, R24 ;  /* 0x0000001800187308 */ /* 0x000fe20000000800 */
[----:B------:R-:W-:Y:S01]  /*6860*/  FMNMX.FTZ R33, R65, R36, !PT ;  /* 0x0000002441217209 */ /* 0x000fe20007810000 */
[--C-:B------:R-:W-:Y:S01]  /*6870*/  FFMA.FTZ R36, R40, UR10, -R69.reuse ;  /* 0x0000000a28247c23 */ /* 0x100fe20008010845 */
[----:B------:R-:W-:Y:S01]  /*6880*/  ISETP.GT.AND P6, PT, R73, 0x71, PT ;  /* 0x000000714900780c */ /* 0x000fe20003fc4270 */
[----:B------:R-:W-:Y:S01]  /*6890*/  FFMA.FTZ R40, R47, UR10, -R69 ;  /* 0x0000000a2f287c23 */ /* 0x000fe20008010845 */
        /* <DEDUP_REMOVED lines=9> */
[----:B------:R-:W-:Y:S01]  /*6930*/  FMNMX.FTZ R33, R67, R38, !PT ;  /* 0x0000002643217209 */ /* 0x000fe20007810000 */
[----:B------:R-:W-:Y:S01]  /*6940*/  FFMA.FTZ R38, R42, UR10, -R69 ;  /* 0x0000000a2a267c23 */ /* 0x000fe20008010845 */
[----:B------:R-:W-:Y:S02]  /*6950*/  FSEL R72, R72, -INF , P4 ;  /* 0xff80000048487808 */ /* 0x000fe40002000000 */
[----:B------:R-:W-:Y:S01]  /*6960*/  FMNMX.FTZ R33, R70, R33, !PT ;  /* 0x0000002146217209 */ /* 0x000fe20007810000 */
[----:B------:R-:W-:Y:S03]  /*6970*/  MUFU.EX2 R169, R169 ;  /* 0x000000a900a97308 */ /* 0x000fe60000000800 */
[----:B------:R-:W-:-:S05]  /*6980*/  FMNMX.FTZ R33, R72, R33, !PT ;  /* 0x0000002148217209 */ /* 0x000fca0007810000 */
[----:B------:R-:W0:Y:S01]  /*6990*/  SHFL.BFLY PT, R42, R33, 0x2, 0x1f ;  /* 0x0c401f00212a7f89 */ /* 0x000e2200000e0000 */
[----:B------:R-:W-:Y:S08]  /*69a0*/  MUFU.EX2 R34, R34 ;  /* 0x0000002200227308 */ /* 0x000ff00000000800 */
[----:B------:R-:W-:Y:S08]  /*69b0*/  MUFU.EX2 R171, R171 ;  /* 0x000000ab00ab7308 */ /* 0x000ff00000000800 */
[----:B------:R-:W-:Y:S01]  /*69c0*/  MUFU.EX2 R36, R36 ;  /* 0x0000002400247308 */ /* 0x000fe20000000800 */
[----:B0-----:R-:W-:-:S07]  /*69d0*/  FMNMX.FTZ R41, R33, R42, !PT ;  /* 0x0000002a21297209 */ /* 0x001fce0007810000 */
[----:B------:R-:W-:Y:S01]  /*69e0*/  MUFU.EX2 R153, R153 ;  /* 0x0000009900997308 */ /* 0x000fe20000000800 */
[--C-:B------:R-:W-:Y:S01]  /*69f0*/  FFMA.FTZ R42, R49, UR10, -R69.reuse ;  /* 0x0000000a312a7c23 */ /* 0x100fe20008010845 */
[----:B-1----:R-:W0:Y:S06]  /*6a00*/  SHFL.BFLY PT, R78, R41, 0x1, 0x1f ;  /* 0x0c201f00294e7f89 */ /* 0x002e2c00000e0000 */
[----:B------:R-:W-:Y:S08]  /*6a10*/  MUFU.EX2 R38, R38 ;  /* 0x0000002600267308 */ /* 0x000ff00000000800 */
[----:B------:R-:W-:Y:S08]  /*6a20*/  MUFU.EX2 R155, R155 ;  /* 0x0000009b009b7308 */ /* 0x000ff00000000800 */
[----:B------:R-:W-:Y:S01]  /*6a30*/  MUFU.EX2 R44, R44 ;  /* 0x0000002c002c7308 */ /* 0x000fe20000000800 */
[----:B0-----:R-:W-:Y:S01]  /*6a40*/  FMNMX.FTZ R33, R41, R78, !PT ;  /* 0x0000004e29217209 */ /* 0x001fe20007810000 */
[----:B------:R-:W-:-:S03]  /*6a50*/  FFMA.FTZ R41, R52, UR10, -R69 ;  /* 0x0000000a34297c23 */ /* 0x000fc60008010845 */
[C---:B------:R-:W-:Y:S01]  /*6a60*/  FSETP.NEU.FTZ.AND P4, PT, R33.reuse, -INF , PT ;  /* 0xff8000002100780b */ /* 0x040fe20003f9d000 */
[----:B------:R-:W-:Y:S02]  /*6a70*/  FMUL.FTZ R52, R33, UR10 ;  /* 0x0000000a21347c20 */ /* 0x000fe40008410000 */
[----:B------:R-:W-:Y:S03]  /*6a80*/  MUFU.EX2 R157, R157 ;  /* 0x0000009d009d7308 */ /* 0x000fe60000000800 */
[----:B------:R-:W-:-:S05]  /*6a90*/  FSEL R52, R52, RZ, P4 ;  /* 0x000000ff34347208 */ /* 0x000fca0002000000 */
[----:B------:R-:W-:Y:S01]  /*6aa0*/  MUFU.EX2 R40, R40 ;  /* 0x0000002800287308 */ /* 0x000fe20000000800 */
[--C-:B------:R-:W-:Y:S01]  /*6ab0*/  FFMA.FTZ R182, R8, UR10, -R52.reuse ;  /* 0x0000000a08b67c23 */ /* 0x100fe20008010834 */
[----:B------:R-:W-:Y:S01]  /*6ac0*/  FSEL R8, R30, RZ, P3 ;  /* 0x000000ff1e087208 */ /* 0x000fe20001800000 */
[--C-:B------:R-:W-:Y:S01]  /*6ad0*/  FFMA.FTZ R180, R71, UR10, -R52.reuse ;  /* 0x0000000a47b47c23 */ /* 0x100fe20008010834 */
[--C-:B------:R-:W-:Y:S01]  /*6ae0*/  FFMA.FTZ R176, R10, UR10, -R52.reuse ;  /* 0x0000000a0ab07c23 */ /* 0x100fe20008010834 */
[--C-:B------:R-:W-:Y:S01]  /*6af0*/  FFMA.FTZ R170, R26, UR10, -R52.reuse ;  /* 0x0000000a1aaa7c23 */ /* 0x100fe20008010834 */
[----:B------:R-:W-:Y:S02]  /*6b00*/  IMAD.U32 R10, RZ, RZ, UR46 ;  /* 0x0000002eff0a7e24 */ /* 0x000fe4000f8e00ff */
[----:B------:R-:W-:Y:S01]  /*6b10*/  FADD.FTZ R8, -R8, R5 ;  /* 0x0000000508087221 */ /* 0x000fe20000010100 */
[----:B------:R-:W-:Y:S01]  /*6b20*/  FSEL R5, R33, RZ, P4 ;  /* 0x000000ff21057208 */ /* 0x000fe20002000000 */
[----:B------:R-:W-:Y:S01]  /*6b30*/  FFMA.FTZ R7, R7, UR10, -R52 ;  /* 0x0000000a07077c23 */ /* 0x000fe20008010834 */
[----:B------:R-:W-:Y:S01]  /*6b40*/  MUFU.EX2 R180, R180 ;  /* 0x000000b400b47308 */ /* 0x000fe20000000800 */
[----:B------:R-:W-:Y:S01]  /*6b50*/  FMUL.FTZ R26, R8, UR10 ;  /* 0x0000000a081a7c20 */ /* 0x000fe20008410000 */
[----:B------:R-:W-:Y:S01]  /*6b60*/  @!P1 LEA R10, R10, UR41, 0x3 ;  /* 0x000000290a0a9c11 */ /* 0x000fe2000f8e18ff */
[----:B------:R-:W-:Y:S01]  /*6b70*/  FADD.FTZ R5, -R5, R4 ;  /* 0x0000000405057221 */ /* 0x000fe20000010100 */
[--C-:B------:R-:W-:Y:S01]  /*6b80*/  FFMA.FTZ R9, R9, UR10, -R52.reuse ;  /* 0x0000000a09097c23 */ /* 0x100fe20008010834 */
[----:B------:R-:W-:Y:S01]  /*6b90*/  IADD3 R8, -R220, 0xb, RZ ;  /* 0x0000000bdc087810 */ /* 0x000fe20007ffe1ff */
[----:B------:R-:W-:Y:S01]  /*6ba0*/  FFMA.FTZ R11, R11, UR10, -R52 ;  /* 0x0000000a0b0b7c23 */ /* 0x000fe20008010834 */
[----:B------:R-:W-:Y:S01]  /*6bb0*/  FMUL.FTZ R5, R5, UR10 ;  /* 0x0000000a05057c20 */ /* 0x000fe20008410000 */
[----:B------:R-:W0:Y:S01]  /*6bc0*/  MUFU.EX2 R4, R26 ;  /* 0x0000001a00047308 */ /* 0x000e220000000800 */
[----:B------:R-:W-:-:S02]  /*6bd0*/  WARPGROUP.DEPBAR.LE gsb0, 0x0 ;  /* 0x00008000000079c5 */ /* 0x000fc40000010000 */
[----:B------:R-:W-:Y:S01]  /*6be0*/  WARPGROUP.ARRIVE ;  /* 0x00000000000079c5 */ /* 0x000fe20000000000 */
[----:B------:R-:W-:Y:S02]  /*6bf0*/  @!P1 VIADD R10, R10, 0x28840 ;  /* 0x000288400a0a9836 */ /* 0x000fe40000000000 */
[--C-:B------:R-:W-:Y:S01]  /*6c00*/  FFMA.FTZ R154, R31, UR10, -R52.reuse ;  /* 0x0000000a1f9a7c23 */ /* 0x100fe20008010834 */
[--C-:B------:R-:W-:Y:S01]  /*6c10*/  FFMA.FTZ R178, R74, UR10, -R52.reuse ;  /* 0x0000000a4ab27c23 */ /* 0x100fe20008010834 */
[----:B------:R-:W-:Y:S01]  /*6c20*/  FFMA.FTZ R168, R37, UR10, -R52 ;  /* 0x0000000a25a87c23 */ /* 0x000fe20008010834 */
[----:B------:R-:W1:Y:S01]  /*6c30*/  MUFU.EX2 R5, R5 ;  /* 0x0000000500057308 */ /* 0x000e620000000800 */
[----:B------:R-:W-:Y:S01]  /*6c40*/  HGMMA.64x128x16.F32.BF16 R88, R164, gdesc[UR4].tnspB, R88, gsb0 ;  /* 0x41e00004a4587df0 */ /* 0x000fe20008001858 */
[----:B------:R-:W-:Y:S01]  /*6c50*/  @!P1 PRMT R10, RZ, 0x654, R10 ;  /* 0x00000654ff0a9816 */ /* 0x000fe2000000000a */
[--C-:B------:R-:W-:Y:S01]  /*6c60*/  FFMA.FTZ R13, R13, UR10, -R52.reuse ;  /* 0x0000000a0d0d7c23 */ /* 0x100fe20008010834 */
[--C-:B---3--:R-:W-:Y:S01]  /*6c70*/  FFMA.FTZ R172, R75, UR10, -R52.reuse ;  /* 0x0000000a4bac7c23 */ /* 0x108fe20008010834 */
[--C-:B------:R-:W-:Y:S01]  /*6c80*/  FFMA.FTZ R15, R15, UR10, -R52.reuse ;  /* 0x0000000a0f0f7c23 */ /* 0x100fe20008010834 */
[--C-:B------:R-:W-:Y:S01]  /*6c90*/  FFMA.FTZ R174, R76, UR10, -R52.reuse ;  /* 0x0000000a4cae7c23 */ /* 0x100fe20008010834 */
[--C-:B------:R-:W-:Y:S01]  /*6ca0*/  FFMA.FTZ R21, R21, UR10, -R52.reuse ;  /* 0x0000000a15157c23 */ /* 0x100fe20008010834 */
[----:B------:R-:W2:Y:S01]  /*6cb0*/  MUFU.EX2 R7, R7 ;  /* 0x0000000700077308 */ /* 0x000ea20000000800 */
[----:B0-----:R-:W-:Y:S01]  /*6cc0*/  FFMA.FTZ R31, R4, R0, R181 ;  /* 0x00000000041f7223 */ /* 0x001fe200000100b5 */
[--C-:B------:R-:W-:Y:S01]  /*6cd0*/  FFMA.FTZ R25, R25, UR10, -R52.reuse ;  /* 0x0000000a19197c23 */ /* 0x100fe20008010834 */
[--C-:B------:R-:W-:Y:S01]  /*6ce0*/  FFMA.FTZ R27, R27, UR10, -R52.reuse ;  /* 0x0000000a1b1b7c23 */ /* 0x100fe20008010834 */
[--C-:B------:R-:W-:Y:S01]  /*6cf0*/  FFMA.FTZ R152, R32, UR10, -R52.reuse ;  /* 0x0000000a20987c23 */ /* 0x100fe20008010834 */
[C---:B------:R-:W-:Y:S01]  /*6d00*/  FADD.FTZ R0, R6.reuse, R31 ;  /* 0x0000001f06007221 */ /* 0x040fe20000010000 */
[----:B------:R-:W-:Y:S01]  /*6d10*/  FFMA.FTZ R29, R29, UR10, -R52 ;  /* 0x0000000a1d1d7c23 */ /* 0x000fe20008010834 */
[----:B------:R-:W-:Y:S01]  /*6d20*/  F2FP.BF16.F32.PACK_AB R181, R6, R181 ;  /* 0x000000b506b5723e */ /* 0x000fe200000010ff */
[----:B------:R-:W0:Y:S01]  /*6d30*/  MUFU.EX2 R182, R182 ;  /* 0x000000b600b67308 */ /* 0x000e220000000800 */
[----:B------:R-:W-:Y:S01]  /*6d40*/  FADD.FTZ R31, R183, R0 ;  /* 0x00000000b71f7221 */ /* 0x000fe20000010000 */
[--C-:B------:R-:W-:Y:S01]  /*6d50*/  FFMA.FTZ R156, R60, UR10, -R52.reuse ;  /* 0x0000000a3c9c7c23 */ /* 0x100fe20008010834 */
[--C-:B------:R-:W-:Y:S01]  /*6d60*/  FFMA.FTZ R158, R61, UR10, -R52.reuse ;  /* 0x0000000a3d9e7c23 */ /* 0x100fe20008010834 */
[--C-:B------:R-:W-:Y:S01]  /*6d70*/  FFMA.FTZ R160, R64, UR10, -R52.reuse ;  /* 0x0000000a40a07c23 */ /* 0x100fe20008010834 */
[----:B------:R-:W-:Y:S01]  /*6d80*/  FADD.FTZ R0, R12, R31 ;  /* 0x0000001f0c007221 */ /* 0x000fe20000010000 */
[--C-:B------:R-:W-:Y:S01]  /*6d90*/  FFMA.FTZ R31, R59, UR10, -R52.reuse ;  /* 0x0000000a3b1f7c23 */ /* 0x100fe20008010834 */
[--C-:B------:R-:W-:Y:S01]  /*6da0*/  FFMA.FTZ R63, R63, UR10, -R52.reuse ;  /* 0x0000000a3f3f7c23 */ /* 0x100fe20008010834 */
[----:B------:R-:W3:Y:S01]  /*6db0*/  MUFU.EX2 R9, R9 ;  /* 0x0000000900097308 */ /* 0x000ee20000000800 */
[--C-:B------:R-:W-:Y:S01]  /*6dc0*/  FFMA.FTZ R65, R65, UR10, -R52.reuse ;  /* 0x0000000a41417c23 */ /* 0x100fe20008010834 */
[--C-:B------:R-:W-:Y:S01]  /*6dd0*/  FFMA.FTZ R66, R66, UR10, -R52.reuse ;  /* 0x0000000a42427c23 */ /* 0x100fe20008010834 */
[--C-:B------:R-:W-:Y:S01]  /*6de0*/  FFMA.FTZ R68, R68, UR10, -R52.reuse ;  /* 0x0000000a44447c23 */ /* 0x100fe20008010834 */
[--C-:B------:R-:W-:Y:S01]  /*6df0*/  FFMA.FTZ R67, R67, UR10, -R52.reuse ;  /* 0x0000000a43437c23 */ /* 0x100fe20008010834 */
[----:B------:R-:W-:Y:S01]  /*6e00*/  FFMA.FTZ R70, R70, UR10, -R52 ;  /* 0x0000000a46467c23 */ /* 0x000fe20008010834 */
[----:B------:R-:W-:Y:S01]  /*6e10*/  IMAD.U32 R26, RZ, RZ, UR58 ;  /* 0x0000003aff1a7e24 */ /* 0x000fe2000f8e00ff */
[----:B------:R-:W-:Y:S01]  /*6e20*/  PLOP3.LUT P3, PT, PT, PT, UP1, 0x80, 0x0 ;  /* 0x000000000000781c */ /* 0x000fe20003f6f018 */
[----:B------:R-:W4:Y:S01]  /*6e30*/  MUFU.EX2 R176, R176 ;  /* 0x000000b000b07308 */ /* 0x000f220000000800 */
[----:B------:R-:W-:Y:S01]  /*6e40*/  UMOV UR58, UR46 ;  /* 0x0000002e003a7c82 */ /* 0x000fe20008000000 */
[----:B------:R-:W-:-:S02]  /*6e50*/  F2FP.BF16.F32.PACK_AB R183, R12, R183 ;  /* 0x000000b70cb7723e */ /* 0x000fc400000010ff */
[----:B------:R-:W-:-:S04]  /*6e60*/  @!P1 LEA R26, R26, UR41, 0x3 ;  /* 0x000000291a1a9c11 */ /* 0x000fc8000f8e18ff */
        /* <DEDUP_REMOVED lines=12> */
[----:B------:R-:W5:Y:S01]  /*6f30*/  MUFU.EX2 R29, R29 ;  /* 0x0000001d001d7308 */ /* 0x000f620000000800 */
[----:B------:R-:W-:-:S02]  /*6f40*/  WARPGROUP.DEPBAR.LE gsb0, 0x0 ;  /* 0x00008000000079c5 */ /* 0x000fc40000010000 */
[----:B------:R0:W-:Y:S06]  /*6f50*/  BAR.ARV R8, 0x100 ;  /* 0x000400080000751d */ /* 0x0001ec0000002000 */
[----:B------:R2:W-:Y:S01]  /*6f60*/  @!P1 SYNCS.ARRIVE.TRANS64.RED.A1T0 RZ, [R10+URZ], RZ ;  /* 0x000000ff0aff99a7 */ /* 0x0005e2000810043f */
[----:B------:R-:W5:Y:S01]  /*6f70*/  MUFU.EX2 R154, R154 ;  /* 0x0000009a009a7308 */ /* 0x000f620000000800 */
[-C--:B-1----:R-:W-:Y:S01]  /*6f80*/  FMUL.FTZ R88, R88, R5.reuse ;  /* 0x0000000558587220 */ /* 0x082fe20000410000 */
[-C--:B------:R-:W-:Y:S01]  /*6f90*/  FMUL.FTZ R89, R89, R5.reuse ;  /* 0x0000000559597220 */ /* 0x080fe20000410000 */
[-C--:B------:R-:W-:Y:S01]  /*6fa0*/  FMUL.FTZ R92, R92, R5.reuse ;  /* 0x000000055c5c7220 */ /* 0x080fe20000410000 */
[-C--:B------:R-:W-:Y:S01]  /*6fb0*/  FMUL.FTZ R93, R93, R5.reuse ;  /* 0x000000055d5d7220 */ /* 0x080fe20000410000 */
[-C--:B------:R-:W-:Y:S01]  /*6fc0*/  FMUL.FTZ R96, R96, R5.reuse ;  /* 0x0000000560607220 */ /* 0x080fe20000410000 */
[----:B------:R-:W-:Y:S01]  /*6fd0*/  FMUL.FTZ R97, R97, R5 ;  /* 0x0000000561617220 */ /* 0x000fe20000410000 */
[----:B--2---:R-:W-:Y:S01]  /*6fe0*/  FFMA.FTZ R10, R5, R3, R180 ;  /* 0x00000003050a7223 */ /* 0x004fe200000100b4 */
[----:B------:R-:W-:Y:S01]  /*6ff0*/  FFMA.FTZ R3, R58, UR10, -R52 ;  /* 0x0000000a3a037c23 */ /* 0x000fe20008010834 */
[C---:B------:R-:W-:Y:S01]  /*7000*/  F2FP.BF16.F32.PACK_AB R180, R7.reuse, R180 ;  /* 0x000000b407b4723e */ /* 0x040fe200000010ff */
[----:B------:R-:W-:Y:S01]  /*7010*/  MUFU.EX2 R156, R156 ;  /* 0x0000009c009c7308 */ /* 0x000fe20000000800 */
[----:B------:R-:W-:Y:S01]  /*7020*/  FADD.FTZ R37, R7, R10 ;  /* 0x0000000a07257221 */ /* 0x000fe20000010000 */
[----:B------:R-:W-:-:S02]  /*7030*/  @!P1 VIADD R10, R26, 0x28860 ;  /* 0x000288601a0a9836 */ /* 0x000fc40000000000 */
[-C--:B------:R-:W-:Y:S01]  /*7040*/  FMUL.FTZ R100, R100, R5.reuse ;  /* 0x0000000564647220 */ /* 0x080fe20000410000 */
[-C--:B------:R-:W-:Y:S01]  /*7050*/  FMUL.FTZ R101, R101, R5.reuse ;  /* 0x0000000565657220 */ /* 0x080fe20000410000 */
[----:B0-----:R-:W-:Y:S01]  /*7060*/  FADD.FTZ R8, R182, R37 ;  /* 0x00000025b6087221 */ /* 0x001fe20000010000 */
[C---:B---3--:R-:W-:Y:S01]  /*7070*/  F2FP.BF16.F32.PACK_AB R182, R9.reuse, R182 ;  /* 0x000000b609b6723e */ /* 0x048fe200000010ff */
[-C--:B------:R-:W-:Y:S01]  /*7080*/  FMUL.FTZ R104, R104, R5.reuse ;  /* 0x0000000568687220 */ /* 0x080fe20000410000 */
[----:B------:R-:W0:Y:S01]  /*7090*/  MUFU.EX2 R3, R3 ;  /* 0x0000000300037308 */ /* 0x000e220000000800 */
[----:B------:R-:W-:Y:S01]  /*70a0*/  FADD.FTZ R37, R9, R8 ;  /* 0x0000000809257221 */ /* 0x000fe20000010000 */
[----:B------:R-:W-:Y:S01]  /*70b0*/  @!P1 PRMT R10, RZ, 0x654, R10 ;  /* 0x00000654ff0a9816 */ /* 0x000fe2000000000a */
[-C--:B------:R-:W-:Y:S01]  /*70c0*/  FMUL.FTZ R105, R105, R5.reuse ;  /* 0x0000000569697220 */ /* 0x080fe20000410000 */
[-C--:B------:R-:W-:Y:S01]  /*70d0*/  FMUL.FTZ R108, R108, R5.reuse ;  /* 0x000000056c6c7220 */ /* 0x080fe20000410000 */
[----:B----4-:R-:W-:Y:S01]  /*70e0*/  FADD.FTZ R8, R176, R37 ;  /* 0x00000025b0087221 */ /* 0x010fe20000010000 */
[----:B------:R-:W-:Y:S01]  /*70f0*/  FADD.FTZ R37, R177, R0 ;  /* 0x00000000b1257221 */ /* 0x000fe20000010000 */
[----:B------:R1:W-:Y:S01]  /*7100*/  @!P1 SYNCS.ARRIVE.TRANS64.RED.A1T0 RZ, [R10+URZ], RZ ;  /* 0x000000ff0aff99a7 */ /* 0x0003e2000810043f */
[----:B------:R-:W2:Y:S01]  /*7110*/  MUFU.EX2 R31, R31 ;  /* 0x0000001f001f7308 */ /* 0x000ea20000000800 */
[----:B-----5:R-:W-:Y:S01]  /*7120*/  FADD.FTZ R45, R11, R8 ;  /* 0x000000080b2d7221 */ /* 0x020fe20000010000 */
[----:B------:R-:W-:Y:S01]  /*7130*/  FADD.FTZ R0, R14, R37 ;  /* 0x000000250e007221 */ /* 0x000fe20000010000 */
[--C-:B------:R-:W-:Y:S01]  /*7140*/  FFMA.FTZ R37, R62, UR10, -R52.reuse ;  /* 0x0000000a3e257c23 */ /* 0x100fe20008010834 */
[----:B------:R-:W-:Y:S01]  /*7150*/  FFMA.FTZ R52, R72, UR10, -R52 ;  /* 0x0000000a48347c23 */ /* 0x000fe20008010834 */
[----:B------:R-:W-:Y:S01]  /*7160*/  FADD.FTZ R8, R178, R45 ;  /* 0x0000002db2087221 */ /* 0x000fe20000010000 */
[----:B------:R-:W-:Y:S01]  /*7170*/  FADD.FTZ R45, R179, R0 ;  /* 0x00000000b32d7221 */ /* 0x000fe20000010000 */
[-C--:B------:R-:W-:Y:S01]  /*7180*/  FMUL.FTZ R109, R109, R5.reuse ;  /* 0x000000056d6d7220 */ /* 0x080fe20000410000 */
[----:B------:R-:W-:Y:S01]  /*7190*/  MUFU.EX2 R159, R159 ;  /* 0x0000009f009f7308 */ /* 0x000fe20000000800 */
[----:B------:R-:W-:Y:S01]  /*71a0*/  FADD.FTZ R47, R13, R8 ;  /* 0x000000080d2f7221 */ /* 0x000fe20000010000 */
[----:B------:R-:W-:Y:S01]  /*71b0*/  FADD.FTZ R0, R20, R45 ;  /* 0x0000002d14007221 */ /* 0x000fe20000010000 */
[-C--:B------:R-:W-:Y:S01]  /*71c0*/  FMUL.FTZ R112, R112, R5.reuse ;  /* 0x0000000570707220 */ /* 0x080fe20000410000 */
[-C--:B------:R-:W-:Y:S01]  /*71d0*/  FMUL.FTZ R113, R113, R5.reuse ;  /* 0x0000000571717220 */ /* 0x080fe20000410000 */
[----:B------:R-:W-:Y:S01]  /*71e0*/  FADD.FTZ R8, R172, R47 ;  /* 0x0000002fac087221 */ /* 0x000fe20000010000 */
[----:B------:R-:W-:Y:S01]  /*71f0*/  FADD.FTZ R45, R173, R0 ;  /* 0x00000000ad2d7221 */ /* 0x000fe20000010000 */
[-C--:B------:R-:W-:Y:S01]  /*7200*/  FMUL.FTZ R116, R116, R5.reuse ;  /* 0x0000000574747220 */ /* 0x080fe20000410000 */
[----:B------:R-:W3:Y:S01]  /*7210*/  MUFU.EX2 R158, R158 ;  /* 0x0000009e009e7308 */ /* 0x000ee20000000800 */
[----:B------:R-:W-:Y:S01]  /*7220*/  FADD.FTZ R47, R15, R8 ;  /* 0x000000080f2f7221 */ /* 0x000fe20000010000 */
[----:B------:R-:W-:Y:S01]  /*7230*/  FADD.FTZ R0, R24, R45 ;  /* 0x0000002d18007221 */ /* 0x000fe20000010000 */
[-C--:B------:R-:W-:Y:S01]  /*7240*/  FMUL.FTZ R117, R117, R5.reuse ;  /* 0x0000000575757220 */ /* 0x080fe20000410000 */
[-C--:B------:R-:W-:Y:S01]  /*7250*/  FMUL.FTZ R120, R120, R5.reuse ;  /* 0x0000000578787220 */ /* 0x080fe20000410000 */
        /* <DEDUP_REMOVED lines=29> */
[----:B------:R-:W-:Y:S01]  /*7430*/  FADD.FTZ R0, R38, R7 ;  /* 0x0000000726007221 */ /* 0x000fe20000010000 */
[-C--:B------:R-:W-:Y:S01]  /*7440*/  FMUL.FTZ R141, R141, R5.reuse ;  /* 0x000000058d8d7220 */ /* 0x080fe20000410000 */
[-C--:B------:R-:W-:Y:S01]  /*7450*/  FMUL.FTZ R144, R144, R5.reuse ;  /* 0x0000000590907220 */ /* 0x080fe20000410000 */
[----:B------:R-:W-:Y:S01]  /*7460*/  FADD.FTZ R6, R154, R9 ;  /* 0x000000099a067221 */ /* 0x000fe20000010000 */
[----:B------:R-:W-:Y:S01]  /*7470*/  FADD.FTZ R7, R155, R0 ;  /* 0x000000009b077221 */ /* 0x000fe20000010000 */
[C---:B0-----:R-:W-:Y:S01]  /*7480*/  F2FP.BF16.F32.PACK_AB R154, R3.reuse, R154 ;  /* 0x0000009a039a723e */ /* 0x041fe200000010ff */
[----:B------:R-:W-:Y:S01]  /*7490*/  MUFU.EX2 R46, R46 ;  /* 0x0000002e002e7308 */ /* 0x000fe20000000800 */
[----:B------:R-:W-:Y:S01]  /*74a0*/  FADD.FTZ R9, R3, R6 ;  /* 0x0000000603097221 */ /* 0x000fe20000010000 */
[----:B------:R-:W-:Y:S01]  /*74b0*/  FADD.FTZ R0, R44, R7 ;  /* 0x000000072c007221 */ /* 0x000fe20000010000 */
[-C--:B------:R-:W-:Y:S01]  /*74c0*/  FMUL.FTZ R145, R145, R5.reuse ;  /* 0x0000000591917220 */ /* 0x080fe20000410000 */
[-C--:B------:R-:W-:Y:S01]  /*74d0*/  FMUL.FTZ R148, R148, R5.reuse ;  /* 0x0000000594947220 */ /* 0x080fe20000410000 */
[----:B------:R-:W-:Y:S01]  /*74e0*/  FADD.FTZ R6, R156, R9 ;  /* 0x000000099c067221 */ /* 0x000fe20000010000 */
[----:B------:R-:W-:Y:S01]  /*74f0*/  FADD.FTZ R7, R157, R0 ;  /* 0x000000009d077221 */ /* 0x000fe20000010000 */
[----:B------:R-:W-:Y:S01]  /*7500*/  FMUL.FTZ R149, R149, R5 ;  /* 0x0000000595957220 */ /* 0x000fe20000410000 */
[----:B------:R-:W0:Y:S01]  /*7510*/  MUFU.EX2 R63, R63 ;  /* 0x0000003f003f7308 */ /* 0x000e220000000800 */
[----:B--2---:R-:W-:Y:S01]  /*7520*/  FADD.FTZ R9, R31, R6 ;  /* 0x000000061f097221 */ /* 0x004fe20000010000 */
[----:B------:R-:W-:Y:S01]  /*7530*/  FADD.FTZ R0, R40, R7 ;  /* 0x0000000728007221 */ /* 0x000fe20000010000 */
[-C--:B------:R-:W-:Y:S01]  /*7540*/  FMUL.FTZ R90, R90, R4.reuse ;  /* 0x000000045a5a7220 */ /* 0x080fe20000410000 */
[-C--:B------:R-:W-:Y:S01]  /*7550*/  FMUL.FTZ R91, R91, R4.reuse ;  /* 0x000000045b5b7220 */ /* 0x080fe20000410000 */
[----:B---3--:R-:W-:Y:S01]  /*7560*/  FADD.FTZ R6, R158, R9 ;  /* 0x000000099e067221 */ /* 0x008fe20000010000 */
[----:B------:R-:W-:Y:S01]  /*7570*/  FADD.FTZ R7, R159, R0 ;  /* 0x000000009f077221 */ /* 0x000fe20000010000 */
[-C--:B------:R-:W-:Y:S01]  /*7580*/  FMUL.FTZ R94, R94, R4.reuse ;  /* 0x000000045e5e7220 */ /* 0x080fe20000410000 */
[----:B------:R-:W2:Y:S01]  /*7590*/  MUFU.EX2 R39, R39 ;  /* 0x0000002700277308 */ /* 0x000ea20000000800 */
[----:B----4-:R-:W-:Y:S01]  /*75a0*/  FADD.FTZ R9, R37, R6 ;  /* 0x0000000625097221 */ /* 0x010fe20000010000 */
[----:B------:R-:W-:Y:S01]  /*75b0*/  FADD.FTZ R0, R42, R7 ;  /* 0x000000072a007221 */ /* 0x000fe20000010000 */
[-C--:B------:R-:W-:Y:S01]  /*75c0*/  FMUL.FTZ R95, R95, R4.reuse ;  /* 0x000000045f5f7220 */ /* 0x080fe20000410000 */
[-C--:B------:R-:W-:Y:S01]  /*75d0*/  FMUL.FTZ R98, R98, R4.reuse ;  /* 0x0000000462627220 */ /* 0x080fe20000410000 */
[----:B-----5:R-:W-:Y:S01]  /*75e0*/  FADD.FTZ R9, R160, R9 ;  /* 0x00000009a0097221 */ /* 0x020fe20000010000 */
[----:B------:R-:W-:Y:S01]  /*75f0*/  FADD.FTZ R3, R35, R0 ;  /* 0x0000000023037221 */ /* 0x000fe20000010000 */
[-C--:B------:R-:W-:Y:S01]  /*7600*/  FMUL.FTZ R99, R99, R4.reuse ;  /* 0x0000000463637220 */ /* 0x080fe20000410000 */
[----:B------:R-:W3:Y:S01]  /*7610*/  MUFU.EX2 R162, R65 ;  /* 0x0000004100a27308 */ /* 0x000ee20000000800 */
[----:B0-----:R-:W-:Y:S01]  /*7620*/  FADD.FTZ R9, R63, R9 ;  /* 0x000000093f097221 */ /* 0x001fe20000010000 */
[----:B------:R-:W-:Y:S01]  /*7630*/  FADD.FTZ R0, R46, R3 ;  /* 0x000000032e007221 */ /* 0x000fe20000010000 */
[-C--:B------:R-:W-:Y:S01]  /*7640*/  FMUL.FTZ R102, R102, R4.reuse ;  /* 0x0000000466667220 */ /* 0x080fe20000410000 */
[-C--:B------:R-:W-:Y:S01]  /*7650*/  FMUL.FTZ R103, R103, R4.reuse ;  /* 0x0000000467677220 */ /* 0x080fe20000410000 */
[-C--:B------:R-:W-:Y:S01]  /*7660*/  FMUL.FTZ R106, R106, R4.reuse ;  /* 0x000000046a6a7220 */ /* 0x080fe20000410000 */
[-C--:B------:R-:W-:Y:S01]  /*7670*/  FMUL.FTZ R107, R107, R4.reuse ;  /* 0x000000046b6b7220 */ /* 0x080fe20000410000 */
[-C--:B------:R-:W-:Y:S01]  /*7680*/  FMUL.FTZ R110, R110, R4.reuse ;  /* 0x000000046e6e7220 */ /* 0x080fe20000410000 */
[----:B------:R-:W0:Y:S01]  /*7690*/  MUFU.EX2 R48, R48 ;  /* 0x0000003000307308 */ /* 0x000e220000000800 */
        /* <DEDUP_REMOVED lines=8> */
[----:B---3--:R-:W-:Y:S01]  /*7720*/  FADD.FTZ R9, R162, R9 ;  /* 0x00000009a2097221 */ /* 0x008fe20000010000 */
[-C--:B------:R-:W-:Y:S01]  /*7730*/  FMUL.FTZ R123, R123, R4.reuse ;  /* 0x000000047b7b7220 */ /* 0x080fe20000410000 */
[-C--:B------:R-:W-:Y:S01]  /*7740*/  FMUL.FTZ R126, R126, R4.reuse ;  /* 0x000000047e7e7220 */ /* 0x080fe20000410000 */
[-C--:B------:R-:W-:Y:S01]  /*7750*/  FMUL.FTZ R127, R127, R4.reuse ;  /* 0x000000047f7f7220 */ /* 0x080fe20000410000 */
[-C--:B------:R-:W-:Y:S01]  /*7760*/  FMUL.FTZ R130, R130, R4.reuse ;  /* 0x0000000482827220 */ /* 0x080fe20000410000 */
[-C--:B------:R-:W-:Y:S01]  /*7770*/  FMUL.FTZ R131, R131, R4.reuse ;  /* 0x0000000483837220 */ /* 0x080fe20000410000 */
[-C--:B------:R-:W-:Y:S01]  /*7780*/  FMUL.FTZ R134, R134, R4.reuse ;  /* 0x0000000486867220 */ /* 0x080fe20000410000 */
[----:B------:R-:W3:Y:S01]  /*7790*/  MUFU.EX2 R41, R41 ;  /* 0x0000002900297308 */ /* 0x000ee20000000800 */
        /* <DEDUP_REMOVED lines=11> */
[----:B------:R-:W-:Y:S01]  /*7850*/  FMUL.FTZ R151, R151, R4 ;  /* 0x0000000497977220 */ /* 0x000fe20000410000 */
[----:B------:R-:W-:Y:S01]  /*7860*/  F2FP.BF16.F32.PACK_AB R176, R11, R176 ;  /* 0x000000b00bb0723e */ /* 0x000fe200000010ff */
[----:B------:R-:W-:Y:S01]  /*7870*/  IMAD.MOV.U32 R5, RZ, RZ, R30 ;  /* 0x000000ffff057224 */ /* 0x000fe200078e001e */
[----:B------:R-:W-:Y:S01]  /*7880*/  F2FP.BF16.F32.PACK_AB R177, R14, R177 ;  /* 0x000000b10eb1723e */ /* 0x000fe200000010ff */
[----:B------:R-:W2:Y:S01]  /*7890*/  MUFU.EX2 R50, R50 ;  /* 0x0000003200327308 */ /* 0x000ea20000000800 */
[----:B---3--:R-:W-:Y:S01]  /*78a0*/  FADD.FTZ R3, R41, R0 ;  /* 0x0000000029037221 */ /* 0x008fe20000010000 */
[----:B------:R-:W-:Y:S01]  /*78b0*/  F2FP.BF16.F32.PACK_AB R178, R13, R178 ;  /* 0x000000b20db2723e */ /* 0x000fe200000010ff */
[----:B------:R-:W-:Y:S01]  /*78c0*/  IMAD.MOV.U32 R4, RZ, RZ, R33 ;  /* 0x000000ffff047224 */ /* 0x000fe200078e0021 */
[----:B------:R-:W-:-:S02]  /*78d0*/  F2FP.BF16.F32.PACK_AB R179, R20, R179 ;  /* 0x000000b314b3723e */ /* 0x000fc400000010ff */
[----:B------:R-:W-:Y:S02]  /*78e0*/  F2FP.BF16.F32.PACK_AB R172, R15, R172 ;  /* 0x000000ac0fac723e */ /* 0x000fe400000010ff */
[----:B------:R-:W3:Y:S01]  /*78f0*/  MUFU.EX2 R67, R67 ;  /* 0x0000004300437308 */ /* 0x000ee20000000800 */
[----:B0-----:R-:W-:Y:S01]  /*7900*/  FADD.FTZ R9, R68, R9 ;  /* 0x0000000944097221 */ /* 0x001fe20000010000 */
[----:B------:R-:W-:Y:S02]  /*7910*/  F2FP.BF16.F32.PACK_AB R173, R24, R173 ;  /* 0x000000ad18ad723e */ /* 0x000fe400000010ff */
[----:B------:R-:W-:Y:S02]  /*7920*/  F2FP.BF16.F32.PACK_AB R174, R21, R174 ;  /* 0x000000ae15ae723e */ /* 0x000fe400000010ff */
[----:B------:R-:W-:Y:S02]  /*7930*/  F2FP.BF16.F32.PACK_AB R175, R28, R175 ;  /* 0x000000af1caf723e */ /* 0x000fe400000010ff */
[----:B------:R-:W0:Y:S01]  /*7940*/  MUFU.EX2 R43, R43 ;  /* 0x0000002b002b7308 */ /* 0x000e220000000800 */
[----:B--2---:R-:W-:Y:S01]  /*7950*/  FADD.FTZ R0, R50, R3 ;  /* 0x0000000332007221 */ /* 0x004fe20000010000 */
[----:B------:R-:W-:-:S02]  /*7960*/  F2FP.BF16.F32.PACK_AB R168, R25, R168 ;  /* 0x000000a819a8723e */ /* 0x000fc400000010ff */
[----:B------:R-:W-:Y:S02]  /*7970*/  F2FP.BF16.F32.PACK_AB R169, R34, R169 ;  /* 0x000000a922a9723e */ /* 0x000fe400000010ff */
[----:B------:R-:W-:Y:S02]  /*7980*/  F2FP.BF16.F32.PACK_AB R170, R27, R170 ;  /* 0x000000aa1baa723e */ /* 0x000fe400000010ff */
[----:B------:R-:W2:Y:S01]  /*7990*/  MUFU.EX2 R70, R70 ;  /* 0x0000004600467308 */ /* 0x000ea20000000800 */
[----:B---3--:R-:W-:Y:S01]  /*79a0*/  FADD.FTZ R9, R67, R9 ;  /* 0x0000000943097221 */ /* 0x008fe20000010000 */
[----:B------:R-:W-:Y:S02]  /*79b0*/  F2FP.BF16.F32.PACK_AB R171, R36, R171 ;  /* 0x000000ab24ab723e */ /* 0x000fe400000010ff */
[----:B------:R-:W-:Y:S02]  /*79c0*/  F2FP.BF16.F32.PACK_AB R152, R29, R152 ;  /* 0x000000981d98723e */ /* 0x000fe400000010ff */
[----:B------:R-:W-:-:S02]  /*79d0*/  F2FP.BF16.F32.PACK_AB R153, R38, R153 ;  /* 0x000000992699723e */ /* 0x000fc400000010ff */
        /* <DEDUP_REMOVED lines=10> */
[----:B------:R-:W-:Y:S01]  /*7a80*/  F2FP.BF16.F32.PACK_AB R161, R46, R35 ;  /* 0x000000232ea1723e */ /* 0x000fe200000010ff */
[----:B---3--:R-:W-:Y:S01]  /*7a90*/  FADD.FTZ R3, R52, R9 ;  /* 0x0000000934037221 */ /* 0x008fe20000010000 */
[----:B------:R-:W-:Y:S02]  /*7aa0*/  F2FP.BF16.F32.PACK_AB R162, R66, R162 ;  /* 0x000000a242a2723e */ /* 0x000fe400000010ff */
[----:B------:R-:W-:Y:S02]  /*7ab0*/  F2FP.BF16.F32.PACK_AB R163, R48, R39 ;  /* 0x0000002730a3723e */ /* 0x000fe400000010ff */
[----:B------:R-:W-:-:S02]  /*7ac0*/  F2FP.BF16.F32.PACK_AB R164, R67, R68 ;  /* 0x0000004443a4723e */ /* 0x000fc400000010ff */
[----:B------:R-:W-:Y:S01]  /*7ad0*/  F2FP.BF16.F32.PACK_AB R165, R50, R41 ;  /* 0x0000002932a5723e */ /* 0x000fe200000010ff */
[C---:B0-----:R-:W-:Y:S01]  /*7ae0*/  FADD.FTZ R0, R57.reuse, R0 ;  /* 0x0000000039007221 */ /* 0x041fe20000010000 */
[----:B------:R-:W-:Y:S02]  /*7af0*/  F2FP.BF16.F32.PACK_AB R166, R52, R70 ;  /* 0x0000004634a6723e */ /* 0x000fe400000010ff */
[----:B------:R-:W-:Y:S01]  /*7b00*/  F2FP.BF16.F32.PACK_AB R167, R57, R43 ;  /* 0x0000002b39a7723e */ /* 0x000fe200000010ff */
[----:B-1----:R-:W-:Y:S06]  /*7b10*/  @P3 BRA `(.L_x_2306) ;  /* 0xffffffcc00b83947 */ /* 0x002fec000383ffff */
.L_x_2297:
[----:B------:R-:W-:-:S06]  /*7b20*/  UISETP.GE.AND UP0, UPT, UR59, UR40, UPT ;  /* 0x000000283b00728c */ /* 0x000fcc000bf06270 */
[----:B------:R-:W-:-:S13]  /*7b30*/  PLOP3.LUT P2, PT, PT, PT, UP0, 0x80, 0x0 ;  /* 0x000000000000781c */ /* 0x000fda0003f4f008 */
[----:B------:R-:W-:Y:S05]  /*7b40*/  @!P2 BRA `(.L_x_2307) ;  /* 0x000000280010a947 */ /* 0x000fea0003800000 */
[----:B------:R-:W-:Y:S01]  /*7b50*/  IMAD.MOV.U32 R5, RZ, RZ, R30 ;  /* 0x000000ffff057224 */ /* 0x000fe200078e001e */
[----:B------:R-:W-:Y:S01]  /*7b60*/  UMOV UR56, UR47 ;  /* 0x0000002f00387c82 */ /* 0x000fe20008000000 */
[----:B------:R-:W-:Y:S01]  /*7b70*/  IMAD.MOV.U32 R4, RZ, RZ, R33 ;  /* 0x000000ffff047224 */ /* 0x000fe200078e0021 */
[----:B------:R-:W-:Y:S01]  /*7b80*/  UMOV UR55, UR46 ;  /* 0x0000002e00377c82 */ /* 0x000fe20008000000 */
[----:B------:R-:W-:Y:S01]  /*7b90*/  ULDC UR54, c[0x0][0x9d8] ;  /* 0x0002760000367ab9 */ /* 0x000fe20000000800 */
[----:B------:R-:W-:-:S05]  /*7ba0*/  ULDC UR53, c[0x0][0x988] ;  /* 0x0002620000357ab9 */ /* 0x000fca0000000800 */
.L_x_2316:
        /* <DEDUP_REMOVED lines=9> */
.L_x_2309:
[----:B------:R-:W-:Y:S01]  /*7c40*/  ULEA UR6, UR46, UR41, 0x3 ;  /* 0x000000292e067291 */ /* 0x000fe2000f8e183f */
[----:B------:R-:W-:-:S05]  /*7c50*/  IMAD.U32 R6, RZ, RZ, UR47 ;  /* 0x0000002fff067e24 */ /* 0x000fca000f8e00ff */
[----:B------:R-:W-:-:S04]  /*7c60*/  SHF.L.U32 R6, R6, 0x1f, RZ ;  /* 0x0000001f06067819 */ /* 0x000fc800000006ff */
[----:B------:R0:W1:Y:S01]  /*7c70*/  SYNCS.PHASECHK.TRANS64.TRYWAIT P2, [UR6+0x28830], R6 ;  /* 0x02883006ff0075a7 */ /* 0x0000620008040146 */
[----:B------:R-:W-:Y:S05]  /*7c80*/  @!P0 BRA `(.L_x_2310) ;  /* 0x0000000000048947 */ /* 0x000fea0003800000 */
[----:B------:R-:W-:Y:S01]  /*7c90*/  BPT.TRAP 0x1 ;  /* 0x000000040000795c */ /* 0x000fe20000300000 */
.L_x_2310:
[----:B-1----:R-:W-:Y:S05]  /*7ca0*/  @P2 BRA `(.L_x_2308) ;  /* 0x0000000000082947 */ /* 0x002fea0003800000 */
[----:B------:R-:W1:Y:S02]  /*7cb0*/  SYNCS.PHASECHK.TRANS64.TRYWAIT P2, [UR6+0x28830], R6 ;  /* 0x02883006ff0075a7 */ /* 0x000e640008040146 */
[----:B-1----:R-:W-:Y:S05]  /*7cc0*/  @!P2 BRA `(.L_x_2311) ;  /* 0x000000cc007ca947 */ /* 0x002fea0003800000 */
.L_x_2308:
        /* <DEDUP_REMOVED lines=47> */
.L_x_2313:
[----:B------:R-:W-:Y:S01]  /*7fc0*/  ULEA UR6, UR55, UR41, 0x3 ;  /* 0x0000002937067291 */ /* 0x000fe2000f8e183f */
[----:B------:R-:W-:-:S05]  /*7fd0*/  IMAD.U32 R6, RZ, RZ, UR56 ;  /* 0x00000038ff067e24 */ /* 0x000fca000f8e00ff */
[----:B------:R-:W-:-:S04]  /*7fe0*/  SHF.L.U32 R6, R6, 0x1f, RZ ;  /* 0x0000001f06067819 */ /* 0x000fc800000006ff */
[----:B------:R0:W1:Y:S01]  /*7ff0*/  SYNCS.PHASECHK.TRANS64.TRYWAIT P2, [UR6+0x28850], R6 ;  /* 0x02885006ff0075a7 */ /* 0x0000620008040146 */
[----:B------:R-:W-:Y:S05]  /*8000*/  @!P0 BRA `(.L_x_2314) ;  /* 0x0000000000048947 */ /* 0x000fea0003800000 */
[----:B------:R-:W-:Y:S01]  /*8010*/  BPT.TRAP 0x1 ;  /* 0x000000040000795c */ /* 0x000fe20000300000 */
.L_x_2314:
[----:B-1----:R-:W-:Y:S05]  /*8020*/  @P2 BRA `(.L_x_2312) ;  /* 0x0000000000082947 */ /* 0x002fea0003800000 */
[----:B------:R-:W1:Y:S02]  /*8030*/  SYNCS.PHASECHK.TRANS64.TRYWAIT P2, [UR6+0x28850], R6 ;  /* 0x02885006ff0075a7 */ /* 0x000e640008040146 */
[----:B-1----:R-:W-:Y:S05]  /*8040*/  @!P2 BRA `(.L_x_2315) ;  /* 0x000000c800b4a947 */ /* 0x002fea0003800000 */
.L_x_2312:
[----:B------:R-:W-:Y:S01]  /*8050*/  UIADD3 UR6, UR41, 0x400, URZ ;  /* 0x0000040029067890 */ /* 0x000fe2000fffe03f */
[----:B------:R-:W-:Y:S01]  /*8060*/  WARPGROUP.ARRIVE ;  /* 0x00000000000079c5 */ /* 0x000fe20000000000 */
[----:B------:R-:W-:Y:S01]  /*8070*/  UMOV UR7, 0x40000040 ;  /* 0x4000004000077882 */ /* 0x000fe20000000000 */
[----:B-1----:R-:W-:Y:S01]  /*8080*/  FMUL.FTZ R7, R24, UR54 ;  /* 0x0000003618077c20 */ /* 0x002fe20008410000 */
[----:B------:R-:W-:Y:S01]  /*8090*/  USHF.R.U32.HI UR6, URZ, 0x4, UR6 ;  /* 0x000000043f067899 */ /* 0x000fe20008011606 */
[----:B0-----:R-:W-:Y:S01]  /*80a0*/  FMUL.FTZ R6, R25, UR54 ;  /* 0x0000003619067c20 */ /* 0x001fe20008410000 */
[----:B------:R-:W-:Y:S01]  /*80b0*/  FMUL.FTZ R10, R28, UR54 ;  /* 0x000000361c0a7c20 */ /* 0x000fe20008410000 */
[----:B------:R-:W-:Y:S01]  /*80c0*/  FMUL.FTZ R12, R29, UR54 ;  /* 0x000000361d0c7c20 */ /* 0x000fe20008410000 */
[----:B------:R-:W-:Y:S01]  /*80d0*/  ULOP3.LUT UR6, UR6, 0x3fff, URZ, 0xc0, !UPT ;  /* 0x00003fff06067892 */ /* 0x000fe2000f8ec03f */
[----:B------:R-:W0:Y:S01]  /*80e0*/  MUFU.TANH R7, R7 ;  /* 0x0000000700077308 */ /* 0x000e220000002400 */
[----:B------:R-:W-:Y:S01]  /*80f0*/  FMUL.FTZ R14, R32, UR54 ;  /* 0x00000036200e7c20 */ /* 0x000fe20008410000 */
[----:B------:R-:W-:Y:S01]  /*8100*/  FMUL.FTZ R20, R33, UR54 ;  /* 0x0000003621147c20 */ /* 0x000fe20008410000 */
[----:B------:R-:W-:Y:S01]  /*8110*/  ULOP3.LUT UR6, UR6, 0x4000000, URZ, 0xfc, !UPT ;  /* 0x0400000006067892 */ /* 0x000fe2000f8efc3f */
[----:B------:R-:W-:Y:S01]  /*8120*/  FMUL.FTZ R24, R36, UR54 ;  /* 0x0000003624187c20 */ /* 0x000fe20008410000 */
[----:B------:R-:W-:Y:S01]  /*8130*/  FMUL.FTZ R25, R37, UR54 ;  /* 0x0000003625197c20 */ /* 0x000fe20008410000 */
[----:B------:R-:W-:Y:S01]  /*8140*/  FMUL.FTZ R28, R40, UR54 ;  /* 0x00000036281c7c20 */ /* 0x000fe20008410000 */
[----:B------:R-:W-:Y:S01]  /*8150*/  ULEA UR11, UR55, UR6, 0xb ;  /* 0x00000006370b7291 */ /* 0x000fe2000f8e583f */
[----:B------:R-:W1:Y:S01]  /*8160*/  MUFU.TANH R6, R6 ;  /* 0x0000000600067308 */ /* 0x000e620000002400 */
        /* <DEDUP_REMOVED lines=14> */
[----:B------:R-:W-:Y:S01]  /*8250*/  FMUL.FTZ R26, R38, UR54 ;  /* 0x00000036261a7c20 */ /* 0x000fe20008410000 */
[----:B------:R-:W-:Y:S01]  /*8260*/  FMUL.FTZ R38, R49, UR54 ;  /* 0x0000003631267c20 */ /* 0x000fe20008410000 */
[----:B-1----:R-:W-:Y:S01]  /*8270*/  FMNMX.FTZ R33, R6, R33, !PT ;  /* 0x0000002106217209 */ /* 0x002fe20007810000 */
        /* <DEDUP_REMOVED lines=36> */
[----:B------:R-:W-:Y:S01]  /*84c0*/  UMOV UR10, UR53 ;  /* 0x00000035000a7c82 */ /* 0x000fe20008000000 */
        /* <DEDUP_REMOVED lines=10> */
[----:B------:R-:W0:Y:S01]  /*8570*/  S2R R220, SR_TID.X ;  /* 0x0000000000dc7919 */ /* 0x000e220000002100 */
[----:B------:R-:W3:Y:S01]  /*8580*/  MUFU.TANH R29, R29 ;  /* 0x0000001d001d7308 */ /* 0x000ee20000002400 */
[----:B-1----:R-:W-:Y:S01]  /*8590*/  FMNMX.FTZ R33, R25, R56, !PT ;  /* 0x0000003819217209 */ /* 0x002fe20007810000 */
[----:B------:R-:W-:-:S02]  /*85a0*/  UISETP.GT.AND UP0, UPT, UR59, UR40, UPT ;  /* 0x000000283b00728c */ /* 0x000fc4000bf04270 */
[----:B------:R-:W-:Y:S01]  /*85b0*/  UIADD3 UR59, UR59, -0x1, URZ ;  /* 0xffffffff3b3b7890 */ /* 0x000fe2000fffe03f */
[----:B------:R-:W-:-:S03]  /*85c0*/  UMOV UR56, UR47 ;  /* 0x0000002f00387c82 */ /* 0x000fc60008000000 */
[----:B------:R-:W1:Y:S01]  /*85d0*/  MUFU.TANH R30, R30 ;  /* 0x0000001e001e7308 */ /* 0x000e620000002400 */
[----:B--2---:R-:W-:Y:S02]  /*85e0*/  FMNMX.FTZ R56, R28, R33, !PT ;  /* 0x000000211c387209 */ /* 0x004fe40007810000 */
[----:B------:R-:W-:-:S05]  /*85f0*/  PLOP3.LUT P2, PT, PT, PT, UP0, 0x80, 0x0 ;  /* 0x000000000000781c */ /* 0x000fca0003f4f008 */
[----:B------:R-:W2:Y:S01]  /*8600*/  MUFU.TANH R35, R35 ;  /* 0x0000002300237308 */ /* 0x000ea20000002400 */
[----:B---3--:R-:W-:-:S07]  /*8610*/  FMNMX.FTZ R33, R29, R56, !PT ;  /* 0x000000381d217209 */ /* 0x008fce0007810000 */
[----:B------:R-:W3:Y:S01]  /*8620*/  MUFU.TANH R37, R37 ;  /* 0x0000002500257308 */ /* 0x000ee20000002400 */
[----:B-1----:R-:W-:Y:S02]  /*8630*/  FMNMX.FTZ R56, R30, R33, !PT ;  /* 0x000000211e387209 */ /* 0x002fe40007810000 */
[----:B0-----:R-:W-:-:S05]  /*8640*/  SHF.R.U32.HI R220, RZ, 0x7, R220 ;  /* 0x00000007ffdc7819 */ /* 0x001fca00000116dc */
[----:B------:R-:W0:Y:S01]  /*8650*/  MUFU.TANH R38, R38 ;  /* 0x0000002600267308 */ /* 0x000e220000002400 */
[----:B--2---:R-:W-:-:S07]  /*8660*/  FMNMX.FTZ R56, R35, R56, !PT ;  /* 0x0000003823387209 */ /* 0x004fce0007810000 */
[----:B------:R-:W1:Y:S01]  /*8670*/  MUFU.TANH R41, R41 ;  /* 0x0000002900297308 */ /* 0x000e620000002400 */
[----:B---3--:R-:W-:Y:S01]  /*8680*/  FMNMX.FTZ R33, R37, R56, !PT ;  /* 0x0000003825217209 */ /* 0x008fe20007810000 */
[----:B------:R-:W-:Y:S01]  /*8690*/  FMUL.FTZ R56, R73, UR54 ;  /* 0x0000003649387c20 */ /* 0x000fe20008410000 */
[----:B------:R-:W-:-:S05]  /*86a0*/  FMUL.FTZ R73, R82, UR54 ;  /* 0x0000003652497c20 */ /* 0x000fca0008410000 */
[----:B------:R-:W2:Y:S01]  /*86b0*/  MUFU.TANH R42, R42 ;  /* 0x0000002a002a7308 */ /* 0x000ea20000002400 */
[----:B0-----:R-:W-:-:S07]  /*86c0*/  FMNMX.FTZ R58, R38, R33, !PT ;  /* 0x00000021263a7209 */ /* 0x001fce0007810000 */
[----:B------:R-:W0:Y:S01]  /*86d0*/  MUFU.TANH R45, R45 ;  /* 0x0000002d002d7308 */ /* 0x000e220000002400 */
[----:B-1----:R-:W-:Y:S01]  /*86e0*/  FMNMX.FTZ R33, R41, R58, !PT ;  /* 0x0000003a29217209 */ /* 0x002fe20007810000 */
[----:B------:R-:W-:Y:S01]  /*86f0*/  FMUL.FTZ R58, R76, UR54 ;  /* 0x000000364c3a7c20 */ /* 0x000fe20008410000 */
[----:B------:R-:W-:-:S05]  /*8700*/  FMUL.FTZ R76, R87, UR54 ;  /* 0x00000036574c7c20 */ /* 0x000fca0008410000 */
[----:B------:R-:W1:Y:S01]  /*8710*/  MUFU.TANH R47, R47 ;  /* 0x0000002f002f7308 */ /* 0x000e620000002400 */
[----:B--2---:R-:W-:-:S07]  /*8720*/  FMNMX.FTZ R60, R42, R33, !PT ;  /* 0x000000212a3c7209 */ /* 0x004fce0007810000 */
        /* <DEDUP_REMOVED lines=8> */
[----:B------:R-:W-:Y:S01]  /*87b0*/  FMUL.FTZ R60, R80, UR54 ;  /* 0x00000036503c7c20 */ /* 0x000fe20008410000 */
[----:B------:R-:W-:Y:S01]  /*87c0*/  HGMMA.64x128x16.F32.BF16 R88, R176, gdesc[UR4].tnspB, R88, gsb0 ;  /* 0x41e00004b0587df0 */ /* 0x000fe20008001858 */
[----:B------:R-:W-:Y:S01]  /*87d0*/  UIADD3 UR6, UR11, 0x100, URZ ;  /* 0x000001000b067890 */ /* 0x000fe2000fffe03f */
[----:B------:R-:W-:-:S03]  /*87e0*/  UMOV UR7, 0x40000040 ;  /* 0x4000004000077882 */ /* 0x000fc60000000000 */
        /* <DEDUP_REMOVED lines=29> */
[----:B0-----:R-:W-:-:S05]  /*89c0*/  FMNMX.FTZ R33, R64, R33, !PT ;  /* 0x0000002140217209 */ /* 0x001fca0007810000 */
        /* <DEDUP_REMOVED lines=28> */
[----:B------:R-:W-:Y:S01]  /*8b90*/  FMUL.FTZ R4, R4, UR10 ;  /* 0x0000000a04047c20 */ /* 0x000fe20008410000 */
[----:B---3--:R-:W-:Y:S01]  /*8ba0*/  FMNMX.FTZ R6, R11, R6, !PT ;  /* 0x000000060b067209 */ /* 0x008fe20007810000 */
[--C-:B------:R-:W-:Y:S01]  /*8bb0*/  FFMA.FTZ R7, R7, UR10, -R85.reuse ;  /* 0x0000000a07077c23 */ /* 0x100fe20008010855 */
[--C-:B------:R-:W-:Y:S01]  /*8bc0*/  FFMA.FTZ R81, R12, UR10, -R85.reuse ;  /* 0x0000000a0c517c23 */ /* 0x100fe20008010855 */
[--C-:B------:R-:W-:Y:S01]  /*8bd0*/  FFMA.FTZ R178, R24, UR10, -R85.reuse ;  /* 0x0000000a18b27c23 */ /* 0x100fe20008010855 */
        /* <DEDUP_REMOVED lines=10> */
[--C-:B------:R-:W-:Y:S01]  /*8c80*/  FFMA.FTZ R12, R60, UR10, -R85.reuse ;  /* 0x0000000a3c0c7c23 */ /* 0x100fe20008010855 */
[--C-:B------:R-:W-:Y:S01]  /*8c90*/  FFMA.FTZ R14, R62, UR10, -R85.reuse ;  /* 0x0000000a3e0e7c23 */ /* 0x100fe20008010855 */
[----:B------:R-:W-:Y:S01]  /*8ca0*/  FMNMX.FTZ R6, R26, R79, !PT ;  /* 0x0000004f1a067209 */ /* 0x000fe20007810000 */
[----:B------:R-:W-:-:S03]  /*8cb0*/  FFMA.FTZ R64, R64, UR10, -R85 ;  /* 0x0000000a40407c23 */ /* 0x000fc60008010855 */
        /* <DEDUP_REMOVED lines=18> */
[----:B------:R-:W-:Y:S01]  /*8de0*/  MUFU.TANH R65, R65 ;  /* 0x0000004100417308 */ /* 0x000fe20000002400 */
[----:B--2---:R-:W-:Y:S01]  /*8df0*/  FMNMX.FTZ R6, R50, R35, !PT ;  /* 0x0000002332067209 */ /* 0x004fe20007810000 */
[----:B------:R-:W-:-:S06]  /*8e00*/  FFMA.FTZ R35, R38, UR10, -R85 ;  /* 0x0000000a26237c23 */ /* 0x000fcc0008010855 */
[----:B------:R-:W-:Y:S01]  /*8e10*/  MUFU.TANH R66, R66 ;  /* 0x0000004200427308 */ /* 0x000fe20000002400 */
[----:B0-----:R-:W-:-:S07]  /*8e20*/  FMNMX.FTZ R6, R63, R6, !PT ;  /* 0x000000063f067209 */ /* 0x001fce0007810000 */
[----:B------:R-:W-:Y:S08]  /*8e30*/  MUFU.TANH R67, R67 ;  /* 0x0000004300437308 */ /* 0x000ff00000002400 */
[----:B------:R-:W-:Y:S08]  /*8e40*/  MUFU.TANH R68, R68 ;  /* 0x0000004400447308 */ /* 0x000ff00000002400 */
[----:B------:R-:W-:Y:S01]  /*8e50*/  MUFU.TANH R69, R69 ;  /* 0x0000004500457308 */ /* 0x000fe20000002400 */
[----:B------:R-:W-:-:S02]  /*8e60*/  WARPGROUP.DEPBAR.LE gsb0, 0x0 ;  /* 0x00008000000079c5 */ /* 0x000fc40000010000 */
[----:B------:R-:W-:-:S05]  /*8e70*/  WARPGROUP.ARRIVE ;  /* 0x00000000000079c5 */ /* 0x000fca0000000000 */
[----:B------:R-:W-:Y:S01]  /*8e80*/  MUFU.TANH R70, R70 ;  /* 0x0000004600467308 */ /* 0x000fe20000002400 */
[--C-:B------:R-:W-:Y:S01]  /*8e90*/  FFMA.FTZ R174, R30, UR10, -R85.reuse ;  /* 0x0000000a1eae7c23 */ /* 0x100fe20008010855 */
[----:B------:R-:W-:Y:S01]  /*8ea0*/  FFMA.FTZ R172, R28, UR10, -R85 ;  /* 0x0000000a1cac7c23 */ /* 0x000fe20008010855 */
[----:B------:R-:W-:Y:S01]  /*8eb0*/  HGMMA.64x128x16.F32.BF16 R88, R168, gdesc[UR4].tnspB, R88, gsb0 ;  /* 0x41e00004a8587df0 */ /* 0x000fe20008001858 */
[----:B------:R-:W-:Y:S01]  /*8ec0*/  UIADD3 UR6, UR11, 0x200, URZ ;  /* 0x000002000b067890 */ /* 0x000fe2000fffe03f */
[----:B------:R-:W-:-:S03]  /*8ed0*/  UMOV UR7, 0x40000040 ;  /* 0x4000004000077882 */ /* 0x000fc60000000000 */
[----:B------:R-:W-:Y:S08]  /*8ee0*/  MUFU.TANH R71, R71 ;  /* 0x0000004700477308 */ /* 0x000ff00000002400 */
[----:B------:R-:W-:Y:S08]  /*8ef0*/  MUFU.TANH R72, R72 ;  /* 0x0000004800487308 */ /* 0x000ff00000002400 */
[----:B------:R-:W-:Y:S08]  /*8f00*/  MUFU.TANH R73, R73 ;  /* 0x0000004900497308 */ /* 0x000ff00000002400 */
[----:B------:R-:W-:Y:S08]  /*8f10*/  MUFU.TANH R74, R74 ;  /* 0x0000004a004a7308 */ /* 0x000ff00000002400 */
[----:B------:R-:W-:Y:S08]  /*8f20*/  MUFU.TANH R75, R75 ;  /* 0x0000004b004b7308 */ /* 0x000ff00000002400 */
[----:B------:R-:W-:Y:S08]  /*8f30*/  MUFU.TANH R76, R76 ;  /* 0x0000004c004c7308 */ /* 0x000ff00000002400 */
[----:B------:R-:W-:Y:S08]  /*8f40*/  MUFU.EX2 R79, R10 ;  /* 0x0000000a004f7308 */ /* 0x000ff00000000800 */
[----:B------:R-:W-:Y:S08]  /*8f50*/  MUFU.EX2 R4, R4 ;  /* 0x0000000400047308 */ /* 0x000ff00000000800 */
[----:B------:R-:W0:Y:S08]  /*8f60*/  MUFU.EX2 R7, R7 ;  /* 0x0000000700077308 */ /* 0x000e300000000800 */
[----:B------:R-:W1:Y:S08]  /*8f70*/  MUFU.EX2 R180, R180 ;  /* 0x000000b400b47308 */ /* 0x000e700000000800 */
[----:B------:R-:W2:Y:S01]  /*8f80*/  MUFU.EX2 R182, R182 ;  /* 0x000000b600b67308 */ /* 0x000ea20000000800 */
[----:B0-----:R-:W-:-:S07]  /*8f90*/  FFMA.FTZ R3, R4, R3, R7 ;  /* 0x0000000304037223 */ /* 0x001fce0000010007 */
[----:B------:R-:W-:Y:S01]  /*8fa0*/  MUFU.EX2 R81, R81 ;  /* 0x0000005100517308 */ /* 0x000fe20000000800 */
[C---:B-1----:R-:W-:Y:S01]  /*8fb0*/  FADD.FTZ R3, R180.reuse, R3 ;  /* 0x00000003b4037221 */ /* 0x042fe20000010000 */
[----:B------:R-:W-:-:S06]  /*8fc0*/  F2FP.BF16.F32.PACK_AB R180, R180, R7 ;  /* 0x00000007b4b4723e */ /* 0x000fcc00000010ff */
        /* <DEDUP_REMOVED lines=9> */
[----:B------:R-:W-:Y:S01]  /*9060*/  FMNMX.FTZ R37, R65, R6, !PT ;  /* 0x0000000641257209 */ /* 0x000fe20007810000 */
[----:B------:R-:W-:Y:S02]  /*9070*/  FFMA.FTZ R170, R41, UR10, -R85 ;  /* 0x0000000a29aa7c23 */ /* 0x000fe40008010855 */
[----:B------:R-:W-:Y:S01]  /*9080*/  MUFU.EX2 R174, R174 ;  /* 0x000000ae00ae7308 */ /* 0x000fe20000000800 */
[----:B------:R-:W-:Y:S01]  /*9090*/  HGMMA.64x128x16.F32.BF16 R88, R152, gdesc[UR4].tnspB, R88, gsb0 ;  /* 0x41e0000498587df0 */ /* 0x000fe20008001858 */
[----:B------:R-:W-:Y:S01]  /*90a0*/  UIADD3 UR6, UR11, 0x280, URZ ;  /* 0x000002800b067890 */ /* 0x000fe2000fffe03f */
[----:B------:R-:W-:Y:S01]  /*90b0*/  FMNMX.FTZ R6, R66, R37, !PT ;  /* 0x0000002542067209 */ /* 0x000fe20007810000 */
[----:B------:R-:W-:-:S03]  /*90c0*/  UMOV UR7, 0x40000040 ;  /* 0x4000004000077882 */ /* 0x000fc60000000000 */
        /* <DEDUP_REMOVED lines=13> */
[----:B------:R-:W-:Y:S01]  /*91a0*/  MUFU.EX2 R83, R83 ;  /* 0x0000005300537308 */ /* 0x000fe20000000800 */
[----:B------:R-:W-:Y:S02]  /*91b0*/  FFMA.FTZ R6, R57, UR10, -R85 ;  /* 0x0000000a39067c23 */ /* 0x000fe40008010855 */
[----:B------:R-:W-:-:S05]  /*91c0*/  FMNMX.FTZ R10, R76, R41, !PT ;  /* 0x000000294c0a7209 */ /* 0x000fca0007810000 */
[----:B------:R-:W0:Y:S01]  /*91d0*/  SHFL.BFLY PT, R47, R10, 0x2, 0x1f ;  /* 0x0c401f000a2f7f89 */ /* 0x000e2200000e0000 */
[----:B------:R1:W-:Y:S08]  /*91e0*/  MUFU.EX2 R41, R51 ;  /* 0x0000003300297308 */ /* 0x0003f00000000800 */
[----:B------:R-:W-:Y:S01]  /*91f0*/  MUFU.EX2 R6, R6 ;  /* 0x0000000600067308 */ /* 0x000fe20000000800 */
[----:B-1----:R-:W-:-:S07]  /*9200*/  FFMA.FTZ R51, R59, UR10, -R85 ;  /* 0x0000000a3b337c23 */ /* 0x002fce0008010855 */
[----:B------:R-:W-:Y:S01]  /*9210*/  MUFU.EX2 R51, R51 ;  /* 0x0000003300337308 */ /* 0x000fe20000000800 */
[----:B0-----:R-:W-:Y:S01]  /*9220*/  FMNMX.FTZ R30, R10, R47, !PT ;  /* 0x0000002f0a1e7209 */ /* 0x001fe20007810000 */
[--C-:B------:R-:W-:Y:S01]  /*9230*/  FFMA.FTZ R47, R56, UR10, -R85.reuse ;  /* 0x0000000a382f7c23 */ /* 0x100fe20008010855 */
[----:B------:R-:W-:-:S05]  /*9240*/  FFMA.FTZ R10, R58, UR10, -R85 ;  /* 0x0000000a3a0a7c23 */ /* 0x000fca0008010855 */
        /* <DEDUP_REMOVED lines=9> */
[----:B------:R-:W0:Y:S01]  /*92e0*/  SHFL.BFLY PT, R55, R30, 0x1, 0x1f ;  /* 0x0c201f001e377f89 */ /* 0x000e2200000e0000 */
[--C-:B------:R-:W-:Y:S01]  /*92f0*/  FFMA.FTZ R45, R53, UR10, -R85.reuse ;  /* 0x0000000a352d7c23 */ /* 0x100fe20008010855 */
[----:B------:R-:W-:Y:S01]  /*9300*/  HGMMA.64x128x16.F32.BF16 R88, R156, gdesc[UR4].tnspB, R88, gsb0 ;  /* 0x41e000049c587df0 */ /* 0x000fe20008001858 */
[----:B------:R-:W-:Y:S01]  /*9310*/  UIADD3 UR6, UR11, 0x300, URZ ;  /* 0x000003000b067890 */ /* 0x000fe2000fffe03f */
[----:B------:R-:W-:Y:S01]  /*9320*/  MUFU.EX2 R154, R154 ;  /* 0x0000009a009a7308 */ /* 0x000fe20000000800 */
[----:B------:R-:W-:Y:S01]  /*9330*/  UMOV UR7, 0x40000040 ;  /* 0x4000004000077882 */ /* 0x000fe20000000000 */
[----:B------:R-:W-:-:S06]  /*9340*/  FFMA.FTZ R53, R61, UR10, -R85 ;  /* 0x0000000a3d357c23 */ /* 0x000fcc0008010855 */
[----:B------:R-:W-:Y:S08]  /*9350*/  MUFU.EX2 R152, R152 ;  /* 0x0000009800987308 */ /* 0x000ff00000000800 */
[----:B------:R-:W-:Y:S01]  /*9360*/  MUFU.EX2 R45, R45 ;  /* 0x0000002d002d7308 */ /* 0x000fe20000000800 */
[----:B0-----:R-:W-:-:S07]  /*9370*/  FMNMX.FTZ R30, R30, R55, !PT ;  /* 0x000000371e1e7209 */ /* 0x001fce0007810000 */
[----:B------:R-:W-:Y:S01]  /*9380*/  MUFU.EX2 R49, R49 ;  /* 0x0000003100317308 */ /* 0x000fe20000000800 */
[----:B------:R-:W-:-:S04]  /*9390*/  FADD.FTZ R20, -R30, R5 ;  /* 0x000000051e147221 */ /* 0x000fc80000010100 */
[----:B------:R-:W-:Y:S01]  /*93a0*/  FMUL.FTZ R55, R20, UR10 ;  /* 0x0000000a14377c20 */ /* 0x000fe20008410000 */
[----:B------:R-:W-:Y:S02]  /*93b0*/  FMUL.FTZ R20, R30, UR10 ;  /* 0x0000000a1e147c20 */ /* 0x000fe40008410000 */
[----:B------:R-:W-:Y:S02]  /*93c0*/  MUFU.EX2 R53, R53 ;  /* 0x0000003500357308 */ /* 0x000fe40000000800 */
[--C-:B------:R-:W-:Y:S01]  /*93d0*/  FFMA.FTZ R181, R9, UR10, -R20.reuse ;  /* 0x0000000a09b57c23 */ /* 0x100fe20008010814 */
[----:B------:R-:W-:Y:S02]  /*93e0*/  IMAD.U32 R9, RZ, RZ, UR46 ;  /* 0x0000002eff097e24 */ /* 0x000fe4000f8e00ff */
[--C-:B------:R-:W-:Y:S01]  /*93f0*/  FFMA.FTZ R8, R8, UR10, -R20.reuse ;  /* 0x0000000a08087c23 */ /* 0x100fe20008010814 */
[--C-:B------:R-:W-:Y:S01]  /*9400*/  FFMA.FTZ R183, R11, UR10, -R20.reuse ;  /* 0x0000000a0bb77c23 */ /* 0x100fe20008010814 */
[--C-:B------:R-:W-:Y:S01]  /*9410*/  FFMA.FTZ R24, R13, UR10, -R20.reuse ;  /* 0x0000000a0d187c23 */ /* 0x100fe20008010814 */
[--C-:B------:R-:W-:Y:S01]  /*9420*/  FFMA.FTZ R177, R15, UR10, -R20.reuse ;  /* 0x0000000a0fb17c23 */ /* 0x100fe20008010814 */
[----:B------:R-:W-:Y:S01]  /*9430*/  @!P1 LEA R9, R9, UR41, 0x3 ;  /* 0x0000002909099c11 */ /* 0x000fe2000f8e18ff */
[----:B------:R-:W-:Y:S01]  /*9440*/  MUFU.EX2 R55, R55 ;  /* 0x0000003700377308 */ /* 0x000fe20000000800 */
[--C-:B------:R-:W-:Y:S01]  /*9450*/  FFMA.FTZ R28, R21, UR10, -R20.reuse ;  /* 0x0000000a151c7c23 */ /* 0x100fe20008010814 */
[--C-:B------:R-:W-:Y:S01]  /*9460*/  FFMA.FTZ R179, R26, UR10, -R20.reuse ;  /* 0x0000000a1ab37c23 */ /* 0x100fe20008010814 */
[--C-:B------:R-:W-:Y:S01]  /*9470*/  FFMA.FTZ R26, R27, UR10, -R20.reuse ;  /* 0x0000000a1b1a7c23 */ /* 0x100fe20008010814 */
[----:B------:R-:W-:Y:S01]  /*9480*/  @!P1 VIADD R11, R9, 0x28840 ;  /* 0x00028840090b9836 */ /* 0x000fe20000000000 */
[----:B------:R-:W-:Y:S01]  /*9490*/  IADD3 R9, -R220, 0xb, RZ ;  /* 0x0000000bdc097810 */ /* 0x000fe20007ffe1ff */
[--C-:B------:R-:W-:Y:S01]  /*94a0*/  FFMA.FTZ R38, R44, UR10, -R20.reuse ;  /* 0x0000000a2c267c23 */ /* 0x100fe20008010814 */
[----:B--2---:R-:W-:Y:S01]  /*94b0*/  FADD.FTZ R44, R182, R3 ;  /* 0x00000003b62c7221 */ /* 0x004fe20000010000 */
[----:B------:R-:W0:Y:S01]  /*94c0*/  MUFU.EX2 R8, R8 ;  /* 0x0000000800087308 */ /* 0x000e220000000800 */
[----:B------:R-:W-:Y:S01]  /*94d0*/  @!P1 PRMT R11, RZ, 0x654, R11 ;  /* 0x00000654ff0b9816 */ /* 0x000fe2000000000b */
[--C-:B------:R-:W-:Y:S01]  /*94e0*/  FFMA.FTZ R173, R31, UR10, -R20.reuse ;  /* 0x0000000a1fad7c23 */ /* 0x100fe20008010814 */
[--C-:B------:R-:W-:Y:S01]  /*94f0*/  FFMA.FTZ R32, R32, UR10, -R20.reuse ;  /* 0x0000000a20207c23 */ /* 0x100fe20008010814 */
[--C-:B------:R-:W-:Y:S01]  /*9500*/  FFMA.FTZ R175, R34, UR10, -R20.reuse ;  /* 0x0000000a22af7c23 */ /* 0x100fe20008010814 */
[--C-:B------:R-:W-:Y:S01]  /*9510*/  FFMA.FTZ R153, R46, UR10, -R20.reuse ;  /* 0x0000000a2e997c23 */ /* 0x100fe20008010814 */
[--C-:B------:R-:W-:Y:S01]  /*9520*/  FFMA.FTZ R34, R36, UR10, -R20.reuse ;  /* 0x0000000a24227c23 */ /* 0x100fe20008010814 */
[--C-:B------:R-:W-:Y:S01]  /*9530*/  FFMA.FTZ R36, R40, UR10, -R20.reuse ;  /* 0x0000000a28247c23 */ /* 0x100fe20008010814 */
[----:B------:R-:W1:Y:S01]  /*9540*/  MUFU.EX2 R181, R181 ;  /* 0x000000b500b57308 */ /* 0x000e620000000800 */
[--C-:B------:R-:W-:Y:S01]  /*9550*/  FFMA.FTZ R40, R48, UR10, -R20.reuse ;  /* 0x0000000a30287c23 */ /* 0x100fe20008010814 */
[--C-:B------:R-:W-:Y:S01]  /*9560*/  FFMA.FTZ R169, R39, UR10, -R20.reuse ;  /* 0x0000000a27a97c23 */ /* 0x100fe20008010814 */
[--C-:B------:R-:W-:Y:S01]  /*9570*/  FFMA.FTZ R171, R43, UR10, -R20.reuse ;  /* 0x0000000a2bab7c23 */ /* 0x100fe20008010814 */
[--C-:B------:R-:W-:Y:S01]  /*9580*/  FFMA.FTZ R155, R50, UR10, -R20.reuse ;  /* 0x0000000a329b7c23 */ /* 0x100fe20008010814 */
[--C-:B------:R-:W-:Y:S01]  /*9590*/  FFMA.FTZ R70, R70, UR10, -R20.reuse ;  /* 0x0000000a46467c23 */ /* 0x100fe20008010814 */
[--C-:B------:R-:W-:Y:S01]  /*95a0*/  FFMA.FTZ R71, R71, UR10, -R20.reuse ;  /* 0x0000000a47477c23 */ /* 0x100fe20008010814 */
[----:B------:R-:W-:Y:S01]  /*95b0*/  FFMA.FTZ R72, R72, UR10, -R20 ;  /* 0x0000000a48487c23 */ /* 0x000fe20008010814 */
[----:B------:R-:W2:Y:S01]  /*95c0*/  MUFU.EX2 R183, R183 ;  /* 0x000000b700b77308 */ /* 0x000ea20000000800 */
[----:B0-----:R-:W-:Y:S01]  /*95d0*/  FFMA.FTZ R0, R55, R0, R8 ;  /* 0x0000000037007223 */ /* 0x001fe20000010008 */
[--C-:B------:R-:W-:Y:S01]  /*95e0*/  FFMA.FTZ R73, R73, UR10, -R20.reuse ;  /* 0x0000000a49497c23 */ /* 0x100fe20008010814 */
[--C-:B------:R-:W-:Y:S01]  /*95f0*/  FFMA.FTZ R74, R74, UR10, -R20.reuse ;  /* 0x0000000a4a4a7c23 */ /* 0x100fe20008010814 */
[----:B------:R-:W-:Y:S01]  /*9600*/  FFMA.FTZ R75, R75, UR10, -R20 ;  /* 0x0000000a4b4b7c23 */ /* 0x000fe20008010814 */
[----:B------:R-:W-:-:S03]  /*9610*/  F2FP.BF16.F32.PACK_AB R182, R81, R182 ;  /* 0x000000b651b6723e */ /* 0x000fc600000010ff */
[----:B------:R-:W0:Y:S01]  /*9620*/  MUFU.EX2 R24, R24 ;  /* 0x0000001800187308 */ /* 0x000e220000000800 */
[----:B-1----:R-:W-:Y:S01]  /*9630*/  FADD.FTZ R42, R181, R0 ;  /* 0x00000000b52a7221 */ /* 0x002fe20000010000 */
[----:B------:R-:W-:Y:S01]  /*9640*/  FFMA.FTZ R0, R63, UR10, -R20 ;  /* 0x0000000a3f007c23 */ /* 0x000fe20008010814 */
[----:B------:R-:W-:-:S05]  /*9650*/  F2FP.BF16.F32.PACK_AB R181, R181, R8 ;  /* 0x00000008b5b5723e */ /* 0x000fca00000010ff */
[----:B------:R-:W1:Y:S01]  /*9660*/  MUFU.EX2 R177, R177 ;  /* 0x000000b100b17308 */ /* 0x000e620000000800 */
[----:B--2---:R-:W-:-:S07]  /*9670*/  FADD.FTZ R3, R183, R42 ;  /* 0x0000002ab7037221 */ /* 0x004fce0000010000 */
[----:B------:R-:W2:Y:S01]  /*9680*/  MUFU.EX2 R28, R28 ;  /* 0x0000001c001c7308 */ /* 0x000ea20000000800 */
[C---:B0-----:R-:W-:Y:S01]  /*9690*/  FADD.FTZ R42, R24.reuse, R3 ;  /* 0x00000003182a7221 */ /* 0x041fe20000010000 */
[----:B------:R-:W-:-:S06]  /*96a0*/  F2FP.BF16.F32.PACK_AB R183, R24, R183 ;  /* 0x000000b718b7723e */ /* 0x000fcc00000010ff */
[----:B------:R-:W0:Y:S01]  /*96b0*/  MUFU.EX2 R179, R179 ;  /* 0x000000b300b37308 */ /* 0x000e220000000800 */
[----:B-1----:R-:W-:Y:S01]  /*96c0*/  FADD.FTZ R3, R177, R42 ;  /* 0x0000002ab1037221 */ /* 0x002fe20000010000 */
[----:B------:R-:W-:-:S06]  /*96d0*/  FFMA.FTZ R42, R66, UR10, -R20 ;  /* 0x0000000a422a7c23 */ /* 0x000fcc0008010814 */
        /* <DEDUP_REMOVED lines=12> */
[----:B------:R-:W-:Y:S01]  /*97a0*/  F2FP.BF16.F32.PACK_AB R173, R32, R173 ;  /* 0x000000ad20ad723e */ /* 0x000fe200000010ff */
[----:B------:R-:W-:Y:S02]  /*97b0*/  WARPGROUP.DEPBAR.LE gsb0, 0x0 ;  /* 0x00008000000079c5 */ /* 0x000fe40000010000 */
[----:B------:R-:W-:Y:S01]  /*97c0*/  WARPGROUP.ARRIVE ;  /* 0x00000000000079c5 */ /* 0x000fe20000000000 */
[--C-:B------:R-:W-:Y:S01]  /*97d0*/  FFMA.FTZ R156, R52, UR10, -R85.reuse ;  /* 0x0000000a349c7c23 */ /* 0x100fe20008010855 */
[----:B------:R-:W-:Y:S01]  /*97e0*/  FFMA.FTZ R157, R65, UR10, -R20 ;  /* 0x0000000a419d7c23 */ /* 0x000fe20008010814 */
[----:B------:R-:W0:Y:S01]  /*97f0*/  MUFU.EX2 R169, R169 ;  /* 0x000000a900a97308 */ /* 0x000e220000000800 */
[----:B-1----:R-:W-:Y:S01]  /*9800*/  FADD.FTZ R3, R175, R46 ;  /* 0x0000002eaf037221 */ /* 0x002fe20000010000 */
[----:B------:R-:W-:Y:S01]  /*9810*/  FFMA.FTZ R158, R54, UR10, -R85 ;  /* 0x0000000a369e7c23 */ /* 0x000fe20008010855 */
[----:B------:R-:W-:Y:S01]  /*9820*/  HGMMA.64x128x16.F32.BF16 R88, R160, gdesc[UR4].tnspB, R88, gsb0 ;  /* 0x41e00004a0587df0 */ /* 0x000fe20008001858 */
[----:B------:R-:W-:Y:S01]  /*9830*/  UIADD3 UR6, UR11, 0x380, URZ ;  /* 0x000003800b067890 */ /* 0x000fe2000fffe03f */
[----:B------:R-:W-:Y:S01]  /*9840*/  FFMA.FTZ R159, R67, UR10, -R20 ;  /* 0x0000000a439f7c23 */ /* 0x000fe20008010814 */
[----:B------:R-:W-:-:S02]  /*9850*/  UMOV UR7, 0x40000040 ;  /* 0x4000004000077882 */ /* 0x000fc40000000000 */
        /* <DEDUP_REMOVED lines=8> */
[----:B------:R-:W-:Y:S01]  /*98e0*/  MUFU.EX2 R153, R153 ;  /* 0x0000009900997308 */ /* 0x000fe20000000800 */
[----:B--2---:R-:W-:-:S07]  /*98f0*/  FADD.FTZ R3, R171, R46 ;  /* 0x0000002eab037221 */ /* 0x004fce0000010000 */
        /* <DEDUP_REMOVED lines=14> */
[----:B------:R-:W-:Y:S01]  /*99e0*/  MUFU.EX2 R75, R75 ;  /* 0x0000004b004b7308 */ /* 0x000fe20000000800 */
[----:B------:R-:W-:-:S02]  /*99f0*/  WARPGROUP.DEPBAR.LE gsb0, 0x0 ;  /* 0x00008000000079c5 */ /* 0x000fc40000010000 */
[----:B------:R-:W-:Y:S01]  /*9a00*/  WARPGROUP.ARRIVE ;  /* 0x00000000000079c5 */ /* 0x000fe20000000000 */
[----:B------:R-:W-:Y:S01]  /*9a10*/  FFMA.FTZ R161, R69, UR10, -R20 ;  /* 0x0000000a45a17c23 */ /* 0x000fe20008010814 */
[----:B------:R-:W-:Y:S02]  /*9a20*/  F2FP.BF16.F32.PACK_AB R160, R47, R6 ;  /* 0x000000062fa0723e */ /* 0x000fe400000010ff */
[----:B------:R-:W-:Y:S01]  /*9a30*/  F2FP.BF16.F32.PACK_AB R162, R51, R10 ;  /* 0x0000000a33a2723e */ /* 0x000fe200000010ff */
[----:B------:R-:W1:Y:S01]  /*9a40*/  MUFU.EX2 R5, R64 ;  /* 0x0000004000057308 */ /* 0x000e620000000800 */
[----:B------:R-:W-:Y:S01]  /*9a50*/  HGMMA.64x128x16.F32.BF16 R88, R164, gdesc[UR4].tnspB, R88, gsb0 ;  /* 0x41e00004a4587df0 */ /* 0x000fe20008001858 */
[----:B0-----:R-:W-:-:S06]  /*9a60*/  F2FP.BF16.F32.PACK_AB R163, R72, R71 ;  /* 0x0000004748a3723e */ /* 0x001fcc00000010ff */
[----:B------:R-:W-:Y:S01]  /*9a70*/  MUFU.EX2 R161, R161 ;  /* 0x000000a100a17308 */ /* 0x000fe20000000800 */
[----:B------:R-:W-:Y:S02]  /*9a80*/  WARPGROUP.DEPBAR.LE gsb0, 0x0 ;  /* 0x00008000000079c5 */ /* 0x000fe40000010000 */
[----:B------:R0:W-:Y:S06]  /*9a90*/  BAR.ARV R9, 0x100 ;  /* 0x000400090000751d */ /* 0x0001ec0000002000 */
[----:B------:R2:W-:Y:S01]  /*9aa0*/  @!P1 SYNCS.ARRIVE.TRANS64.RED.A1T0 RZ, [R11+URZ], RZ ;  /* 0x000000ff0bff99a7 */ /* 0x0005e2000810043f */
[----:B-1----:R-:W-:Y:S01]  /*9ab0*/  F2FP.BF16.F32.PACK_AB R166, R5, R14 ;  /* 0x0000000e05a6723e */ /* 0x002fe200000010ff */
[-C--:B------:R-:W-:Y:S01]  /*9ac0*/  FMUL.FTZ R88, R88, R4.reuse ;  /* 0x0000000458587220 */ /* 0x080fe20000410000 */
[-C--:B------:R-:W-:Y:S01]  /*9ad0*/  FMUL.FTZ R89, R89, R4.reuse ;  /* 0x0000000459597220 */ /* 0x080fe20000410000 */
[-C--:B------:R-:W-:Y:S01]  /*9ae0*/  FMUL.FTZ R92, R92, R4.reuse ;  /* 0x000000045c5c7220 */ /* 0x080fe20000410000 */
[-C--:B------:R-:W-:Y:S01]  /*9af0*/  FMUL.FTZ R93, R93, R4.reuse ;  /* 0x000000045d5d7220 */ /* 0x080fe20000410000 */
[-C--:B------:R-:W-:Y:S01]  /*9b00*/  FMUL.FTZ R96, R96, R4.reuse ;  /* 0x0000000460607220 */ /* 0x080fe20000410000 */
[-C--:B------:R-:W-:Y:S01]  /*9b10*/  FMUL.FTZ R97, R97, R4.reuse ;  /* 0x0000000461617220 */ /* 0x080fe20000410000 */
[----:B--2---:R-:W-:Y:S01]  /*9b20*/  IMAD.U32 R11, RZ, RZ, UR55 ;  /* 0x00000037ff0b7e24 */ /* 0x004fe2000f8e00ff */
        /* <DEDUP_REMOVED lines=9> */
[----:B0-----:R-:W-:-:S02]  /*9bc0*/  @!P1 VIADD R9, R11, 0x28860 ;  /* 0x000288600b099836 */ /* 0x001fc40000000000 */
[-C--:B------:R-:W-:Y:S01]  /*9bd0*/  FMUL.FTZ R113, R113, R4.reuse ;  /* 0x0000000471717220 */ /* 0x080fe20000410000 */
[-C--:B------:R-:W-:Y:S01]  /*9be0*/  FMUL.FTZ R116, R116, R4.reuse ;  /* 0x0000000474747220 */ /* 0x080fe20000410000 */
[-C--:B------:R-:W-:Y:S01]  /*9bf0*/  FMUL.FTZ R117, R117, R4.reuse ;  /* 0x0000000475757220 */ /* 0x080fe20000410000 */
[-C--:B------:R-:W-:Y:S01]  /*9c00*/  FMUL.FTZ R120, R120, R4.reuse ;  /* 0x0000000478787220 */ /* 0x080fe20000410000 */
[----:B------:R-:W-:Y:S01]  /*9c10*/  @!P1 PRMT R11, RZ, 0x654, R9 ;  /* 0x00000654ff0b9816 */ /* 0x000fe20000000009 */
[----:B------:R-:W-:Y:S01]  /*9c20*/  FADD.FTZ R9, R81, R44 ;  /* 0x0000002c51097221 */ /* 0x000fe20000010000 */
[-C--:B------:R-:W-:Y:S01]  /*9c30*/  FMUL.FTZ R121, R121, R4.reuse ;  /* 0x0000000479797220 */ /* 0x080fe20000410000 */
[-C--:B------:R-:W-:Y:S01]  /*9c40*/  FMUL.FTZ R124, R124, R4.reuse ;  /* 0x000000047c7c7220 */ /* 0x080fe20000410000 */
[----:B------:R0:W-:Y:S01]  /*9c50*/  @!P1 SYNCS.ARRIVE.TRANS64.RED.A1T0 RZ, [R11+URZ], RZ ;  /* 0x000000ff0bff99a7 */ /* 0x0001e2000810043f */
[----:B------:R-:W-:Y:S01]  /*9c60*/  FADD.FTZ R44, R176, R9 ;  /* 0x00000009b02c7221 */ /* 0x000fe20000010000 */
[-C--:B------:R-:W-:Y:S01]  /*9c70*/  FMUL.FTZ R125, R125, R4.reuse ;  /* 0x000000047d7d7220 */ /* 0x080fe20000410000 */
[-C--:B------:R-:W-:Y:S01]  /*9c80*/  FMUL.FTZ R128, R128, R4.reuse ;  /* 0x0000000480807220 */ /* 0x080fe20000410000 */
[-C--:B------:R-:W-:Y:S01]  /*9c90*/  FMUL.FTZ R129, R129, R4.reuse ;  /* 0x0000000481817220 */ /* 0x080fe20000410000 */
[----:B------:R-:W-:Y:S01]  /*9ca0*/  FADD.FTZ R9, R77, R44 ;  /* 0x0000002c4d097221 */ /* 0x000fe20000010000 */
[--C-:B------:R-:W-:Y:S01]  /*9cb0*/  FFMA.FTZ R44, R68, UR10, -R20.reuse ;  /* 0x0000000a442c7c23 */ /* 0x100fe20008010814 */
[----:B------:R-:W-:Y:S01]  /*9cc0*/  FFMA.FTZ R20, R76, UR10, -R20 ;  /* 0x0000000a4c147c23 */ /* 0x000fe20008010814 */
[-C--:B------:R-:W-:Y:S01]  /*9cd0*/  FMUL.FTZ R132, R132, R4.reuse ;  /* 0x0000000484847220 */ /* 0x080fe20000410000 */
[----:B------:R-:W-:Y:S01]  /*9ce0*/  FADD.FTZ R48, R178, R9 ;  /* 0x00000009b2307221 */ /* 0x000fe20000010000 */
[-C--:B------:R-:W-:Y:S01]  /*9cf0*/  FMUL.FTZ R133, R133, R4.reuse ;  /* 0x0000000485857220 */ /* 0x080fe20000410000 */
        /* <DEDUP_REMOVED lines=12> */
[----:B------:R-:W-:Y:S01]  /*9dc0*/  FMUL.FTZ R149, R149, R4 ;  /* 0x0000000495957220 */ /* 0x000fe20000410000 */
[----:B------:R-:W-:Y:S01]  /*9dd0*/  F2FP.BF16.F32.PACK_AB R176, R77, R176 ;  /* 0x000000b04db0723e */ /* 0x000fe200000010ff */
[----:B------:R-:W-:Y:S01]  /*9de0*/  FADD.FTZ R48, R174, R9 ;  /* 0x00000009ae307221 */ /* 0x000fe20000010000 */
[----:B------:R-:W-:Y:S01]  /*9df0*/  F2FP.BF16.F32.PACK_AB R178, R25, R178 ;  /* 0x000000b219b2723e */ /* 0x000fe200000010ff */
[-C--:B------:R-:W-:Y:S01]  /*9e00*/  FMUL.FTZ R90, R90, R55.reuse ;  /* 0x000000375a5a7220 */ /* 0x080fe20000410000 */
[----:B------:R-:W-:Y:S01]  /*9e10*/  F2FP.BF16.F32.PACK_AB R172, R29, R172 ;  /* 0x000000ac1dac723e */ /* 0x000fe200000010ff */
[C---:B------:R-:W-:Y:S01]  /*9e20*/  FADD.FTZ R9, R79.reuse, R48 ;  /* 0x000000304f097221 */ /* 0x040fe20000010000 */
[----:B------:R-:W-:Y:S01]  /*9e30*/  F2FP.BF16.F32.PACK_AB R174, R79, R174 ;  /* 0x000000ae4fae723e */ /* 0x000fe200000010ff */
[-C--:B------:R-:W-:Y:S01]  /*9e40*/  FMUL.FTZ R91, R91, R55.reuse ;  /* 0x000000375b5b7220 */ /* 0x080fe20000410000 */
[----:B------:R-:W-:Y:S01]  /*9e50*/  F2FP.BF16.F32.PACK_AB R164, R53, R12 ;  /* 0x0000000c35a4723e */ /* 0x000fe200000010ff */
[----:B------:R-:W-:Y:S01]  /*9e60*/  FADD.FTZ R48, R168, R9 ;  /* 0x00000009a8307221 */ /* 0x000fe20000010000 */
[C---:B------:R-:W-:Y:S01]  /*9e70*/  F2FP.BF16.F32.PACK_AB R168, R35.reuse, R168 ;  /* 0x000000a823a8723e */ /* 0x040fe200000010ff */
[----:B------:R-:W-:Y:S01]  /*9e80*/  FMUL.FTZ R94, R94, R55 ;  /* 0x000000375e5e7220 */ /* 0x000fe20000410000 */
[----:B------:R-:W-:Y:S01]  /*9e90*/  F2FP.BF16.F32.PACK_AB R165, R74, R73 ;  /* 0x000000494aa5723e */ /* 0x000fe200000010ff */
[----:B------:R-:W-:Y:S01]  /*9ea0*/  FADD.FTZ R7, R35, R48 ;  /* 0x0000003023077221 */ /* 0x000fe20000010000 */
[----:B-1----:R-:W-:Y:S01]  /*9eb0*/  F2FP.BF16.F32.PACK_AB R167, R20, R75 ;  /* 0x0000004b14a7723e */ /* 0x002fe200000010ff */
[-C--:B------:R-:W-:Y:S01]  /*9ec0*/  FMUL.FTZ R95, R95, R55.reuse ;  /* 0x000000375f5f7220 */ /* 0x080fe20000410000 */
[-C--:B------:R-:W-:Y:S01]  /*9ed0*/  FMUL.FTZ R98, R98, R55.reuse ;  /* 0x0000003762627220 */ /* 0x080fe20000410000 */
[----:B------:R-:W-:Y:S01]  /*9ee0*/  FADD.FTZ R8, R170, R7 ;  /* 0x00000007aa087221 */ /* 0x000fe20000010000 */
[----:B------:R-:W-:Y:S01]  /*9ef0*/  F2FP.BF16.F32.PACK_AB R170, R37, R170 ;  /* 0x000000aa25aa723e */ /* 0x000fe200000010ff */
        /* <DEDUP_REMOVED lines=9> */
[----:B------:R-:W-:Y:S01]  /*9f90*/  FMUL.FTZ R107, R107, R55 ;  /* 0x000000376b6b7220 */ /* 0x000fe20000410000 */
[----:B------:R-:W-:Y:S01]  /*9fa0*/  FADD.FTZ R7, R83, R24 ;  /* 0x0000001853077221 */ /* 0x000fe20000010000 */
[C---:B------:R-:W-:Y:S01]  /*9fb0*/  FADD.FTZ R8, R40.reuse, R3 ;  /* 0x0000000328087221 */ /* 0x040fe20000010000 */
        /* <DEDUP_REMOVED lines=58> */
[----:B------:R-:W-:-:S02]  /*a360*/  IMAD.MOV.U32 R5, RZ, RZ, R30 ;  /* 0x000000ffff057224 */ /* 0x000fc400078e001e */
[----:B------:R-:W-:Y:S01]  /*a370*/  IMAD.MOV.U32 R4, RZ, RZ, R33 ;  /* 0x000000ffff047224 */ /* 0x000fe200078e0021 */
[----:B0-----:R-:W-:Y:S06]  /*a380*/  @P2 BRA `(.L_x_2316) ;  /* 0xffffffd800082947 */ /* 0x001fec000383ffff */
.L_x_2307:
[----:B------:R-:W-:Y:S06]  /*a390*/  BAR.ARV 0x8, 0x180 ;  /* 0x0206000000007b1d */ /* 0x000fec0000002000 */
[----:B------:R-:W-:Y:S05]  /*a3a0*/  @!P0 BRA `(.L_x_2317) ;  /* 0x0000000000048947 */ /* 0x000fea0003800000 */
[----:B------:R-:W-:Y:S01]  /*a3b0*/  BPT.TRAP 0x1 ;  /* 0x000000040000795c */ /* 0x000fe20000300000 */
.L_x_2317:
[----:B------:R-:W-:Y:S01]  /*a3c0*/  ULEA UR5, UR46, UR41, 0x3 ;  /* 0x000000292e057291 */ /* 0x000fe2000f8e183f */
[----:B------:R-:W-:-:S05]  /*a3d0*/  IMAD.U32 R4, RZ, RZ, UR47 ;  /* 0x0000002fff047e24 */ /* 0x000fca000f8e00ff */
[----:B------:R-:W-:-:S04]  /*a3e0*/  SHF.L.U32 R4, R4, 0x1f, RZ ;  /* 0x0000001f04047819 */ /* 0x000fc800000006ff */
[----:B------:R0:W1:Y:S01]  /*a3f0*/  SYNCS.PHASECHK.TRANS64.TRYWAIT P2, [UR5+0x28850], R4 ;  /* 0x02885004ff0075a7 */ /* 0x0000620008040145 */
[----:B------:R-:W-:Y:S05]  /*a400*/  @!P0 BRA `(.L_x_2318) ;  /* 0x0000000000048947 */ /* 0x000fea0003800000 */
[----:B------:R-:W-:Y:S01]  /*a410*/  BPT.TRAP 0x1 ;  /* 0x000000040000795c */ /* 0x000fe20000300000 */
.L_x_2318:
[----:B-1----:R-:W-:Y:S05]  /*a420*/  @P2 BRA `(.L_x_2319) ;  /* 0x0000000000082947 */ /* 0x002fea0003800000 */
[----:B------:R-:W1:Y:S02]  /*a430*/  SYNCS.PHASECHK.TRANS64.TRYWAIT P0, [UR5+0x28850], R4 ;  /* 0x02885004ff0075a7 */ /* 0x000e640008000145 */
[----:B-1----:R-:W-:Y:S05]  /*a440*/  @!P0 BRA `(.L_x_2320) ;  /* 0x000000a400cc8947 */ /* 0x002fea0003800000 */
.L_x_2319:
[----:B------:R-:W-:Y:S01]  /*a450*/  UIADD3 UR41, UR41, 0x400, URZ ;  /* 0x0000040029297890 */ /* 0x000fe2000fffe03f */
[----:B------:R-:W-:Y:S01]  /*a460*/  WARPGROUP.ARRIVE ;  /* 0x00000000000079c5 */ /* 0x000fe20000000000 */
[----:B------:R-:W-:Y:S01]  /*a470*/  UMOV UR7, 0x40000040 ;  /* 0x4000004000077882 */ /* 0x000fe20000000000 */
[----:B01----:R-:W0:Y:S01]  /*a480*/  SHFL.BFLY PT, R4, R3, 0x2, 0x1f ;  /* 0x0c401f0003047f89 */ /* 0x003e2200000e0000 */
[----:B------:R-:W-:Y:S01]  /*a490*/  USHF.R.U32.HI UR41, URZ, 0x4, UR41 ;  /* 0x000000043f297899 */ /* 0x000fe20008011629 */
[----:B------:R-:W-:Y:S01]  /*a4a0*/  IMAD.MOV.U32 R8, RZ, RZ, RZ ;  /* 0x000000ffff087224 */ /* 0x000fe200078e00ff */
[----:B------:R-:W-:Y:S01]  /*a4b0*/  UIADD3 UR48, UR48, 0x1, URZ ;  /* 0x0000000130307890 */ /* 0x000fe2000fffe03f */
[----:B------:R-:W1:Y:S01]  /*a4c0*/  SHFL.BFLY PT, R5, R0, 0x2, 0x1f ;  /* 0x0c401f0000057f89 */ /* 0x000e6200000e0000 */
[----:B------:R-:W-:Y:S01]  /*a4d0*/  ULOP3.LUT UR41, UR41, 0x3fff, URZ, 0xc0, !UPT ;  /* 0x00003fff29297892 */ /* 0x000fe2000f8ec03f */
[----:B------:R-:W-:-:S03]  /*a4e0*/  IMAD.U32 R12, RZ, RZ, UR10 ;  /* 0x0000000aff0c7e24 */ /* 0x000fc6000f8e00ff */
[----:B------:R-:W-:-:S04]  /*a4f0*/  ULOP3.LUT UR4, UR41, 0x4000000, URZ, 0xfc, !UPT ;  /* 0x0400000029047892 */ /* 0x000fc8000f8efc3f */
[----:B------:R-:W-:Y:S02]  /*a500*/  ULEA UR4, UR46, UR4, 0xb ;  /* 0x000000042e047291 */ /* 0x000fe4000f8e583f */
[----:B------:R-:W-:-:S04]  /*a510*/  UIADD3 UR46, UR46, 0x1, URZ ;  /* 0x000000012e2e7890 */ /* 0x000fc8000fffe03f */
[----:B------:R-:W-:Y:S01]  /*a520*/  UISETP.NE.AND UP0, UPT, UR46, 0x2, UPT ;  /* 0x000000022e00788c */ /* 0x000fe2000bf05270 */
[----:B------:R-:W-:Y:S02]  /*a530*/  UMOV UR6, UR4 ;  /* 0x0000000400067c82 */ /* 0x000fe40008000000 */
[----:B------:R-:W-:Y:S01]  /*a540*/  HGMMA.64x128x16.F32.BF16 R88, R180, gdesc[UR4].tnspB, R88, gsb0 ;  /* 0x41e00004b4587df0 */ /* 0x000fe20008001858 */
[----:B------:R-:W-:Y:S01]  /*a550*/  UIADD3 UR6, UR4, 0x80, URZ ;  /* 0x0000008004067890 */ /* 0x000fe2000fffe03f */
[----:B0-----:R-:W-:Y:S01]  /*a560*/  FADD.FTZ R4, R4, R3 ;  /* 0x0000000304047221 */ /* 0x001fe20000010000 */
[----:B------:R-:W-:Y:S01]  /*a570*/  UMOV UR7, 0x40000040 ;  /* 0x4000004000077882 */ /* 0x000fe20000000000 */
[----:B------:R-:W-:Y:S02]  /*a580*/  IMAD.MOV.U32 R3, RZ, RZ, -0x800000 ;  /* 0xff800000ff037424 */ /* 0x000fe400078e00ff */
[----:B-1----:R-:W-:Y:S01]  /*a590*/  FADD.FTZ R6, R5, R0 ;  /* 0x0000000005067221 */ /* 0x002fe20000010000 */
[----:B------:R-:W-:Y:S01]  /*a5a0*/  IMAD.MOV.U32 R0, RZ, RZ, -0x800000 ;  /* 0xff800000ff007424 */ /* 0x000fe200078e00ff */
[----:B------:R-:W0:Y:S01]  /*a5b0*/  SHFL.BFLY PT, R5, R4, 0x1, 0x1f ;  /* 0x0c201f0004057f89 */ /* 0x000e2200000e0000 */
[----:B------:R-:W-:-:S03]  /*a5c0*/  USEL UR46, UR46, URZ, UP0 ;  /* 0x0000003f2e2e7287 */ /* 0x000fc60008000000 */
[----:B------:R-:W1:Y:S01]  /*a5d0*/  SHFL.BFLY PT, R7, R6, 0x1, 0x1f ;  /* 0x0c201f0006077f89 */ /* 0x000e6200000e0000 */
[----:B0-----:R-:W-:Y:S01]  /*a5e0*/  FADD.FTZ R10, R4, R5 ;  /* 0x00000005040a7221 */ /* 0x001fe20000010000 */
[----:B------:R-:W-:Y:S02]  /*a5f0*/  IMAD.MOV.U32 R5, RZ, RZ, RZ ;  /* 0x000000ffff057224 */ /* 0x000fe400078e00ff */
[----:B------:R-:W-:Y:S02]  /*a600*/  IMAD.U32 R4, RZ, RZ, UR10 ;  /* 0x0000000aff047e24 */ /* 0x000fe4000f8e00ff */
[----:B-1----:R-:W-:Y:S01]  /*a610*/  FADD.FTZ R11, R6, R7 ;  /* 0x00000007060b7221 */ /* 0x002fe20000010000 */
[----:B------:R-:W-:Y:S01]  /*a620*/  FSETP.NE.FTZ.AND P0, PT, R10, RZ, PT ;  /* 0x000000ff0a00720b */ /* 0x000fe20003f15000 */
[----:B------:R-:W-:-:S03]  /*a630*/  IMAD.U32 R6, RZ, RZ, UR5 ;  /* 0x00000005ff067e24 */ /* 0x000fc6000f8e00ff */
[----:B------:R-:W-:Y:S01]  /*a640*/  FSETP.NE.FTZ.AND P2, PT, R11, RZ, PT ;  /* 0x000000ff0b00720b */ /* 0x000fe20003f55000 */
[----:B------:R-:W-:-:S05]  /*a650*/  @!P1 VIADD R6, R6, 0x28860 ;  /* 0x0002886006069836 */ /* 0x000fca0000000000 */
[----:B------:R-:W-:-:S03]  /*a660*/  @!P1 PRMT R6, RZ, 0x654, R6 ;  /* 0x00000654ff069816 */ /* 0x000fc60000000006 */
[----:B------:R-:W0:Y:S01]  /*a670*/  @P0 MUFU.LG2 R7, R10 ;  /* 0x0000000a00070308 */ /* 0x000e220000000c00 */
[----:B------:R-:W-:-:S07]  /*a680*/  @P0 FMUL.FTZ R4, R4, 0.69314718246459960938 ;  /* 0x3f31721804040820 */ /* 0x000fce0000410000 */
[----:B------:R-:W1:Y:S08]  /*a690*/  @P2 MUFU.LG2 R9, R11 ;  /* 0x0000000b00092308 */ /* 0x000e700000000c00 */
[----:B------:R2:W3:Y:S01]  /*a6a0*/  @P0 MUFU.RCP R5, R10 ;  /* 0x0000000a00050308 */ /* 0x0004e20000001000 */
[----:B0-----:R-:W-:-:S04]  /*a6b0*/  @P0 FMUL.FTZ R7, R7, 0.69314718246459960938 ;  /* 0x3f31721807070820 */ /* 0x001fc80000410000 */
[----:B------:R-:W-:Y:S01]  /*a6c0*/  @P0 FFMA.FTZ R3, R4, R33, R7 ;  /* 0x0000002104030223 */ /* 0x000fe20000010007 */
[----:B------:R-:W-:Y:S02]  /*a6d0*/  PLOP3.LUT P0, PT, PT, PT, PT, 0x8, 0x0 ;  /* 0x000000000000781c */ /* 0x000fe40003f0e170 */
[----:B------:R-:W0:Y:S01]  /*a6e0*/  @P2 MUFU.RCP R8, R11 ;  /* 0x0000000b00082308 */ /* 0x000e220000001000 */
[----:B--2---:R-:W-:Y:S01]  /*a6f0*/  @P2 FMUL.FTZ R10, R12, 0.69314718246459960938 ;  /* 0x3f3172180c0a2820 */ /* 0x004fe20000410000 */
        /* <DEDUP_REMOVED lines=104> */
.L_x_2290:
        /* <DEDUP_REMOVED lines=10> */
[----:B------:R-:W0:Y:S01]  /*ae20*/  S2R R5, SR_SWINHI ;  /* 0x0000000000057919 */ /* 0x000e220000002f00 */
[----:B------:R-:W-:Y:S01]  /*ae30*/  USHF.L.U32 UR4, UR42, 0x2, URZ ;  /* 0x000000022a047899 */ /* 0x000fe2000800063f */
[----:B------:R-:W-:Y:S01]  /*ae40*/  ULDC.64 UR10, c[0x0][0xc00] ;  /* 0x00030000000a7ab9 */ /* 0x000fe20000000a00 */
[----:B------:R-:W-:Y:S02]  /*ae50*/  USHF.L.U64.HI UR12, UR42, 0x2, UR37 ;  /* 0x000000022a0c7899 */ /* 0x000fe40008010225 */
[----:B------:R-:W-:-:S04]  /*ae60*/  UIADD3 UR7, UP0, UR4, UR10, URZ ;  /* 0x0000000a04077290 */ /* 0x000fc8000ff1e03f */
[----:B------:R-:W-:Y:S01]  /*ae70*/  UIADD3.X UR8, UR12, UR11, URZ, UP0, !UPT ;  /* 0x0000000b0c087290 */ /* 0x000fe200087fe43f */
        /* <DEDUP_REMOVED lines=15> */
[----:B------:R-:W-:Y:S01]  /*af70*/  BAR.SYNC.DEFER_BLOCKING 0x1, 0x100 ;  /* 0x0044000000007b1d */ /* 0x000fe20000010000 */
        /* <DEDUP_REMOVED lines=28> */
[----:B------:R-:W-:Y:S02]  /*b140*/  F2FP.BF16.F32.PACK_AB R7, R95, R94 ;  /* 0x0000005e5f07723e */ /* 0x000fe400000010ff */
[----:B------:R-:W-:Y:S02]  /*b150*/  MOV R37, R14 ;  /* 0x0000000e00257202 */ /* 0x000fe40000000f00 */
[----:B------:R-:W-:Y:S01]  /*b160*/  MOV R36, R12 ;  /* 0x0000000c00247202 */ /* 0x000fe20000000f00 */
[----:B------:R0:W-:Y:S01]  /*b170*/  STSM.16.M88.4 [R30], R4 ;  /* 0x000000041e007844 */ /* 0x0001e20000000200 */
[----:B------:R-:W-:-:S02]  /*b180*/  LOP3.LUT R10, R10, R41, RZ, 0x3c, !PT ;  /* 0x000000290a0a7212 */ /* 0x000fc400078e3cff */
        /* <DEDUP_REMOVED lines=9> */
[----:B------:R-:W-:Y:S01]  /*b220*/  F2FP.BF16.F32.PACK_AB R25, R107, R106 ;  /* 0x0000006a6b19723e */ /* 0x000fe200000010ff */
[----:B------:R-:W-:Y:S01]  /*b230*/  STSM.16.M88.4 [R40], R12 ;  /* 0x0000000c28007844 */ /* 0x000fe20000000200 */
[----:B------:R-:W-:Y:S02]  /*b240*/  F2FP.BF16.F32.PACK_AB R26, R109, R108 ;  /* 0x0000006c6d1a723e */ /* 0x000fe400000010ff */
[----:B------:R-:W-:-:S02]  /*b250*/  F2FP.BF16.F32.PACK_AB R27, R111, R110 ;  /* 0x0000006e6f1b723e */ /* 0x000fc400000010ff */
[----:B------:R-:W-:Y:S02]  /*b260*/  F2FP.BF16.F32.PACK_AB R28, R113, R112 ;  /* 0x00000070711c723e */ /* 0x000fe400000010ff */
[----:B------:R-:W-:Y:S01]  /*b270*/  F2FP.BF16.F32.PACK_AB R29, R115, R114 ;  /* 0x00000072731d723e */ /* 0x000fe200000010ff */
[----:B------:R-:W-:Y:S01]  /*b280*/  STSM.16.M88.4 [R39], R24 ;  /* 0x0000001827007844 */ /* 0x000fe20000000200 */
[----:B0-----:R-:W-:Y:S02]  /*b290*/  F2FP.BF16.F32.PACK_AB R30, R117, R116 ;  /* 0x00000074751e723e */ /* 0x001fe400000010ff */
[----:B------:R-:W-:Y:S02]  /*b2a0*/  F2FP.BF16.F32.PACK_AB R31, R119, R118 ;  /* 0x00000076771f723e */ /* 0x000fe400000010ff */
[----:B------:R-:W-:Y:S02]  /*b2b0*/  MOV R21, R10 ;  /* 0x0000000a00157202 */ /* 0x000fe40000000f00 */
[----:B------:R-:W-:Y:S01]  /*b2c0*/  MOV R34, R8 ;  /* 0x0000000800227202 */ /* 0x000fe20000000f00 */
[----:B------:R0:W-:Y:S01]  /*b2d0*/  STSM.16.M88.4 [R38], R28 ;  /* 0x0000001c26007844 */ /* 0x0001e20000000200 */
[----:B------:R-:W-:-:S02]  /*b2e0*/  F2FP.BF16.F32.PACK_AB R4, R121, R120 ;  /* 0x000000787904723e */ /* 0x000fc400000010ff */
[----:B------:R-:W-:Y:S02]  /*b2f0*/  F2FP.BF16.F32.PACK_AB R5, R123, R122 ;  /* 0x0000007a7b05723e */ /* 0x000fe400000010ff */
[----:B------:R-:W-:Y:S02]  /*b300*/  F2FP.BF16.F32.PACK_AB R6, R125, R124 ;  /* 0x0000007c7d06723e */ /* 0x000fe400000010ff */
[----:B------:R-:W-:Y:S02]  /*b310*/  F2FP.BF16.F32.PACK_AB R7, R127, R126 ;  /* 0x0000007e7f07723e */ /* 0x000fe400000010ff */
[----:B------:R-:W-:Y:S02]  /*b320*/  F2FP.BF16.F32.PACK_AB R8, R129, R128 ;  /* 0x000000808108723e */ /* 0x000fe400000010ff */
[----:B------:R-:W-:Y:S01]  /*b330*/  F2FP.BF16.F32.PACK_AB R9, R131, R130 ;  /* 0x000000828309723e */ /* 0x000fe200000010ff */
[----:B------:R-:W-:Y:S01]  /*b340*/  STSM.16.M88.4 [R37], R4 ;  /* 0x0000000425007844 */ /* 0x000fe20000000200 */
[----:B------:R-:W-:-:S02]  /*b350*/  F2FP.BF16.F32.PACK_AB R10, R133, R132 ;  /* 0x00000084850a723e */ /* 0x000fc400000010ff */
[----:B------:R-:W-:Y:S01]  /*b360*/  F2FP.BF16.F32.PACK_AB R11, R135, R134 ;  /* 0x00000086870b723e */ /* 0x000fe200000010ff */
[----:B0-----:R-:W-:Y:S01]  /*b370*/  IMAD.U32 R28, RZ, RZ, UR7 ;  /* 0x00000007ff1c7e24 */ /* 0x001fe2000f8e00ff */
[----:B------:R-:W-:Y:S01]  /*b380*/  F2FP.BF16.F32.PACK_AB R12, R137, R136 ;  /* 0x00000088890c723e */ /* 0x000fe200000010ff */
[----:B------:R-:W-:Y:S01]  /*b390*/  IMAD.U32 R29, RZ, RZ, UR8 ;  /* 0x00000008ff1d7e24 */ /* 0x000fe2000f8e00ff */
[----:B------:R-:W-:Y:S01]  /*b3a0*/  F2FP.BF16.F32.PACK_AB R13, R139, R138 ;  /* 0x0000008a8b0d723e */ /* 0x000fe200000010ff */
[----:B------:R-:W-:Y:S01]  /*b3b0*/  STSM.16.M88.4 [R36], R8 ;  /* 0x0000000824007844 */ /* 0x000fe20000000200 */
[----:B------:R-:W-:Y:S01]  /*b3c0*/  F2FP.BF16.F32.PACK_AB R14, R141, R140 ;  /* 0x0000008c8d0e723e */ /* 0x000fe200000010ff */
[----:B------:R-:W-:Y:S01]  /*b3d0*/  ULDC.64 UR8, c[0x0][0xc08] ;  /* 0x0003020000087ab9 */ /* 0x000fe20000000a00 */
[----:B------:R-:W-:Y:S02]  /*b3e0*/  F2FP.BF16.F32.PACK_AB R15, R143, R142 ;  /* 0x0000008e8f0f723e */ /* 0x000fe400000010ff */
[----:B------:R-:W-:-:S02]  /*b3f0*/  F2FP.BF16.F32.PACK_AB R24, R145, R144 ;  /* 0x000000909118723e */ /* 0x000fc400000010ff */
[----:B------:R-:W-:Y:S01]  /*b400*/  F2FP.BF16.F32.PACK_AB R25, R147, R146 ;  /* 0x000000929319723e */ /* 0x000fe200000010ff */
[----:B------:R-:W-:Y:S01]  /*b410*/  STSM.16.M88.4 [R21], R12 ;  /* 0x0000000c15007844 */ /* 0x000fe20000000200 */
[----:B------:R-:W-:Y:S02]  /*b420*/  F2FP.BF16.F32.PACK_AB R26, R149, R148 ;  /* 0x00000094951a723e */ /* 0x000fe400000010ff */
[----:B------:R-:W-:Y:S02]  /*b430*/  F2FP.BF16.F32.PACK_AB R27, R151, R150 ;  /* 0x00000096971b723e */ /* 0x000fe400000010ff */
[----:B------:R-:W-:-:S03]  /*b440*/  ISETP.NE.U32.AND P0, PT, RZ, UR10, PT ;  /* 0x0000000aff007c0c */ /* 0x000fc6000bf05070 */
[----:B------:R0:W-:Y:S01]  /*b450*/  STSM.16.M88.4 [R34], R24 ;  /* 0x0000001822007844 */ /* 0x0001e20000000200 */
[----:B------:R-:W-:Y:S01]  /*b460*/  BAR.SYNC.DEFER_BLOCKING 0x1, 0x100 ;  /* 0x0044000000007b1d */ /* 0x000fe20000010000 */
[----:B------:R-:W-:-:S07]  /*b470*/  ISETP.NE.AND.EX P0, PT, RZ, UR11, PT, P0 ;  /* 0x0000000bff007c0c */ /* 0x000fce000bf05300 */
[----:B0-----:R-:W0:Y:S06]  /*b480*/  LDC R34, c[0x0][0xbe8] ;  /* 0x0002fa00ff227b82 */ /* 0x001e2c0000000800 */
[----:B------:R-:W2:Y:S01]  /*b490*/  @P0 LDG.E R30, desc[UR50][R28.64] ;  /* 0x000000321c1e0981 */ /* 0x000ea2000c1e1900 */
[----:B------:R-:W-:-:S04]  /*b4a0*/  UISETP.NE.U32.AND UP0, UPT, UR8, URZ, UPT ;  /* 0x0000003f0800728c */ /* 0x000fc8000bf05070 */
[----:B------:R-:W-:-:S06]  /*b4b0*/  UISETP.NE.AND.EX UP0, UPT, UR9, URZ, UPT, UP0 ;  /* 0x0000003f0900728c */ /* 0x000fcc000bf05300 */
[----:B------:R-:W-:Y:S02]  /*b4c0*/  PLOP3.LUT P4, PT, PT, PT, UP0, 0x80, 0x0 ;  /* 0x000000000000781c */ /* 0x000fe40003f8f008 */
[----:B0-----:R-:W-:-:S03]  /*b4d0*/  ISETP.NE.AND P1, PT, R34, 0x1, PT ;  /* 0x000000012200780c */ /* 0x001fc60003f25270 */
[----:B------:R-:W-:-:S03]  /*b4e0*/  @UP0 UIADD3 UR8, UP1, UR4, UR8, URZ ;  /* 0x0000000804080290 */ /* 0x000fc6000ff3e03f */
[----:B------:R-:W-:Y:S01]  /*b4f0*/  ULDC UR4, c[0x0][0xa88] ;  /* 0x0002a20000047ab9 */ /* 0x000fe20000000800 */
[----:B------:R-:W-:Y:S01]  /*b500*/  @UP0 UIADD3.X UR9, UR12, UR9, URZ, UP1, !UPT ;  /* 0x000000090c090290 */ /* 0x000fe20008ffe43f */
[----:B------:R-:W-:Y:S01]  /*b510*/  IMAD.U32 R21, RZ, RZ, UR4 ;  /* 0x00000004ff157e24 */ /* 0x000fe2000f8e00ff */
[----:B------:R-:W-:Y:S01]  /*b520*/  UISETP.NE.AND UP0, UPT, UR45, URZ, UPT ;  /* 0x0000003f2d00728c */ /* 0x000fe2000bf05270 */
[----:B------:R-:W-:Y:S01]  /*b530*/  IMAD.U32 R4, RZ, RZ, UR8 ;  /* 0x00000008ff047e24 */ /* 0x000fe2000f8e00ff */
[----:B------:R-:W-:Y:S02]  /*b540*/  ULDC UR4, c[0x0][0xad4] ;  /* 0x0002b50000047ab9 */ /* 0x000fe40000000800 */
[----:B------:R-:W0:Y:S01]  /*b550*/  @P1 LDC R6, c[0x0][0xbec] ;  /* 0x0002fb00ff061b82 */ /* 0x000e220000000800 */
[----:B------:R-:W-:Y:S01]  /*b560*/  USEL UR4, UR45, UR4, UP0 ;  /* 0x000000042d047287 */ /* 0x000fe20008000000 */
[----:B------:R-:W-:Y:S01]  /*b570*/  IMAD.U32 R5, RZ, RZ, UR9 ;  /* 0x00000009ff057e24 */ /* 0x000fe2000f8e00ff */
[----:B------:R-:W-:-:S02]  /*b580*/  UMOV UR16, 0x9b8 ;  /* 0x000009b800107882 */ /* 0x000fc40000000000 */
[----:B------:R-:W-:-:S03]  /*b590*/  UISETP.GT.AND UP1, UPT, UR4, 0x1, UPT ;  /* 0x000000010400788c */ /* 0x000fc6000bf24270 */
[----:B------:R-:W1:Y:S01]  /*b5a0*/  @P1 LDC R9, c[0x0][0xbf0] ;  /* 0x0002fc00ff091b82 */ /* 0x000e620000000800 */
[----:B------:R-:W-:Y:S01]  /*b5b0*/  USEL UR16, UR16, 0x978, UP1 ;  /* 0x0000097810107887 */ /* 0x000fe20008800000 */
[----:B------:R-:W-:Y:S01]  /*b5c0*/  VIADD R11, R17, UR38 ;  /* 0x00000026110b7c36 */ /* 0x000fe20008000000 */
[----:B------:R-:W-:Y:S01]  /*b5d0*/  UISETP.NE.U32.AND UP0, UPT, UR10, URZ, UPT ;  /* 0x0000003f0a00728c */ /* 0x000fe2000bf05070 */
[----:B------:R0:W5:Y:S01]  /*b5e0*/  @P4 LDG.E R21, desc[UR50][R4.64] ;  /* 0x0000003204154981 */ /* 0x000162000c1e1900 */
[----:B------:R-:W-:Y:S01]  /*b5f0*/  UMOV UR4, URZ ;  /* 0x0000003f00047c82 */ /* 0x000fe20008000000 */
[----:B------:R-:W-:Y:S01]  /*b600*/  USEL UR7, UR39, URZ, UP1 ;  /* 0x0000003f27077287 */ /* 0x000fe20008800000 */
[----:B------:R-:W-:Y:S01]  /*b610*/  IMAD.MOV.U32 R7, RZ, RZ, R11 ;  /* 0x000000ffff077224 */ /* 0x000fe200078e000b */
[----:B------:R-:W-:-:S04]  /*b620*/  UISETP.NE.AND.EX UP0, UPT, UR11, URZ, UPT, UP0 ;  /* 0x0000003f0b00728c */ /* 0x000fc8000bf05300 */
[----:B------:R-:W-:Y:S01]  /*b630*/  USEL UR42, UR42, URZ, !UP0 ;  /* 0x0000003f2a2a7287 */ /* 0x000fe2000c000000 */
[----:B------:R-:W-:Y:S01]  /*b640*/  ULDC.64 UR10, c[0x0][UR16+0x220] ;  /* 0x00008800100a7abb */ /* 0x000fe20008000a00 */
[----:B------:R-:W-:Y:S01]  /*b650*/  ULDC.64 UR8, c[0x0][UR16+0x218] ;  /* 0x0000860010087abb */ /* 0x000fe20008000a00 */
[----:B0-----:R-:W-:Y:S01]  /*b660*/  @P1 IMAD.HI.U32 R4, R11, R6, RZ ;  /* 0x000000060b041227 */ /* 0x001fe200078e00ff */
[----:B------:R-:W-:Y:S01]  /*b670*/  USEL UR37, UR37, URZ, !UP0 ;  /* 0x0000003f25257287 */ /* 0x000fe2000c000000 */
[----:B------:R-:W-:Y:S01]  /*b680*/  ULDC.64 UR12, c[0x0][UR16+0x228] ;  /* 0x00008a00100c7abb */ /* 0x000fe20008000a00 */
[----:B------:R-:W-:Y:S02]  /*b690*/  UIMAD UR11, UR11, UR42, URZ ;  /* 0x0000002a0b0b72a4 */ /* 0x000fe4000f8e023f */
[----:B------:R-:W-:Y:S02]  /*b6a0*/  UIMAD.WIDE.U32 UR14, UR8, UR43, URZ ;  /* 0x0000002b080e72a5 */ /* 0x000fe4000f8e003f */
[----:B------:R-:W-:Y:S01]  /*b6b0*/  UIMAD UR17, UR9, UR43, URZ ;  /* 0x0000002b091172a4 */ /* 0x000fe2000f8e023f */
[----:B-1----:R-:W-:Y:S01]  /*b6c0*/  @P1 SHF.R.U32.HI R7, RZ, R9, R4 ;  /* 0x00000009ff071219 */ /* 0x002fe20000011604 */
[----:B------:R-:W-:-:S02]  /*b6d0*/  UIMAD.WIDE.U32 UR8, UR10, UR42, URZ ;  /* 0x0000002a0a0872a5 */ /* 0x000fc4000f8e003f */
[----:B------:R-:W-:Y:S02]  /*b6e0*/  UIMAD.WIDE.U32 UR18, UR12, UR7, URZ ;  /* 0x000000070c1272a5 */ /* 0x000fe4000f8e003f */
[----:B------:R-:W-:Y:S01]  /*b6f0*/  UIMAD UR7, UR13, UR7, URZ ;  /* 0x000000070d0772a4 */ /* 0x000fe2000f8e023f */
[--C-:B------:R-:W-:Y:S01]  /*b700*/  IMAD.MOV R9, RZ, RZ, -R7.reuse ;  /* 0x000000ffff097224 */ /* 0x100fe200078e0a07 */
[----:B------:R-:W-:Y:S02]  /*b710*/  UIMAD UR11, UR10, UR37, UR11 ;  /* 0x000000250a0b72a4 */ /* 0x000fe4000f8e020b */
[----:B------:R-:W-:Y:S01]  /*b720*/  UIADD3 UR17, UR15, UR17, URZ ;  /* 0x000000110f117290 */ /* 0x000fe2000fffe03f */
[----:B------:R-:W-:Y:S02]  /*b730*/  IMAD.U32 R4, RZ, RZ, UR18 ;  /* 0x00000012ff047e24 */ /* 0x000fe4000f8e00ff */
[----:B------:R-:W-:Y:S01]  /*b740*/  IMAD.U32 R5, RZ, RZ, UR19 ;  /* 0x00000013ff057e24 */ /* 0x000fe2000f8e00ff */
[----:B------:R-:W-:Y:S01]  /*b750*/  SHF.R.S32.HI R5, RZ, 0x1f, R7 ;  /* 0x0000001fff057819 */ /* 0x000fe20000011407 */
[----:B------:R-:W-:-:S05]  /*b760*/  IMAD R9, R34, R9, R11 ;  /* 0x0000000922097224 */ /* 0x000fca00078e020b */
[----:B------:R-:W-:Y:S02]  /*b770*/  SHF.R.S32.HI R6, RZ, 0x1f, R9 ;  /* 0x0000001fff067819 */ /* 0x000fe40000011409 */
[----:B--2---:R-:W-:-:S13]  /*b780*/  @P0 R2UR UR4, R30 ;  /* 0x000000001e0402ca */ /* 0x004fda00000e0000 */
        /* <DEDUP_REMOVED lines=23> */
.L_x_2323:
        /* <DEDUP_REMOVED lines=18> */
[C---:B------:R-:W-:Y:S02]  /*ba20*/  IADD3 R9, P6, R32.reuse, 0x1000, RZ ;  /* 0x0000100020097810 */ /* 0x040fe40007fde0ff */
[C---:B------:R-:W-:Y:S02]  /*ba30*/  IADD3 R13, P5, R32.reuse, 0x2000, RZ ;  /* 0x00002000200d7810 */ /* 0x040fe40007fbe0ff */
[----:B------:R-:W-:Y:S02]  /*ba40*/  LOP3.LUT R8, R9, 0x380, RZ, 0xc0, !PT ;  /* 0x0000038009087812 */ /* 0x000fe400078ec0ff */
[C---:B------:R-:W-:Y:S02]  /*ba50*/  IADD3 R25, P4, R32.reuse, 0x3000, RZ ;  /* 0x0000300020197810 */ /* 0x040fe40007f9e0ff */
[C---:B------:R-:W-:Y:S02]  /*ba60*/  IADD3 R29, P3, R32.reuse, 0x4000, RZ ;  /* 0x00004000201d7810 */ /* 0x040fe40007f7e0ff */
[----:B------:R-:W-:-:S02]  /*ba70*/  IADD3 R37, P2, R32, 0x5000, RZ ;  /* 0x0000500020257810 */ /* 0x000fc40007f5e0ff */
[C---:B------:R-:W-:Y:S02]  /*ba80*/  IADD3 R41, P0, R32.reuse, 0x6000, RZ ;  /* 0x0000600020297810 */ /* 0x040fe40007f1e0ff */
[----:B------:R-:W-:Y:S02]  /*ba90*/  LOP3.LUT R5, R32, 0x380, RZ, 0xc0, !PT ;  /* 0x0000038020057812 */ /* 0x000fe400078ec0ff */
[----:B------:R-:W-:Y:S02]  /*baa0*/  SHF.R.U64 R8, R8, 0x3, RZ ;  /* 0x0000000308087819 */ /* 0x000fe400000012ff */
[----:B------:R-:W-:Y:S02]  /*bab0*/  LOP3.LUT R12, R13, 0x380, RZ, 0xc0, !PT ;  /* 0x000003800d0c7812 */ /* 0x000fe400078ec0ff */
[----:B------:R-:W-:Y:S02]  /*bac0*/  LOP3.LUT R24, R25, 0x380, RZ, 0xc0, !PT ;  /* 0x0000038019187812 */ /* 0x000fe400078ec0ff */
[----:B------:R-:W-:-:S02]  /*bad0*/  LOP3.LUT R28, R29, 0x380, RZ, 0xc0, !PT ;  /* 0x000003801d1c7812 */ /* 0x000fc400078ec0ff */
[----:B------:R-:W-:Y:S02]  /*bae0*/  LOP3.LUT R36, R37, 0x380, RZ, 0xc0, !PT ;  /* 0x0000038025247812 */ /* 0x000fe400078ec0ff */
[----:B------:R-:W-:Y:S02]  /*baf0*/  LOP3.LUT R40, R41, 0x380, RZ, 0xc0, !PT ;  /* 0x0000038029287812 */ /* 0x000fe400078ec0ff */
[----:B------:R-:W-:Y:S02]  /*bb00*/  SHF.R.U64 R5, R5, 0x3, RZ ;  /* 0x0000000305057819 */ /* 0x000fe400000012ff */
[----:B------:R-:W-:Y:S01]  /*bb10*/  LOP3.LUT R8, R8, R9, RZ, 0x3c, !PT ;  /* 0x0000000908087212 */ /* 0x000fe200078e3cff */
[----:B------:R-:W-:Y:S01]  /*bb20*/  IMAD.X R9, RZ, RZ, R33, P6 ;  /* 0x000000ffff097224 */ /* 0x000fe200030e0621 */
[----:B------:R-:W-:Y:S02]  /*bb30*/  IADD3 R3, P6, R32, 0x7000, RZ ;  /* 0x0000700020037810 */ /* 0x000fe40007fde0ff */
[----:B------:R-:W-:-:S02]  /*bb40*/  SHF.R.U64 R12, R12, 0x3, RZ ;  /* 0x000000030c0c7819 */ /* 0x000fc400000012ff */
[----:B------:R-:W-:Y:S01]  /*bb50*/  SHF.R.U64 R24, R24, 0x3, RZ ;  /* 0x0000000318187819 */ /* 0x000fe200000012ff */
[--C-:B------:R-:W-:Y:S01]  /*bb60*/  IMAD.X R45, RZ, RZ, R33.reuse, P6 ;  /* 0x000000ffff2d7224 */ /* 0x100fe200030e0621 */
[----:B------:R-:W-:Y:S01]  /*bb70*/  SHF.R.U64 R28, R28, 0x3, RZ ;  /* 0x000000031c1c7819 */ /* 0x000fe200000012ff */
[----:B------:R-:W-:Y:S01]  /*bb80*/  UIMAD UR7, UR12, UR10, URZ ;  /* 0x0000000a0c0772a4 */ /* 0x000fe2000f8e023f */
[----:B------:R-:W-:Y:S01]  /*bb90*/  SHF.R.U64 R36, R36, 0x3, RZ ;  /* 0x0000000324247819 */ /* 0x000fe200000012ff */
[----:B------:R-:W-:Y:S01]  /*bba0*/  UIMAD.WIDE.U32 UR8, UR4, UR10, URZ ;  /* 0x0000000a040872a5 */ /* 0x000fe2000f8e003f */
[----:B------:R-:W-:Y:S01]  /*bbb0*/  SHF.R.U64 R40, R40, 0x3, RZ ;  /* 0x0000000328287819 */ /* 0x000fe200000012ff */
[----:B------:R-:W5:Y:S01]  /*bbc0*/  LD.E.128 R8, desc[UR50][R8.64] ;  /* 0x0000003208087980 */ /* 0x000f62000c101d00 */
        /* <DEDUP_REMOVED lines=11> */
[----:B------:R1:W5:Y:S01]  /*bc80*/  LD.E.128 R4, desc[UR50][R32.64] ;  /* 0x0000003220047980 */ /* 0x000362000c101d00 */
[----:B------:R-:W-:Y:S01]  /*bc90*/  LOP3.LUT R0, R3, 0x380, RZ, 0xc0, !PT ;  /* 0x0000038003007812 */ /* 0x000fe200078ec0ff */
[----:B------:R-:W-:-:S02]  /*bca0*/  UIMAD UR7, UR4, UR11, UR7 ;  /* 0x0000000b040772a4 */ /* 0x000fc4000f8e0207 */
[----:B------:R-:W5:Y:S01]  /*bcb0*/  LD.E.128 R12, desc[UR50][R12.64] ;  /* 0x000000320c0c7980 */ /* 0x000f62000c101d00 */
[----:B------:R-:W-:-:S03]  /*bcc0*/  SHF.R.U64 R0, R0, 0x3, RZ ;  /* 0x0000000300007819 */ /* 0x000fc600000012ff */
[----:B------:R-:W5:Y:S01]  /*bcd0*/  LD.E.128 R24, desc[UR50][R24.64] ;  /* 0x0000003218187980 */ /* 0x000f62000c101d00 */
[----:B-1----:R-:W1:Y:S01]  /*bce0*/  @P1 LDC R33, c[0x0][0xbec] ;  /* 0x0002fb00ff211b82 */ /* 0x002e620000000800 */
[----:B------:R-:W-:Y:S01]  /*bcf0*/  UIADD3 UR9, UR9, UR7, URZ ;  /* 0x0000000709097290 */ /* 0x000fe2000fffe03f */
[----:B------:R-:W-:Y:S01]  /*bd00*/  LOP3.LUT R44, R0, R3, RZ, 0x3c, !PT ;  /* 0x00000003002c7212 */ /* 0x000fe200078e3cff */
[----:B------:R-:W-:Y:S01]  /*bd10*/  ULDC.64 UR10, c[0x0][0xae8] ;  /* 0x0002ba00000a7ab9 */ /* 0x000fe20000000a00 */
[----:B------:R-:W-:Y:S01]  /*bd20*/  IMAD R0, R19, 0x20, R197 ;  /* 0x0000002013007824 */ /* 0x000fe200078e02c5 */
[----:B------:R-:W-:Y:S01]  /*bd30*/  UIMAD.WIDE.U32 UR8, UR43, UR10, UR8 ;  /* 0x0000000a2b0872a5 */ /* 0x000fe2000f8e0008 */
[----:B------:R-:W5:Y:S01]  /*bd40*/  LD.E.128 R28, desc[UR50][R28.64] ;  /* 0x000000321c1c7980 */ /* 0x000f62000c101d00 */
[----:B------:R-:W-:Y:S01]  /*bd50*/  USHF.R.S32.HI UR4, URZ, 0x1f, UR42 ;  /* 0x0000001f3f047899 */ /* 0x000fe2000801142a */
[----:B------:R-:W-:Y:S01]  /*bd60*/  VIADD R48, R0, UR38 ;  /* 0x0000002600307c36 */ /* 0x000fe20008000000 */
[----:B------:R-:W-:Y:S01]  /*bd70*/  UIMAD UR9, UR43, UR11, UR9 ;  /* 0x0000000b2b0972a4 */ /* 0x000fe2000f8e0209 */
[----:B------:R-:W5:Y:S02]  /*bd80*/  LD.E.128 R36, desc[UR50][R36.64] ;  /* 0x0000003224247980 */ /* 0x000f64000c101d00 */
[----:B------:R-:W-:-:S02]  /*bd90*/  ULDC.64 UR10, c[0x0][0xaf0] ;  /* 0x0002bc00000a7ab9 */ /* 0x000fc40000000a00 */
[----:B------:R-:W-:Y:S01]  /*bda0*/  UIMAD UR4, UR4, UR10, URZ ;  /* 0x0000000a040472a4 */ /* 0x000fe2000f8e023f */
[----:B------:R-:W-:Y:S01]  /*bdb0*/  IMAD.MOV.U32 R3, RZ, RZ, R48 ;  /* 0x000000ffff037224 */ /* 0x000fe200078e0030 */
[----:B------:R-:W5:Y:S02]  /*bdc0*/  LD.E.128 R40, desc[UR50][R40.64] ;  /* 0x0000003228287980 */ /* 0x000f64000c101d00 */
[----:B------:R-:W-:Y:S02]  /*bdd0*/  UIMAD UR4, UR42, UR11, UR4 ;  /* 0x0000000b2a0472a4 */ /* 0x000fe4000f8e0204 */
[----:B------:R-:W5:Y:S01]  /*bde0*/  LD.E.128 R44, desc[UR50][R44.64] ;  /* 0x000000322c2c7980 */ /* 0x000f62000c101d00 */
[----:B-1----:R-:W-:Y:S01]  /*bdf0*/  @P1 IMAD.HI.U32 R0, R48, R33, RZ ;  /* 0x0000002130001227 */ /* 0x002fe200078e00ff */
[----:B------:R-:W-:Y:S01]  /*be00*/  UIMAD.WIDE.U32 UR42, UR42, UR10, UR8 ;  /* 0x0000000a2a2a72a5 */ /* 0x000fe2000f8e0008 */
[----:B------:R-:W-:Y:S01]  /*be10*/  @!PT LDS RZ, [RZ] ;  /* 0x00000000fffff984 */ /* 0x000fe20000000800 */
[----:B------:R-:W-:Y:S01]  /*be20*/  @!PT LDS RZ, [RZ] ;  /* 0x00000000fffff984 */ /* 0x000fe20000000800 */
[----:B------:R-:W-:Y:S01]  /*be30*/  @!PT LDS RZ, [RZ] ;  /* 0x00000000fffff984 */ /* 0x000fe20000000800 */
[----:B------:R-:W-:Y:S01]  /*be40*/  @!PT LDS RZ, [RZ] ;  /* 0x00000000fffff984 */ /* 0x000fe20000000800 */
[----:B------:R1:W-:Y:S06]  /*be50*/  MEMBAR.ALL.CTA ;  /* 0x0000000000007992 */ /* 0x0003ec0000008000 */
[----:B-1----:R-:W1:Y:S01]  /*be60*/  FENCE.VIEW.ASYNC.S ;  /* 0x00000000000073c6 */ /* 0x002e620000000000 */
[----:B------:R-:W-:Y:S01]  /*be70*/  ULDC.64 UR8, c[0x0][0xae0] ;  /* 0x0002b80000087ab9 */ /* 0x000fe20000000a00 */
[----:B0-----:R-:W-:Y:S01]  /*be80*/  @P1 SHF.R.U32.HI R3, RZ, R49, R0 ;  /* 0x00000031ff031219 */ /* 0x001fe20000011600 */
[----:B------:R-:W-:-:S03]  /*be90*/  UIADD3 UR4, UR43, UR4, URZ ;  /* 0x000000042b047290 */ /* 0x000fc6000fffe03f */
[--C-:B------:R-:W-:Y:S01]  /*bea0*/  SHF.R.S32.HI R0, RZ, 0x1f, R3.reuse ;  /* 0x0000001fff007819 */ /* 0x100fe20000011403 */
[----:B------:R-:W-:Y:S02]  /*beb0*/  IMAD.MOV R49, RZ, RZ, -R3 ;  /* 0x000000ffff317224 */ /* 0x000fe400078e0a03 */
[----:B------:R-:W-:Y:S02]  /*bec0*/  IMAD.U32 R33, RZ, RZ, UR43 ;  /* 0x0000002bff217e24 */ /* 0x000fe4000f8e00ff */
[----:B------:R-:W-:Y:S02]  /*bed0*/  IMAD R0, R0, UR8, RZ ;  /* 0x0000000800007c24 */ /* 0x000fe4000f8e02ff */
[----:B------:R-:W-:Y:S02]  /*bee0*/  IMAD R49, R34, R49, R48 ;  /* 0x0000003122317224 */ /* 0x000fe400078e0230 */
[----:B------:R-:W-:Y:S02]  /*bef0*/  IMAD.U32 R32, RZ, RZ, UR42 ;  /* 0x0000002aff207e24 */ /* 0x000fe4000f8e00ff */
[----:B------:R-:W-:-:S02]  /*bf00*/  IMAD.U32 R33, RZ, RZ, UR4 ;  /* 0x00000004ff217e24 */ /* 0x000fc4000f8e00ff */
[C---:B------:R-:W-:Y:S01]  /*bf10*/  IMAD R51, R3.reuse, UR9, R0 ;  /* 0x0000000903337c24 */ /* 0x040fe2000f8e0200 */
[----:B------:R-:W-:Y:S01]  /*bf20*/  SHF.R.S32.HI R0, RZ, 0x1f, R49 ;  /* 0x0000001fff007819 */ /* 0x000fe20000011431 */
[----:B------:R-:W-:Y:S01]  /*bf30*/  IMAD.WIDE.U32 R32, R3, UR8, R32 ;  /* 0x0000000803207c25 */ /* 0x000fe2000f8e0020 */
[----:B------:R-:W-:-:S03]  /*bf40*/  ULDC.64 UR8, c[0x0][0xad8] ;  /* 0x0002b60000087ab9 */ /* 0x000fc60000000a00 */
[----:B------:R-:W-:Y:S02]  /*bf50*/  IMAD.IADD R33, R33, 0x1, R51 ;  /* 0x0000000121217824 */ /* 0x000fe400078e0233 */
[----:B------:R-:W-:Y:S02]  /*bf60*/  IMAD R34, R0, UR8, RZ ;  /* 0x0000000800227c24 */ /* 0x000fe4000f8e02ff */
[----:B------:R-:W-:Y:S02]  /*bf70*/  VIADD R50, R197, UR38 ;  /* 0x00000026c5327c36 */ /* 0x000fe40008000000 */
[C---:B------:R-:W-:Y:S02]  /*bf80*/  IMAD R3, R49.reuse, UR9, R34 ;  /* 0x0000000931037c24 */ /* 0x040fe4000f8e0222 */
[----:B------:R-:W-:Y:S01]  /*bf90*/  IMAD.WIDE.U32 R32, R49, UR8, R32 ;  /* 0x0000000831207c25 */ /* 0x000fe2000f8e0020 */
[----:B------:R-:W-:Y:S01]  /*bfa0*/  ISETP.GE.AND P2, PT, R50, R21, PT ;  /* 0x000000153200720c */ /* 0x000fe20003f46270 */
[----:B------:R-:W-:-:S02]  /*bfb0*/  ULDC.64 UR8, c[0x0][0xa80] ;  /* 0x0002a00000087ab9 */ /* 0x000fc40000000a00 */
[----:B------:R-:W-:Y:S01]  /*bfc0*/  IMAD.IADD R3, R33, 0x1, R3 ;  /* 0x0000000121037824 */ /* 0x000fe200078e0203 */
[----:B------:R-:W-:Y:S01]  /*bfd0*/  LEA R34, P3, R32, UR8, 0x1 ;  /* 0x0000000820227c11 */ /* 0x000fe2000f8608ff */
[----:B------:R-:W-:Y:S02]  /*bfe0*/  VIADD R20, R20, 0x28820 ;  /* 0x0002882014147836 */ /* 0x000fe40000000000 */
[----:B------:R-:W-:Y:S01]  /*bff0*/  VIADD R0, R50, 0x20 ;  /* 0x0000002032007836 */ /* 0x000fe20000000000 */
[----:B------:R-:W-:Y:S02]  /*c000*/  LEA.HI.X R3, R32, UR9, R3, 0x1, P3 ;  /* 0x0000000920037c11 */ /* 0x000fe400098f0c03 */
[----:B------:R-:W-:Y:S02]  /*c010*/  PRMT R20, RZ, 0x654, R20 ;  /* 0x00000654ff147816 */ /* 0x000fe40000000014 */
[-C--:B------:R-:W-:Y:S01]  /*c020*/  ISETP.GE.AND P0, PT, R0, R21.reuse, PT ;  /* 0x000000150000720c */ /* 0x080fe20003f06270 */
[----:B------:R-:W-:Y:S01]  /*c030*/  VIADD R0, R50, 0x40 ;  /* 0x0000004032007836 */ /* 0x000fe20000000000 */
[----:B-1----:R0:W-:Y:S01]  /*c040*/  SYNCS.ARRIVE.TRANS64.RED.A1T0 RZ, [R20+URZ], RZ ;  /* 0x000000ff14ff79a7 */ /* 0x0021e2000810043f */
[----:B------:R0:W1:Y:S01]  /*c050*/  SHFL.IDX PT, R33, R34, RZ, 0x181f ;  /* 0x00181fff22217589 */ /* 0x00006200000e0000 */
[----:B------:R-:W-:Y:S03]  /*c060*/  BSSY B1, `(.L_x_2325) ;  /* 0x000000d000017945 */ /* 0x000fe60003800000 */
[----:B------:R0:W2:Y:S01]  /*c070*/  SHFL.IDX PT, R49, R3, RZ, 0x181f ;  /* 0x00181fff03317589 */ /* 0x0000a200000e0000 */
[----:B------:R-:W-:Y:S01]  /*c080*/  ISETP.GE.AND P1, PT, R0, R21, PT ;  /* 0x000000150000720c */ /* 0x000fe20003f26270 */
[----:B------:R-:W-:-:S12]  /*c090*/  @P2 BRA `(.L_x_2326) ;  /* 0x0000000000242947 */ /* 0x000fd80003800000 */
[----:B------:R-:W-:Y:S02]  /*c0a0*/  ULDC UR4, c[0x0][0xac8] ;  /* 0x0002b20000047ab9 */ /* 0x000fe40000000800 */
[----:B------:R-:W-:Y:S02]  /*c0b0*/  ISETP.GE.AND P2, PT, R2, UR4, PT ;  /* 0x0000000402007c0c */ /* 0x000fe4000bf46270 */
[----:B------:R-:W-:-:S11]  /*c0c0*/  ISETP.GE.AND P3, PT, R18, UR4, PT ;  /* 0x0000000412007c0c */ /* 0x000fd6000bf66270 */
[-C--:B-1----:R-:W-:Y:S02]  /*c0d0*/  @!P2 LEA R32, P4, R2, R33.reuse, 0x1 ;  /* 0x000000210220a211 */ /* 0x082fe400078808ff */
[----:B------:R-:W-:Y:S02]  /*c0e0*/  @!P3 LEA R48, P5, R18, R33, 0x1 ;  /* 0x000000211230b211 */ /* 0x000fe400078a08ff */
[-C--:B--2---:R-:W-:Y:S02]  /*c0f0*/  @!P2 LEA.HI.X R33, R2, R49.reuse, R218, 0x1, P4 ;  /* 0x000000310221a211 */ /* 0x084fe400020f0cda */
[----:B------:R-:W-:-:S03]  /*c100*/  @!P3 LEA.HI.X R49, R18, R49, R217, 0x1, P5 ;  /* 0x000000311231b211 */ /* 0x000fc600028f0cd9 */
[----:B-----5:R3:W-:Y:S04]  /*c110*/  @!P2 ST.E.128 desc[UR50][R32.64], R4 ;  /* 0x000000042000a985 */ /* 0x0207e8000c101d32 */
[----:B------:R3:W-:Y:S02]  /*c120*/  @!P3 ST.E.128 desc[UR50][R48.64], R28 ;  /* 0x0000001c3000b985 */ /* 0x0007e4000c101d32 */
.L_x_2326:
[----:B------:R-:W-:Y:S05]  /*c130*/  BSYNC B1 ;  /* 0x0000000000017941 */ /* 0x000fea0003800000 */
.L_x_2325:
[----:B---3-5:R3:W4:Y:S01]  /*c140*/  SHFL.IDX PT, R7, R3, 0x1, 0x181f ;  /* 0x00381f0003077f89 */ /* 0x02872200000e0000 */
[----:B------:R-:W-:Y:S03]  /*c150*/  BSSY B1, `(.L_x_2327) ;  /* 0x000000c000017945 */ /* 0x000fe60003800000 */
[----:B------:R3:W0:Y:S01]  /*c160*/  SHFL.IDX PT, R5, R34, 0x1, 0x181f ;  /* 0x00381f0022057f89 */ /* 0x00062200000e0000 */
[----:B------:R-:W-:Y:S05]  /*c170*/  @P0 BRA `(.L_x_2328) ;  /* 0x0000000000240947 */ /* 0x000fea0003800000 */
[----:B------:R-:W-:Y:S02]  /*c180*/  ULDC UR4, c[0x0][0xac8] ;  /* 0x0002b20000047ab9 */ /* 0x000fe40000000800 */
[----:B------:R-:W-:Y:S02]  /*c190*/  ISETP.GE.AND P3, PT, R2, UR4, PT ;  /* 0x0000000402007c0c */ /* 0x000fe4000bf66270 */
[----:B------:R-:W-:-:S11]  /*c1a0*/  ISETP.GE.AND P4, PT, R18, UR4, PT ;  /* 0x0000000412007c0c */ /* 0x000fd6000bf86270 */
[-C--:B0-----:R-:W-:Y:S02]  /*c1b0*/  @!P3 LEA R4, P0, R2, R5.reuse, 0x1 ;  /* 0x000000050204b211 */ /* 0x081fe400078008ff */
[----:B------:R-:W-:Y:S02]  /*c1c0*/  @!P4 LEA R6, P2, R18, R5, 0x1 ;  /* 0x000000051206c211 */ /* 0x000fe400078408ff */
[-C--:B----4-:R-:W-:Y:S02]  /*c1d0*/  @!P3 LEA.HI.X R5, R2, R7.reuse, R218, 0x1, P0 ;  /* 0x000000070205b211 */ /* 0x090fe400000f0cda */
[----:B------:R-:W-:-:S03]  /*c1e0*/  @!P4 LEA.HI.X R7, R18, R7, R217, 0x1, P2 ;  /* 0x000000071207c211 */ /* 0x000fc600010f0cd9 */
[----:B------:R0:W-:Y:S04]  /*c1f0*/  @!P3 ST.E.128 desc[UR50][R4.64], R8 ;  /* 0x000000080400b985 */ /* 0x0001e8000c101d32 */
[----:B------:R0:W-:Y:S02]  /*c200*/  @!P4 ST.E.128 desc[UR50][R6.64], R36 ;  /* 0x000000240600c985 */ /* 0x0001e4000c101d32 */
.L_x_2328:
[----:B------:R-:W-:Y:S05]  /*c210*/  BSYNC B1 ;  /* 0x0000000000017941 */ /* 0x000fea0003800000 */
.L_x_2327:
[----:B0---4-:R0:W4:Y:S01]  /*c220*/  SHFL.IDX PT, R7, R3, 0x2, 0x181f ;  /* 0x00581f0003077f89 */ /* 0x01112200000e0000 */
        /* <DEDUP_REMOVED lines=12> */
.L_x_2330:
[----:B------:R-:W-:Y:S05]  /*c2f0*/  BSYNC B1 ;  /* 0x0000000000017941 */ /* 0x000fea0003800000 */
.L_x_2329:
[----:B------:R-:W-:Y:S01]  /*c300*/  VIADD R0, R50, 0x60 ;  /* 0x0000006032007836 */ /* 0x000fe20000000000 */
[----:B0--3--:R-:W0:Y:S04]  /*c310*/  SHFL.IDX PT, R3, R3, 0x3, 0x181f ;  /* 0x00781f0003037f89 */ /* 0x009e2800000e0000 */
[----:B------:R-:W-:Y:S01]  /*c320*/  ISETP.GE.AND P0, PT, R0, R21, PT ;  /* 0x000000150000720c */ /* 0x000fe20003f06270 */
[----:B----4-:R3:W4:-:S12]  /*c330*/  SHFL.IDX PT, R7, R34, 0x3, 0x181f ;  /* 0x00781f0022077f89 */ /* 0x01071800000e0000 */
[----:B---3--:R-:W-:Y:S05]  /*c340*/  @P0 BRA `(.L_x_2331) ;  /* 0x0000001800280947 */ /* 0x008fea0003800000 */
[----:B------:R-:W-:Y:S02]  /*c350*/  ULDC UR4, c[0x0][0xac8] ;  /* 0x0002b20000047ab9 */ /* 0x000fe40000000800 */
[----:B------:R-:W-:-:S13]  /*c360*/  ISETP.GE.AND P1, PT, R2, UR4, PT ;  /* 0x0000000402007c0c */ /* 0x000fda000bf26270 */
[----:B----4-:R-:W-:-:S04]  /*c370*/  @!P1 LEA R4, P0, R2, R7, 0x1 ;  /* 0x0000000702049211 */ /* 0x010fc800078008ff */
        /* <DEDUP_REMOVED lines=8> */
.L_x_2324:
        /* <DEDUP_REMOVED lines=24> */
[----:B-1----:R-:W-:Y:S02]  /*c580*/  @P1 SHF.R.U32.HI R3, RZ, R5, R0 ;  /* 0x00000005ff031219 */ /* 0x002fe40000011600 */
[----:B------:R-:W-:Y:S02]  /*c590*/  UMOV UR8, UR42 ;  /* 0x0000002a00087c82 */ /* 0x000fe40008000000 */
[----:B------:R-:W-:Y:S01]  /*c5a0*/  UIMAD.WIDE.U32 UR8, UR39, UR10, UR8 ;  /* 0x0000000a270872a5 */ /* 0x000fe2000f8e0008 */
[--C-:B------:R-:W-:Y:S01]  /*c5b0*/  SHF.R.S32.HI R0, RZ, 0x1f, R3.reuse ;  /* 0x0000001fff007819 */ /* 0x100fe20000011403 */
[----:B------:R-:W-:Y:S02]  /*c5c0*/  IMAD.MOV R7, RZ, RZ, -R3 ;  /* 0x000000ffff077224 */ /* 0x000fe400078e0a03 */
[----:B------:R-:W-:-:S02]  /*c5d0*/  UIMAD UR39, UR39, UR11, UR9 ;  /* 0x0000000b272772a4 */ /* 0x000fc4000f8e0209 */
[----:B------:R-:W-:Y:S01]  /*c5e0*/  IMAD R7, R34, R7, R11 ;  /* 0x0000000722077224 */ /* 0x000fe200078e020b */
[----:B------:R-:W-:Y:S01]  /*c5f0*/  ULDC.64 UR10, c[0x0][0xb30] ;  /* 0x0002cc00000a7ab9 */ /* 0x000fe20000000a00 */
[----:B------:R-:W-:Y:S02]  /*c600*/  IMAD.U32 R5, RZ, RZ, UR9 ;  /* 0x00000009ff057e24 */ /* 0x000fe4000f8e00ff */
[----:B------:R-:W-:Y:S02]  /*c610*/  IMAD R0, R0, UR10, RZ ;  /* 0x0000000a00007c24 */ /* 0x000fe4000f8e02ff */
        /* <DEDUP_REMOVED lines=14> */
[----:B------:R2:W0:Y:S04]  /*c700*/  SHFL.IDX PT, R6, R0, RZ, 0x1c1f ;  /* 0x001c1fff00067589 */ /* 0x00042800000e0000 */
[----:B------:R2:W1:Y:S01]  /*c710*/  SHFL.IDX PT, R7, R3, RZ, 0x1c1f ;  /* 0x001c1fff03077589 */ /* 0x00046200000e0000 */
[----:B------:R-:W-:Y:S05]  /*c720*/  @P0 BRA `(.L_x_2333) ;  /* 0x0000000400000947 */ /* 0x000fea0003800000 */
[----:B------:R-:W-:Y:S02]  /*c730*/  ULDC UR4, c[0x0][0xac8] ;  /* 0x0002b20000047ab9 */ /* 0x000fe40000000800 */
[----:B------:R-:W-:Y:S02]  /*c740*/  ISETP.GE.AND P3, PT, R16, UR4, PT ;  /* 0x0000000410007c0c */ /* 0x000fe4000bf66270 */
[----:B------:R-:W-:Y:S02]  /*c750*/  ISETP.GE.AND P2, PT, R196, UR4, PT ;  /* 0x00000004c4007c0c */ /* 0x000fe4000bf46270 */
[----:B------:R-:W-:Y:S02]  /*c760*/  ISETP.GE.AND P1, PT, R195, UR4, PT ;  /* 0x00000004c3007c0c */ /* 0x000fe4000bf26270 */
[----:B------:R-:W-:Y:S02]  /*c770*/  ISETP.GE.AND P0, PT, R194, UR4, PT ;  /* 0x00000004c2007c0c */ /* 0x000fe4000bf06270 */
[----:B------:R-:W-:-:S05]  /*c780*/  ISETP.GE.AND P4, PT, R192, UR4, PT ;  /* 0x00000004c0007c0c */ /* 0x000fca000bf86270 */
[----:B01----:R-:W-:Y:S02]  /*c790*/  @!P3 IMAD.WIDE R4, R16, 0x4, R6 ;  /* 0x000000041004b825 */ /* 0x003fe400078e0206 */
        /* <DEDUP_REMOVED lines=12> */
[-C--:B0-----:R-:W-:Y:S01]  /*c860*/  @!P3 LEA R4, P6, R193, R6.reuse, 0x2 ;  /* 0x00000006c104b211 */ /* 0x081fe200078c10ff */
[----:B------:R0:W-:Y:S01]  /*c870*/  @!P0 ST.E.64 desc[UR50][R12.64], R100 ;  /* 0x000000640c008985 */ /* 0x0001e2000c101b32 */
[----:B------:R-:W-:-:S02]  /*c880*/  @!P4 LEA R14, P0, R192, R6, 0x2 ;  /* 0x00000006c00ec211 */ /* 0x000fc400078010ff */
        /* <DEDUP_REMOVED lines=9> */
[----:B-1----:R-:W-:-:S03]  /*c920*/  @!P2 LEA R8, P4, R190, R6, 0x2 ;  /* 0x00000006be08a211 */ /* 0x002fc600078810ff */
[----:B------:R-:W-:Y:S01]  /*c930*/  @!P5 ST.E.64 desc[UR50][R24.64], R112 ;  /* 0x000000701800d985 */ /* 0x000fe2000c101b32 */
[CC--:B---3--:R-:W-:Y:S02]  /*c940*/  @!P1 LEA R10, P5, R189.reuse, R6.reuse, 0x2 ;  /* 0x00000006bd0a9211 */ /* 0x0c8fe400078a10ff */
[-C--:B------:R-:W-:Y:S02]  /*c950*/  @!P2 LEA.HI.X R9, R190, R7.reuse, R207, 0x2, P4 ;  /* 0x00000007be09a211 */ /* 0x080fe400020f14cf */
[----:B0-----:R-:W-:Y:S02]  /*c960*/  @!P0 LEA R12, P6, R188, R6, 0x2 ;  /* 0x00000006bc0c8211 */ /* 0x001fe400078c10ff */
        /* <DEDUP_REMOVED lines=14> */
[CC--:B0-----:R-:W-:Y:S02]  /*ca50*/  @!P2 LEA R8, P3, R185.reuse, R6.reuse, 0x2 ;  /* 0x00000006b908a211 */ /* 0x0c1fe400078610ff */
[-C--:B------:R-:W-:Y:S02]  /*ca60*/  @!P4 LEA.HI.X R15, R186, R7.reuse, R203, 0x2, P6 ;  /* 0x00000007ba0fc211 */ /* 0x080fe400030f14cb */
[-C--:B-1----:R-:W-:Y:S02]  /*ca70*/  @!P1 LEA R10, P6, R184, R6.reuse, 0x2 ;  /* 0x00000006b80a9211 */ /* 0x082fe400078c10ff */
        /* <DEDUP_REMOVED lines=11> */
.L_x_2333:
[----:B------:R-:W-:Y:S05]  /*cb30*/  BSYNC B1 ;  /* 0x0000000000017941 */ /* 0x000fea0003800000 */
.L_x_2332:
[----:B------:R-:W-:Y:S01]  /*cb40*/  ISETP.GE.AND P0, PT, R26, R21, PT ;  /* 0x000000151a00720c */ /* 0x000fe20003f06270 */
[----:B-1--4-:R1:W3:Y:S04]  /*cb50*/  SHFL.IDX PT, R7, R3, 0x1, 0x1c1f ;  /* 0x003c1f0003077f89 */ /* 0x0122e800000e0000 */
[----:B0-----:R1:W0:Y:S08]  /*cb60*/  SHFL.IDX PT, R6, R0, 0x1, 0x1c1f ;  /* 0x003c1f0000067f89 */ /* 0x00123000000e0000 */
[----:B-1----:R-:W-:Y:S05]  /*cb70*/  @P0 BRA `(.L_x_2331) ;  /* 0x00000010001c0947 */ /* 0x002fea0003800000 */
[----:B------:R-:W-:Y:S02]  /*cb80*/  ULDC UR4, c[0x0][0xac8] ;  /* 0x0002b20000047ab9 */ /* 0x000fe40000000800 */
[----:B------:R-:W-:Y:S02]  /*cb90*/  ISETP.GE.AND P1, PT, R196, UR4, PT ;  /* 0x00000004c4007c0c */ /* 0x000fe4000bf26270 */
[----:B------:R-:W-:Y:S02]  /*cba0*/  ISETP.GE.AND P0, PT, R195, UR4, PT ;  /* 0x00000004c3007c0c */ /* 0x000fe4000bf06270 */
[----:B------:R-:W-:Y:S02]  /*cbb0*/  ISETP.GE.AND P2, PT, R16, UR4, PT ;  /* 0x0000000410007c0c */ /* 0x000fe4000bf46270 */
[----:B------:R-:W-:Y:S02]  /*cbc0*/  ISETP.GE.AND P4, PT, R193, UR4, PT ;  /* 0x00000004c1007c0c */ /* 0x000fe4000bf86270 */
[----:B------:R-:W-:-:S05]  /*cbd0*/  ISETP.GE.AND P3, PT, R194, UR4, PT ;  /* 0x00000004c2007c0c */ /* 0x000fca000bf66270 */
[CC--:B0-----:R-:W-:Y:S02]  /*cbe0*/  @!P1 LEA R8, P5, R196.reuse, R6.reuse, 0x2 ;  /* 0x00000006c4089211 */ /* 0x0c1fe400078a10ff */
[CC--:B------:R-:W-:Y:S02]  /*cbf0*/  @!P0 LEA R10, P6, R195.reuse, R6.reuse, 0x2 ;  /* 0x00000006c30a8211 */ /* 0x0c0fe400078c10ff */
[-C--:B---3--:R-:W-:Y:S01]  /*cc00*/  @!P1 LEA.HI.X R9, R196, R7.reuse, R213, 0x2, P5 ;  /* 0x00000007c4099211 */ /* 0x088fe200028f14d5 */
[----:B------:R-:W-:Y:S01]  /*cc10*/  @!P2 IMAD.WIDE R4, R16, 0x4, R6 ;  /* 0x000000041004a825 */ /* 0x000fe200078e0206 */
[----:B------:R-:W-:Y:S02]  /*cc20*/  ISETP.GE.AND P5, PT, R192, UR4, PT ;  /* 0x00000004c0007c0c */ /* 0x000fe4000bfa6270 */
[----:B------:R-:W-:Y:S02]  /*cc30*/  @!P0 LEA.HI.X R11, R195, R7, R212, 0x2, P6 ;  /* 0x00000007c30b8211 */ /* 0x000fe400030f14d4 */
[----:B------:R0:W-:Y:S01]  /*cc40*/  @!P2 ST.E.64 desc[UR50][R4.64], R90 ;  /* 0x0000005a0400a985 */ /* 0x0001e2000c101b32 */
[----:B------:R-:W-:-:S02]  /*cc50*/  @!P4 LEA R14, P2, R193, R6, 0x2 ;  /* 0x00000006c10ec211 */ /* 0x000fc400078410ff */
        /* <DEDUP_REMOVED lines=8> */
[----:B--2---:R-:W-:-:S03]  /*cce0*/  @!P5 LEA R20, P6, R192, R6, 0x2 ;  /* 0x00000006c014d211 */ /* 0x004fc600078c10ff */
[----:B------:R2:W-:Y:S01]  /*ccf0*/  @!P3 ST.E.64 desc[UR50][R12.64], R102 ;  /* 0x000000660c00b985 */ /* 0x0005e2000c101b32 */
[-C--:B------:R-:W-:Y:S02]  /*cd00*/  @!P5 LEA.HI.X R21, R192, R7.reuse, R209, 0x2, P6 ;  /* 0x00000007c015d211 */ /* 0x080fe400030f14d1 */
[----:B------:R-:W-:Y:S01]  /*cd10*/  ISETP.GE.AND P3, PT, R188, UR4, PT ;  /* 0x00000004bc007c0c */ /* 0x000fe2000bf66270 */
[----:B------:R3:W-:Y:S01]  /*cd20*/  @!P4 ST.E.64 desc[UR50][R14.64], R106 ;  /* 0x0000006a0e00c985 */ /* 0x0007e2000c101b32 */
[-C--:B0-----:R-:W-:Y:S02]  /*cd30*/  @!P0 LEA R4, P4, R191, R6.reuse, 0x2 ;  /* 0x00000006bf048211 */ /* 0x081fe400078810ff */
[-C--:B-1----:R-:W-:Y:S01]  /*cd40*/  @!P2 LEA R10, P6, R189, R6.reuse, 0x2 ;  /* 0x00000006bd0aa211 */ /* 0x082fe200078c10ff */
[----:B------:R-:W-:Y:S01]  /*cd50*/  @!P5 ST.E.64 desc[UR50][R20.64], R110 ;  /* 0x0000006e1400d985 */ /* 0x000fe2000c101b32 */
[----:B------:R-:W-:Y:S02]  /*cd60*/  @!P1 LEA R8, P5, R190, R6, 0x2 ;  /* 0x00000006be089211 */ /* 0x000fe400078a10ff */
[----:B------:R-:W-:-:S02]  /*cd70*/  @!P0 LEA.HI.X R5, R191, R7, R208, 0x2, P4 ;  /* 0x00000007bf058211 */ /* 0x000fc400020f14d0 */
[-C--:B------:R-:W-:Y:S02]  /*cd80*/  @!P1 LEA.HI.X R9, R190, R7.reuse, R207, 0x2, P5 ;  /* 0x00000007be099211 */ /* 0x080fe400028f14cf */
[----:B------:R-:W-:Y:S01]  /*cd90*/  ISETP.GE.AND P4, PT, R187, UR4, PT ;  /* 0x00000004bb007c0c */ /* 0x000fe2000bf86270 */
[----:B------:R-:W-:Y:S01]  /*cda0*/  @!P0 ST.E.64 desc[UR50][R4.64], R114 ;  /* 0x0000007204008985 */ /* 0x000fe2000c101b32 */
[----:B------:R-:W-:Y:S02]  /*cdb0*/  @!P2 LEA.HI.X R11, R189, R7, R206, 0x2, P6 ;  /* 0x00000007bd0ba211 */ /* 0x000fe400030f14ce */
[----:B--2---:R-:W-:Y:S01]  /*cdc0*/  @!P3 LEA R12, P5, R188, R6, 0x2 ;  /* 0x00000006bc0cb211 */ /* 0x004fe200078a10ff */
[----:B------:R0:W-:Y:S01]  /*cdd0*/  @!P1 ST.E.64 desc[UR50][R8.64], R118 ;  /* 0x0000007608009985 */ /* 0x0001e2000c101b32 */
[----:B------:R-:W-:Y:S02]  /*cde0*/  ISETP.GE.AND P1, PT, R185, UR4, PT ;  /* 0x00000004b9007c0c */ /* 0x000fe4000bf26270 */
[----:B------:R-:W-:Y:S01]  /*cdf0*/  ISETP.GE.AND P0, PT, R184, UR4, PT ;  /* 0x00000004b8007c0c */ /* 0x000fe2000bf06270 */
[----:B------:R1:W-:Y:S01]  /*ce00*/  @!P2 ST.E.64 desc[UR50][R10.64], R122 ;  /* 0x0000007a0a00a985 */ /* 0x0003e2000c101b32 */
[----:B------:R-:W-:-:S02]  /*ce10*/  ISETP.GE.AND P2, PT, R186, UR4, PT ;  /* 0x00000004ba007c0c */ /* 0x000fc4000bf46270 */
[-C--:B------:R-:W-:Y:S02]  /*ce20*/  @!P3 LEA.HI.X R13, R188, R7.reuse, R205, 0x2, P5 ;  /* 0x00000007bc0db211 */ /* 0x080fe400028f14cd */
[----:B------:R-:W-:Y:S02]  /*ce30*/  ISETP.GE.AND P5, PT, R23, UR4, PT ;  /* 0x0000000417007c0c */ /* 0x000fe4000bfa6270 */
[CC--:B---3--:R-:W-:Y:S01]  /*ce40*/  @!P4 LEA R14, P6, R187.reuse, R6.reuse, 0x2 ;  /* 0x00000006bb0ec211 */ /* 0x0c8fe200078c10ff */
[----:B------:R4:W-:Y:S03]  /*ce50*/  @!P3 ST.E.64 desc[UR50][R12.64], R126 ;  /* 0x0000007e0c00b985 */ /* 0x0009e6000c101b32 */
[----:B------:R-:W-:Y:S02]  /*ce60*/  @!P4 LEA.HI.X R15, R187, R7, R204, 0x2, P6 ;  /* 0x00000007bb0fc211 */ /* 0x000fe400030f14cc */
[----:B0-----:R-:W-:-:S02]  /*ce70*/  @!P1 LEA R8, P6, R185, R6, 0x2 ;  /* 0x00000006b9089211 */ /* 0x001fc400078c10ff */
[-C--:B------:R-:W-:Y:S01]  /*ce80*/  @!P2 LEA R4, P3, R186, R6.reuse, 0x2 ;  /* 0x00000006ba04a211 */ /* 0x080fe200078610ff */
[----:B------:R4:W-:Y:S01]  /*ce90*/  @!P4 ST.E.64 desc[UR50][R14.64], R130 ;  /* 0x000000820e00c985 */ /* 0x0009e2000c101b32 */
[-C--:B-1----:R-:W-:Y:S02]  /*cea0*/  @!P0 LEA R10, P4, R184, R6.reuse, 0x2 ;  /* 0x00000006b80a8211 */ /* 0x082fe400078810ff */
[-C--:B------:R-:W-:Y:S02]  /*ceb0*/  @!P2 LEA.HI.X R5, R186, R7.reuse, R203, 0x2, P3 ;  /* 0x00000007ba05a211 */ /* 0x080fe400018f14cb */
[----:B------:R-:W-:Y:S02]  /*cec0*/  @!P5 LEA R20, P3, R23, R6, 0x2 ;  /* 0x000000061714d211 */ /* 0x000fe400078610ff */
[-C--:B------:R-:W-:Y:S01]  /*ced0*/  @!P1 LEA.HI.X R9, R185, R7.reuse, R202, 0x2, P6 ;  /* 0x00000007b9099211 */ /* 0x080fe200030f14ca */
[----:B------:R4:W-:Y:S01]  /*cee0*/  @!P2 ST.E.64 desc[UR50][R4.64], R134 ;  /* 0x000000860400a985 */ /* 0x0009e2000c101b32 */
[----:B------:R-:W-:-:S02]  /*cef0*/  @!P0 LEA.HI.X R11, R184, R7, R201, 0x2, P4 ;  /* 0x00000007b80b8211 */ /* 0x000fc400020f14c9 */
[----:B------:R-:W-:Y:S01]  /*cf00*/  @!P5 LEA.HI.X R21, R23, R7, R200, 0x2, P3 ;  /* 0x000000071715d211 */ /* 0x000fe200018f14c8 */
[----:B------:R4:W-:Y:S04]  /*cf10*/  @!P1 ST.E.64 desc[UR50][R8.64], R138 ;  /* 0x0000008a08009985 */ /* 0x0009e8000c101b32 */
[----:B------:R4:W-:Y:S01]  /*cf20*/  @!P0 ST.E.64 desc[UR50][R10.64], R142 ;  /* 0x0000008e0a008985 */ /* 0x0009e2000c101b32 */
[----:B------:R-:W-:-:S03]  /*cf30*/  ISETP.GE.AND P0, PT, R22, UR4, PT ;  /* 0x0000000416007c0c */ /* 0x000fc6000bf06270 */
[----:B------:R4:W-:Y:S10]  /*cf40*/  @!P5 ST.E.64 desc[UR50][R20.64], R146 ;  /* 0x000000921400d985 */ /* 0x0009f4000c101b32 */
[----:B------:R-:W-:Y:S05]  /*cf50*/  @P0 BRA `(.L_x_2331) ;  /* 0x0000000c00240947 */ /* 0x000fea0003800000 */
[----:B----4-:R-:W-:-:S04]  /*cf60*/  LEA R4, P0, R22, R6, 0x2 ;  /* 0x0000000616047211 */ /* 0x010fc800078010ff */
[----:B------:R-:W-:-:S05]  /*cf70*/  LEA.HI.X R5, R22, R7, R199, 0x2, P0 ;  /* 0x0000000716057211 */ /* 0x000fca00000f14c7 */
[----:B------:R1:W-:Y:S01]  /*cf80*/  ST.E.64 desc[UR50][R4.64], R150 ;  /* 0x0000009604007985 */ /* 0x0003e2000c101b32 */
[----:B------:R-:W-:Y:S05]  /*cf90*/  BRA `(.L_x_2331) ;  /* 0x0000000c00147947 */ /* 0x000fea0003800000 */
.L_x_2322:
        /* <DEDUP_REMOVED lines=9> */
[----:B------:R-:W-:-:S03]  /*d030*/  UISETP.NE.U32.AND UP1, UPT, UR8, URZ, UPT ;  /* 0x0000003f0800728c */ /* 0x000fc6000bf25070 */
[----:B------:R-:W2:Y:S01]  /*d040*/  @P1 LDG.E R3, desc[UR50][R4.64] ;  /* 0x0000003204031981 */ /* 0x000ea2000c1e1900 */
[----:B------:R-:W-:Y:S01]  /*d050*/  UISETP.NE.AND.EX UP1, UPT, UR9, URZ, UPT, UP1 ;  /* 0x0000003f0900728c */ /* 0x000fe2000bf25310 */
[----:B------:R-:W-:Y:S02]  /*d060*/  ULDC UR4, c[0x0][0xa88] ;  /* 0x0002a20000047ab9 */ /* 0x000fe40000000800 */
[----:B------:R-:W-:-:S03]  /*d070*/  IMAD.U32 R0, RZ, RZ, UR4 ;  /* 0x00000004ff007e24 */ /* 0x000fc6000f8e00ff */
[----:B------:R-:W-:-:S05]  /*d080*/  PLOP3.LUT P2, PT, PT, PT, UP1, 0x80, 0x0 ;  /* 0x000000000000781c */ /* 0x000fca0003f4f018 */
[----:B------:R-:W-:Y:S02]  /*d090*/  @UP1 ULDC.64 UR8, c[0x0][0xc08] ;  /* 0x0003020000081ab9 */ /* 0x000fe40000000a00 */
[----:B------:R-:W-:-:S06]  /*d0a0*/  @UP1 UIMAD.WIDE UR8, UR42, 0x4, UR8 ;  /* 0x000000042a0818a5 */ /* 0x000fcc000f8e0208 */
[----:B------:R-:W-:Y:S02]  /*d0b0*/  IMAD.U32 R6, RZ, RZ, UR8 ;  /* 0x00000008ff067e24 */ /* 0x000fe4000f8e00ff */
[----:B------:R-:W-:-:S05]  /*d0c0*/  IMAD.U32 R7, RZ, RZ, UR9 ;  /* 0x00000009ff077e24 */ /* 0x000fca000f8e00ff */
[----:B------:R0:W5:Y:S01]  /*d0d0*/  @P2 LDG.E R0, desc[UR50][R6.64] ;  /* 0x0000003206002981 */ /* 0x000162000c1e1900 */
[----:B------:R-:W-:Y:S01]  /*d0e0*/  UMOV UR4, URZ ;  /* 0x0000003f00047c82 */ /* 0x000fe20008000000 */
[----:B------:R-:W-:Y:S01]  /*d0f0*/  UISETP.NE.AND UP1, UPT, UR45, URZ, UPT ;  /* 0x0000003f2d00728c */ /* 0x000fe2000bf25270 */
[----:B------:R-:W-:-:S10]  /*d100*/  ISETP.GT.AND P0, PT, R219, 0x7f, PT ;  /* 0x0000007fdb00780c */ /* 0x000fd40003f04270 */
[----:B------:R-:W-:Y:S01]  /*d110*/  @!UP1 ULDC UR45, c[0x0][0xad4] ;  /* 0x0002b500002d9ab9 */ /* 0x000fe20000000800 */
[----:B--2---:R-:W-:-:S13]  /*d120*/  @P1 R2UR UR4, R3 ;  /* 0x00000000030412ca */ /* 0x004fda00000e0000 */
[----:B------:R-:W-:Y:S01]  /*d130*/  USHF.R.S32.HI UR18, URZ, 0x1f, UR4 ;  /* 0x0000001f3f127899 */ /* 0x000fe20008011404 */
[----:B0-----:R-:W-:Y:S11]  /*d140*/  @P2 BRA `(.L_x_2334) ;  /* 0x0000000000102947 */ /* 0x001ff60003800000 */
[----:B------:R-:W-:Y:S05]  /*d150*/  @!P1 BRA `(.L_x_2334) ;  /* 0x00000000000c9947 */ /* 0x000fea0003800000 */
[----:B------:R-:W2:Y:S04]  /*d160*/  LDG.E R3, desc[UR50][R4.64] ;  /* 0x0000003204037981 */ /* 0x000ea8000c1e1900 */
[----:B-----5:R-:W2:Y:S02]  /*d170*/  LDG.E R0, desc[UR50][R4.64+0x4] ;  /* 0x0000043204007981 */ /* 0x020ea4000c1e1900 */
[----:B--2---:R-:W-:-:S07]  /*d180*/  IMAD.IADD R0, R0, 0x1, -R3 ;  /* 0x0000000100007824 */ /* 0x004fce00078e0a03 */
.L_x_2334:
[----:B------:R-:W-:Y:S01]  /*d190*/  USEL UR42, UR42, URZ, !UP0 ;  /* 0x0000003f2a2a7287 */ /* 0x000fe2000c000000 */
[----:B------:R-:W-:Y:S01]  /*d1a0*/  BSSY B1, `(.L_x_2335) ;  /* 0x0000038000017945 */ /* 0x000fe20003800000 */
[----:B------:R-:W-:-:S03]  /*d1b0*/  USEL UR37, UR37, URZ, !UP0 ;  /* 0x0000003f25257287 */ /* 0x000fc6000c000000 */
[----:B------:R-:W-:Y:S09]  /*d1c0*/  @P0 BRA `(.L_x_2336) ;  /* 0x0000000000d40947 */ /* 0x000ff20003800000 */
        /* <DEDUP_REMOVED lines=9> */
[----:B------:R-:W-:-:S03]  /*d260*/  UMOV UR16, 0x9b8 ;  /* 0x000009b800107882 */ /* 0x000fc60000000000 */
[----:B------:R-:W-:Y:S02]  /*d270*/  USEL UR16, UR16, 0x978, UP0 ;  /* 0x0000097810107887 */ /* 0x000fe40008000000 */
[----:B------:R-:W-:-:S06]  /*d280*/  USEL UR7, UR39, URZ, UP0 ;  /* 0x0000003f27077287 */ /* 0x000fcc0008000000 */
[----:B------:R-:W0:Y:S04]  /*d290*/  @P0 LDC R3, c[0x0][0xbec] ;  /* 0x0002fb00ff030b82 */ /* 0x000e280000000800 */
[----:B------:R-:W-:Y:S01]  /*d2a0*/  ULDC.64 UR10, c[0x0][UR16+0x220] ;  /* 0x00008800100a7abb */ /* 0x000fe20008000a00 */
[----:B------:R-:W-:Y:S01]  /*d2b0*/  ULDC.64 UR8, c[0x0][UR16+0x218] ;  /* 0x0000860010087abb */ /* 0x000fe20008000a00 */
[----:B------:R-:W-:Y:S01]  /*d2c0*/  ULDC.64 UR12, c[0x0][UR16+0x228] ;  /* 0x00008a00100c7abb */ /* 0x000fe20008000a00 */
[----:B------:R-:W-:Y:S01]  /*d2d0*/  UIMAD UR11, UR11, UR42, URZ ;  /* 0x0000002a0b0b72a4 */ /* 0x000fe2000f8e023f */
[----:B------:R-:W1:Y:S01]  /*d2e0*/  @P0 LDC R5, c[0x0][0xbf0] ;  /* 0x0002fc00ff050b82 */ /* 0x000e620000000800 */
[----:B------:R-:W-:Y:S02]  /*d2f0*/  UIMAD.WIDE.U32 UR14, UR8, UR43, URZ ;  /* 0x0000002b080e72a5 */ /* 0x000fe4000f8e003f */
        /* <DEDUP_REMOVED lines=10> */
[----:B------:R-:W-:Y:S02]  /*d3a0*/  IMAD.MOV.U32 R3, RZ, RZ, R6 ;  /* 0x000000ffff037224 */ /* 0x000fe400078e0006 */
[----:B------:R-:W-:Y:S01]  /*d3b0*/  IMAD.U32 R8, RZ, RZ, UR8 ;  /* 0x00000008ff087e24 */ /* 0x000fe2000f8e00ff */
[----:B------:R-:W-:Y:S01]  /*d3c0*/  UIADD3.X UR7, UR7, UR17, UR18, UP1, UP2 ;  /* 0x0000001107077290 */ /* 0x000fe20008fe4412 */
[----:B-1----:R-:W-:Y:S01]  /*d3d0*/  @P0 SHF.R.U32.HI R3, RZ, R5, R4 ;  /* 0x00000005ff030219 */ /* 0x002fe20000011604 */
[----:B------:R-:W-:Y:S01]  /*d3e0*/  IMAD.U32 R4, RZ, RZ, UR20 ;  /* 0x00000014ff047e24 */ /* 0x000fe2000f8e00ff */
[----:B------:R-:W-:Y:S01]  /*d3f0*/  ULDC.64 UR8, c[0x0][UR16+0x210] ;  /* 0x0000840010087abb */ /* 0x000fe20008000a00 */
[----:B------:R-:W-:Y:S01]  /*d400*/  IMAD.U32 R5, RZ, RZ, UR21 ;  /* 0x00000015ff057e24 */ /* 0x000fe2000f8e00ff */
[--C-:B------:R-:W-:Y:S01]  /*d410*/  SHF.R.S32.HI R5, RZ, 0x1f, R3.reuse ;  /* 0x0000001fff057819 */ /* 0x100fe20000011403 */
[----:B------:R-:W-:Y:S01]  /*d420*/  IMAD.MOV R7, RZ, RZ, -R3 ;  /* 0x000000ffff077224 */ /* 0x000fe200078e0a03 */
[----:B------:R-:W-:Y:S01]  /*d430*/  IADD3 R4, P0, P1, R3, UR14, R4 ;  /* 0x0000000e03047c10 */ /* 0x000fe2000f91e004 */
[----:B------:R-:W-:Y:S01]  /*d440*/  ULDC.64 UR10, c[0x0][0xba8] ;  /* 0x0002ea00000a7ab9 */ /* 0x000fe20000000a00 */
[----:B------:R-:W-:Y:S01]  /*d450*/  @!UP0 ULDC UR10, c[0x0][0xb50] ;  /* 0x0002d400000a8ab9 */ /* 0x000fe20000000800 */
[----:B------:R-:W-:Y:S01]  /*d460*/  IMAD R7, R9, R7, R6 ;  /* 0x0000000709077224 */ /* 0x000fe200078e0206 */
[----:B------:R-:W-:Y:S01]  /*d470*/  IADD3.X R5, R5, UR7, R8, P0, P1 ;  /* 0x0000000705057c10 */ /* 0x000fe200087e2408 */
[----:B------:R-:W-:-:S02]  /*d480*/  @!UP0 ULDC UR11, c[0x0][0xb54] ;  /* 0x0002d500000b8ab9 */ /* 0x000fc40000000800 */
[C---:B------:R-:W-:Y:S01]  /*d490*/  IMAD R6, R7.reuse, UR9, RZ ;  /* 0x0000000907067c24 */ /* 0x040fe2000f8e02ff */
[----:B------:R-:W-:Y:S01]  /*d4a0*/  SHF.R.S32.HI R3, RZ, 0x1f, R7 ;  /* 0x0000001fff037819 */ /* 0x000fe20000011407 */
[----:B------:R-:W-:-:S04]  /*d4b0*/  IMAD.WIDE.U32 R4, R7, UR8, R4 ;  /* 0x0000000807047c25 */ /* 0x000fc8000f8e0004 */
[----:B------:R-:W-:Y:S01]  /*d4c0*/  IMAD R3, R3, UR8, R6 ;  /* 0x0000000803037c24 */ /* 0x000fe2000f8e0206 */
[----:B------:R-:W-:-:S03]  /*d4d0*/  LEA R6, P0, R4, UR10, 0x2 ;  /* 0x0000000a04067c11 */ /* 0x000fc6000f8010ff */
[----:B------:R-:W-:-:S05]  /*d4e0*/  IMAD.IADD R3, R5, 0x1, R3 ;  /* 0x0000000105037824 */ /* 0x000fca00078e0203 */
[----:B------:R-:W-:Y:S01]  /*d4f0*/  LEA.HI.X R7, R4, UR11, R3, 0x2, P0 ;  /* 0x0000000b04077c11 */ /* 0x000fe200080f1403 */
[----:B------:R-:W-:-:S05]  /*d500*/  IMAD.MOV.U32 R3, RZ, RZ, -0x800000 ;  /* 0xff800000ff037424 */ /* 0x000fca00078e00ff */
[----:B------:R0:W-:Y:S02]  /*d510*/  STG.E desc[UR50][R6.64], R3 ;  /* 0x0000000306007986 */ /* 0x0001e4000c101932 */
.L_x_2336:
[----:B------:R-:W-:Y:S05]  /*d520*/  BSYNC B1 ;  /* 0x0000000000017941 */ /* 0x000fea0003800000 */
.L_x_2335:
[----:B------:R-:W-:-:S06]  /*d530*/  UISETP.GT.AND UP0, UPT, UR45, 0x1, UPT ;  /* 0x000000012d00788c */ /* 0x000fcc000bf04270 */
[----:B------:R-:W-:-:S13]  /*d540*/  PLOP3.LUT P0, PT, PT, PT, UP0, 0x80, 0x0 ;  /* 0x000000000000781c */ /* 0x000fda0003f0f008 */
[----:B------:R-:W-:Y:S05]  /*d550*/  @P0 BRA `(.L_x_2331) ;  /* 0x0000000400a40947 */ /* 0x000fea0003800000 */
[----:B------:R-:W1:Y:S01]  /*d560*/  LDC R11, c[0x0][0xbe8] ;  /* 0x0002fa00ff0b7b82 */ /* 0x000e620000000800 */
[----:B------:R-:W-:Y:S01]  /*d570*/  ULDC.64 UR10, c[0x0][0xaa0] ;  /* 0x0002a800000a7ab9 */ /* 0x000fe20000000a00 */
[----:B0-----:R-:W-:Y:S01]  /*d580*/  IMAD R3, R19, 0x20, R197 ;  /* 0x0000002013037824 */ /* 0x001fe200078e02c5 */
[----:B------:R-:W-:Y:S01]  /*d590*/  UIMAD UR7, UR18, UR10, URZ ;  /* 0x0000000a120772a4 */ /* 0x000fe2000f8e023f */
[----:B------:R-:W-:Y:S01]  /*d5a0*/  BSSY B1, `(.L_x_2337) ;  /* 0x000003a000017945 */ /* 0x000fe20003800000 */
[----:B------:R-:W-:Y:S01]  /*d5b0*/  UIMAD.WIDE.U32 UR8, UR4, UR10, URZ ;  /* 0x0000000a040872a5 */ /* 0x000fe2000f8e003f */
[----:B------:R-:W-:Y:S01]  /*d5c0*/  VIADD R8, R3, UR38 ;  /* 0x0000002603087c36 */ /* 0x000fe20008000000 */
[----:B------:R-:W-:-:S03]  /*d5d0*/  UIMAD UR7, UR4, UR11, UR7 ;  /* 0x0000000b040772a4 */ /* 0x000fc6000f8e0207 */
[----:B------:R-:W-:Y:S01]  /*d5e0*/  ULDC.64 UR10, c[0x0][0xae8] ;  /* 0x0002ba00000a7ab9 */ /* 0x000fe20000000a00 */
[----:B------:R-:W-:Y:S01]  /*d5f0*/  UIADD3 UR9, UR9, UR7, URZ ;  /* 0x0000000709097290 */ /* 0x000fe2000fffe03f */
[----:B------:R-:W-:-:S03]  /*d600*/  IMAD.MOV.U32 R3, RZ, RZ, R8 ;  /* 0x000000ffff037224 */ /* 0x000fc600078e0008 */
        /* <DEDUP_REMOVED lines=18> */
[----:B------:R-:W-:Y:S02]  /*d730*/  IMAD.U32 R4, RZ, RZ, UR42 ;  /* 0x0000002aff047e24 */ /* 0x000fe4000f8e00ff */
[----:B------:R-:W-:Y:S02]  /*d740*/  IMAD R7, R11, R7, R8 ;  /* 0x000000070b077224 */ /* 0x000fe400078e0208 */
[C---:B------:R-:W-:Y:S02]  /*d750*/  IMAD R9, R3.reuse, UR9, R6 ;  /* 0x0000000903097c24 */ /* 0x040fe4000f8e0206 */
[----:B------:R-:W-:Y:S01]  /*d760*/  IMAD.WIDE.U32 R4, R3, UR8, R4 ;  /* 0x0000000803047c25 */ /* 0x000fe2000f8e0004 */
[----:B------:R-:W-:Y:S01]  /*d770*/  SHF.R.S32.HI R3, RZ, 0x1f, R7 ;  /* 0x0000001fff037819 */ /* 0x000fe20000011407 */
[----:B------:R-:W-:-:S02]  /*d780*/  ULDC.64 UR8, c[0x0][0xad8] ;  /* 0x0002b60000087ab9 */ /* 0x000fc40000000a00 */
        /* <DEDUP_REMOVED lines=8> */
[----:B------:R-:W-:Y:S01]  /*d810*/  IMAD.IADD R3, R5, 0x1, R3 ;  /* 0x0000000105037824 */ /* 0x000fe200078e0203 */
[----:B------:R-:W-:Y:S01]  /*d820*/  LEA R6, P3, R4, UR8, 0x1 ;  /* 0x0000000804067c11 */ /* 0x000fe2000f8608ff */
[----:B------:R-:W-:-:S03]  /*d830*/  VIADD R0, R8, 0x20 ;  /* 0x0000002008007836 */ /* 0x000fc60000000000 */
[----:B------:R-:W-:Y:S01]  /*d840*/  LEA.HI.X R3, R4, UR9, R3, 0x1, P3 ;  /* 0x0000000904037c11 */ /* 0x000fe200098f0c03 */
[----:B------:R0:W1:Y:S01]  /*d850*/  SHFL.IDX PT, R7, R6, RZ, 0x181f ;  /* 0x00181fff06077589 */ /* 0x00006200000e0000 */
[-C--:B------:R-:W-:Y:S01]  /*d860*/  ISETP.GE.AND P1, PT, R0, R11.reuse, PT ;  /* 0x0000000b0000720c */ /* 0x080fe20003f26270 */
[----:B------:R-:W-:Y:S02]  /*d870*/  VIADD R0, R8, 0x40 ;  /* 0x0000004008007836 */ /* 0x000fe40000000000 */
[----:B------:R0:W2:Y:S03]  /*d880*/  SHFL.IDX PT, R5, R3, RZ, 0x181f ;  /* 0x00181fff03057589 */ /* 0x0000a600000e0000 */
        /* <DEDUP_REMOVED lines=9> */
[----:B------:R3:W-:Y:S04]  /*d920*/  @!P4 ST.E.128 desc[UR50][R12.64], RZ ;  /* 0x000000ff0c00c985 */ /* 0x0007e8000c101d32 */
[----:B------:R3:W-:Y:S02]  /*d930*/  @!P5 ST.E.128 desc[UR50][R4.64], RZ ;  /* 0x000000ff0400d985 */ /* 0x0007e4000c101d32 */
.L_x_2338:
[----:B------:R-:W-:Y:S05]  /*d940*/  BSYNC B1 ;  /* 0x0000000000017941 */ /* 0x000fea0003800000 */
.L_x_2337:
[----:B--23--:R2:W3:Y:S01]  /*d950*/  SHFL.IDX PT, R5, R3, 0x1, 0x181f ;  /* 0x00381f0003057f89 */ /* 0x00c4e200000e0000 */
[----:B------:R-:W-:Y:S03]  /*d960*/  BSSY B1, `(.L_x_2339) ;  /* 0x000000c000017945 */ /* 0x000fe60003800000 */
[----:B-1----:R2:W1:Y:S01]  /*d970*/  SHFL.IDX PT, R7, R6, 0x1, 0x181f ;  /* 0x00381f0006077f89 */ /* 0x00246200000e0000 */
[----:B------:R-:W-:Y:S05]  /*d980*/  @P1 BRA `(.L_x_2340) ;  /* 0x0000000000241947 */ /* 0x000fea0003800000 */
[----:B------:R-:W-:Y:S02]  /*d990*/  ULDC UR4, c[0x0][0xac8] ;  /* 0x0002b20000047ab9 */ /* 0x000fe40000000800 */
[----:B------:R-:W-:Y:S02]  /*d9a0*/  ISETP.GE.AND P3, PT, R2, UR4, PT ;  /* 0x0000000402007c0c */ /* 0x000fe4000bf66270 */
[----:B------:R-:W-:-:S11]  /*d9b0*/  ISETP.GE.AND P4, PT, R18, UR4, PT ;  /* 0x0000000412007c0c */ /* 0x000fd6000bf86270 */
[-C--:B-1----:R-:W-:Y:S02]  /*d9c0*/  @!P3 LEA R12, P1, R2, R7.reuse, 0x1 ;  /* 0x00000007020cb211 */ /* 0x082fe400078208ff */
[----:B------:R-:W-:Y:S02]  /*d9d0*/  @!P4 LEA R4, P2, R18, R7, 0x1 ;  /* 0x000000071204c211 */ /* 0x000fe400078408ff */
[-C--:B---3--:R-:W-:Y:S02]  /*d9e0*/  @!P3 LEA.HI.X R13, R2, R5.reuse, R218, 0x1, P1 ;  /* 0x00000005020db211 */ /* 0x088fe400008f0cda */
[----:B------:R-:W-:-:S03]  /*d9f0*/  @!P4 LEA.HI.X R5, R18, R5, R217, 0x1, P2 ;  /* 0x000000051205c211 */ /* 0x000fc600010f0cd9 */
[----:B------:R4:W-:Y:S04]  /*da00*/  @!P3 ST.E.128 desc[UR50][R12.64], RZ ;  /* 0x000000ff0c00b985 */ /* 0x0009e8000c101d32 */
[----:B------:R4:W-:Y:S02]  /*da10*/  @!P4 ST.E.128 desc[UR50][R4.64], RZ ;  /* 0x000000ff0400c985 */ /* 0x0009e4000c101d32 */
.L_x_2340:
[----:B------:R-:W-:Y:S05]  /*da20*/  BSYNC B1 ;  /* 0x0000000000017941 */ /* 0x000fea0003800000 */
.L_x_2339:
[----:B---34-:R3:W4:Y:S01]  /*da30*/  SHFL.IDX PT, R5, R3, 0x2, 0x181f ;  /* 0x00581f0003057f89 */ /* 0x01872200000e0000 */
        /* <DEDUP_REMOVED lines=8> */
[-C--:B----4-:R-:W-:Y:S02]  /*dac0*/  @!P2 LEA.HI.X R13, R2, R5.reuse, R218, 0x1, P0 ;  /* 0x00000005020da211 */ /* 0x090fe400000f0cda */
[----:B------:R-:W-:-:S03]  /*dad0*/  @!P3 LEA.HI.X R5, R18, R5, R217, 0x1, P1 ;  /* 0x000000051205b211 */ /* 0x000fc600008f0cd9 */
[----:B------:R1:W-:Y:S04]  /*dae0*/  @!P2 ST.E.128 desc[UR50][R12.64], RZ ;  /* 0x000000ff0c00a985 */ /* 0x0003e8000c101d32 */
[----:B------:R1:W-:Y:S02]  /*daf0*/  @!P3 ST.E.128 desc[UR50][R4.64], RZ ;  /* 0x000000ff0400b985 */ /* 0x0003e4000c101d32 */
.L_x_2342:
[----:B------:R-:W-:Y:S05]  /*db00*/  BSYNC B1 ;  /* 0x0000000000017941 */ /* 0x000fea0003800000 */
.L_x_2341:
[----:B------:R-:W-:Y:S01]  /*db10*/  VIADD R0, R8, 0x60 ;  /* 0x0000006008007836 */ /* 0x000fe20000000000 */
[----:B0-23--:R-:W0:Y:S04]  /*db20*/  SHFL.IDX PT, R3, R3, 0x3, 0x181f ;  /* 0x00781f0003037f89 */ /* 0x00de2800000e0000 */
[----:B------:R-:W-:Y:S01]  /*db30*/  ISETP.GE.AND P0, PT, R0, R11, PT ;  /* 0x0000000b0000720c */ /* 0x000fe20003f06270 */
[----:B-1--4-:R1:W2:-:S12]  /*db40*/  SHFL.IDX PT, R5, R6, 0x3, 0x181f ;  /* 0x00781f0006057f89 */ /* 0x01229800000e0000 */
[----:B-1----:R-:W-:Y:S05]  /*db50*/  @P0 BRA `(.L_x_2331) ;  /* 0x0000000000240947 */ /* 0x002fea0003800000 */
[----:B------:R-:W-:Y:S02]  /*db60*/  ULDC UR4, c[0x0][0xac8] ;  /* 0x0002b20000047ab9 */ /* 0x000fe40000000800 */
[----:B------:R-:W-:Y:S02]  /*db70*/  ISETP.GE.AND P2, PT, R2, UR4, PT ;  /* 0x0000000402007c0c */ /* 0x000fe4000bf46270 */
[----:B------:R-:W-:-:S11]  /*db80*/  ISETP.GE.AND P3, PT, R18, UR4, PT ;  /* 0x0000000412007c0c */ /* 0x000fd6000bf66270 */
[-C--:B--2---:R-:W-:Y:S02]  /*db90*/  @!P2 LEA R6, P0, R2, R5.reuse, 0x1 ;  /* 0x000000050206a211 */ /* 0x084fe400078008ff */
[----:B------:R-:W-:Y:S02]  /*dba0*/  @!P3 LEA R4, P1, R18, R5, 0x1 ;  /* 0x000000051204b211 */ /* 0x000fe400078208ff */
[-C--:B0-----:R-:W-:Y:S02]  /*dbb0*/  @!P2 LEA.HI.X R7, R2, R3.reuse, R218, 0x1, P0 ;  /* 0x000000030207a211 */ /* 0x081fe400000f0cda */
[----:B------:R-:W-:-:S03]  /*dbc0*/  @!P3 LEA.HI.X R5, R18, R3, R217, 0x1, P1 ;  /* 0x000000031205b211 */ /* 0x000fc600008f0cd9 */
[----:B------:R0:W-:Y:S04]  /*dbd0*/  @!P2 ST.E.128 desc[UR50][R6.64], RZ ;  /* 0x000000ff0600a985 */ /* 0x0001e8000c101d32 */
[----:B------:R0:W-:Y:S02]  /*dbe0*/  @!P3 ST.E.128 desc[UR50][R4.64], RZ ;  /* 0x000000ff0400b985 */ /* 0x0001e4000c101d32 */
.L_x_2331:
[----:B------:R-:W-:Y:S05]  /*dbf0*/  BSYNC B0 ;  /* 0x0000000000007941 */ /* 0x000fea0003800000 */
.L_x_2321:
[----:B------:R-:W-:Y:S02]  /*dc00*/  ULDC UR4, c[0x0][0xc3c] ;  /* 0x00030f0000047ab9 */ /* 0x000fe40000000800 */
[----:B------:R-:W-:-:S13]  /*dc10*/  ISETP.GE.AND P0, PT, R35, UR4, PT ;  /* 0x0000000423007c0c */ /* 0x000fda000bf06270 */
[----:B------:R-:W-:Y:S05]  /*dc20*/  @!P0 BRA `(.L_x_2343) ;  /* 0xffffff3000f08947 */ /* 0x000fea000383ffff */
[----:B------:R-:W-:Y:S05]  /*dc30*/  EXIT ;  /* 0x000000000000794d */ /* 0x000fea0003800000 */
.L_x_2284:
[----:B------:R-:W-:-:S08]  /*dc40*/  NOP ;  /* 0x0000000000007918 */ /* 0x000fd00000000000 */
[----:B------:R-:W0:-:S00]  /*dc50*/  USETMAXREG.DEALLOC.CTAPOOL 0x18 ;  /* 0x00000018000079c8 */ /* 0x000e0000080e0500 */
        /* <DEDUP_REMOVED lines=16> */
.L_x_2344:
[----:B0-----:R-:W0:Y:S01]  /*dd60*/  S2R R0, SR_TID.X ;  /* 0x0000000000007919 */ /* 0x001e220000002100 */
[----:B------:R-:W-:Y:S01]  /*dd70*/  ULDC UR4, c[0x0][0xc3c] ;  /* 0x00030f0000047ab9 */ /* 0x000fe20000000800 */
[----:B------:R-:W1:Y:S01]  /*dd80*/  S2UR UR6, SR_CTAID.X ;  /* 0x00000000000679c3 */ /* 0x000e620000002500 */
[----:B------:R-:W-:Y:S01]  /*dd90*/  ULDC UR5, c[0x0][0xc38] ;  /* 0x00030e0000057ab9 */ /* 0x000fe20000000800 */
[----:B0-----:R-:W-:-:S04]  /*dda0*/  LOP3.LUT R0, R0, 0x1f, RZ, 0xc0, !PT ;  /* 0x0000001f00007812 */ /* 0x001fc800078ec0ff */
[----:B------:R-:W-:-:S04]  /*ddb0*/  ISETP.NE.AND P0, PT, R0, 0x1f, PT ;  /* 0x0000001f0000780c */ /* 0x000fc80003f05270 */
[----:B------:R-:W-:-:S13]  /*ddc0*/  ISETP.GE.OR P1, PT, R0, UR4, !P0 ;  /* 0x0000000400007c0c */ /* 0x000fda000c726670 */
[----:B------:R-:W0:Y:S08]  /*ddd0*/  @!P1 LDC.64 R2, c[0x0][0xc80] ;  /* 0x00032000ff029b82 */ /* 0x000e300000000a00 */
[----:B------:R-:W2:Y:S01]  /*dde0*/  @!P1 LDC.64 R4, c[0x0][0xc78] ;  /* 0x00031e00ff049b82 */ /* 0x000ea20000000a00 */
[----:B0-----:R-:W-:-:S05]  /*ddf0*/  @!P1 IMAD.WIDE.U32 R2, R0, 0x4, R2 ;  /* 0x0000000400029825 */ /* 0x001fca00078e0002 */
[----:B------:R2:W3:Y:S02]  /*de00*/  @!P1 LDG.E R6, desc[UR50][R2.64] ;  /* 0x0000003202069981 */ /* 0x0004e4000c1e1900 */
[----:B--2---:R-:W-:-:S04]  /*de10*/  @!P1 IMAD.WIDE.U32 R2, R0, 0x4, R4 ;  /* 0x0000000400029825 */ /* 0x004fc800078e0004 */
[----:B------:R-:W-:-:S06]  /*de20*/  IMAD.MOV.U32 R5, RZ, RZ, RZ ;  /* 0x000000ffff057224 */ /* 0x000fcc00078e00ff */
        /* <DEDUP_REMOVED lines=31> */
.L_x_2348:
        /* <DEDUP_REMOVED lines=39> */
.L_x_2346:
        /* <DEDUP_REMOVED lines=10> */
[----:B------:R-:W-:-:S06]  /*e330*/  VIADD R8, R10, 0xffffffff ;  /* 0xffffffff0a087836 */ /* 0x000fcc0000000000 */
[----:B------:R3:W4:Y:S02]  /*e340*/  SHFL.IDX PT, R8, R3, R8, 0x1f ;  /* 0x00001f0803087589 */ /* 0x00072400000e0000 */
.L_x_2349:
[----:B----4-:R-:W-:Y:S01]  /*e350*/  IMAD R2, R8, UR5, R9 ;  /* 0x0000000508027c24 */ /* 0x010fe2000f8e0209 */
[----:B-1----:R-:W-:Y:S01]  /*e360*/  ISETP.NE.AND P0, PT, R7, 0x1, PT ;  /* 0x000000010700780c */ /* 0x002fe20003f05270 */
[----:B------:R-:W-:-:S03]  /*e370*/  VIADD R12, R10, UR4 ;  /* 0x000000040a0c7c36 */ /* 0x000fc60008000000 */
[----:B------:R1:W-:Y:S01]  /*e380*/  STL [R1], R2 ;  /* 0x0000000201007387 */ /* 0x0003e20000100800 */
[----:B0-----:R-:W-:-:S03]  /*e390*/  IADD3 R5, -R2, UR6, RZ ;  /* 0x0000000602057c10 */ /* 0x001fc6000fffe1ff */
[----:B------:R1:W-:Y:S05]  /*e3a0*/  STL [R1+0xc], R12 ;  /* 0x00000c0c01007387 */ /* 0x0003ea0000100800 */
[----:B------:R-:W-:Y:S05]  /*e3b0*/  @!P0 BRA `(.L_x_2350) ;  /* 0x0000000000e08947 */ /* 0x000fea0003800000 */
[-C--:B--2---:R-:W-:Y:S02]  /*e3c0*/  IABS R6, R4.reuse ;  /* 0x0000000400067213 */ /* 0x084fe40000000000 */
[----:B------:R-:W-:Y:S02]  /*e3d0*/  IABS R8, R7 ;  /* 0x0000000700087213 */ /* 0x000fe40000000000 */
[----:B------:R-:W0:Y:S08]  /*e3e0*/  I2F.RP R9, R6 ;  /* 0x0000000600097306 */ /* 0x000e300000209400 */
[----:B------:R-:W2:Y:S08]  /*e3f0*/  I2F.RP R10, R8 ;  /* 0x00000008000a7306 */ /* 0x000eb00000209400 */
[----:B0-----:R-:W1:Y:S08]  /*e400*/  MUFU.RCP R9, R9 ;  /* 0x0000000900097308 */ /* 0x001e700000001000 */
[----:B--2---:R-:W-:Y:S01]  /*e410*/  MUFU.RCP R10, R10 ;  /* 0x0000000a000a7308 */ /* 0x004fe20000001000 */
[----:B-1----:R-:W-:Y:S01]  /*e420*/  VIADD R2, R9, 0xffffffe ;  /* 0x0ffffffe09027836 */ /* 0x002fe20000000000 */
[----:B------:R-:W-:-:S06]  /*e430*/  IABS R9, R4 ;  /* 0x0000000400097213 */ /* 0x000fcc0000000000 */
[----:B---3--:R0:W1:Y:S02]  /*e440*/  F2I.FTZ.U32.TRUNC.NTZ R3, R2 ;  /* 0x0000000200037305 */ /* 0x008064000021f000 */
        /* <DEDUP_REMOVED lines=8> */
[----:B------:R-:W-:Y:S02]  /*e4d0*/  VIADD R3, R10, 0xffffffe ;  /* 0x0ffffffe0a037836 */ /* 0x000fe40000000000 */
[----:B------:R-:W-:Y:S01]  /*e4e0*/  IMAD.MOV.U32 R2, RZ, RZ, RZ ;  /* 0x000000ffff027224 */ /* 0x000fe200078e00ff */
[----:B------:R-:W-:-:S03]  /*e4f0*/  ISETP.GT.U32.AND P1, PT, R6, R11, PT ;  /* 0x0000000b0600720c */ /* 0x000fc60003f24070 */
[----:B------:R-:W0:Y:S10]  /*e500*/  F2I.FTZ.U32.TRUNC.NTZ R3, R3 ;  /* 0x0000000300037305 */ /* 0x000e34000021f000 */
[----:B------:R-:W-:-:S02]  /*e510*/  @!P1 IMAD.IADD R11, R11, 0x1, -R6 ;  /* 0x000000010b0b9824 */ /* 0x000fc400078e0a06 */
[----:B------:R-:W-:Y:S01]  /*e520*/  @!P1 VIADD R9, R9, 0x1 ;  /* 0x0000000109099836 */ /* 0x000fe20000000000 */
[----:B------:R-:W-:Y:S02]  /*e530*/  ISETP.NE.AND P1, PT, R4, RZ, PT ;  /* 0x000000ff0400720c */ /* 0x000fe40003f25270 */
[----:B------:R-:W-:Y:S01]  /*e540*/  ISETP.GE.U32.AND P0, PT, R11, R6, PT ;  /* 0x000000060b00720c */ /* 0x000fe20003f06070 */
[----:B0-----:R-:W-:-:S04]  /*e550*/  IMAD.MOV R11, RZ, RZ, -R3 ;  /* 0x000000ffff0b7224 */ /* 0x001fc800078e0a03 */
[----:B------:R-:W-:-:S04]  /*e560*/  IMAD R11, R11, R8, RZ ;  /* 0x000000080b0b7224 */ /* 0x000fc800078e02ff */
[----:B------:R-:W-:Y:S01]  /*e570*/  IMAD.HI.U32 R6, R3, R11, R2 ;  /* 0x0000000b03067227 */ /* 0x000fe200078e0002 */
[----:B------:R-:W-:-:S03]  /*e580*/  LOP3.LUT R2, R5, R4, RZ, 0x3c, !PT ;  /* 0x0000000405027212 */ /* 0x000fc600078e3cff */
[----:B------:R-:W-:Y:S01]  /*e590*/  @P0 VIADD R9, R9, 0x1 ;  /* 0x0000000109090836 */ /* 0x000fe20000000000 */
[----:B------:R-:W-:Y:S02]  /*e5a0*/  ISETP.GE.AND P2, PT, R2, RZ, PT ;  /* 0x000000ff0200720c */ /* 0x000fe40003f46270 */
[----:B------:R-:W-:-:S05]  /*e5b0*/  IABS R2, R7 ;  /* 0x0000000700027213 */ /* 0x000fca0000000000 */
[----:B------:R-:W-:-:S06]  /*e5c0*/  IMAD.MOV R2, RZ, RZ, -R2 ;  /* 0x000000ffff027224 */ /* 0x000fcc00078e0a02 */
[----:B------:R-:W-:Y:S01]  /*e5d0*/  @!P2 IMAD.MOV R9, RZ, RZ, -R9 ;  /* 0x000000ffff09a224 */ /* 0x000fe200078e0a09 */
[----:B------:R-:W-:-:S04]  /*e5e0*/  @!P1 LOP3.LUT R9, RZ, R4, RZ, 0x33, !PT ;  /* 0x00000004ff099212 */ /* 0x000fc800078e33ff */
[----:B------:R-:W-:-:S05]  /*e5f0*/  IABS R3, R9 ;  /* 0x0000000900037213 */ /* 0x000fca0000000000 */
        /* <DEDUP_REMOVED lines=12> */
[--C-:B------:R-:W-:Y:S02]  /*e6c0*/  IMAD.MOV R2, RZ, RZ, -R6.reuse ;  /* 0x000000ffff027224 */ /* 0x100fe400078e0a06 */
[C---:B------:R-:W-:Y:S02]  /*e6d0*/  IMAD R6, R7.reuse, 0x1000000, R6 ;  /* 0x0100000007067824 */ /* 0x040fe400078e0206 */
[--C-:B------:R-:W-:Y:S02]  /*e6e0*/  IMAD R7, R7, R2, R9.reuse ;  /* 0x0000000207077224 */ /* 0x100fe400078e0209 */
[----:B------:R-:W-:Y:S02]  /*e6f0*/  IMAD.MOV R2, RZ, RZ, -R9 ;  /* 0x000000ffff027224 */ /* 0x000fe400078e0a09 */
[----:B------:R-:W-:Y:S02]  /*e700*/  IMAD R3, R7, 0x10000, R6 ;  /* 0x0001000007037824 */ /* 0x000fe400078e0206 */
[----:B------:R-:W-:-:S03]  /*e710*/  IMAD R2, R4, R2, R5 ;  /* 0x0000000204027224 */ /* 0x000fc600078e0205 */
[----:B------:R0:W-:Y:S01]  /*e720*/  STL [R1+0x8], R3 ;  /* 0x0000080301007387 */ /* 0x0001e20000100800 */
[----:B------:R-:W-:Y:S05]  /*e730*/  BRA `(.L_x_2351) ;  /* 0x0000000000f47947 */ /* 0x000fea0003800000 */
.L_x_2350:
[----:B-1-3--:R-:W0:Y:S02]  /*e740*/  LDC.64 R2, c[0x0][0xc90] ;  /* 0x00032400ff027b82 */ /* 0x00ae240000000a00 */
[----:B0-----:R-:W-:-:S05]  /*e750*/  IMAD.WIDE R2, R12, 0x4, R2 ;  /* 0x000000040c027825 */ /* 0x001fca00078e0202 */
[----:B------:R0:W2:Y:S02]  /*e760*/  LDG.E R7, desc[UR50][R2.64] ;  /* 0x0000003202077981 */ /* 0x0000a4000c1e1900 */
        /* <DEDUP_REMOVED lines=29> */
[----:B------:R-:W-:-:S04]  /*e940*/  VIADDMNMX R7, R10, UR5, R7, PT ;  /* 0x000000050a077c46 */ /* 0x000fc8000b800107 */
[-C--:B------:R-:W-:Y:S02]  /*e950*/  IABS R9, R7.reuse ;  /* 0x0000000700097213 */ /* 0x080fe40000000000 */
        /* <DEDUP_REMOVED lines=11> */
[----:B------:R-:W-:Y:S02]  /*ea10*/  LOP3.LUT R3, R5, R7, RZ, 0x3c, !PT ;  /* 0x0000000705037212 */ /* 0x000fe400078e3cff */
[----:B------:R-:W-:Y:S01]  /*ea20*/  IADD3 R5, R8, 0x1000000, R5 ;  /* 0x0100000008057810 */ /* 0x000fe20007ffe005 */
        /* <DEDUP_REMOVED lines=10> */
[----:B------:R-:W-:Y:S01]  /*ead0*/  @!P1 LOP3.LUT R2, RZ, R7, RZ, 0x33, !PT ;  /* 0x00000007ff029212 */ /* 0x000fe200078e33ff */
[----:B------:R-:W-:-:S04]  /*eae0*/  IMAD.MOV R7, RZ, RZ, -R7 ;  /* 0x000000ffff077224 */ /* 0x000fc800078e0a07 */
[----:B------:R-:W-:-:S05]  /*eaf0*/  IMAD R3, R2, R7, R5 ;  /* 0x0000000702037224 */ /* 0x000fca00078e0205 */
[----:B------:R1:W-:Y:S02]  /*eb00*/  STL [R1+0x8], R3 ;  /* 0x0000080301007387 */ /* 0x0003e40000100800 */
.L_x_2351:
[----:B01----:R-:W-:-:S05]  /*eb10*/  LOP3.LUT R3, RZ, R2, RZ, 0x33, !PT ;  /* 0x00000002ff037212 */ /* 0x003fca00078e33ff */
[----:B------:R-:W-:-:S05]  /*eb20*/  IMAD.IADD R2, R4, 0x1, R3 ;  /* 0x0000000104027824 */ /* 0x000fca00078e0203 */
[----:B------:R1:W-:Y:S01]  /*eb30*/  STL [R1+0x4], R2 ;  /* 0x0000040201007387 */ /* 0x0003e20000100800 */
[----:B------:R-:W-:Y:S05]  /*eb40*/  BRA `(.L_x_2352) ;  /* 0x0000000000107947 */ /* 0x000fea0003800000 */
.L_x_2347:
[----:B------:R-:W-:Y:S01]  /*eb50*/  IMAD.U32 R2, RZ, RZ, UR6 ;  /* 0x00000006ff027e24 */ /* 0x000fe2000f8e00ff */
[----:B------:R0:W-:Y:S04]  /*eb60*/  STL [R1+0x4], RZ ;  /* 0x000004ff01007387 */ /* 0x0001e80000100800 */
[----:B------:R0:W-:Y:S04]  /*eb70*/  STL [R1+0x8], RZ ;  /* 0x000008ff01007387 */ /* 0x0001e80000100800 */
[----:B------:R0:W-:Y:S02]  /*eb80*/  STL [R1], R2 ;  /* 0x0000000201007387 */ /* 0x0001e40000100800 */
.L_x_2352:
        /* <DEDUP_REMOVED lines=10> */
.L_x_2345:
[----:B0-2---:R-:W2:Y:S01]  /*ec30*/  LDL R0, [R1+0xc] ;  /* 0x00000c0001007983 */ /* 0x005ea20000100800 */
[----:B------:R-:W-:Y:S01]  /*ec40*/  ULDC UR4, c[0x0][0xc3c] ;  /* 0x00030f0000047ab9 */ /* 0x000fe20000000800 */
[----:B------:R-:W-:Y:S02]  /*ec50*/  IMAD.MOV.U32 R19, RZ, RZ, RZ ;  /* 0x000000ffff137224 */ /* 0x000fe400078e00ff */
[----:B------:R0:W-:Y:S01]  /*ec60*/  STL [R1+0x48], RZ ;  /* 0x000048ff01007387 */ /* 0x0001e20000100800 */
[----:B--2---:R-:W-:Y:S01]  /*ec70*/  ISETP.GE.AND P0, PT, R0, UR4, PT ;  /* 0x0000000400007c0c */ /* 0x004fe2000bf06270 */
[----:B------:R-:W-:-:S05]  /*ec80*/  IMAD.MOV.U32 R0, RZ, RZ, 0x1 ;  /* 0x00000001ff007424 */ /* 0x000fca00078e00ff */
[----:B------:R0:W-:Y:S07]  /*ec90*/  STL [R1+0x14], R0 ;  /* 0x0000140001007387 */ /* 0x0001ee0000100800 */
[----:B------:R-:W-:Y:S05]  /*eca0*/  @P0 BRA `(.L_x_2353) ;  /* 0x00000058003c0947 */ /* 0x000fea0003800000 */
[----:B---3--:R-:W2:Y:S01]  /*ecb0*/  S2R R5, SR_TID.X ;  /* 0x0000000000057919 */ /* 0x008ea20000002100 */
[----:B------:R-:W3:Y:S01]  /*ecc0*/  S2UR UR5, SR_CgaCtaId ;  /* 0x00000000000579c3 */ /* 0x000ee20000008800 */
[----:B------:R-:W-:Y:S01]  /*ecd0*/  UMOV UR4, 0x400 ;  /* 0x0000040000047882 */ /* 0x000fe20000000000 */
[----:B------:R-:W-:Y:S01]  /*ece0*/  BSSY B8, `(.L_x_2353) ;  /* 0x000058b000087945 */ /* 0x000fe20003800000 */
[----:B------:R-:W-:Y:S01]  /*ecf0*/  IMAD.MOV.U32 R19, RZ, RZ, RZ ;  /* 0x000000ffff137224 */ /* 0x000fe200078e00ff */
[----:B------:R-:W-:Y:S01]  /*ed00*/  ULDC UR37, c[0x0][0xc] ;  /* 0x0000030000257ab9 */ /* 0x000fe20000000800 */
[----:B------:R-:W-:Y:S01]  /*ed10*/  ULDC.64 UR38, c[0x0][0x198] ;  /* 0x0000660000267ab9 */ /* 0x000fe20000000a00 */
[----:B---3--:R-:W-:-:S06]  /*ed20*/  ULEA UR4, UR5, UR4, 0x18 ;  /* 0x0000000405047291 */ /* 0x008fcc000f8ec03f */
[----:B------:R-:W-:Y:S01]  /*ed30*/  IMAD.U32 R18, RZ, RZ, UR4 ;  /* 0x00000004ff127e24 */ /* 0x000fe2000f8e00ff */
[C---:B--2---:R-:W-:Y:S01]  /*ed40*/  LOP3.LUT R4, R5.reuse, 0x7f, RZ, 0xc0, !PT ;  /* 0x0000007f05047812 */ /* 0x044fe200078ec0ff */
[----:B0-----:R-:W-:-:S05]  /*ed50*/  IMAD.SHL.U32 R0, R5, 0x8, RZ ;  /* 0x0000000805007824 */ /* 0x001fca00078e00ff */
[C---:B-1----:R-:W-:Y:S02]  /*ed60*/  LOP3.LUT R2, R0.reuse, 0x1f8, RZ, 0xc0, !PT ;  /* 0x000001f800027812 */ /* 0x042fe400078ec0ff */
        /* <DEDUP_REMOVED lines=13> */
.L_x_2454:
[----:B------:R-:W2:Y:S01]  /*ee40*/  LDL R0, [R1+0xc] ;  /* 0x00000c0001007983 */ /* 0x000ea20000100800 */
[----:B0-----:R-:W2:Y:S01]  /*ee50*/  LDC.64 R2, c[0x0][0xc88] ;  /* 0x00032200ff027b82 */ /* 0x001ea20000000a00 */
[----:B------:R-:W-:Y:S05]  /*ee60*/  YIELD ;  /* 0x0000000000007946 */ /* 0x000fea0003800000 */
[----:B------:R-:W-:Y:S01]  /*ee70*/  ULDC.64 UR4, c[0x0][0xa28] ;  /* 0x00028a0000047ab9 */ /* 0x000fe20000000a00 */
[----:B-1----:R-:W-:Y:S01]  /*ee80*/  IMAD.MOV.U32 R6, RZ, RZ, RZ ;  /* 0x000000ffff067224 */ /* 0x002fe200078e00ff */
[----:B------:R-:W-:Y:S01]  /*ee90*/  ISETP.NE.U32.AND P0, PT, RZ, UR4, PT ;  /* 0x00000004ff007c0c */ /* 0x000fe2000bf05070 */
[----:B------:R-:W-:Y:S01]  /*eea0*/  ULDC.64 UR8, c[0x0][0xa18] ;  /* 0x0002860000087ab9 */ /* 0x000fe20000000a00 */
[----:B------:R-:W-:Y:S01]  /*eeb0*/  ULDC.64 UR6, c[0x0][0xa08] ;  /* 0x0002820000067ab9 */ /* 0x000fe20000000a00 */
[----:B--2---:R-:W-:-:S05]  /*eec0*/  IMAD.WIDE R2, R0, 0x4, R2 ;  /* 0x0000000400027825 */ /* 0x004fca00078e0202 */
[----:B------:R-:W2:Y:S01]  /*eed0*/  LDG.E R11, desc[UR50][R2.64] ;  /* 0x00000032020b7981 */ /* 0x000ea2000c1e1900 */
[----:B------:R-:W-:Y:S01]  /*eee0*/  ISETP.NE.AND.EX P0, PT, RZ, UR5, PT, P0 ;  /* 0x00000005ff007c0c */ /* 0x000fe2000bf05300 */
[----:B------:R-:W-:Y:S01]  /*eef0*/  IMAD.MOV.U32 R0, RZ, RZ, RZ ;  /* 0x000000ffff007224 */ /* 0x000fe200078e00ff */
        /* <DEDUP_REMOVED lines=44> */
.L_x_2354:
[----:B------:R-:W2:Y:S01]  /*f1c0*/  LDL.LU R7, [R1+0x8] ;  /* 0x0000080001077983 */ /* 0x000ea20000300800 */
[----:B------:R-:W-:Y:S02]  /*f1d0*/  ULDC.64 UR4, c[0x0][0xa20] ;  /* 0x0002880000047ab9 */ /* 0x000fe40000000a00 */
[----:B------:R-:W-:-:S04]  /*f1e0*/  ISETP.NE.U32.AND P1, PT, RZ, UR4, PT ;  /* 0x00000004ff007c0c */ /* 0x000fc8000bf25070 */
[----:B------:R-:W-:Y:S02]  /*f1f0*/  ISETP.NE.AND.EX P1, PT, RZ, UR5, PT, P1 ;  /* 0x00000005ff007c0c */ /* 0x000fe4000bf25310 */
[C---:B--2---:R-:W-:Y:S02]  /*f200*/  LOP3.LUT R2, R7.reuse, 0xff000000, RZ, 0xc0, !PT ;  /* 0xff00000007027812 */ /* 0x044fe400078ec0ff */
        /* <DEDUP_REMOVED lines=9> */
[----:B------:R-:W-:-:S04]  /*f2a0*/  IADD3 R6, P0, R17, UR4, RZ ;  /* 0x0000000411067c10 */ /* 0x000fc8000ff1e0ff */
[----:B--2---:R-:W-:-:S05]  /*f2b0*/  IADD3.X R7, R10, UR5, RZ, P0, !PT ;  /* 0x000000050a077c10 */ /* 0x004fca00087fe4ff */
[----:B------:R3:W5:Y:S01]  /*f2c0*/  LDG.E R6, desc[UR50][R6.64] ;  /* 0x0000003206067981 */ /* 0x000762000c1e1900 */
[----:B------:R-:W-:Y:S05]  /*f2d0*/  BRA `(.L_x_2356) ;  /* 0x0000000000107947 */ /* 0x000fea0003800000 */
.L_x_2355:
[----:B------:R-:W-:Y:S05]  /*f2e0*/  @!P0 BRA `(.L_x_2356) ;  /* 0x00000000000c8947 */ /* 0x000fea0003800000 */
[----:B------:R-:W3:Y:S04]  /*f2f0*/  LDG.E R6, desc[UR50][R4.64] ;  /* 0x0000003204067981 */ /* 0x000ee8000c1e1900 */
[----:B------:R-:W3:Y:S02]  /*f300*/  LDG.E R4, desc[UR50][R4.64+0x4] ;  /* 0x0000043204047981 */ /* 0x000ee4000c1e1900 */
[----:B---3--:R-:W-:-:S07]  /*f310*/  IMAD.IADD R6, R4, 0x1, -R6 ;  /* 0x0000000104067824 */ /* 0x008fce00078e0a06 */
.L_x_2356:
[----:B------:R-:W4:Y:S01]  /*f320*/  LDL R5, [R1+0x4] ;  /* 0x0000040001057983 */ /* 0x000f220000100800 */
[----:B-----5:R-:W-:Y:S01]  /*f330*/  IMAD.IADD R6, R6, 0x1, -R0 ;  /* 0x0000000106067824 */ /* 0x020fe200078e0a00 */
[----:B------:R-:W-:Y:S01]  /*f340*/  BSSY B0, `(.L_x_2357) ;  /* 0x000003a000007945 */ /* 0x000fe20003800000 */
[----:B------:R-:W0:Y:S02]  /*f350*/  LDC R0, c[0x0][0x448] ;  /* 0x00011200ff007b82 */ /* 0x000e240000000800 */
[----:B0-----:R-:W-:-:S13]  /*f360*/  ISETP.NE.AND P0, PT, R0, 0x1, PT ;  /* 0x000000010000780c */ /* 0x001fda0003f05270 */
[----:B--2---:R-:W0:Y:S08]  /*f370*/  @P0 LDC R3, c[0x0][0x44c] ;  /* 0x00011300ff030b82 */ /* 0x004e300000000800 */
[----:B------:R-:W2:Y:S01]  /*f380*/  @P0 LDC R4, c[0x0][0x450] ;  /* 0x00011400ff040b82 */ /* 0x000ea20000000800 */
[----:B----4-:R-:W-:Y:S02]  /*f390*/  IMAD.SHL.U32 R0, R5, 0x80, RZ ;  /* 0x0000008005007824 */ /* 0x010fe400078e00ff */
[----:B------:R-:W-:-:S02]  /*f3a0*/  IMAD.MOV.U32 R5, RZ, RZ, RZ ;  /* 0x000000ffff057224 */ /* 0x000fc400078e00ff */
[----:B------:R-:W-:Y:S02]  /*f3b0*/  VIADD R0, R0, 0x7f ;  /* 0x0000007f00007836 */ /* 0x000fe40000000000 */
[----:B------:R-:W-:Y:S02]  /*f3c0*/  IMAD.MOV.U32 R10, RZ, RZ, R5 ;  /* 0x000000ffff0a7224 */ /* 0x000fe400078e0005 */
[----:B0-----:R-:W-:-:S05]  /*f3d0*/  @P0 IMAD.HI.U32 R3, R0, R3, RZ ;  /* 0x0000000300030227 */ /* 0x001fca00078e00ff */
[----:B--2---:R-:W-:Y:S02]  /*f3e0*/  @P0 SHF.R.U32.HI R0, RZ, R4, R3 ;  /* 0x00000004ff000219 */ /* 0x004fe40000011603 */
[C---:B------:R-:W-:Y:S01]  /*f3f0*/  IADD3 R3, R6.reuse, 0x80, -R9 ;  /* 0x0000008006037810 */ /* 0x040fe20007ffe809 */
[----:B------:R-:W-:Y:S01]  /*f400*/  VIADD R6, R6, 0x7f ;  /* 0x0000007f06067836 */ /* 0x000fe20000000000 */
[----:B-1----:R-:W-:-:S03]  /*f410*/  LOP3.LUT R9, R2, 0xff, RZ, 0xc0, !PT ;  /* 0x000000ff02097812 */ /* 0x002fc600078ec0ff */
[----:B------:R-:W-:Y:S01]  /*f420*/  IMAD.IADD R0, R3, 0x1, R0 ;  /* 0x0000000103007824 */ /* 0x000fe200078e0200 */
[----:B------:R-:W-:-:S04]  /*f430*/  SHF.R.S32.HI R3, RZ, 0x1f, R6 ;  /* 0x0000001fff037819 */ /* 0x000fc80000011406 */
[----:B------:R-:W-:Y:S02]  /*f440*/  SHF.R.S32.HI R4, RZ, 0x1f, R0 ;  /* 0x0000001fff047819 */ /* 0x000fe40000011400 */
[----:B------:R-:W-:Y:S02]  /*f450*/  LEA.HI R3, R3, R6, RZ, 0x7 ;  /* 0x0000000603037211 */ /* 0x000fe400078f38ff */
[----:B------:R-:W-:Y:S02]  /*f460*/  LEA.HI R4, R4, R0, RZ, 0x7 ;  /* 0x0000000004047211 */ /* 0x000fe400078f38ff */
[----:B------:R-:W-:Y:S02]  /*f470*/  SHF.R.U32.HI R0, RZ, 0x10, R2 ;  /* 0x00000010ff007819 */ /* 0x000fe40000011602 */
[----:B------:R-:W-:Y:S02]  /*f480*/  SHF.R.S32.HI R3, RZ, 0x7, R3 ;  /* 0x00000007ff037819 */ /* 0x000fe40000011403 */
[----:B------:R-:W-:-:S02]  /*f490*/  ISETP.NE.AND P0, PT, R0, RZ, PT ;  /* 0x000000ff0000720c */ /* 0x000fc40003f05270 */
[----:B------:R-:W-:-:S04]  /*f4a0*/  SHF.R.S32.HI R4, RZ, 0x7, R4 ;  /* 0x00000007ff047819 */ /* 0x000fc80000011404 */
[----:B------:R-:W-:-:S04]  /*f4b0*/  VIMNMX R8, R3, R4, PT ;  /* 0x0000000403087248 */ /* 0x000fc80003fe0100 */
[----:B------:R-:W-:Y:S01]  /*f4c0*/  ISETP.GE.AND P1, PT, R8, 0x1, PT ;  /* 0x000000010800780c */ /* 0x000fe20003f26270 */
[----:B------:R0:W-:Y:S02]  /*f4d0*/  STL [R1+0x30], R8 ;  /* 0x0000300801007387 */ /* 0x0001e40000100800 */
[----:B------:R-:W1:Y:S02]  /*f4e0*/  @!P0 LDC R0, c[0x0][0x9f0] ;  /* 0x00027c00ff008b82 */ /* 0x000e640000000800 */
[----:B------:R0:W-:Y:S04]  /*f4f0*/  STL [R1+0x3c], R5 ;  /* 0x00003c0501007387 */ /* 0x0001e80000100800 */
[----:B------:R0:W-:Y:S04]  /*f500*/  STL [R1+0x58], R9 ;  /* 0x0000580901007387 */ /* 0x0001e80000100800 */
[----:B------:R-:W-:Y:S05]  /*f510*/  @!P1 BRA `(.L_x_2358) ;  /* 0x0000000000709947 */ /* 0x000fea0003800000 */
[----:B-1----:R-:W-:-:S04]  /*f520*/  IABS R4, R0 ;  /* 0x0000000000047213 */ /* 0x002fc80000000000 */
[----:B------:R-:W1:Y:S08]  /*f530*/  I2F.RP R2, R4 ;  /* 0x0000000400027306 */ /* 0x000e700000209400 */
[----:B-1----:R-:W1:Y:S02]  /*f540*/  MUFU.RCP R2, R2 ;  /* 0x0000000200027308 */ /* 0x002e640000001000 */
[----:B-1----:R-:W-:-:S06]  /*f550*/  VIADD R2, R2, 0xffffffe ;  /* 0x0ffffffe02027836 */ /* 0x002fcc0000000000 */
[----:B------:R-:W1:Y:S02]  /*f560*/  F2I.FTZ.U32.TRUNC.NTZ R3, R2 ;  /* 0x0000000200037305 */ /* 0x000e64000021f000 */
[----:B-1----:R-:W-:-:S04]  /*f570*/  IMAD.MOV R2, RZ, RZ, -R3 ;  /* 0x000000ffff027224 */ /* 0x002fc800078e0a03 */
[----:B0-----:R-:W-:Y:S02]  /*f580*/  IMAD R5, R2, R4, RZ ;  /* 0x0000000402057224 */ /* 0x001fe400078e02ff */
[----:B------:R-:W-:-:S04]  /*f590*/  IMAD.MOV.U32 R2, RZ, RZ, RZ ;  /* 0x000000ffff027224 */ /* 0x000fc800078e00ff */
[----:B---3--:R-:W-:Y:S01]  /*f5a0*/  IMAD.HI.U32 R7, R3, R5, R2 ;  /* 0x0000000503077227 */ /* 0x008fe200078e0002 */
[----:B------:R-:W-:Y:S02]  /*f5b0*/  IABS R2, R0 ;  /* 0x0000000000027213 */ /* 0x000fe40000000000 */
[----:B------:R-:W-:-:S03]  /*f5c0*/  IADD3 R5, R0, -0x1, R8 ;  /* 0xffffffff00057810 */ /* 0x000fc60007ffe008 */
        /* <DEDUP_REMOVED lines=17> */
.L_x_2358:
[----:B------:R-:W-:Y:S05]  /*f6e0*/  BSYNC B0 ;  /* 0x0000000000007941 */ /* 0x000fea0003800000 */
.L_x_2357:
[----:B-1----:R-:W-:Y:S01]  /*f6f0*/  IMAD.MOV.U32 R0, RZ, RZ, R10 ;  /* 0x000000ffff007224 */ /* 0x002fe200078e000a */
[----:B------:R-:W-:Y:S03]  /*f700*/  BSSY B7, `(.L_x_2359) ;  /* 0x00003cb000077945 */ /* 0x000fe60003800000 */
[----:B------:R-:W-:-:S05]  /*f710*/  IMAD R2, R9, R0, RZ ;  /* 0x0000000009027224 */ /* 0x000fca00078e02ff */
[----:B------:R-:W-:Y:S01]  /*f720*/  VIADDMNMX R0, R2, R0, R8, PT ;  /* 0x0000000002007246 */ /* 0x000fe20003800108 */
[----:B------:R1:W-:Y:S03]  /*f730*/  STL [R1+0x24], R2 ;  /* 0x0000240201007387 */ /* 0x0003e60000100800 */
[----:B------:R-:W-:Y:S01]  /*f740*/  ISETP.GT.AND P0, PT, R0, R2, PT ;  /* 0x000000020000720c */ /* 0x000fe20003f04270 */
[----:B------:R1:W-:-:S12]  /*f750*/  STL [R1+0x34], R0 ;  /* 0x0000340001007387 */ /* 0x0003d80000100800 */
[----:B------:R-:W-:Y:S05]  /*f760*/  @P0 BRA `(.L_x_2360) ;  /* 0x0000000000480947 */ /* 0x000fea0003800000 */
[----:B-1----:R-:W1:Y:S02]  /*f770*/  S2R R0, SR_TID.X ;  /* 0x0000000000007919 */ /* 0x002e640000002100 */
[----:B-1----:R-:W-:-:S04]  /*f780*/  LOP3.LUT R0, R0, 0x7f, RZ, 0xc0, !PT ;  /* 0x0000007f00007812 */ /* 0x002fc800078ec0ff */
[----:B------:R-:W-:-:S13]  /*f790*/  ISETP.NE.AND P0, PT, R0, RZ, PT ;  /* 0x000000ff0000720c */ /* 0x000fda0003f05270 */
[----:B------:R-:W-:Y:S05]  /*f7a0*/  @P0 BRA `(.L_x_2361) ;  /* 0x0000003c00000947 */ /* 0x000fea0003800000 */
[----:B0-----:R-:W0:Y:S01]  /*f7b0*/  S2R R5, SR_LANEID ;  /* 0x0000000000057919 */ /* 0x001e220000000000 */
[----:B------:R-:W-:Y:S01]  /*f7c0*/  VOTEU.ANY UR4, UPT, PT ;  /* 0x0000000000047886 */ /* 0x000fe200038e0100 */
[----:B------:R-:W1:Y:S01]  /*f7d0*/  LDC.64 R2, c[0x0][0xc60] ;  /* 0x00031800ff027b82 */ /* 0x000e620000000a00 */
[----:B------:R-:W0:Y:S02]  /*f7e0*/  FLO.U32 R0, UR4 ;  /* 0x0000000400007d00 */ /* 0x000e2400080e0000 */
[----:B0-----:R-:W-:-:S06]  /*f7f0*/  ISETP.EQ.U32.AND P0, PT, R0, R5, PT ;  /* 0x000000050000720c */ /* 0x001fcc0003f02070 */
[----:B------:R-:W1:Y:S07]  /*f800*/  POPC R5, UR4 ;  /* 0x0000000400057d09 */ /* 0x000e6e0008000000 */
[----:B-1----:R-:W4:Y:S01]  /*f810*/  @P0 ATOMG.E.ADD.STRONG.GPU PT, R3, desc[UR50][R2.64], R5 ;  /* 0x00000005020309a8 */ /* 0x002f2200081ee1f2 */
[----:B------:R-:W0:Y:S02]  /*f820*/  S2R R4, SR_LTMASK ;  /* 0x0000000000047919 */ /* 0x000e240000003900 */
[----:B0-----:R-:W-:-:S04]  /*f830*/  LOP3.LUT R4, R4, UR4, RZ, 0xc0, !PT ;  /* 0x0000000404047c12 */ /* 0x001fc8000f8ec0ff */
[----:B---3--:R-:W0:Y:S01]  /*f840*/  POPC R7, R4 ;  /* 0x0000000400077309 */ /* 0x008e220000000000 */
[----:B----4-:R-:W0:Y:S02]  /*f850*/  SHFL.IDX PT, R0, R3, R0, 0x1f ;  /* 0x00001f0003007589 */ /* 0x010e2400000e0000 */
[----:B0-----:R-:W-:-:S05]  /*f860*/  IADD3 R0, R0, UR37, R7 ;  /* 0x0000002500007c10 */ /* 0x001fca000fffe007 */
[----:B------:R4:W-:Y:S01]  /*f870*/  STL [R1], R0 ;  /* 0x0000000001007387 */ /* 0x0009e20000100800 */
[----:B------:R-:W-:Y:S05]  /*f880*/  BRA `(.L_x_2361) ;  /* 0x0000003800c87947 */ /* 0x000fea0003800000 */
.L_x_2360:
[----:B-1----:R-:W-:Y:S01]  /*f890*/  VIADD R0, R18, 0x18400 ;  /* 0x0001840012007836 */ /* 0x002fe20000000000 */
        /* <DEDUP_REMOVED lines=11> */
[----:B---3--:R-:W-:-:S02]  /*f950*/  IMAD.U32 R7, RZ, RZ, UR9 ;  /* 0x00000009ff077e24 */ /* 0x008fc4000f8e00ff */
[----:B--2---:R-:W-:Y:S02]  /*f960*/  IMAD.U32 R10, RZ, RZ, UR4 ;  /* 0x00000004ff0a7e24 */ /* 0x004fe4000f8e00ff */
[----:B------:R-:W-:Y:S02]  /*f970*/  IMAD.U32 R11, RZ, RZ, UR5 ;  /* 0x00000005ff0b7e24 */ /* 0x000fe4000f8e00ff */
[----:B------:R-:W-:Y:S02]  /*f980*/  IMAD.MOV.U32 R8, RZ, RZ, 0x70 ;  /* 0x00000070ff087424 */ /* 0x000fe400078e00ff */
[----:B------:R-:W-:Y:S02]  /*f990*/  IMAD.MOV.U32 R12, RZ, RZ, 0x1 ;  /* 0x00000001ff0c7424 */ /* 0x000fe400078e00ff */
[----:B------:R-:W-:-:S07]  /*f9a0*/  IMAD.MOV.U32 R13, RZ, RZ, RZ ;  /* 0x000000ffff0d7224 */ /* 0x000fce00078e00ff */
[----:B------:R-:W-:-:S07]  /*f9b0*/  LEPC R20, `(.L_x_2363) ;  /* 0x000000001014794e */ /* 0x000fce0000000000 */
[----:B-1----:R-:W-:Y:S05]  /*f9c0*/  CALL.ABS.NOINC R2 ;  /* 0x0000000002007343 */ /* 0x002fea0003c00000 */
.L_x_2363:
[----:B------:R-:W-:Y:S05]  /*f9d0*/  BSYNC B6 ;  /* 0x0000000000067941 */ /* 0x000fea0003800000 */
.L_x_2362:
        /* <DEDUP_REMOVED lines=9> */
[----:B------:R-:W-:Y:S02]  /*fa70*/  IMAD.U32 R4, RZ, RZ, UR6 ;  /* 0x00000006ff047e24 */ /* 0x000fe4000f8e00ff */
[----:B0-----:R-:W-:Y:S02]  /*fa80*/  IMAD.U32 R5, RZ, RZ, UR7 ;  /* 0x00000007ff057e24 */ /* 0x001fe4000f8e00ff */
[----:B------:R-:W-:Y:S02]  /*fa90*/  IMAD.U32 R6, RZ, RZ, UR8 ;  /* 0x00000008ff067e24 */ /* 0x000fe4000f8e00ff */
[----:B---3--:R-:W-:-:S02]  /*faa0*/  IMAD.U32 R7, RZ, RZ, UR9 ;  /* 0x00000009ff077e24 */ /* 0x008fc4000f8e00ff */
[----:B--2---:R-:W-:Y:S02]  /*fab0*/  IMAD.U32 R10, RZ, RZ, UR4 ;  /* 0x00000004ff0a7e24 */ /* 0x004fe4000f8e00ff */
[----:B------:R-:W-:Y:S02]  /*fac0*/  IMAD.U32 R11, RZ, RZ, UR5 ;  /* 0x00000005ff0b7e24 */ /* 0x000fe4000f8e00ff */
[----:B------:R-:W-:Y:S02]  /*fad0*/  IMAD.MOV.U32 R8, RZ, RZ, 0x70 ;  /* 0x00000070ff087424 */ /* 0x000fe400078e00ff */
[----:B------:R-:W-:Y:S02]  /*fae0*/  IMAD.MOV.U32 R12, RZ, RZ, 0x1 ;  /* 0x00000001ff0c7424 */ /* 0x000fe400078e00ff */
[----:B-1----:R-:W-:-:S07]  /*faf0*/  IMAD.MOV.U32 R13, RZ, RZ, RZ ;  /* 0x000000ffff0d7224 */ /* 0x002fce00078e00ff */
[----:B------:R-:W-:-:S07]  /*fb00*/  LEPC R20, `(.L_x_2366) ;  /* 0x000000001014794e */ /* 0x000fce0000000000 */
[----:B----4-:R-:W-:Y:S05]  /*fb10*/  CALL.ABS.NOINC R2 ;  /* 0x0000000002007343 */ /* 0x010fea0003c00000 */
.L_x_2366:
        /* <DEDUP_REMOVED lines=16> */
.L_x_2365:
[----:B------:R-:W-:Y:S05]  /*fc20*/  BSYNC B6 ;  /* 0x0000000000067941 */ /* 0x000fea0003800000 */
.L_x_2364:
[----:B------:R-:W4:Y:S01]  /*fc30*/  LDL.LU R4, [R1+0x1c] ;  /* 0x00001c0001047983 */ /* 0x000f220000300800 */
[----:B------:R-:W-:-:S03]  /*fc40*/  ULDC.64 UR4, c[0x0][0x9f8] ;  /* 0x00027e0000047ab9 */ /* 0x000fc60000000a00 */
[----:B---3--:R-:W3:Y:S01]  /*fc50*/  LDL R7, [R1+0x10] ;  /* 0x0000100001077983 */ /* 0x008ee20000100800 */
[----:B------:R-:W-:-:S03]  /*fc60*/  ISETP.NE.U32.AND P0, PT, RZ, UR4, PT ;  /* 0x00000004ff007c0c */ /* 0x000fc6000bf05070 */
[----:B------:R-:W5:Y:S01]  /*fc70*/  LDL R0, [R1+0x34] ;  /* 0x0000340001007983 */ /* 0x000f620000100800 */
[----:B------:R-:W-:-:S13]  /*fc80*/  ISETP.NE.AND.EX P0, PT, RZ, UR5, PT, P0 ;  /* 0x00000005ff007c0c */ /* 0x000fda000bf05300 */
[----:B------:R-:W-:-:S04]  /*fc90*/  @P0 IADD3 R2, P1, R17, UR4, RZ ;  /* 0x0000000411020c10 */ /* 0x000fc8000ff3e0ff */
[----:B----4-:R-:W-:Y:S01]  /*fca0*/  @P0 IADD3.X R3, R4, UR5, RZ, P1, !PT ;  /* 0x0000000504030c10 */ /* 0x010fe20008ffe4ff */
[----:B------:R-:W-:-:S04]  /*fcb0*/  ULDC.64 UR4, c[0x0][0xa08] ;  /* 0x0002820000047ab9 */ /* 0x000fc80000000a00 */
[----:B---3--:R1:W0:Y:S02]  /*fcc0*/  @P0 LDG.E R7, desc[UR50][R2.64] ;  /* 0x0000003202070981 */ /* 0x008224000c1e1900 */
[----:B-1----:R-:W1:Y:S01]  /*fcd0*/  LDC.64 R2, c[0x0][0x418] ;  /* 0x00010600ff027b82 */ /* 0x002e620000000a00 */
[----:B-----5:R-:W-:Y:S01]  /*fce0*/  VIADD R0, R0, 0xffffffff ;  /* 0xffffffff00007836 */ /* 0x020fe20000000000 */
[----:B0-----:R-:W-:Y:S01]  /*fcf0*/  SHF.R.S32.HI R8, RZ, 0x1f, R7 ;  /* 0x0000001fff087819 */ /* 0x001fe20000011407 */
[----:B------:R0:W-:Y:S04]  /*fd00*/  @P0 STL [R1+0x10], R7 ;  /* 0x0000100701000387 */ /* 0x0001e80000100800 */
[----:B------:R0:W-:Y:S01]  /*fd10*/  STL [R1+0x1c], R8 ;  /* 0x00001c0801007387 */ /* 0x0001e20000100800 */
[----:B-1----:R-:W-:Y:S01]  /*fd20*/  LOP3.LUT P0, RZ, R2, UR4, RZ, 0xfc, !PT ;  /* 0x0000000402ff7c12 */ /* 0x002fe2000f80fcff */
[----:B------:R-:W-:-:S03]  /*fd30*/  UMOV UR4, 0xffffffff ;  /* 0xffffffff00047882 */ /* 0x000fc60000000000 */
[----:B------:R-:W-:-:S04]  /*fd40*/  LOP3.LUT P0, RZ, R3, UR5, RZ, 0xfc, P0 ;  /* 0x0000000503ff7c12 */ /* 0x000fc8000800fcff */
[----:B------:R-:W-:Y:S01]  /*fd50*/  SEL R17, R7, RZ, !P0 ;  /* 0x000000ff07117207 */ /* 0x000fe20004000000 */
[----:B0-----:R-:W-:Y:S08]  /*fd60*/  BRA.DIV UR4, `(.L_x_2367) ;  /* 0x0000004e049c7947 */ /* 0x001ff0000b800000 */
[----:B------:R-:W0:Y:S02]  /*fd70*/  S2R R4, SR_TID.X ;  /* 0x0000000000047919 */ /* 0x000e240000002100 */
[----:B0-----:R-:W-:-:S04]  /*fd80*/  SHF.R.U32.HI R4, RZ, 0x5, R4 ;  /* 0x00000005ff047819 */ /* 0x001fc80000011604 */
[----:B------:R-:W-:-:S05]  /*fd90*/  LOP3.LUT R4, R4, 0x3, RZ, 0xc0, !PT ;  /* 0x0000000304047812 */ /* 0x000fca00078ec0ff */
[----:B------:R0:W1:Y:S02]  /*fda0*/  SHFL.IDX PT, R14, R4, RZ, 0x1f ;  /* 0x00001fff040e7589 */ /* 0x00006400000e0000 */
.L_x_2470:
[----:B------:R-:W-:Y:S01]  /*fdb0*/  PLOP3.LUT P1, PT, PT, PT, PT, 0x8, 0x0 ;  /* 0x000000000000781c */ /* 0x000fe20003f2e170 */
[----:B------:R3:W-:Y:S01]  /*fdc0*/  STL [R1+0x8], R0 ;  /* 0x0000080001007387 */ /* 0x0007e20000100800 */
[----:B-1----:R-:W-:Y:S02]  /*fdd0*/  ISETP.NE.AND P0, PT, R14, RZ, PT ;  /* 0x000000ff0e00720c */ /* 0x002fe40003f05270 */
[----:B0-----:R-:W-:-:S05]  /*fde0*/  P2R R4, PR, RZ, 0x2 ;  /* 0x00000002ff047803 */ /* 0x001fca0000000000 */
[----:B------:R3:W-:Y:S06]  /*fdf0*/  STL [R1+0x20], R4 ;  /* 0x0000200401007387 */ /* 0x0007ec0000100800 */
[----:B------:R-:W-:Y:S05]  /*fe00*/  @P0 BRA `(.L_x_2368) ;  /* 0x0000000400180947 */ /* 0x000fea0003800000 */
[----:B------:R-:W-:-:S03]  /*fe10*/  UMOV UR4, 0xffffffff ;  /* 0xffffffff00047882 */ /* 0x000fc60000000000 */
[----:B------:R-:W-:Y:S05]  /*fe20*/  BRA.DIV UR4, `(.L_x_2369) ;  /* 0x0000004e04a07947 */ /* 0x000fea000b800000 */
[----:B------:R-:W-:-:S13]  /*fe30*/  ELECT P6, URZ, PT ;  /* 0x00000000003f782f */ /* 0x000fda00038c0000 */
.L_x_2473:
[----:B------:R-:W-:Y:S05]  /*fe40*/  @!P6 BRA `(.L_x_2368) ;  /* 0x000000040008e947 */ /* 0x000fea0003800000 */
[----:B------:R-:W-:-:S04]  /*fe50*/  ISETP.NE.U32.AND P0, PT, R2, RZ, PT ;  /* 0x000000ff0200720c */ /* 0x000fc80003f05070 */
[----:B------:R-:W-:-:S13]  /*fe60*/  ISETP.NE.AND.EX P0, PT, R3, RZ, PT, P0 ;  /* 0x000000ff0300720c */ /* 0x000fda0003f05300 */
[----:B------:R-:W-:Y:S05]  /*fe70*/  @!P0 BRA `(.L_x_2370) ;  /* 0x0000000000508947 */ /* 0x000fea0003800000 */
[----:B------:R-:W0:Y:S01]  /*fe80*/  LDC R6, c[0x0][0x43c] ;  /* 0x00010f00ff067b82 */ /* 0x000e220000000800 */
[----:B------:R-:W-:Y:S01]  /*fe90*/  IMAD.MOV.U32 R9, RZ, RZ, R0 ;  /* 0x000000ffff097224 */ /* 0x000fe200078e0000 */
[----:B------:R-:W-:-:S03]  /*fea0*/  ULDC.64 UR4, c[0x0][0x428] ;  /* 0x00010a0000047ab9 */ /* 0x000fc60000000a00 */
[----:B---3--:R-:W-:Y:S01]  /*feb0*/  IMAD.MOV.U32 R0, RZ, RZ, R9 ;  /* 0x000000ffff007224 */ /* 0x008fe200078e0009 */
[----:B0-----:R-:W-:-:S13]  /*fec0*/  ISETP.NE.AND P0, PT, R6, 0x1, PT ;  /* 0x000000010600780c */ /* 0x001fda0003f05270 */
[----:B------:R-:W0:Y:S02]  /*fed0*/  @P0 LDC.64 R4, c[0x0][0x440] ;  /* 0x00011000ff040b82 */ /* 0x000e240000000a00 */
[----:B0-----:R-:W-:-:S05]  /*fee0*/  @P0 IMAD.HI.U32 R4, R9, R4, RZ ;  /* 0x0000000409040227 */ /* 0x001fca00078e00ff */
        /* <DEDUP_REMOVED lines=13> */
.L_x_2370:
[----:B0-----:R-:W4:Y:S01]  /*ffc0*/  LDL R2, [R1+0x14] ;  /* 0x0000140001027983 */ /* 0x001f220000100800 */
[----:B---3--:R-:W-:Y:S01]  /*ffd0*/  IMAD R0, R19, 0x8, R18 ;  /* 0x0000000813007824 */ /* 0x008fe200078e0212 */
[----:B----4-:R-:W-:-:S04]  /*ffe0*/  SHF.L.U32 R2, R2, 0x1f, RZ ;  /* 0x0000001f02027819 */ /* 0x010fc800000006ff */
[----:B------:R-:W0:Y:S02]  /*fff0*/  SYNCS.PHASECHK.TRANS64.TRYWAIT P0, [R0+URZ+0x28840], R2 ;  /* 0x02884002000075a7 */ /* 0x000e24000800017f */
[----:B0-----:R-:W-:Y:S05]  /*10000*/  @!P0 BRA `(.L_x_2371) ;  /* 0x0000004c00488947 */ /* 0x001fea0003800000 */
.L_x_2474:
[----:B------:R-:W1:Y:S02]  /*10010*/  S2R R3, SR_TID.X ;  /* 0x0000000000037919 */ /* 0x000e640000002100 */
[----:B-1----:R-:W-:-:S04]  /*10020*/  LOP3.LUT R3, R3, 0x7f, RZ, 0xc0, !PT ;  /* 0x0000007f03037812 */ /* 0x002fc800078ec0ff */
[----:B------:R-:W-:-:S13]  /*10030*/  ISETP.NE.AND P0, PT, R3, RZ, PT ;  /* 0x000000ff0300720c */ /* 0x000fda0003f05270 */
[----:B------:R-:W-:Y:S05]  /*10040*/  @P0 BRA `(.L_x_2372) ;  /* 0x00000000001c0947 */ /* 0x000fea0003800000 */
[----:B------:R-:W1:Y:S01]  /*10050*/  S2R R3, SR_TID.X ;  /* 0x0000000000037919 */ /* 0x000e620000002100 */
[----:B0-----:R-:W-:-:S04]  /*10060*/  IMAD.MOV.U32 R2, RZ, RZ, 0x8000 ;  /* 0x00008000ff027424 */ /* 0x001fc800078e00ff */
[----:B------:R3:W-:Y:S01]  /*10070*/  SYNCS.ARRIVE.TRANS64 RZ, [R0+URZ+0x28830], R2 ;  /* 0x0288300200ff79a7 */ /* 0x0007e2000800003f */
[----:B-1----:R-:W-:-:S04]  /*10080*/  LOP3.LUT R3, R3, 0x1f, RZ, 0xc0, !PT ;  /* 0x0000001f03037812 */ /* 0x002fc800078ec0ff */
[----:B------:R-:W-:-:S13]  /*10090*/  ISETP.NE.AND P0, PT, R3, RZ, PT ;  /* 0x000000ff0300720c */ /* 0x000fda0003f05270 */
[----:B---3--:R-:W-:Y:S05]  /*100a0*/  @!P0 BRA `(.L_x_2372) ;  /* 0x0000000000048947 */ /* 0x008fea0003800000 */
[----:B------:R-:W-:Y:S01]  /*100b0*/  BPT.TRAP 0x1 ;  /* 0x000000040000795c */ /* 0x000fe20000300000 */
.L_x_2372:
[----:B------:R-:W3:Y:S04]  /*100c0*/  LDL R3, [R1+0x8] ;  /* 0x0000080001037983 */ /* 0x000ee80000100800 */
[----:B0-----:R-:W4:Y:S01]  /*100d0*/  LDL R2, [R1+0x18] ;  /* 0x0000180001027983 */ /* 0x001f220000100800 */
        /* <DEDUP_REMOVED lines=17> */
[----:B----4-:R-:W-:-:S13]  /*101f0*/  R2UR UR5, R2 ;  /* 0x00000000020572ca */ /* 0x010fda00000e0000 */
[----:B------:R-:W-:Y:S02]  /*10200*/  ULEA UR11, UR11, UR5, 0x7 ;  /* 0x000000050b0b7291 */ /* 0x000fe4000f8e383f */
[----:B------:R-:W-:-:S09]  /*10210*/  UIADD3.X UR5, URZ, UR39, URZ, UP0, !UPT ;  /* 0x000000273f057290 */ /* 0x000fd200087fe43f */
[----:B------:R1:W-:Y:S02]  /*10220*/  UTMALDG.4D [UR8], [UR4], desc[UR6] ;  /* 0x00000608040075b4 */ /* 0x0003e40008019000 */
[----:B-1----:R-:W-:Y:S01]  /*10230*/  UMOV UR8, UR14 ;  /* 0x0000000e00087c82 */ /* 0x002fe20008000000 */
[----:B------:R-:W-:Y:S02]  /*10240*/  UMOV UR10, UR15 ;  /* 0x0000000f000a7c82 */ /* 0x000fe40008000000 */
[----:B------:R0:W-:Y:S02]  /*10250*/  UTMALDG.4D [UR8], [UR4], desc[UR6] ;  /* 0x00000608040075b4 */ /* 0x0001e40008019000 */
[----:B0-----:R-:W-:Y:S01]  /*10260*/  NOP ;  /* 0x0000000000007918 */ /* 0x001fe20000000000 */
.L_x_2368:
[----:B------:R-:W4:Y:S04]  /*10270*/  LDL.LU R3, [R1+0x38] ;  /* 0x0000380001037983 */ /* 0x000f280000300800 */
[----:B------:R-:W5:Y:S04]  /*10280*/  LDL.LU R5, [R1+0x2c] ;  /* 0x00002c0001057983 */ /* 0x000f680000300800 */
[----:B---3--:R-:W3:Y:S01]  /*10290*/  LDL.LU R4, [R1+0x44] ;  /* 0x0000440001047983 */ /* 0x008ee20000300800 */
        /* <DEDUP_REMOVED lines=9> */
[----:B----4-:R-:W-:Y:S02]  /*10330*/  SHF.R.S32.HI R0, RZ, 0x1f, R3 ;  /* 0x0000001fff007819 */ /* 0x010fe40000011403 */
[----:B-----5:R-:W-:-:S03]  /*10340*/  SEL R5, R5, RZ, !P0 ;  /* 0x000000ff05057207 */ /* 0x020fc60004000000 */
[----:B------:R-:W-:Y:S01]  /*10350*/  IMAD R0, R0, UR4, RZ ;  /* 0x0000000400007c24 */ /* 0x000fe2000f8e02ff */
[----:B---3--:R-:W-:-:S03]  /*10360*/  SEL R4, R4, RZ, !P0 ;  /* 0x000000ff04047207 */ /* 0x008fc60004000000 */
        /* <DEDUP_REMOVED lines=8> */
[----:B0-----:R-:W-:Y:S01]  /*103f0*/  MOV R2, 0x0 ;  /* 0x0000000000027802 */ /* 0x001fe20000000f00 */
        /* <DEDUP_REMOVED lines=14> */
[----:B0-----:R-:W-:Y:S05]  /*104e0*/  CALL.ABS.NOINC R2 ;  /* 0x0000000002007343 */ /* 0x001fea0003c00000 */
.L_x_2374:
[----:B------:R-:W-:Y:S05]  /*104f0*/  BSYNC B6 ;  /* 0x0000000000067941 */ /* 0x000fea0003800000 */
.L_x_2373:
[----:B0-----:R-:W3:Y:S01]  /*10500*/  LDL.LU R0, [R1+0x44] ;  /* 0x0000440001007983 */ /* 0x001ee20000300800 */
[----:B------:R-:W-:Y:S01]  /*10510*/  ULDC.64 UR4, c[0x0][0x2d8] ;  /* 0x0000b60000047ab9 */ /* 0x000fe20000000a00 */
[----:B------:R-:W0:Y:S01]  /*10520*/  LDC R7, c[0x0][0x448] ;  /* 0x00011200ff077b82 */ /* 0x000e220000000800 */
[----:B------:R-:W-:Y:S01]  /*10530*/  ULDC.64 UR6, c[0x0][0x280] ;  /* 0x0000a00000067ab9 */ /* 0x000fe20000000a00 */
[----:B------:R-:W4:Y:S04]  /*10540*/  LDL.LU R5, [R1+0x38] ;  /* 0x0000380001057983 */ /* 0x000f280000300800 */
[----:B------:R-:W4:Y:S04]  /*10550*/  LDL.LU.64 R2, [R1+0x50] ;  /* 0x0000500001027983 */ /* 0x000f280000300a00 */
[----:B------:R-:W2:Y:S04]  /*10560*/  LDL.LU R4, [R1+0x2c] ;  /* 0x00002c0001047983 */ /* 0x000ea80000300800 */
[----:B------:R-:W2:Y:S01]  /*10570*/  LDL R8, [R1+0x4] ;  /* 0x0000040001087983 */ /* 0x000ea20000100800 */
[----:B------:R-:W1:Y:S01]  /*10580*/  S2R R9, SR_TID.X ;  /* 0x0000000000097919 */ /* 0x000e620000002100 */
[----:B0-----:R-:W-:-:S13]  /*10590*/  ISETP.NE.AND P0, PT, R7, 0x1, PT ;  /* 0x000000010700780c */ /* 0x001fda0003f05270 */
[----:B------:R-:W0:Y:S01]  /*105a0*/  @P0 LDC R6, c[0x0][0x450] ;  /* 0x00011400ff060b82 */ /* 0x000e220000000800 */
[----:B-1----:R-:W-:-:S05]  /*105b0*/  IMAD.SHL.U32 R9, R9, 0x8, RZ ;  /* 0x0000000809097824 */ /* 0x002fca00078e00ff */
[----:B------:R-:W-:-:S04]  /*105c0*/  LOP3.LUT R9, R9, 0x38, RZ, 0xc0, !PT ;  /* 0x0000003809097812 */ /* 0x000fc800078ec0ff */
[----:B------:R-:W-:Y:S01]  /*105d0*/  LOP3.LUT R9, R9, 0x40, RZ, 0xfc, !PT ;  /* 0x0000004009097812 */ /* 0x000fe200078efcff */
[----:B----4-:R-:W-:Y:S02]  /*105e0*/  IMAD.MOV.U32 R3, RZ, RZ, R5 ;  /* 0x000000ffff037224 */ /* 0x010fe400078e0005 */
[----:B------:R-:W1:Y:S01]  /*105f0*/  S2R R5, SR_TID.X ;  /* 0x0000000000057919 */ /* 0x000e620000002100 */
[----:B------:R-:W-:-:S04]  /*10600*/  IMAD.WIDE.U32 R2, R16, UR4, R2 ;  /* 0x0000000410027c25 */ /* 0x000fc8000f8e0002 */
[----:B------:R-:W-:Y:S01]  /*10610*/  IMAD R3, R16, UR5, R3 ;  /* 0x0000000510037c24 */ /* 0x000fe2000f8e0203 */
[----:B------:R-:W-:Y:S02]  /*10620*/  ULDC.64 UR4, c[0x0][0x2e0] ;  /* 0x0000b80000047ab9 */ /* 0x000fe40000000a00 */
[----:B---3--:R-:W-:Y:S02]  /*10630*/  IMAD R0, R0, UR4, RZ ;  /* 0x0000000400007c24 */ /* 0x008fe4000f8e02ff */
[----:B--2---:R-:W-:-:S04]  /*10640*/  IMAD.WIDE.U32 R2, R4, UR4, R2 ;  /* 0x0000000404027c25 */ /* 0x004fc8000f8e0002 */
[----:B------:R-:W-:Y:S01]  /*10650*/  IMAD R0, R4, UR5, R0 ;  /* 0x0000000504007c24 */ /* 0x000fe2000f8e0200 */
[----:B------:R-:W-:Y:S01]  /*10660*/  ULDC.64 UR4, c[0x0][0x2d0] ;  /* 0x0000b40000047ab9 */ /* 0x000fe20000000a00 */
[----:B------:R-:W2:Y:S02]  /*10670*/  S2R R4, SR_TID.X ;  /* 0x0000000000047919 */ /* 0x000ea40000002100 */
[----:B------:R-:W-:Y:S01]  /*10680*/  IMAD.IADD R3, R3, 0x1, R0 ;  /* 0x0000000103037824 */ /* 0x000fe200078e0200 */
[----:B-1----:R-:W-:-:S04]  /*10690*/  LOP3.LUT R5, R5, 0x7f, RZ, 0xc0, !PT ;  /* 0x0000007f05057812 */ /* 0x002fc800078ec0ff */
[----:B------:R-:W-:Y:S01]  /*106a0*/  SHF.R.U32.HI R5, RZ, 0x3, R5 ;  /* 0x00000003ff057819 */ /* 0x000fe20000011605 */
[----:B--2---:R-:W-:-:S05]  /*106b0*/  IMAD.SHL.U32 R4, R4, 0x10, RZ ;  /* 0x0000001004047824 */ /* 0x004fca00078e00ff */
[----:B------:R-:W-:Y:S02]  /*106c0*/  LOP3.LUT R4, R5, 0x70, R4, 0xf8, !PT ;  /* 0x0000007005047812 */ /* 0x000fe400078ef804 */
[----:B------:R-:W1:Y:S03]  /*106d0*/  @P0 LDC R5, c[0x0][0x44c] ;  /* 0x00011300ff050b82 */ /* 0x000e660000000800 */
[----:B------:R-:W-:-:S04]  /*106e0*/  IMAD R4, R8, 0x80, R4 ;  /* 0x0000008008047824 */ /* 0x000fc800078e0204 */
[----:B------:R-:W-:Y:S02]  /*106f0*/  IMAD.MOV.U32 R0, RZ, RZ, R4 ;  /* 0x000000ffff007224 */ /* 0x000fe400078e0004 */
[----:B-1----:R-:W-:-:S05]  /*10700*/  @P0 IMAD.HI.U32 R5, R4, R5, RZ ;  /* 0x0000000504050227 */ /* 0x002fca00078e00ff */
[----:B0-----:R-:W-:-:S05]  /*10710*/  @P0 SHF.R.U32.HI R0, RZ, R6, R5 ;  /* 0x00000006ff000219 */ /* 0x001fca0000011605 */
[----:B------:R-:W-:Y:S02]  /*10720*/  IMAD.MOV R5, RZ, RZ, -R0 ;  /* 0x000000ffff057224 */ /* 0x000fe400078e0a00 */
[----:B------:R-:W-:-:S04]  /*10730*/  IMAD.WIDE.U32 R2, R0, UR4, R2 ;  /* 0x0000000400027c25 */ /* 0x000fc8000f8e0002 */
[----:B------:R-:W-:Y:S01]  /*10740*/  IMAD R4, R7, R5, R4 ;  /* 0x0000000507047224 */ /* 0x000fe200078e0204 */
[----:B------:R-:W-:-:S05]  /*10750*/  SHF.R.S32.HI R5, RZ, 0x1f, R0 ;  /* 0x0000001fff057819 */ /* 0x000fca0000011400 */
[----:B------:R-:W-:-:S04]  /*10760*/  IMAD R5, R5, UR4, RZ ;  /* 0x0000000405057c24 */ /* 0x000fc8000f8e02ff */
[----:B------:R-:W-:Y:S01]  /*10770*/  IMAD R0, R0, UR5, R5 ;  /* 0x0000000500007c24 */ /* 0x000fe2000f8e0205 */
[----:B------:R-:W-:Y:S01]  /*10780*/  ULDC.64 UR4, c[0x0][0x2c8] ;  /* 0x0000b20000047ab9 */ /* 0x000fe20000000a00 */
[----:B------:R-:W0:Y:S02]  /*10790*/  S2R R5, SR_TID.X ;  /* 0x0000000000057919 */ /* 0x000e240000002100 */
        /* <DEDUP_REMOVED lines=9> */
[----:B------:R-:W-:Y:S02]  /*10830*/  IMAD.IADD R0, R3, 0x1, R0 ;  /* 0x0000000103007824 */ /* 0x000fe400078e0200 */
[----:B0-----:R-:W-:-:S05]  /*10840*/  IMAD.SHL.U32 R10, R5, 0x8, RZ ;  /* 0x00000008050a7824 */ /* 0x001fca00078e00ff */
[----:B------:R-:W-:-:S04]  /*10850*/  LOP3.LUT R10, R10, 0x38, RZ, 0xc0, !PT ;  /* 0x000000380a0a7812 */ /* 0x000fc800078ec0ff */
[----:B------:R-:W-:Y:S01]  /*10860*/  ISETP.GE.AND P0, PT, R10, UR4, PT ;  /* 0x000000040a007c0c */ /* 0x000fe2000bf06270 */
[----:B------:R-:W-:Y:S01]  /*10870*/  UMOV UR4, 0xffffffff ;  /* 0xffffffff00047882 */ /* 0x000fe20000000000 */
[----:B------:R-:W-:Y:S02]  /*10880*/  LEA.HI.X R3, R2, UR7, R0, 0x1, P2 ;  /* 0x0000000702037c11 */ /* 0x000fe400090f0c00 */
[----:B-1----:R-:W-:Y:S09]  /*10890*/  BRA.DIV UR4, `(.L_x_2375) ;  /* 0x0000004604387947 */ /* 0x002ff2000b800000 */
[----:B------:R-:W0:Y:S01]  /*108a0*/  S2R R6, SR_TID.X ;  /* 0x0000000000067919 */ /* 0x000e220000002100 */
[----:B------:R-:W2:Y:S01]  /*108b0*/  LDL.LU R8, [R1+0x4] ;  /* 0x0000040001087983 */ /* 0x000ea20000300800 */
[----:B0-----:R-:W-:-:S04]  /*108c0*/  LOP3.LUT R6, R6, 0x7f, RZ, 0xc0, !PT ;  /* 0x0000007f06067812 */ /* 0x001fc800078ec0ff */
[----:B------:R-:W-:Y:S02]  /*108d0*/  SHF.R.U32.HI R11, RZ, 0x3, R6 ;  /* 0x00000003ff0b7819 */ /* 0x000fe40000011606 */
[----:B------:R-:W3:Y:S03]  /*108e0*/  LDL.LU R6, [R1+0x40] ;  /* 0x0000400001067983 */ /* 0x000ee60000300800 */
[----:B--2---:R-:W-:-:S04]  /*108f0*/  IMAD R2, R8, 0x80, R11 ;  /* 0x0000008008027824 */ /* 0x004fc800078e020b */
        /* <DEDUP_REMOVED lines=74> */
.L_x_2491:
        /* <DEDUP_REMOVED lines=11> */
.L_x_2377:
[----:B------:R-:W-:Y:S05]  /*10e50*/  BSYNC B0 ;  /* 0x0000000000007941 */ /* 0x000fea0003800000 */
.L_x_2376:
[----:B------:R-:W-:Y:S01]  /*10e60*/  NOP ;  /* 0x0000000000007918 */ /* 0x000fe20000000000 */
[----:B------:R-:W-:Y:S01]  /*10e70*/  PLOP3.LUT P0, PT, PT, PT, PT, 0x80, 0x0 ;  /* 0x000000000000781c */ /* 0x000fe20003f0f070 */
[----:B0-----:R-:W-:-:S12]  /*10e80*/  VIADD R6, R18, 0x28800 ;  /* 0x0002880012067836 */ /* 0x001fd80000000000 */
.L_x_2378:
        /* <DEDUP_REMOVED lines=18> */
.L_x_2492:
[----:B------:R-:W-:Y:S05]  /*10fb0*/  BSYNC B0 ;  /* 0x0000000000007941 */ /* 0x000fea0003800000 */
.L_x_2379:
        /* <DEDUP_REMOVED lines=54> */
.L_x_2387:
[----:B------:R-:W-:Y:S01]  /*11320*/  IMAD R3, R8, 0x8, R18 ;  /* 0x0000000808037824 */ /* 0x000fe200078e0212 */
[----:B------:R-:W-:Y:S01]  /*11330*/  SHF.L.U32 R2, R11, 0x1f, RZ ;  /* 0x0000001f0b027819 */ /* 0x000fe200000006ff */
[----:B------:R-:W-:Y:S03]  /*11340*/  BSSY B3, `(.L_x_2388) ;  /* 0x0000003000037945 */ /* 0x000fe60003800000 */
[----:B------:R-:W1:Y:S02]  /*11350*/  SYNCS.PHASECHK.TRANS64.TRYWAIT P0, [R3+URZ+0x28840], R2 ;  /* 0x02884002030075a7 */ /* 0x000e64000800017f */
[----:B-1----:R-:W-:Y:S05]  /*11360*/  @!P0 BRA `(.L_x_2389) ;  /* 0x0000004400508947 */ /* 0x002fea0003800000 */
.L_x_2493:
[----:B------:R-:W-:Y:S05]  /*11370*/  BSYNC B3 ;  /* 0x0000000000037941 */ /* 0x000fea0003800000 */
.L_x_2388:
        /* <DEDUP_REMOVED lines=12> */
.L_x_2391:
[----:B------:R-:W-:Y:S05]  /*11440*/  BSYNC B3 ;  /* 0x0000000000037941 */ /* 0x000fea0003800000 */
.L_x_2390:
        /* <DEDUP_REMOVED lines=12> */
.L_x_2392:
        /* <DEDUP_REMOVED lines=16> */
.L_x_2393:
        /* <DEDUP_REMOVED lines=16> */
.L_x_2494:
[----:B------:R-:W-:Y:S05]  /*11710*/  BSYNC B3 ;  /* 0x0000000000037941 */ /* 0x000fea0003800000 */
.L_x_2394:
        /* <DEDUP_REMOVED lines=12> */
.L_x_2397:
[----:B------:R-:W-:Y:S05]  /*117e0*/  BSYNC B3 ;  /* 0x0000000000037941 */ /* 0x000fea0003800000 */
.L_x_2396:
        /* <DEDUP_REMOVED lines=13> */
.L_x_2398:
        /* <DEDUP_REMOVED lines=15> */
.L_x_2399:
        /* <DEDUP_REMOVED lines=12> */
.L_x_2386:
[----:B------:R-:W-:Y:S05]  /*11a70*/  BSYNC B1 ;  /* 0x0000000000017941 */ /* 0x000fea0003800000 */
.L_x_2385:
[----:B0-----:R-:W2:Y:S01]  /*11a80*/  LDL.LU R0, [R1+0x34] ;  /* 0x0000340001007983 */ /* 0x001ea20000300800 */
[----:B------:R-:W-:-:S03]  /*11a90*/  IMAD.MOV.U32 R19, RZ, RZ, R8 ;  /* 0x000000ffff137224 */ /* 0x000fc600078e0008 */
[----:B------:R0:W-:Y:S02]  /*11aa0*/  STL [R1+0x14], R11 ;  /* 0x0000140b01007387 */ /* 0x0001e40000100800 */
[----:B0-2---:R-:W-:-:S07]  /*11ab0*/  VIADD R0, R0, 0xfffffffd ;  /* 0xfffffffd00007836 */ /* 0x005fce0000000000 */
.L_x_2384:
[----:B------:R-:W-:Y:S05]  /*11ac0*/  BSYNC B2 ;  /* 0x0000000000027941 */ /* 0x000fea0003800000 */
.L_x_2383:
[----:B------:R-:W-:Y:S01]  /*11ad0*/  VIADD R10, R10, 0xfffffffe ;  /* 0xfffffffe0a0a7836 */ /* 0x000fe20000000000 */
[----:B------:R-:W-:-:S04]  /*11ae0*/  LOP3.LUT R7, RZ, R7, RZ, 0x33, !PT ;  /* 0x00000007ff077212 */ /* 0x000fc800078e33ff */
[----:B------:R-:W-:-:S13]  /*11af0*/  ISETP.NE.AND P0, PT, R10, R7, PT ;  /* 0x000000070a00720c */ /* 0x000fda0003f05270 */
[----:B------:R-:W-:Y:S05]  /*11b00*/  @!P0 BRA `(.L_x_2382) ;  /* 0x0000001000cc8947 */ /* 0x000fea0003800000 */
[----:B------:R-:W-:-:S07]  /*11b10*/  IMAD.MOV.U32 R9, RZ, RZ, R17 ;  /* 0x000000ffff097224 */ /* 0x000fce00078e0011 */
.L_x_2430:
        /* <DEDUP_REMOVED lines=35> */
.L_x_2402:
[----:B------:R-:W-:Y:S01]  /*11d50*/  IMAD R3, R4, 0x8, R18 ;  /* 0x0000000804037824 */ /* 0x000fe200078e0212 */
[----:B------:R-:W-:Y:S01]  /*11d60*/  SHF.L.U32 R2, R5, 0x1f, RZ ;  /* 0x0000001f05027819 */ /* 0x000fe200000006ff */
[----:B------:R-:W-:Y:S03]  /*11d70*/  BSSY B2, `(.L_x_2403) ;  /* 0x0000003000027945 */ /* 0x000fe60003800000 */
[----:B------:R-:W1:Y:S02]  /*11d80*/  SYNCS.PHASECHK.TRANS64.TRYWAIT P0, [R3+URZ+0x28840], R2 ;  /* 0x02884002030075a7 */ /* 0x000e64000800017f */
[----:B-1----:R-:W-:Y:S05]  /*11d90*/  @!P0 BRA `(.L_x_2404) ;  /* 0x0000003800ec8947 */ /* 0x002fea0003800000 */
.L_x_2495:
[----:B------:R-:W-:Y:S05]  /*11da0*/  BSYNC B2 ;  /* 0x0000000000027941 */ /* 0x000fea0003800000 */
.L_x_2403:
        /* <DEDUP_REMOVED lines=12> */
.L_x_2406:
[----:B------:R-:W-:Y:S05]  /*11e70*/  BSYNC B2 ;  /* 0x0000000000027941 */ /* 0x000fea0003800000 */
.L_x_2405:
        /* <DEDUP_REMOVED lines=12> */
.L_x_2407:
        /* <DEDUP_REMOVED lines=16> */
.L_x_2408:
        /* <DEDUP_REMOVED lines=16> */
.L_x_2496:
[----:B------:R-:W-:Y:S05]  /*12140*/  BSYNC B2 ;  /* 0x0000000000027941 */ /* 0x000fea0003800000 */
.L_x_2409:
        /* <DEDUP_REMOVED lines=11> */
.L_x_2412:
[----:B------:R-:W-:Y:S05]  /*12200*/  BSYNC B2 ;  /* 0x0000000000027941 */ /* 0x000fea0003800000 */
.L_x_2411:
        /* <DEDUP_REMOVED lines=12> */
.L_x_2413:
        /* <DEDUP_REMOVED lines=15> */
.L_x_2414:
        /* <DEDUP_REMOVED lines=12> */
.L_x_2401:
[----:B------:R-:W-:Y:S05]  /*12480*/  BSYNC B1 ;  /* 0x0000000000017941 */ /* 0x000fea0003800000 */
.L_x_2400:
        /* <DEDUP_REMOVED lines=35> */
.L_x_2417:
[----:B------:R-:W-:Y:S01]  /*126c0*/  IMAD R2, R19, 0x8, R18 ;  /* 0x0000000813027824 */ /* 0x000fe200078e0212 */
[----:B------:R-:W-:Y:S01]  /*126d0*/  SHF.L.U32 R3, R12, 0x1f, RZ ;  /* 0x0000001f0c037819 */ /* 0x000fe200000006ff */
[----:B------:R-:W-:Y:S03]  /*126e0*/  BSSY B2, `(.L_x_2418) ;  /* 0x0000003000027945 */ /* 0x000fe60003800000 */
[----:B------:R-:W2:Y:S02]  /*126f0*/  SYNCS.PHASECHK.TRANS64.TRYWAIT P0, [R2+URZ+0x28840], R3 ;  /* 0x02884003020075a7 */ /* 0x000ea4000800017f */
[----:B--2---:R-:W-:Y:S05]  /*12700*/  @!P0 BRA `(.L_x_2419) ;  /* 0x0000003000b88947 */ /* 0x004fea0003800000 */
.L_x_2497:
[----:B------:R-:W-:Y:S05]  /*12710*/  BSYNC B2 ;  /* 0x0000000000027941 */ /* 0x000fea0003800000 */
.L_x_2418:
        /* <DEDUP_REMOVED lines=12> */
.L_x_2421:
[----:B------:R-:W-:Y:S05]  /*127e0*/  BSYNC B2 ;  /* 0x0000000000027941 */ /* 0x000fea0003800000 */
.L_x_2420:
        /* <DEDUP_REMOVED lines=13> */
.L_x_2422:
        /* <DEDUP_REMOVED lines=16> */
.L_x_2423:
        /* <DEDUP_REMOVED lines=15> */
.L_x_2498:
[----:B------:R-:W-:Y:S05]  /*12ab0*/  BSYNC B2 ;  /* 0x0000000000027941 */ /* 0x000fea0003800000 */
.L_x_2424:
        /* <DEDUP_REMOVED lines=11> */
.L_x_2427:
[----:B------:R-:W-:Y:S05]  /*12b70*/  BSYNC B2 ;  /* 0x0000000000027941 */ /* 0x000fea0003800000 */
.L_x_2426:
        /* <DEDUP_REMOVED lines=12> */
.L_x_2428:
        /* <DEDUP_REMOVED lines=15> */
.L_x_2429:
        /* <DEDUP_REMOVED lines=12> */
.L_x_2416:
[----:B------:R-:W-:Y:S05]  /*12df0*/  BSYNC B1 ;  /* 0x0000000000017941 */ /* 0x000fea0003800000 */
.L_x_2415:
[----:B------:R-:W2:Y:S01]  /*12e00*/  LDL R2, [R1+0x24] ;  /* 0x0000240001027983 */ /* 0x000ea20000100800 */
[----:B------:R-:W-:Y:S01]  /*12e10*/  VIADD R0, R0, 0xfffffffe ;  /* 0xfffffffe00007836 */ /* 0x000fe20000000000 */
[----:B--2---:R-:W-:-:S13]  /*12e20*/  ISETP.GT.AND P0, PT, R7, R2, PT ;  /* 0x000000020700720c */ /* 0x004fda0003f04270 */
[----:B------:R-:W-:Y:S05]  /*12e30*/  @P0 BRA `(.L_x_2430) ;  /* 0xffffffec00380947 */ /* 0x000fea000383ffff */
.L_x_2382:
[----:B------:R-:W-:Y:S05]  /*12e40*/  BSYNC B0 ;  /* 0x0000000000007941 */ /* 0x000fea0003800000 */
.L_x_2381:
        /* <DEDUP_REMOVED lines=8> */
[----:B------:R-:W2:Y:S08]  /*12ed0*/  FLO.U32 R0, UR4 ;  /* 0x0000000400007d00 */ /* 0x000eb000080e0000 */
[----:B------:R-:W1:Y:S01]  /*12ee0*/  POPC R2, UR4 ;  /* 0x0000000400027d09 */ /* 0x000e620008000000 */
[----:B--2---:R-:W-:-:S13]  /*12ef0*/  ISETP.EQ.U32.AND P0, PT, R0, R3, PT ;  /* 0x000000030000720c */ /* 0x004fda0003f02070 */
[----:B-1----:R-:W2:Y:S01]  /*12f00*/  @P0 ATOMG.E.ADD.STRONG.GPU PT, R5, desc[UR50][R4.64], R2 ;  /* 0x00000002040509a8 */ /* 0x002ea200081ee1f2 */
[----:B------:R-:W1:Y:S02]  /*12f10*/  S2R R3, SR_LTMASK ;  /* 0x0000000000037919 */ /* 0x000e640000003900 */
[----:B-1----:R-:W-:-:S06]  /*12f20*/  LOP3.LUT R3, R3, UR4, RZ, 0xc0, !PT ;  /* 0x0000000403037c12 */ /* 0x002fcc000f8ec0ff */
[----:B------:R-:W1:Y:S01]  /*12f30*/  POPC R3, R3 ;  /* 0x0000000300037309 */ /* 0x000e620000000000 */
[----:B--2---:R-:W1:Y:S02]  /*12f40*/  SHFL.IDX PT, R0, R5, R0, 0x1f ;  /* 0x00001f0005007589 */ /* 0x004e6400000e0000 */
[----:B-1----:R-:W-:-:S05]  /*12f50*/  IADD3 R0, R0, UR37, R3 ;  /* 0x0000002500007c10 */ /* 0x002fca000fffe003 */
[----:B------:R2:W-:Y:S02]  /*12f60*/  STL [R1], R0 ;  /* 0x0000000001007387 */ /* 0x0005e40000100800 */
.L_x_2432:
[----:B------:R-:W-:Y:S05]  /*12f70*/  BSYNC B0 ;  /* 0x0000000000007941 */ /* 0x000fea0003800000 */
.L_x_2431:
        /* <DEDUP_REMOVED lines=11> */
.L_x_2499:
[----:B------:R-:W-:Y:S05]  /*13030*/  BSYNC B1 ;  /* 0x0000000000017941 */ /* 0x000fea0003800000 */
.L_x_2435:
        /* <DEDUP_REMOVED lines=9> */
.L_x_2438:
[----:B------:R-:W-:Y:S05]  /*130d0*/  BSYNC B1 ;  /* 0x0000000000017941 */ /* 0x000fea0003800000 */
.L_x_2437:
        /* <DEDUP_REMOVED lines=12> */
.L_x_2439:
        /* <DEDUP_REMOVED lines=15> */
.L_x_2440:
        /* <DEDUP_REMOVED lines=10> */
.L_x_2434:
[----:B------:R-:W-:Y:S05]  /*13330*/  BSYNC B0 ;  /* 0x0000000000007941 */ /* 0x000fea0003800000 */
.L_x_2433:
[----:B------:R-:W2:Y:S01]  /*13340*/  LDL.LU R4, [R1+0x14] ;  /* 0x0000140001047983 */ /* 0x000ea20000300800 */
[----:B------:R-:W-:-:S05]  /*13350*/  VIADD R19, R19, 0x1 ;  /* 0x0000000113137836 */ /* 0x000fca0000000000 */
[----:B------:R-:W-:-:S04]  /*13360*/  ISETP.NE.AND P0, PT, R19, 0x2, PT ;  /* 0x000000021300780c */ /* 0x000fc80003f05270 */
[----:B------:R-:W-:Y:S02]  /*13370*/  SEL R0, RZ, 0x1, P0 ;  /* 0x00000001ff007807 */ /* 0x000fe40000000000 */
[----:B------:R-:W-:Y:S02]  /*13380*/  SEL R19, R19, RZ, P0 ;  /* 0x000000ff13137207 */ /* 0x000fe40000000000 */
[----:B--2---:R-:W-:-:S05]  /*13390*/  LOP3.LUT R4, R4, R0, RZ, 0x3c, !PT ;  /* 0x0000000004047212 */ /* 0x004fca00078e3cff */
[----:B------:R2:W-:Y:S02]  /*133a0*/  STL [R1+0x14], R4 ;  /* 0x0000140401007387 */ /* 0x0005e40000100800 */
.L_x_2361:
[----:B------:R-:W-:Y:S05]  /*133b0*/  BSYNC B7 ;  /* 0x0000000000077941 */ /* 0x000fea0003800000 */
.L_x_2359:
        /* <DEDUP_REMOVED lines=9> */
[----:B0123--:R-:W0:Y:S04]  /*13450*/  LDS.128 R4, [R18+0x288d0] ;  /* 0x0288d00012047984 */ /* 0x00fe280000000c00 */
[----:B0-----:R0:W-:Y:S04]  /*13460*/  STL.64 [R1], R4 ;  /* 0x0000000401007387 */ /* 0x0011e80000100a00 */
[----:B------:R0:W-:Y:S01]  /*13470*/  STL.64 [R1+0x8], R6 ;  /* 0x0000080601007387 */ /* 0x0001e20000100a00 */
[----:B------:R-:W-:Y:S06]  /*13480*/  BAR.ARV 0x4, 0x180 ;  /* 0x0106000000007b1d */ /* 0x000fec0000002000 */
[----:B------:R-:W-:Y:S05]  /*13490*/  BRA `(.L_x_2442) ;  /* 0x00000010002c7947 */ /* 0x000fea0003800000 */
.L_x_2441:
[----:B------:R-:W4:Y:S01]  /*134a0*/  S2R R0, SR_TID.X ;  /* 0x0000000000007919 */ /* 0x000f220000002100 */
[----:B------:R-:W-:Y:S01]  /*134b0*/  UMOV UR4, 0xffffffff ;  /* 0xffffffff00047882 */ /* 0x000fe20000000000 */
[----:B----4-:R-:W-:-:S04]  /*134c0*/  LOP3.LUT R16, R0, 0x1f, RZ, 0xc0, !PT ;  /* 0x0000001f00107812 */ /* 0x010fc800078ec0ff */
[----:B------:R-:W-:Y:S01]  /*134d0*/  ISETP.NE.AND P0, PT, R16, 0x1f, PT ;  /* 0x0000001f1000780c */ /* 0x000fe20003f05270 */
[----:B------:R-:W-:-:S12]  /*134e0*/  BRA.DIV UR4, `(.L_x_2443) ;  /* 0x00000026047c7947 */ /* 0x000fd8000b800000 */
[----:B------:R-:W2:Y:S01]  /*134f0*/  LDL.LU R3, [R1] ;  /* 0x0000000001037983 */ /* 0x000ea20000300800 */
[----:B------:R-:W-:-:S03]  /*13500*/  ULDC UR4, c[0x0][0xc3c] ;  /* 0x00030f0000047ab9 */ /* 0x000fc60000000800 */
[----:B01----:R-:W4:Y:S01]  /*13510*/  LDL R8, [R1+0xc] ;  /* 0x00000c0001087983 */ /* 0x003f220000100800 */
[----:B--2---:R-:W-:Y:S02]  /*13520*/  IMAD.MOV.U32 R10, RZ, RZ, R3 ;  /* 0x000000ffff0a7224 */ /* 0x004fe400078e0003 */
[----:B----4-:R-:W-:-:S05]  /*13530*/  IMAD.IADD R0, R8, 0x1, R16 ;  /* 0x0000000108007824 */ /* 0x010fca00078e0210 */
[----:B------:R-:W-:-:S13]  /*13540*/  ISETP.GE.OR P1, PT, R0, UR4, !P0 ;  /* 0x0000000400007c0c */ /* 0x000fda000c726670 */
[----:B------:R-:W0:Y:S08]  /*13550*/  @!P1 LDC.64 R2, c[0x0][0xc80] ;  /* 0x00032000ff029b82 */ /* 0x000e300000000a00 */
[----:B---3--:R-:W1:Y:S01]  /*13560*/  @!P1 LDC.64 R6, c[0x0][0xc78] ;  /* 0x00031e00ff069b82 */ /* 0x008e620000000a00 */
[----:B0-----:R-:W-:-:S05]  /*13570*/  @!P1 IMAD.WIDE R2, R0, 0x4, R2 ;  /* 0x0000000400029825 */ /* 0x001fca00078e0202 */
[----:B------:R1:W2:Y:S02]  /*13580*/  @!P1 LDG.E R5, desc[UR50][R2.64] ;  /* 0x0000003202059981 */ /* 0x0002a4000c1e1900 */
[----:B-1----:R-:W-:-:S05]  /*13590*/  @!P1 IMAD.WIDE R2, R0, 0x4, R6 ;  /* 0x0000000400029825 */ /* 0x002fca00078e0206 */
[----:B------:R-:W3:Y:S01]  /*135a0*/  @!P1 LDG.E R8, desc[UR50][R2.64] ;  /* 0x0000003202089981 */ /* 0x000ee2000c1e1900 */
[----:B------:R-:W-:Y:S02]  /*135b0*/  CS2R R6, SRZ ;  /* 0x0000000000067805 */ /* 0x000fe4000001ff00 */
[C---:B------:R-:W-:Y:S02]  /*135c0*/  ISETP.GE.U32.AND P2, PT, R16.reuse, 0x2, PT ;  /* 0x000000021000780c */ /* 0x040fe40003f46070 */
[C---:B------:R-:W-:Y:S01]  /*135d0*/  ISETP.GE.U32.AND P3, PT, R16.reuse, 0x4, PT ;  /* 0x000000041000780c */ /* 0x040fe20003f66070 */
[----:B------:R-:W-:Y:S01]  /*135e0*/  SHFL.IDX PT, R4, R10, RZ, 0x1f ;  /* 0x00001fff0a047589 */ /* 0x000fe200000e0000 */
[C---:B------:R-:W-:Y:S02]  /*135f0*/  ISETP.GE.U32.AND P4, PT, R16.reuse, 0x8, PT ;  /* 0x000000081000780c */ /* 0x040fe40003f86070 */
[----:B------:R-:W-:Y:S01]  /*13600*/  ISETP.GE.U32.AND P5, PT, R16, 0x10, PT ;  /* 0x000000101000780c */ /* 0x000fe20003fa6070 */
[----:B------:R-:W-:Y:S01]  /*13610*/  SHFL.IDX PT, R0, R10, 0x1, 0x1f ;  /* 0x00201f000a007f89 */ /* 0x000fe200000e0000 */
[----:B--2---:R-:W-:-:S02]  /*13620*/  @!P1 IMAD.MOV.U32 R6, RZ, RZ, R5 ;  /* 0x000000ffff069224 */ /* 0x004fc400078e0005 */
[----:B---3--:R-:W-:Y:S01]  /*13630*/  @!P1 IMAD.MOV.U32 R7, RZ, RZ, R8 ;  /* 0x000000ffff079224 */ /* 0x008fe200078e0008 */
[----:B------:R-:W-:-:S03]  /*13640*/  ISETP.NE.AND P1, PT, R16, RZ, PT ;  /* 0x000000ff1000720c */ /* 0x000fc60003f25270 */
[----:B------:R-:W-:-:S05]  /*13650*/  IMAD R2, R7, R6, RZ ;  /* 0x0000000607027224 */ /* 0x000fca00078e02ff */
[----:B------:R-:W0:Y:S02]  /*13660*/  SHFL.UP PT, R14, R2, 0x1, RZ ;  /* 0x04200000020e7989 */ /* 0x000e2400000e00ff */
[----:B0-----:R-:W-:-:S05]  /*13670*/  SEL R5, R14, RZ, P1 ;  /* 0x000000ff0e057207 */ /* 0x001fca0000800000 */
[----:B------:R-:W-:Y:S02]  /*13680*/  IMAD.IADD R2, R2, 0x1, R5 ;  /* 0x0000000102027824 */ /* 0x000fe400078e0205 */
[----:B------:R-:W-:-:S03]  /*13690*/  IMAD.MOV.U32 R5, RZ, RZ, RZ ;  /* 0x000000ffff057224 */ /* 0x000fc600078e00ff */
        /* <DEDUP_REMOVED lines=13> */
.L_x_2509:
[----:B------:R-:W-:Y:S02]  /*13770*/  ULDC UR4, c[0x0][0xc38] ;  /* 0x00030e0000047ab9 */ /* 0x000fe40000000800 */
[----:B------:R-:W-:-:S04]  /*13780*/  IMAD.U32 R8, RZ, RZ, UR4 ;  /* 0x00000004ff087e24 */ /* 0x000fc8000f8e00ff */
[----:B-1----:R-:W-:-:S04]  /*13790*/  IMAD R9, R9, R8, RZ ;  /* 0x0000000809097224 */ /* 0x002fc800078e02ff */
[----:B------:R-:W-:-:S05]  /*137a0*/  IMAD.IADD R0, R0, 0x1, R9 ;  /* 0x0000000100007824 */ /* 0x000fca00078e0209 */
[----:B------:R-:W-:-:S13]  /*137b0*/  ISETP.GT.AND P6, PT, R0, R4, PT ;  /* 0x000000040000720c */ /* 0x000fda0003fc4270 */
[----:B------:R-:W-:Y:S05]  /*137c0*/  @P6 BRA `(.L_x_2444) ;  /* 0x0000000000ac6947 */ /* 0x000fea0003800000 */
.L_x_2447:
        /* <DEDUP_REMOVED lines=37> */
.L_x_2517:
[----:B------:R-:W-:Y:S02]  /*13a20*/  ULDC UR4, c[0x0][0xc38] ;  /* 0x00030e0000047ab9 */ /* 0x000fe40000000800 */
[----:B------:R-:W-:-:S04]  /*13a30*/  IMAD.U32 R8, RZ, RZ, UR4 ;  /* 0x00000004ff087e24 */ /* 0x000fc8000f8e00ff */
[----:B-1----:R-:W-:-:S04]  /*13a40*/  IMAD R9, R9, R8, RZ ;  /* 0x0000000809097224 */ /* 0x002fc800078e02ff */
[----:B------:R-:W-:-:S05]  /*13a50*/  IMAD.IADD R0, R9, 0x1, R0 ;  /* 0x0000000109007824 */ /* 0x000fca00078e0200 */
[----:B------:R-:W-:-:S13]  /*13a60*/  ISETP.GT.AND P6, PT, R0, R4, PT ;  /* 0x000000040000720c */ /* 0x000fda0003fc4270 */
[----:B------:R-:W-:Y:S05]  /*13a70*/  @!P6 BRA `(.L_x_2447) ;  /* 0xfffffffc0054e947 */ /* 0x000fea000383ffff */
.L_x_2444:
        /* <DEDUP_REMOVED lines=12> */
.L_x_2522:
[----:B------:R-:W-:-:S13]  /*13b40*/  ISETP.NE.AND P0, PT, R3, RZ, PT ;  /* 0x000000ff0300720c */ /* 0x000fda0003f05270 */
[----:B------:R-:W-:Y:S05]  /*13b50*/  @!P0 BRA `(.L_x_2449) ;  /* 0x0000000000108947 */ /* 0x000fea0003800000 */
[----:B------:R-:W-:Y:S01]  /*13b60*/  UMOV UR4, 0xffffffff ;  /* 0xffffffff00047882 */ /* 0x000fe20000000000 */
[----:B---3--:R-:W-:Y:S02]  /*13b70*/  VIADD R10, R10, 0xffffffff ;  /* 0xffffffff0a0a7836 */ /* 0x008fe40000000000 */
[----:B------:R-:W-:Y:S05]  /*13b80*/  BRA.DIV UR4, `(.L_x_2450) ;  /* 0x0000002a04487947 */ /* 0x000fea000b800000 */
[----:B------:R1:W2:Y:S02]  /*13b90*/  SHFL.IDX PT, R5, R2, R10, 0x1f ;  /* 0x00001f0a02057589 */ /* 0x0002a400000e0000 */
.L_x_2449:
[----:B--2---:R-:W-:Y:S01]  /*13ba0*/  IMAD R3, R5, R8, R9 ;  /* 0x0000000805037224 */ /* 0x004fe200078e0209 */
[----:B------:R-:W-:-:S03]  /*13bb0*/  ISETP.NE.AND P0, PT, R7, 0x1, PT ;  /* 0x000000010700780c */ /* 0x000fc60003f05270 */
[----:B------:R-:W-:Y:S01]  /*13bc0*/  IMAD.IADD R4, R4, 0x1, -R3 ;  /* 0x0000000104047824 */ /* 0x000fe200078e0a03 */
[----:B------:R2:W-:Y:S09]  /*13bd0*/  STL [R1], R3 ;  /* 0x0000000301007387 */ /* 0x0005f20000100800 */
[----:B------:R-:W-:Y:S05]  /*13be0*/  @!P0 BRA `(.L_x_2451) ;  /* 0x0000000000e48947 */ /* 0x000fea0003800000 */
[----:B------:R-:W-:-:S04]  /*13bf0*/  IABS R5, R0 ;  /* 0x0000000000057213 */ /* 0x000fc80000000000 */
[----:B0--3--:R-:W0:Y:S08]  /*13c00*/  I2F.RP R6, R5 ;  /* 0x0000000500067306 */ /* 0x009e300000209400 */
[----:B0-----:R-:W0:Y:S02]  /*13c10*/  MUFU.RCP R6, R6 ;  /* 0x0000000600067308 */ /* 0x001e240000001000 */
[----:B0-----:R-:W-:-:S06]  /*13c20*/  VIADD R9, R6, 0xffffffe ;  /* 0x0ffffffe06097836 */ /* 0x001fcc0000000000 */
[----:B--2---:R-:W1:Y:S02]  /*13c30*/  F2I.FTZ.U32.TRUNC.NTZ R3, R9 ;  /* 0x0000000900037305 */ /* 0x004e64000021f000 */
        /* <DEDUP_REMOVED lines=52> */
.L_x_2451:
[----:B------:R-:W4:Y:S01]  /*13f80*/  LDL R5, [R1+0xc] ;  /* 0x00000c0001057983 */ /* 0x000f220000100800 */
[----:B012---:R-:W4:Y:S02]  /*13f90*/  LDC.64 R2, c[0x0][0xc90] ;  /* 0x00032400ff027b82 */ /* 0x007f240000000a00 */
[----:B----4-:R-:W-:-:S05]  /*13fa0*/  IMAD.WIDE R2, R5, 0x4, R2 ;  /* 0x0000000405027825 */ /* 0x010fca00078e0202 */
[----:B---3--:R-:W2:Y:S02]  /*13fb0*/  LDG.E R6, desc[UR50][R2.64] ;  /* 0x0000003202067981 */ /* 0x008ea4000c1e1900 */
        /* <DEDUP_REMOVED lines=59> */
.L_x_2452:
[----:B-1----:R-:W-:-:S05]  /*14370*/  LOP3.LUT R3, RZ, R4, RZ, 0x33, !PT ;  /* 0x00000004ff037212 */ /* 0x002fca00078e33ff */
[----:B------:R-:W-:-:S05]  /*14380*/  IMAD.IADD R0, R0, 0x1, R3 ;  /* 0x0000000100007824 */ /* 0x000fca00078e0203 */
[----:B------:R1:W-:Y:S01]  /*14390*/  STL [R1+0x4], R0 ;  /* 0x0000040001007387 */ /* 0x0003e20000100800 */
[----:B------:R-:W-:Y:S05]  /*143a0*/  BRA `(.L_x_2453) ;  /* 0x0000000000287947 */ /* 0x000fea0003800000 */
.L_x_2445:
        /* <DEDUP_REMOVED lines=10> */
.L_x_2453:
[----:B--2---:R-:W2:Y:S04]  /*14450*/  LDL R3, [R1+0x8] ;  /* 0x0000080001037983 */ /* 0x004ea80000100800 */
[----:B0-----:R-:W3:Y:S04]  /*14460*/  LDL R2, [R1+0xc] ;  /* 0x00000c0001027983 */ /* 0x001ee80000100800 */
[----:B------:R-:W4:Y:S04]  /*14470*/  LDL R4, [R1] ;  /* 0x0000000001047983 */ /* 0x000f280000100800 */
[----:B------:R-:W4:Y:S01]  /*14480*/  LDL R5, [R1+0x4] ;  /* 0x0000040001057983 */ /* 0x000f220000100800 */
[----:B------:R-:W-:Y:S05]  /*14490*/  WARPSYNC.ALL ;  /* 0x0000000000007948 */ /* 0x000fea0003800000 */
[----:B-1----:R-:W0:Y:S02]  /*144a0*/  S2R R0, SR_TID.X ;  /* 0x0000000000007919 */ /* 0x002e240000002100 */
        /* <DEDUP_REMOVED lines=10> */
.L_x_2442:
[----:B------:R-:W2:Y:S01]  /*14550*/  LDL R0, [R1+0xc] ;  /* 0x00000c0001007983 */ /* 0x000ea20000100800 */
[----:B------:R-:W-:Y:S02]  /*14560*/  ULDC UR4, c[0x0][0xc3c] ;  /* 0x00030f0000047ab9 */ /* 0x000fe40000000800 */
[----:B--2---:R-:W-:-:S13]  /*14570*/  ISETP.GE.AND P0, PT, R0, UR4, PT ;  /* 0x0000000400007c0c */ /* 0x004fda000bf06270 */
[----:B------:R-:W-:Y:S05]  /*14580*/  @!P0 BRA `(.L_x_2454) ;  /* 0xffffffa8002c8947 */ /* 0x000fea000383ffff */
[----:B------:R-:W-:Y:S05]  /*14590*/  BSYNC B8 ;  /* 0x0000000000087941 */ /* 0x000fea0003800000 */
.L_x_2353:
[----:B0-----:R-:W2:Y:S01]  /*145a0*/  LDL.LU R0, [R1+0x48] ;  /* 0x0000480001007983 */ /* 0x001ea20000300800 */
[----:B------:R-:W-:Y:S01]  /*145b0*/  BSSY B0, `(.L_x_2455) ;  /* 0x000000b000007945 */ /* 0x000fe20003800000 */
[----:B-1-3--:R-:W0:Y:S01]  /*145c0*/  S2R R5, SR_CgaCtaId ;  /* 0x0000000000057919 */ /* 0x00ae220000008800 */
        /* <DEDUP_REMOVED lines=9> */
.L_x_2525:
[----:B------:R-:W-:Y:S05]  /*14660*/  BSYNC B0 ;  /* 0x0000000000007941 */ /* 0x000fea0003800000 */
.L_x_2455:
[----:B------:R-:W-:-:S03]  /*14670*/  UMOV UR4, 0xffffffff ;  /* 0xffffffff00047882 */ /* 0x000fc60000000000 */
[----:B------:R-:W-:Y:S05]  /*14680*/  BRA.DIV UR4, `(.L_x_2457) ;  /* 0x0000001e04c87947 */ /* 0x000fea000b800000 */
[----:B------:R-:W1:Y:S02]  /*14690*/  S2R R2, SR_TID.X ;  /* 0x0000000000027919 */ /* 0x000e640000002100 */
[----:B-1----:R-:W-:-:S04]  /*146a0*/  SHF.R.U32.HI R2, RZ, 0x5, R2 ;  /* 0x00000005ff027819 */ /* 0x002fc80000011602 */
[----:B------:R-:W-:-:S05]  /*146b0*/  LOP3.LUT R2, R2, 0x3, RZ, 0xc0, !PT ;  /* 0x0000000302027812 */ /* 0x000fca00078ec0ff */
[----:B------:R1:W2:Y:S02]  /*146c0*/  SHFL.IDX PT, R14, R2, RZ, 0x1f ;  /* 0x00001fff020e7589 */ /* 0x0002a400000e0000 */
.L_x_2528:
[----:B--2---:R-:W-:Y:S01]  /*146d0*/  ISETP.NE.AND P0, PT, R14, RZ, PT ;  /* 0x000000ff0e00720c */ /* 0x004fe20003f05270 */
[----:B------:R-:W-:-:S12]  /*146e0*/  BSSY B0, `(.L_x_2458) ;  /* 0x0000025000007945 */ /* 0x000fd80003800000 */
[----:B------:R-:W-:Y:S05]  /*146f0*/  @P0 BRA `(.L_x_2459) ;  /* 0x00000000008c0947 */ /* 0x000fea0003800000 */
[----:B------:R-:W-:-:S03]  /*14700*/  UMOV UR4, 0xffffffff ;  /* 0xffffffff00047882 */ /* 0x000fc60000000000 */
[----:B------:R-:W-:Y:S05]  /*14710*/  BRA.DIV UR4, `(.L_x_2460) ;  /* 0x0000001e04d87947 */ /* 0x000fea000b800000 */
[----:B------:R-:W-:-:S13]  /*14720*/  ELECT P6, URZ, PT ;  /* 0x00000000003f782f */ /* 0x000fda00038c0000 */
.L_x_2531:
[----:B------:R-:W-:Y:S05]  /*14730*/  @!P6 BRA `(.L_x_2459) ;  /* 0x00000000007ce947 */ /* 0x000fea0003800000 */
[----:B------:R-:W-:-:S06]  /*14740*/  ULOP3.LUT UR4, UR36, 0x2, URZ, 0xfc, !UPT ;  /* 0x0000000224047892 */ /* 0x000fcc000f8efc3f */
[----:B-1----:R-:W-:-:S05]  /*14750*/  IMAD.U32 R2, RZ, RZ, UR4 ;  /* 0x00000004ff027e24 */ /* 0x002fca000f8e00ff */
[----:B------:R-:W-:-:S13]  /*14760*/  ISETP.NE.AND P2, PT, R2, 0x3, PT ;  /* 0x000000030200780c */ /* 0x000fda0003f45270 */
[----:B------:R-:W-:Y:S05]  /*14770*/  @!P2 BRA `(.L_x_2461) ;  /* 0x000000000004a947 */ /* 0x000fea0003800000 */
[----:B------:R-:W-:Y:S01]  /*14780*/  BPT.TRAP 0x1 ;  /* 0x000000040000795c */ /* 0x000fe20000300000 */
.L_x_2461:
        /* <DEDUP_REMOVED lines=13> */
.L_x_2532:
[----:B------:R-:W1:Y:S02]  /*14860*/  SYNCS.PHASECHK.TRANS64.TRYWAIT P0, [R7+URZ], R2 ;  /* 0x00000002070075a7 */ /* 0x000e64000800017f */
[----:B-1----:R-:W-:Y:S05]  /*14870*/  @!P0 BRA `(.L_x_2463) ;  /* 0x0000001c00b48947 */ /* 0x002fea0003800000 */
.L_x_2533:
[----:B------:R-:W-:Y:S05]  /*14880*/  @!P2 BRA `(.L_x_2464) ;  /* 0x000000000004a947 */ /* 0x000fea0003800000 */
[----:B------:R-:W-:Y:S01]  /*14890*/  BPT.TRAP 0x1 ;  /* 0x000000040000795c */ /* 0x000fe20000300000 */
.L_x_2464:
[----:B------:R-:W-:-:S04]  /*148a0*/  VIADD R0, R0, 0x28860 ;  /* 0x0002886000007836 */ /* 0x000fc80000000000 */
[----:B------:R-:W-:-:S04]  /*148b0*/  IMAD R4, R19, 0x8, R0 ;  /* 0x0000000813047824 */ /* 0x000fc800078e0200 */
[----:B------:R-:W2:Y:S02]  /*148c0*/  SYNCS.PHASECHK.TRANS64.TRYWAIT P0, [R4+URZ], R5 ;  /* 0x00000005040075a7 */ /* 0x000ea4000800017f */
[----:B--2---:R-:W-:Y:S05]  /*148d0*/  @!P0 BRA `(.L_x_2465) ;  /* 0x0000001c00b08947 */ /* 0x004fea0003800000 */
.L_x_2534:
[----:B------:R-:W-:-:S07]  /*148e0*/  IMAD R3, R3, 0x8, R0 ;  /* 0x0000000803037824 */ /* 0x000fce00078e0200 */
.L_x_2466:
[----:B---3--:R3:W4:Y:S02]  /*148f0*/  SYNCS.PHASECHK.TRANS64.TRYWAIT P0, [R3+URZ], R2 ;  /* 0x00000002030075a7 */ /* 0x008724000800017f */
[----:B----4-:R-:W-:Y:S05]  /*14900*/  @!P0 NANOSLEEP.SYNCS 0x989680 ;  /* 0x009896800000895d */ /* 0x010fea0003900000 */
[----:B------:R-:W4:Y:S02]  /*14910*/  @!P0 SYNCS.PHASECHK.TRANS64 P0, [R3+URZ], R2 ;  /* 0x00000002030085a7 */ /* 0x000f24000800007f */
[----:B----4-:R-:W-:Y:S05]  /*14920*/  @!P0 BRA `(.L_x_2466) ;  /* 0xfffffffc00f08947 */ /* 0x010fea000383ffff */
.L_x_2459:
[----:B------:R-:W-:Y:S05]  /*14930*/  BSYNC B0 ;  /* 0x0000000000007941 */ /* 0x000fea0003800000 */
.L_x_2458:
[----:B------:R-:W-:Y:S05]  /*14940*/  EXIT ;  /* 0x000000000000794d */ /* 0x000fea0003800000 */
.L_x_2292:
[----:B0-----:R-:W-:-:S04]  /*14950*/  IMAD.U32 R3, RZ, RZ, UR41 ;  /* 0x00000029ff037e24 */ /* 0x001fc8000f8e00ff */
[----:B------:R0:W1:Y:S03]  /*14960*/  SYNCS.PHASECHK.TRANS64.TRYWAIT P1, [R3+URZ+0x28800], R0 ;  /* 0x02880000030075a7 */ /* 0x000066000802017f */
[----:B-1----:R-:W-:Y:S05]  /*14970*/  @!P1 NANOSLEEP.SYNCS 0x989680 ;  /* 0x009896800000995d */ /* 0x002fea0003900000 */
[----:B------:R-:W1:Y:S02]  /*14980*/  @!P1 SYNCS.PHASECHK.TRANS64 P1, [R3+URZ+0x28800], R0 ;  /* 0x02880000030095a7 */ /* 0x000e64000802007f */
[----:B-1----:R-:W-:Y:S05]  /*14990*/  @!P1 BRA `(.L_x_2292) ;  /* 0xfffffffc00ec9947 */ /* 0x002fea000383ffff */
[----:B------:R-:W-:Y:S05]  /*149a0*/  BRA `(.L_x_2467) ;  /* 0xfffffed400087947 */ /* 0x000fea000383ffff */
.L_x_2296:
[----:B-1----:R1:W2:Y:S02]  /*149b0*/  SYNCS.PHASECHK.TRANS64.TRYWAIT P2, [R0+URZ+0x28830], R3 ;  /* 0x02883003000075a7 */ /* 0x0022a4000804017f */
[----:B--2---:R-:W-:Y:S05]  /*149c0*/  @!P2 NANOSLEEP.SYNCS 0x989680 ;  /* 0x009896800000a95d */ /* 0x004fea0003900000 */
[----:B------:R-:W2:Y:S02]  /*149d0*/  @!P2 SYNCS.PHASECHK.TRANS64 P2, [R0+URZ+0x28830], R3 ;  /* 0x028830030000a5a7 */ /* 0x000ea4000804007f */
[----:B--2---:R-:W-:Y:S05]  /*149e0*/  @!P2 BRA `(.L_x_2296) ;  /* 0xfffffffc00f0a947 */ /* 0x004fea000383ffff */
[----:B------:R-:W-:Y:S05]  /*149f0*/  BRA `(.L_x_2295) ;  /* 0xfffffed4002c7947 */ /* 0x000fea000383ffff */
.L_x_2301:
[----:B-1----:R-:W-:-:S04]  /*14a00*/  IMAD.U32 R7, RZ, RZ, UR6 ;  /* 0x00000006ff077e24 */ /* 0x002fc8000f8e00ff */
[----:B------:R1:W2:Y:S03]  /*14a10*/  SYNCS.PHASECHK.TRANS64.TRYWAIT P3, [R7+URZ+0x28830], R6 ;  /* 0x02883006070075a7 */ /* 0x0002a6000806017f */
[----:B--2---:R-:W-:Y:S05]  /*14a20*/  @!P3 NANOSLEEP.SYNCS 0x989680 ;  /* 0x009896800000b95d */ /* 0x004fea0003900000 */
[----:B------:R-:W2:Y:S02]  /*14a30*/  @!P3 SYNCS.PHASECHK.TRANS64 P3, [R7+URZ+0x28830], R6 ;  /* 0x028830060700b5a7 */ /* 0x000ea4000806007f */
[----:B--2---:R-:W-:Y:S05]  /*14a40*/  @!P3 BRA `(.L_x_2301) ;  /* 0xfffffffc00ecb947 */ /* 0x004fea000383ffff */
[----:B------:R-:W-:Y:S05]  /*14a50*/  BRA `(.L_x_2298) ;  /* 0xffffff0000307947 */ /* 0x000fea000383ffff */
.L_x_2305:
[----:B-1----:R-:W-:-:S04]  /*14a60*/  IMAD.U32 R7, RZ, RZ, UR6 ;  /* 0x00000006ff077e24 */ /* 0x002fc8000f8e00ff */
[----:B------:R1:W2:Y:S03]  /*14a70*/  SYNCS.PHASECHK.TRANS64.TRYWAIT P3, [R7+URZ+0x28850], R6 ;  /* 0x02885006070075a7 */ /* 0x0002a6000806017f */
[----:B--2---:R-:W-:Y:S05]  /*14a80*/  @!P3 NANOSLEEP.SYNCS 0x989680 ;  /* 0x009896800000b95d */ /* 0x004fea0003900000 */
[----:B------:R-:W2:Y:S02]  /*14a90*/  @!P3 SYNCS.PHASECHK.TRANS64 P3, [R7+URZ+0x28850], R6 ;  /* 0x028850060700b5a7 */ /* 0x000ea4000806007f */
[----:B--2---:R-:W-:Y:S05]  /*14aa0*/  @!P3 BRA `(.L_x_2305) ;  /* 0xfffffffc00ecb947 */ /* 0x004fea000383ffff */
[----:B------:R-:W-:Y:S05]  /*14ab0*/  BRA `(.L_x_2302) ;  /* 0xffffff0000f87947 */ /* 0x000fea000383ffff */
.L_x_2311:
[----:B-1----:R-:W-:-:S04]  /*14ac0*/  IMAD.U32 R7, RZ, RZ, UR6 ;  /* 0x00000006ff077e24 */ /* 0x002fc8000f8e00ff */
[----:B------:R1:W2:Y:S03]  /*14ad0*/  SYNCS.PHASECHK.TRANS64.TRYWAIT P2, [R7+URZ+0x28830], R6 ;  /* 0x02883006070075a7 */ /* 0x0002a6000804017f */
[----:B--2---:R-:W-:Y:S05]  /*14ae0*/  @!P2 NANOSLEEP.SYNCS 0x989680 ;  /* 0x009896800000a95d */ /* 0x004fea0003900000 */
[----:B------:R-:W2:Y:S02]  /*14af0*/  @!P2 SYNCS.PHASECHK.TRANS64 P2, [R7+URZ+0x28830], R6 ;  /* 0x028830060700a5a7 */ /* 0x000ea4000804007f */
[----:B--2---:R-:W-:Y:S05]  /*14b00*/  @!P2 BRA `(.L_x_2311) ;  /* 0xfffffffc00eca947 */ /* 0x004fea000383ffff */
[----:B------:R-:W-:Y:S05]  /*14b10*/  BRA `(.L_x_2308) ;  /* 0xffffff30006c7947 */ /* 0x000fea000383ffff */
.L_x_2315:
[----:B-1----:R-:W-:-:S04]  /*14b20*/  IMAD.U32 R7, RZ, RZ, UR6 ;  /* 0x00000006ff077e24 */ /* 0x002fc8000f8e00ff */
[----:B------:R1:W2:Y:S03]  /*14b30*/  SYNCS.PHASECHK.TRANS64.TRYWAIT P2, [R7+URZ+0x28850], R6 ;  /* 0x02885006070075a7 */ /* 0x0002a6000804017f */
[----:B--2---:R-:W-:Y:S05]  /*14b40*/  @!P2 NANOSLEEP.SYNCS 0x989680 ;  /* 0x009896800000a95d */ /* 0x004fea0003900000 */
[----:B------:R-:W2:Y:S02]  /*14b50*/  @!P2 SYNCS.PHASECHK.TRANS64 P2, [R7+URZ+0x28850], R6 ;  /* 0x028850060700a5a7 */ /* 0x000ea4000804007f */
[----:B--2---:R-:W-:Y:S05]  /*14b60*/  @!P2 BRA `(.L_x_2315) ;  /* 0xfffffffc00eca947 */ /* 0x004fea000383ffff */
[----:B------:R-:W-:Y:S05]  /*14b70*/  BRA `(.L_x_2312) ;  /* 0xffffff3400347947 */ /* 0x000fea000383ffff */
.L_x_2320:
[----:B-1----:R-:W-:-:S04]  /*14b80*/  IMAD.U32 R5, RZ, RZ, UR5 ;  /* 0x00000005ff057e24 */ /* 0x002fc8000f8e00ff */
[----:B------:R1:W2:Y:S03]  /*14b90*/  SYNCS.PHASECHK.TRANS64.TRYWAIT P0, [R5+URZ+0x28850], R4 ;  /* 0x02885004050075a7 */ /* 0x0002a6000800017f */
[----:B--2---:R-:W-:Y:S05]  /*14ba0*/  @!P0 NANOSLEEP.SYNCS 0x989680 ;  /* 0x009896800000895d */ /* 0x004fea0003900000 */
[----:B------:R-:W2:Y:S02]  /*14bb0*/  @!P0 SYNCS.PHASECHK.TRANS64 P0, [R5+URZ+0x28850], R4 ;  /* 0x02885004050085a7 */ /* 0x000ea4000800007f */
[----:B--2---:R-:W-:Y:S05]  /*14bc0*/  @!P0 BRA `(.L_x_2320) ;  /* 0xfffffffc00ec8947 */ /* 0x004fea000383ffff */
[----:B------:R-:W-:Y:S05]  /*14bd0*/  BRA `(.L_x_2319) ;  /* 0xffffff58001c7947 */ /* 0x000fea000383ffff */
.L_x_2367:
[----:B------:R-:W0:Y:S01]  /*14be0*/  S2R R4, SR_TID.X ;  /* 0x0000000000047919 */ /* 0x000e220000002100 */
[----:B------:R-:W-:Y:S01]  /*14bf0*/  BSSY B0, `(.L_x_2468) ;  /* 0x000000a000007945 */ /* 0x000fe20003800000 */
[----:B------:R-:W-:Y:S02]  /*14c00*/  IMAD.MOV.U32 R12, RZ, RZ, RZ ;  /* 0x000000ffff0c7224 */ /* 0x000fe400078e00ff */
[----:B------:R-:W-:Y:S02]  /*14c10*/  IMAD.MOV.U32 R11, RZ, RZ, 0x1f ;  /* 0x0000001fff0b7424 */ /* 0x000fe400078e00ff */
[----:B------:R-:W-:Y:S01]  /*14c20*/  IMAD.MOV.U32 R15, RZ, RZ, -0x1 ;  /* 0xffffffffff0f7424 */ /* 0x000fe200078e00ff */
[----:B0-----:R-:W-:-:S04]  /*14c30*/  SHF.R.U32.HI R4, RZ, 0x5, R4 ;  /* 0x00000005ff047819 */ /* 0x001fc80000011604 */
[----:B------:R-:W-:-:S05]  /*14c40*/  LOP3.LUT R4, R4, 0x3, RZ, 0xc0, !PT ;  /* 0x0000000304047812 */ /* 0x000fca00078ec0ff */
[----:B------:R-:W-:-:S07]  /*14c50*/  IMAD.MOV.U32 R13, RZ, RZ, R4 ;  /* 0x000000ffff0d7224 */ /* 0x000fce00078e0004 */
[----:B--2---:R-:W-:Y:S05]  /*14c60*/  WARPSYNC.COLLECTIVE R15, `(.L_x_2469) ;  /* 0x000000000f087348 */ /* 0x004fea0003c00000 */
[----:B------:R0:W1:Y:S02]  /*14c70*/  SHFL.IDX P6, R14, R13, R12, R11 ;  /* 0x0000000c0d0e7389 */ /* 0x00006400000c000b */
[----:B012---:R-:W-:Y:S01]  /*14c80*/  ENDCOLLECTIVE ;  /* 0x000000000000791b */ /* 0x007fe20003800000 */
.L_x_2469:
[----:B------:R-:W-:Y:S05]  /*14c90*/  BSYNC B0 ;  /* 0x0000000000007941 */ /* 0x000fea0003800000 */
.L_x_2468:
[----:B------:R-:W-:Y:S05]  /*14ca0*/  BRA `(.L_x_2470) ;  /* 0xffffffb000407947 */ /* 0x000fea000383ffff */
.L_x_2369:
[----:B------:R-:W-:Y:S01]  /*14cb0*/  BSSY B0, `(.L_x_2471) ;  /* 0x0000006000007945 */ /* 0x000fe20003800000 */
[----:B------:R-:W-:-:S07]  /*14cc0*/  IMAD.MOV.U32 R15, RZ, RZ, -0x1 ;  /* 0xffffffffff0f7424 */ /* 0x000fce00078e00ff */
[----:B--23--:R-:W-:Y:S05]  /*14cd0*/  WARPSYNC.COLLECTIVE R15, `(.L_x_2472) ;  /* 0x000000000f0c7348 */ /* 0x00cfea0003c00000 */
[----:B------:R-:W-:Y:S02]  /*14ce0*/  ELECT P6, UR62, PT ;  /* 0x00000000003e782f */ /* 0x000fe400038c0000 */
[----:B------:R-:W-:Y:S01]  /*14cf0*/  MOV R14, UR62 ;  /* 0x0000003e000e7c02 */ /* 0x000fe20008000f00 */
[----:B--23--:R-:W-:Y:S10]  /*14d00*/  ENDCOLLECTIVE ;  /* 0x000000000000791b */ /* 0x00cff40003800000 */
.L_x_2472:
[----:B------:R-:W-:Y:S05]  /*14d10*/  BSYNC B0 ;  /* 0x0000000000007941 */ /* 0x000fea0003800000 */
.L_x_2471:
[----:B------:R-:W-:Y:S05]  /*14d20*/  BRA `(.L_x_2473) ;  /* 0xffffffb000447947 */ /* 0x000fea000383ffff */
.L_x_2371:
[----:B0-----:R0:W1:Y:S02]  /*14d30*/  SYNCS.PHASECHK.TRANS64.TRYWAIT P0, [R0+URZ+0x28840], R2 ;  /* 0x02884002000075a7 */ /* 0x001064000800017f */
[----:B-1----:R-:W-:Y:S05]  /*14d40*/  @!P0 NANOSLEEP.SYNCS 0x989680 ;  /* 0x009896800000895d */ /* 0x002fea0003900000 */
[----:B------:R-:W1:Y:S02]  /*14d50*/  @!P0 SYNCS.PHASECHK.TRANS64 P0, [R0+URZ+0x28840], R2 ;  /* 0x02884002000085a7 */ /* 0x000e64000800007f */
[----:B-1----:R-:W-:Y:S05]  /*14d60*/  @!P0 BRA `(.L_x_2371) ;  /* 0xfffffffc00f08947 */ /* 0x002fea000383ffff */
[----:B------:R-:W-:Y:S05]  /*14d70*/  BRA `(.L_x_2474) ;  /* 0xffffffb000a47947 */ /* 0x000fea000383ffff */
.L_x_2375:
[----:B------:R-:W2:Y:S01]  /*14d80*/  LDL.LU R11, [R1+0x40] ;  /* 0x00004000010b7983 */ /* 0x000ea20000300800 */
[----:B------:R-:W-:Y:S01]  /*14d90*/  IMAD.MOV.U32 R13, RZ, RZ, R3 ;  /* 0x000000ffff0d7224 */ /* 0x000fe200078e0003 */
[----:B------:R-:W-:Y:S01]  /*14da0*/  LOP3.LUT R5, R5, 0x7f, RZ, 0xc0, !PT ;  /* 0x0000007f05057812 */ /* 0x000fe200078ec0ff */
[----:B------:R-:W-:Y:S02]  /*14db0*/  IMAD.MOV.U32 R12, RZ, RZ, RZ ;  /* 0x000000ffff0c7224 */ /* 0x000fe400078e00ff */
[----:B------:R-:W-:Y:S01]  /*14dc0*/  IMAD.MOV.U32 R15, RZ, RZ, -0x1 ;  /* 0xffffffffff0f7424 */ /* 0x000fe200078e00ff */
[----:B------:R-:W-:-:S05]  /*14dd0*/  SHF.R.U32.HI R5, RZ, 0x3, R5 ;  /* 0x00000003ff057819 */ /* 0x000fca0000011605 */
[----:B------:R-:W-:-:S04]  /*14de0*/  IMAD R2, R8, 0x80, R5 ;  /* 0x0000008008027824 */ /* 0x000fc800078e0205 */
[----:B------:R-:W-:Y:S02]  /*14df0*/  VIADD R5, R2, 0x10 ;  /* 0x0000001002057836 */ /* 0x000fe40000000000 */
[----:B--2---:R-:W-:Y:S02]  /*14e00*/  IMAD R0, R11, R7, RZ ;  /* 0x000000070b007224 */ /* 0x004fe400078e02ff */
[----:B------:R-:W-:-:S03]  /*14e10*/  IMAD.MOV.U32 R11, RZ, RZ, 0x181f ;  /* 0x0000181fff0b7424 */ /* 0x000fc600078e00ff */
[----:B------:R-:W-:-:S13]  /*14e20*/  ISETP.GE.AND P2, PT, R2, R0, PT ;  /* 0x000000000200720c */ /* 0x000fda0003f46270 */
[----:B-----5:R-:W-:Y:S05]  /*14e30*/  WARPSYNC.COLLECTIVE R15, `(.L_x_2475) ;  /* 0x000000000f087348 */ /* 0x020fea0003c00000 */
[----:B------:R0:W1:Y:S02]  /*14e40*/  SHFL.IDX P6, R14, R13, R12, R11 ;  /* 0x0000000c0d0e7389 */ /* 0x00006400000c000b */
[----:B01---5:R-:W-:Y:S01]  /*14e50*/  ENDCOLLECTIVE ;  /* 0x000000000000791b */ /* 0x023fe20003800000 */
.L_x_2475:
[----:B------:R-:W-:Y:S02]  /*14e60*/  IMAD.MOV.U32 R13, RZ, RZ, R4 ;  /* 0x000000ffff0d7224 */ /* 0x000fe400078e0004 */
[----:B------:R-:W-:-:S07]  /*14e70*/  IMAD.MOV.U32 R6, RZ, RZ, R14 ;  /* 0x000000ffff067224 */ /* 0x000fce00078e000e */
[----:B------:R-:W-:Y:S05]  /*14e80*/  WARPSYNC.COLLECTIVE R15, `(.L_x_2476) ;  /* 0x000000000f087348 */ /* 0x000fea0003c00000 */
[----:B------:R0:W1:Y:S02]  /*14e90*/  SHFL.IDX P6, R14, R13, R12, R11 ;  /* 0x0000000c0d0e7389 */ /* 0x00006400000c000b */
[----:B01----:R-:W-:Y:S01]  /*14ea0*/  ENDCOLLECTIVE ;  /* 0x000000000000791b */ /* 0x003fe20003800000 */
.L_x_2476:
[----:B------:R-:W-:Y:S02]  /*14eb0*/  IMAD.MOV.U32 R13, RZ, RZ, R3 ;  /* 0x000000ffff0d7224 */ /* 0x000fe400078e0003 */
[----:B------:R-:W-:Y:S02]  /*14ec0*/  IMAD.MOV.U32 R12, RZ, RZ, 0x1 ;  /* 0x00000001ff0c7424 */ /* 0x000fe400078e00ff */
[----:B------:R-:W-:-:S07]  /*14ed0*/  IMAD.MOV.U32 R7, RZ, RZ, R14 ;  /* 0x000000ffff077224 */ /* 0x000fce00078e000e */
[----:B------:R-:W-:Y:S05]  /*14ee0*/  WARPSYNC.COLLECTIVE R15, `(.L_x_2477) ;  /* 0x000000000f087348 */ /* 0x000fea0003c00000 */
[----:B------:R0:W1:Y:S02]  /*14ef0*/  SHFL.IDX P6, R14, R13, R12, R11 ;  /* 0x0000000c0d0e7389 */ /* 0x00006400000c000b */
[----:B01----:R-:W-:Y:S01]  /*14f00*/  ENDCOLLECTIVE ;  /* 0x000000000000791b */ /* 0x003fe20003800000 */
.L_x_2477:
        /* <DEDUP_REMOVED lines=10> */
.L_x_2478:
        /* <DEDUP_REMOVED lines=12> */
.L_x_2479:
        /* <DEDUP_REMOVED lines=17> */
.L_x_2480:
[----:B------:R-:W-:Y:S02]  /*15180*/  IMAD.MOV.U32 R13, RZ, RZ, R3 ;  /* 0x000000ffff0d7224 */ /* 0x000fe400078e0003 */
[----:B------:R-:W-:Y:S02]  /*15190*/  IMAD.MOV.U32 R12, RZ, RZ, 0x3 ;  /* 0x00000003ff0c7424 */ /* 0x000fe400078e00ff */
[----:B------:R-:W-:-:S07]  /*151a0*/  IMAD.MOV.U32 R5, RZ, RZ, R14 ;  /* 0x000000ffff057224 */ /* 0x000fce00078e000e */
[----:B------:R-:W-:Y:S05]  /*151b0*/  WARPSYNC.COLLECTIVE R15, `(.L_x_2481) ;  /* 0x000000000f087348 */ /* 0x000fea0003c00000 */
[----:B------:R0:W1:Y:S02]  /*151c0*/  SHFL.IDX P6, R14, R13, R12, R11 ;  /* 0x0000000c0d0e7389 */ /* 0x00006400000c000b */
[----:B01----:R-:W-:Y:S01]  /*151d0*/  ENDCOLLECTIVE ;  /* 0x000000000000791b */ /* 0x003fe20003800000 */
.L_x_2481:
        /* <DEDUP_REMOVED lines=16> */
.L_x_2482:
[----:B------:R-:W-:Y:S02]  /*152e0*/  IMAD.MOV.U32 R13, RZ, RZ, R3 ;  /* 0x000000ffff0d7224 */ /* 0x000fe400078e0003 */
[----:B------:R-:W-:Y:S02]  /*152f0*/  IMAD.MOV.U32 R12, RZ, RZ, 0x4 ;  /* 0x00000004ff0c7424 */ /* 0x000fe400078e00ff */
[----:B------:R-:W-:-:S07]  /*15300*/  IMAD.MOV.U32 R5, RZ, RZ, R14 ;  /* 0x000000ffff057224 */ /* 0x000fce00078e000e */
[----:B------:R-:W-:Y:S05]  /*15310*/  WARPSYNC.COLLECTIVE R15, `(.L_x_2483) ;  /* 0x000000000f087348 */ /* 0x000fea0003c00000 */
[----:B------:R0:W1:Y:S02]  /*15320*/  SHFL.IDX P6, R14, R13, R12, R11 ;  /* 0x0000000c0d0e7389 */ /* 0x00006400000c000b */
[----:B01----:R-:W-:Y:S01]  /*15330*/  ENDCOLLECTIVE ;  /* 0x000000000000791b */ /* 0x003fe20003800000 */
.L_x_2483:
        /* <DEDUP_REMOVED lines=16> */
.L_x_2484:
[----:B------:R-:W-:Y:S02]  /*15440*/  IMAD.MOV.U32 R13, RZ, RZ, R3 ;  /* 0x000000ffff0d7224 */ /* 0x000fe400078e0003 */
[----:B------:R-:W-:Y:S02]  /*15450*/  IMAD.MOV.U32 R12, RZ, RZ, 0x5 ;  /* 0x00000005ff0c7424 */ /* 0x000fe400078e00ff */
[----:B------:R-:W-:-:S07]  /*15460*/  IMAD.MOV.U32 R5, RZ, RZ, R14 ;  /* 0x000000ffff057224 */ /* 0x000fce00078e000e */
[----:B------:R-:W-:Y:S05]  /*15470*/  WARPSYNC.COLLECTIVE R15, `(.L_x_2485) ;  /* 0x000000000f087348 */ /* 0x000fea0003c00000 */
[----:B------:R0:W1:Y:S02]  /*15480*/  SHFL.IDX P6, R14, R13, R12, R11 ;  /* 0x0000000c0d0e7389 */ /* 0x00006400000c000b */
[----:B01----:R-:W-:Y:S01]  /*15490*/  ENDCOLLECTIVE ;  /* 0x000000000000791b */ /* 0x003fe20003800000 */
.L_x_2485:
        /* <DEDUP_REMOVED lines=16> */
.L_x_2486:
[----:B------:R-:W-:Y:S02]  /*155a0*/  IMAD.MOV.U32 R13, RZ, RZ, R3 ;  /* 0x000000ffff0d7224 */ /* 0x000fe400078e0003 */
[----:B------:R-:W-:Y:S02]  /*155b0*/  IMAD.MOV.U32 R12, RZ, RZ, 0x6 ;  /* 0x00000006ff0c7424 */ /* 0x000fe400078e00ff */
[----:B------:R-:W-:-:S07]  /*155c0*/  IMAD.MOV.U32 R5, RZ, RZ, R14 ;  /* 0x000000ffff057224 */ /* 0x000fce00078e000e */
[----:B------:R-:W-:Y:S05]  /*155d0*/  WARPSYNC.COLLECTIVE R15, `(.L_x_2487) ;  /* 0x000000000f087348 */ /* 0x000fea0003c00000 */
[----:B------:R0:W1:Y:S02]  /*155e0*/  SHFL.IDX P6, R14, R13, R12, R11 ;  /* 0x0000000c0d0e7389 */ /* 0x00006400000c000b */
[----:B01----:R-:W-:Y:S01]  /*155f0*/  ENDCOLLECTIVE ;  /* 0x000000000000791b */ /* 0x003fe20003800000 */
.L_x_2487:
        /* <DEDUP_REMOVED lines=14> */
.L_x_2488:
        /* <DEDUP_REMOVED lines=8> */
.L_x_2489:
        /* <DEDUP_REMOVED lines=14> */
.L_x_2490:
[----:B------:R-:W-:Y:S01]  /*15840*/  IMAD.MOV.U32 R3, RZ, RZ, R14 ;  /* 0x000000ffff037224 */ /* 0x000fe200078e000e */
[----:B------:R-:W-:Y:S06]  /*15850*/  BRA `(.L_x_2491) ;  /* 0xffffffb400507947 */ /* 0x000fec000383ffff */
.L_x_2380:
[----:B0-----:R0:W3:Y:S02]  /*15860*/  SYNCS.PHASECHK.TRANS64.TRYWAIT P0, [R18+URZ+0x28820], R0 ;  /* 0x02882000120075a7 */ /* 0x0010e4000800017f */
[----:B---3--:R-:W-:Y:S05]  /*15870*/  @!P0 NANOSLEEP.SYNCS 0x989680 ;  /* 0x009896800000895d */ /* 0x008fea0003900000 */
[----:B------:R-:W3:Y:S02]  /*15880*/  @!P0 SYNCS.PHASECHK.TRANS64 P0, [R18+URZ+0x28820], R0 ;  /* 0x02882000120085a7 */ /* 0x000ee4000800007f */
[----:B---3--:R-:W-:Y:S05]  /*15890*/  @!P0 BRA `(.L_x_2380) ;  /* 0xfffffffc00f08947 */ /* 0x008fea000383ffff */
[----:B------:R-:W-:Y:S05]  /*158a0*/  BRA `(.L_x_2492) ;  /* 0xffffffb400c07947 */ /* 0x000fea000383ffff */
.L_x_2389:
[----:B-1----:R1:W2:Y:S02]  /*158b0*/  SYNCS.PHASECHK.TRANS64.TRYWAIT P0, [R3+URZ+0x28840], R2 ;  /* 0x02884002030075a7 */ /* 0x0022a4000800017f */
[----:B--2---:R-:W-:Y:S05]  /*158c0*/  @!P0 NANOSLEEP.SYNCS 0x989680 ;  /* 0x009896800000895d */ /* 0x004fea0003900000 */
[----:B------:R-:W2:Y:S02]  /*158d0*/  @!P0 SYNCS.PHASECHK.TRANS64 P0, [R3+URZ+0x28840], R2 ;  /* 0x02884002030085a7 */ /* 0x000ea4000800007f */
[----:B--2---:R-:W-:Y:S05]  /*158e0*/  @!P0 BRA `(.L_x_2389) ;  /* 0xfffffffc00f08947 */ /* 0x004fea000383ffff */
[----:B------:R-:W-:Y:S05]  /*158f0*/  BRA `(.L_x_2493) ;  /* 0xffffffb8009c7947 */ /* 0x000fea000383ffff */
.L_x_2395:
[----:B0-----:R0:W1:Y:S02]  /*15900*/  SYNCS.PHASECHK.TRANS64.TRYWAIT P0, [R3+URZ+0x60], R2 ;  /* 0x00006002030075a7 */ /* 0x001064000800017f */
[----:B-1----:R-:W-:Y:S05]  /*15910*/  @!P0 NANOSLEEP.SYNCS 0x989680 ;  /* 0x009896800000895d */ /* 0x002fea0003900000 */
[----:B------:R-:W1:Y:S02]  /*15920*/  @!P0 SYNCS.PHASECHK.TRANS64 P0, [R3+URZ+0x60], R2 ;  /* 0x00006002030085a7 */ /* 0x000e64000800007f */
[----:B-1----:R-:W-:Y:S05]  /*15930*/  @!P0 BRA `(.L_x_2395) ;  /* 0xfffffffc00f08947 */ /* 0x002fea000383ffff */
[----:B------:R-:W-:Y:S05]  /*15940*/  BRA `(.L_x_2494) ;  /* 0xffffffbc00707947 */ /* 0x000fea000383ffff */
.L_x_2404:
[----:B-1----:R1:W2:Y:S02]  /*15950*/  SYNCS.PHASECHK.TRANS64.TRYWAIT P0, [R3+URZ+0x28840], R2 ;  /* 0x02884002030075a7 */ /* 0x0022a4000800017f */
[----:B--2---:R-:W-:Y:S05]  /*15960*/  @!P0 NANOSLEEP.SYNCS 0x989680 ;  /* 0x009896800000895d */ /* 0x004fea0003900000 */
[----:B------:R-:W2:Y:S02]  /*15970*/  @!P0 SYNCS.PHASECHK.TRANS64 P0, [R3+URZ+0x28840], R2 ;  /* 0x02884002030085a7 */ /* 0x000ea4000800007f */
[----:B--2---:R-:W-:Y:S05]  /*15980*/  @!P0 BRA `(.L_x_2404) ;  /* 0xfffffffc00f08947 */ /* 0x004fea000383ffff */
[----:B------:R-:W-:Y:S05]  /*15990*/  BRA `(.L_x_2495) ;  /* 0xffffffc400007947 */ /* 0x000fea000383ffff */
.L_x_2410:
[----:B0-----:R0:W1:Y:S02]  /*159a0*/  SYNCS.PHASECHK.TRANS64.TRYWAIT P0, [R2+URZ+0x60], R3 ;  /* 0x00006003020075a7 */ /* 0x001064000800017f */
[----:B-1----:R-:W-:Y:S05]  /*159b0*/  @!P0 NANOSLEEP.SYNCS 0x989680 ;  /* 0x009896800000895d */ /* 0x002fea0003900000 */
[----:B------:R-:W1:Y:S02]  /*159c0*/  @!P0 SYNCS.PHASECHK.TRANS64 P0, [R2+URZ+0x60], R3 ;  /* 0x00006003020085a7 */ /* 0x000e64000800007f */
[----:B-1----:R-:W-:Y:S05]  /*159d0*/  @!P0 BRA `(.L_x_2410) ;  /* 0xfffffffc00f08947 */ /* 0x002fea000383ffff */
[----:B------:R-:W-:Y:S05]  /*159e0*/  BRA `(.L_x_2496) ;  /* 0xffffffc400d47947 */ /* 0x000fea000383ffff */
.L_x_2419:
[----:B--2---:R2:W3:Y:S02]  /*159f0*/  SYNCS.PHASECHK.TRANS64.TRYWAIT P0, [R2+URZ+0x28840], R3 ;  /* 0x02884003020075a7 */ /* 0x0044e4000800017f */
[----:B---3--:R-:W-:Y:S05]  /*15a00*/  @!P0 NANOSLEEP.SYNCS 0x989680 ;  /* 0x009896800000895d */ /* 0x008fea0003900000 */
[----:B------:R-:W3:Y:S02]  /*15a10*/  @!P0 SYNCS.PHASECHK.TRANS64 P0, [R2+URZ+0x28840], R3 ;  /* 0x02884003020085a7 */ /* 0x000ee4000800007f */
[----:B---3--:R-:W-:Y:S05]  /*15a20*/  @!P0 BRA `(.L_x_2419) ;  /* 0xfffffffc00f08947 */ /* 0x008fea000383ffff */
[----:B------:R-:W-:Y:S05]  /*15a30*/  BRA `(.L_x_2497) ;  /* 0xffffffcc00347947 */ /* 0x000fea000383ffff */
.L_x_2425:
[----:B0-----:R0:W1:Y:S02]  /*15a40*/  SYNCS.PHASECHK.TRANS64.TRYWAIT P0, [R2+URZ+0x60], R5 ;  /* 0x00006005020075a7 */ /* 0x001064000800017f */
[----:B-1----:R-:W-:Y:S05]  /*15a50*/  @!P0 NANOSLEEP.SYNCS 0x989680 ;  /* 0x009896800000895d */ /* 0x002fea0003900000 */
[----:B------:R-:W1:Y:S02]  /*15a60*/  @!P0 SYNCS.PHASECHK.TRANS64 P0, [R2+URZ+0x60], R5 ;  /* 0x00006005020085a7 */ /* 0x000e64000800007f */
[----:B-1----:R-:W-:Y:S05]  /*15a70*/  @!P0 BRA `(.L_x_2425) ;  /* 0xfffffffc00f08947 */ /* 0x002fea000383ffff */
[----:B------:R-:W-:Y:S05]  /*15a80*/  BRA `(.L_x_2498) ;  /* 0xffffffd000087947 */ /* 0x000fea000383ffff */
.L_x_2436:
[----:B--2---:R2:W3:Y:S02]  /*15a90*/  SYNCS.PHASECHK.TRANS64.TRYWAIT P0, [R0+URZ+0x28860], R3 ;  /* 0x02886003000075a7 */ /* 0x0044e4000800017f */
[----:B---3--:R-:W-:Y:S05]  /*15aa0*/  @!P0 NANOSLEEP.SYNCS 0x989680 ;  /* 0x009896800000895d */ /* 0x008fea0003900000 */
[----:B------:R-:W3:Y:S02]  /*15ab0*/  @!P0 SYNCS.PHASECHK.TRANS64 P0, [R0+URZ+0x28860], R3 ;  /* 0x02886003000085a7 */ /* 0x000ee4000800007f */
[----:B---3--:R-:W-:Y:S05]  /*15ac0*/  @!P0 BRA `(.L_x_2436) ;  /* 0xfffffffc00f08947 */ /* 0x008fea000383ffff */
[----:B------:R-:W-:Y:S05]  /*15ad0*/  BRA `(.L_x_2499) ;  /* 0xffffffd400547947 */ /* 0x000fea000383ffff */
.L_x_2443:
        /* <DEDUP_REMOVED lines=9> */
.L_x_2501:
[----:B------:R-:W-:Y:S05]  /*15b70*/  BSYNC B0 ;  /* 0x0000000000007941 */ /* 0x000fea0003800000 */
.L_x_2500:
        /* <DEDUP_REMOVED lines=9> */
.L_x_2502:
        /* <DEDUP_REMOVED lines=11> */
[----:B------:R-:W-:Y:S02]  /*15cc0*/  CS2R R6, SRZ ;  /* 0x0000000000067805 */ /* 0x000fe4000001ff00 */
[C---:B------:R-:W-:Y:S02]  /*15cd0*/  ISETP.GE.U32.AND P2, PT, R16.reuse, 0x2, PT ;  /* 0x000000021000780c */ /* 0x040fe40003f46070 */
[C---:B------:R-:W-:Y:S02]  /*15ce0*/  ISETP.GE.U32.AND P3, PT, R16.reuse, 0x4, PT ;  /* 0x000000041000780c */ /* 0x040fe40003f66070 */
[C---:B------:R-:W-:Y:S02]  /*15cf0*/  ISETP.GE.U32.AND P4, PT, R16.reuse, 0x8, PT ;  /* 0x000000081000780c */ /* 0x040fe40003f86070 */
[----:B------:R-:W-:Y:S01]  /*15d00*/  ISETP.GE.U32.AND P5, PT, R16, 0x10, PT ;  /* 0x000000101000780c */ /* 0x000fe20003fa6070 */
[----:B--2---:R-:W-:-:S02]  /*15d10*/  @!P1 IMAD.MOV.U32 R6, RZ, RZ, R5 ;  /* 0x000000ffff069224 */ /* 0x004fc400078e0005 */
[----:B------:R-:W-:Y:S02]  /*15d20*/  IMAD.MOV.U32 R5, RZ, RZ, RZ ;  /* 0x000000ffff057224 */ /* 0x000fe400078e00ff */
[----:B---3--:R-:W-:Y:S01]  /*15d30*/  @!P1 IMAD.MOV.U32 R7, RZ, RZ, R8 ;  /* 0x000000ffff079224 */ /* 0x008fe200078e0008 */
[----:B------:R-:W-:-:S03]  /*15d40*/  ISETP.NE.AND P1, PT, R16, RZ, PT ;  /* 0x000000ff1000720c */ /* 0x000fc60003f25270 */
[----:B------:R-:W-:-:S04]  /*15d50*/  IMAD R2, R7, R6, RZ ;  /* 0x0000000607027224 */ /* 0x000fc800078e02ff */
[----:B------:R-:W-:-:S07]  /*15d60*/  IMAD.MOV.U32 R13, RZ, RZ, R2 ;  /* 0x000000ffff0d7224 */ /* 0x000fce00078e0002 */
[----:B------:R-:W-:Y:S05]  /*15d70*/  WARPSYNC.COLLECTIVE R15, `(.L_x_2503) ;  /* 0x000000000f087348 */ /* 0x000fea0003c00000 */
[----:B------:R0:W1:Y:S02]  /*15d80*/  SHFL.UP P6, R14, R13, R12, R11 ;  /* 0x0400000c0d0e7389 */ /* 0x00006400000c000b */
[----:B01----:R-:W-:Y:S01]  /*15d90*/  ENDCOLLECTIVE ;  /* 0x000000000000791b */ /* 0x003fe20003800000 */
.L_x_2503:
[----:B------:R-:W-:Y:S01]  /*15da0*/  IMAD.MOV.U32 R12, RZ, RZ, 0x2 ;  /* 0x00000002ff0c7424 */ /* 0x000fe200078e00ff */
[----:B------:R-:W-:-:S05]  /*15db0*/  SEL R3, R14, RZ, P1 ;  /* 0x000000ff0e037207 */ /* 0x000fca0000800000 */
[----:B------:R-:W-:-:S04]  /*15dc0*/  IMAD.IADD R2, R2, 0x1, R3 ;  /* 0x0000000102027824 */ /* 0x000fc800078e0203 */
[----:B------:R-:W-:-:S07]  /*15dd0*/  IMAD.MOV.U32 R13, RZ, RZ, R2 ;  /* 0x000000ffff0d7224 */ /* 0x000fce00078e0002 */
[----:B------:R-:W-:Y:S05]  /*15de0*/  WARPSYNC.COLLECTIVE R15, `(.L_x_2504) ;  /* 0x000000000f087348 */ /* 0x000fea0003c00000 */
[----:B------:R0:W1:Y:S02]  /*15df0*/  SHFL.UP P6, R14, R13, R12, R11 ;  /* 0x0400000c0d0e7389 */ /* 0x00006400000c000b */
[----:B01----:R-:W-:Y:S01]  /*15e00*/  ENDCOLLECTIVE ;  /* 0x000000000000791b */ /* 0x003fe20003800000 */
.L_x_2504:
[----:B------:R-:W-:Y:S01]  /*15e10*/  IMAD.MOV.U32 R12, RZ, RZ, 0x4 ;  /* 0x00000004ff0c7424 */ /* 0x000fe200078e00ff */
[----:B------:R-:W-:-:S05]  /*15e20*/  SEL R3, R14, RZ, P2 ;  /* 0x000000ff0e037207 */ /* 0x000fca0001000000 */
[----:B------:R-:W-:-:S04]  /*15e30*/  IMAD.IADD R2, R2, 0x1, R3 ;  /* 0x0000000102027824 */ /* 0x000fc800078e0203 */
[----:B------:R-:W-:-:S07]  /*15e40*/  IMAD.MOV.U32 R13, RZ, RZ, R2 ;  /* 0x000000ffff0d7224 */ /* 0x000fce00078e0002 */
[----:B------:R-:W-:Y:S05]  /*15e50*/  WARPSYNC.COLLECTIVE R15, `(.L_x_2505) ;  /* 0x000000000f087348 */ /* 0x000fea0003c00000 */
[----:B------:R0:W1:Y:S02]  /*15e60*/  SHFL.UP P6, R14, R13, R12, R11 ;  /* 0x0400000c0d0e7389 */ /* 0x00006400000c000b */
[----:B01----:R-:W-:Y:S01]  /*15e70*/  ENDCOLLECTIVE ;  /* 0x000000000000791b */ /* 0x003fe20003800000 */
.L_x_2505:
[----:B------:R-:W-:Y:S01]  /*15e80*/  IMAD.MOV.U32 R12, RZ, RZ, 0x8 ;  /* 0x00000008ff0c7424 */ /* 0x000fe200078e00ff */
[----:B------:R-:W-:-:S05]  /*15e90*/  SEL R3, R14, RZ, P3 ;  /* 0x000000ff0e037207 */ /* 0x000fca0001800000 */
[----:B------:R-:W-:-:S04]  /*15ea0*/  IMAD.IADD R2, R2, 0x1, R3 ;  /* 0x0000000102027824 */ /* 0x000fc800078e0203 */
[----:B------:R-:W-:-:S07]  /*15eb0*/  IMAD.MOV.U32 R13, RZ, RZ, R2 ;  /* 0x000000ffff0d7224 */ /* 0x000fce00078e0002 */
[----:B------:R-:W-:Y:S05]  /*15ec0*/  WARPSYNC.COLLECTIVE R15, `(.L_x_2506) ;  /* 0x000000000f087348 */ /* 0x000fea0003c00000 */
[----:B------:R0:W1:Y:S02]  /*15ed0*/  SHFL.UP P6, R14, R13, R12, R11 ;  /* 0x0400000c0d0e7389 */ /* 0x00006400000c000b */
[----:B01----:R-:W-:Y:S01]  /*15ee0*/  ENDCOLLECTIVE ;  /* 0x000000000000791b */ /* 0x003fe20003800000 */
.L_x_2506:
[----:B------:R-:W-:Y:S01]  /*15ef0*/  IMAD.MOV.U32 R12, RZ, RZ, 0x10 ;  /* 0x00000010ff0c7424 */ /* 0x000fe200078e00ff */
[----:B------:R-:W-:-:S05]  /*15f00*/  SEL R3, R14, RZ, P4 ;  /* 0x000000ff0e037207 */ /* 0x000fca0002000000 */
[----:B------:R-:W-:-:S04]  /*15f10*/  IMAD.IADD R2, R2, 0x1, R3 ;  /* 0x0000000102027824 */ /* 0x000fc800078e0203 */
[----:B------:R-:W-:-:S07]  /*15f20*/  IMAD.MOV.U32 R13, RZ, RZ, R2 ;  /* 0x000000ffff0d7224 */ /* 0x000fce00078e0002 */
[----:B------:R-:W-:Y:S05]  /*15f30*/  WARPSYNC.COLLECTIVE R15, `(.L_x_2507) ;  /* 0x000000000f087348 */ /* 0x000fea0003c00000 */
[----:B------:R0:W1:Y:S02]  /*15f40*/  SHFL.UP P6, R14, R13, R12, R11 ;  /* 0x0400000c0d0e7389 */ /* 0x00006400000c000b */
[----:B01----:R-:W-:Y:S01]  /*15f50*/  ENDCOLLECTIVE ;  /* 0x000000000000791b */ /* 0x003fe20003800000 */
.L_x_2507:
        /* <DEDUP_REMOVED lines=8> */
.L_x_2508:
[----:B------:R-:W-:Y:S01]  /*15fe0*/  IMAD.MOV.U32 R9, RZ, RZ, R14 ;  /* 0x000000ffff097224 */ /* 0x000fe200078e000e */
[----:B------:R-:W-:Y:S06]  /*15ff0*/  BRA `(.L_x_2509) ;  /* 0xffffffd400dc7947 */ /* 0x000fec000383ffff */
.L_x_2446:
        /* <DEDUP_REMOVED lines=8> */
.L_x_2511:
[----:B------:R-:W-:Y:S05]  /*16080*/  BSYNC B0 ;  /* 0x0000000000007941 */ /* 0x000fea0003800000 */
.L_x_2510:
        /* <DEDUP_REMOVED lines=9> */
.L_x_2512:
[----:B------:R-:W-:Y:S01]  /*16120*/  IMAD.MOV.U32 R12, RZ, RZ, 0x4 ;  /* 0x00000004ff0c7424 */ /* 0x000fe200078e00ff */
[----:B------:R-:W-:-:S05]  /*16130*/  SEL R3, R14, RZ, P2 ;  /* 0x000000ff0e037207 */ /* 0x000fca0001000000 */
[----:B------:R-:W-:-:S04]  /*16140*/  IMAD.IADD R2, R2, 0x1, R3 ;  /* 0x0000000102027824 */ /* 0x000fc800078e0203 */
[----:B------:R-:W-:-:S07]  /*16150*/  IMAD.MOV.U32 R13, RZ, RZ, R2 ;  /* 0x000000ffff0d7224 */ /* 0x000fce00078e0002 */
[----:B------:R-:W-:Y:S05]  /*16160*/  WARPSYNC.COLLECTIVE R15, `(.L_x_2513) ;  /* 0x000000000f087348 */ /* 0x000fea0003c00000 */
[----:B------:R0:W1:Y:S02]  /*16170*/  SHFL.UP P6, R14, R13, R12, R11 ;  /* 0x0400000c0d0e7389 */ /* 0x00006400000c000b */
[----:B01----:R-:W-:Y:S01]  /*16180*/  ENDCOLLECTIVE ;  /* 0x000000000000791b */ /* 0x003fe20003800000 */
.L_x_2513:
[----:B------:R-:W-:Y:S01]  /*16190*/  IMAD.MOV.U32 R12, RZ, RZ, 0x8 ;  /* 0x00000008ff0c7424 */ /* 0x000fe200078e00ff */
[----:B------:R-:W-:-:S05]  /*161a0*/  SEL R3, R14, RZ, P3 ;  /* 0x000000ff0e037207 */ /* 0x000fca0001800000 */
[----:B------:R-:W-:-:S04]  /*161b0*/  IMAD.IADD R2, R2, 0x1, R3 ;  /* 0x0000000102027824 */ /* 0x000fc800078e0203 */
[----:B------:R-:W-:-:S07]  /*161c0*/  IMAD.MOV.U32 R13, RZ, RZ, R2 ;  /* 0x000000ffff0d7224 */ /* 0x000fce00078e0002 */
[----:B------:R-:W-:Y:S05]  /*161d0*/  WARPSYNC.COLLECTIVE R15, `(.L_x_2514) ;  /* 0x000000000f087348 */ /* 0x000fea0003c00000 */
[----:B------:R0:W1:Y:S02]  /*161e0*/  SHFL.UP P6, R14, R13, R12, R11 ;  /* 0x0400000c0d0e7389 */ /* 0x00006400000c000b */
[----:B01----:R-:W-:Y:S01]  /*161f0*/  ENDCOLLECTIVE ;  /* 0x000000000000791b */ /* 0x003fe20003800000 */
.L_x_2514:
[----:B------:R-:W-:Y:S01]  /*16200*/  IMAD.MOV.U32 R12, RZ, RZ, 0x10 ;  /* 0x00000010ff0c7424 */ /* 0x000fe200078e00ff */
[----:B------:R-:W-:-:S05]  /*16210*/  SEL R3, R14, RZ, P4 ;  /* 0x000000ff0e037207 */ /* 0x000fca0002000000 */
[----:B------:R-:W-:-:S04]  /*16220*/  IMAD.IADD R2, R2, 0x1, R3 ;  /* 0x0000000102027824 */ /* 0x000fc800078e0203 */
[----:B------:R-:W-:-:S07]  /*16230*/  IMAD.MOV.U32 R13, RZ, RZ, R2 ;  /* 0x000000ffff0d7224 */ /* 0x000fce00078e0002 */
[----:B------:R-:W-:Y:S05]  /*16240*/  WARPSYNC.COLLECTIVE R15, `(.L_x_2515) ;  /* 0x000000000f087348 */ /* 0x000fea0003c00000 */
[----:B------:R0:W1:Y:S02]  /*16250*/  SHFL.UP P6, R14, R13, R12, R11 ;  /* 0x0400000c0d0e7389 */ /* 0x00006400000c000b */
[----:B01----:R-:W-:Y:S01]  /*16260*/  ENDCOLLECTIVE ;  /* 0x000000000000791b */ /* 0x003fe20003800000 */
.L_x_2515:
        /* <DEDUP_REMOVED lines=8> */
.L_x_2516:
[----:B------:R-:W-:Y:S01]  /*162f0*/  IMAD.MOV.U32 R9, RZ, RZ, R14 ;  /* 0x000000ffff097224 */ /* 0x000fe200078e000e */
[----:B------:R-:W-:Y:S06]  /*16300*/  BRA `(.L_x_2517) ;  /* 0xffffffd400c47947 */ /* 0x000fec000383ffff */
.L_x_2448:
[----:B------:R-:W-:Y:S01]  /*16310*/  BSSY B0, `(.L_x_2518) ;  /* 0x0000006000007945 */ /* 0x000fe20003800000 */
[----:B------:R-:W-:Y:S01]  /*16320*/  PLOP3.LUT P6, PT, P6, PT, PT, 0x8, 0x0 ;  /* 0x000000000000781c */ /* 0x000fe200037ce170 */
[----:B------:R-:W-:-:S12]  /*16330*/  IMAD.MOV.U32 R15, RZ, RZ, -0x1 ;  /* 0xffffffffff0f7424 */ /* 0x000fd800078e00ff */
[----:B0-----:R-:W-:Y:S05]  /*16340*/  WARPSYNC.COLLECTIVE R15, `(.L_x_2519) ;  /* 0x000000000f087348 */ /* 0x001fea0003c00000 */
[----:B------:R-:W-:Y:S01]  /*16350*/  VOTE.ANY R14, PT, P6 ;  /* 0x00000000000e7806 */ /* 0x000fe200030e0100 */
[----:B0-----:R-:W-:Y:S06]  /*16360*/  ENDCOLLECTIVE ;  /* 0x000000000000791b */ /* 0x001fec0003800000 */
.L_x_2519:
[----:B------:R-:W-:Y:S05]  /*16370*/  BSYNC B0 ;  /* 0x0000000000007941 */ /* 0x000fea0003800000 */
.L_x_2518:
        /* <DEDUP_REMOVED lines=10> */
.L_x_2520:
[----:B------:R-:W-:Y:S02]  /*16420*/  IMAD.MOV.U32 R13, RZ, RZ, R7 ;  /* 0x000000ffff0d7224 */ /* 0x000fe400078e0007 */
[----:B------:R-:W-:-:S07]  /*16430*/  IMAD.MOV.U32 R0, RZ, RZ, R14 ;  /* 0x000000ffff007224 */ /* 0x000fce00078e000e */
[----:B------:R-:W-:Y:S05]  /*16440*/  WARPSYNC.COLLECTIVE R15, `(.L_x_2521) ;  /* 0x000000000f087348 */ /* 0x000fea0003c00000 */
[----:B------:R0:W1:Y:S02]  /*16450*/  SHFL.IDX P6, R14, R13, R12, R11 ;  /* 0x0000000c0d0e7389 */ /* 0x00006400000c000b */
[----:B01----:R-:W-:Y:S01]  /*16460*/  ENDCOLLECTIVE ;  /* 0x000000000000791b */ /* 0x003fe20003800000 */
.L_x_2521:
[----:B------:R-:W-:Y:S02]  /*16470*/  IMAD.MOV.U32 R7, RZ, RZ, R14 ;  /* 0x000000ffff077224 */ /* 0x000fe400078e000e */
[----:B------:R-:W-:-:S05]  /*16480*/  IMAD.IADD R6, R10, 0x1, R16 ;  /* 0x000000010a067824 */ /* 0x000fca00078e0210 */
[----:B------:R0:W-:Y:S01]  /*16490*/  STL [R1+0xc], R6 ;  /* 0x00000c0601007387 */ /* 0x0001e20000100800 */
[----:B------:R-:W-:Y:S05]  /*164a0*/  BRA `(.L_x_2522) ;  /* 0xffffffd400a47947 */ /* 0x000fea000383ffff */
.L_x_2450:
        /* <DEDUP_REMOVED lines=8> */
.L_x_2524:
[----:B------:R-:W-:Y:S05]  /*16530*/  BSYNC B0 ;  /* 0x0000000000007941 */ /* 0x000fea0003800000 */
.L_x_2523:
[----:B------:R-:W-:Y:S01]  /*16540*/  IMAD.MOV.U32 R5, RZ, RZ, R14 ;  /* 0x000000ffff057224 */ /* 0x000fe200078e000e */
[----:B------:R-:W-:Y:S06]  /*16550*/  BRA `(.L_x_2449) ;  /* 0xffffffd400907947 */ /* 0x000fec000383ffff */
.L_x_2456:
[----:B0-----:R0:W1:Y:S02]  /*16560*/  SYNCS.PHASECHK.TRANS64.TRYWAIT P0, [R0+URZ+0x28820], R3 ;  /* 0x02882003000075a7 */ /* 0x001064000800017f */
[----:B-1----:R-:W-:Y:S05]  /*16570*/  @!P0 NANOSLEEP.SYNCS 0x989680 ;  /* 0x009896800000895d */ /* 0x002fea0003900000 */
[----:B------:R-:W1:Y:S02]  /*16580*/  @!P0 SYNCS.PHASECHK.TRANS64 P0, [R0+URZ+0x28820], R3 ;  /* 0x02882003000085a7 */ /* 0x000e64000800007f */
[----:B-1----:R-:W-:Y:S05]  /*16590*/  @!P0 BRA `(.L_x_2456) ;  /* 0xfffffffc00f08947 */ /* 0x002fea000383ffff */
[----:B------:R-:W-:Y:S05]  /*165a0*/  BRA `(.L_x_2525) ;  /* 0xffffffe0002c7947 */ /* 0x000fea000383ffff */
.L_x_2457:
        /* <DEDUP_REMOVED lines=11> */
.L_x_2527:
[----:B------:R-:W-:Y:S05]  /*16660*/  BSYNC B0 ;  /* 0x0000000000007941 */ /* 0x000fea0003800000 */
.L_x_2526:
[----:B------:R-:W-:Y:S05]  /*16670*/  BRA `(.L_x_2528) ;  /* 0xffffffe000147947 */ /* 0x000fea000383ffff */
.L_x_2460:
[----:B------:R-:W-:Y:S01]  /*16680*/  BSSY B1, `(.L_x_2529) ;  /* 0x0000006000017945 */ /* 0x000fe20003800000 */
[----:B------:R-:W-:-:S07]  /*16690*/  IMAD.MOV.U32 R15, RZ, RZ, -0x1 ;  /* 0xffffffffff0f7424 */ /* 0x000fce00078e00ff */
[----:B01----:R-:W-:Y:S05]  /*166a0*/  WARPSYNC.COLLECTIVE R15, `(.L_x_2530) ;  /* 0x000000000f0c7348 */ /* 0x003fea0003c00000 */
[----:B------:R-:W-:Y:S02]  /*166b0*/  ELECT P6, UR62, PT ;  /* 0x00000000003e782f */ /* 0x000fe400038c0000 */
[----:B------:R-:W-:Y:S01]  /*166c0*/  MOV R14, UR62 ;  /* 0x0000003e000e7c02 */ /* 0x000fe20008000f00 */
[----:B01----:R-:W-:Y:S10]  /*166d0*/  ENDCOLLECTIVE ;  /* 0x000000000000791b */ /* 0x003ff40003800000 */
.L_x_2530:
[----:B------:R-:W-:Y:S05]  /*166e0*/  BSYNC B1 ;  /* 0x0000000000017941 */ /* 0x000fea0003800000 */
.L_x_2529:
[----:B------:R-:W-:Y:S05]  /*166f0*/  BRA `(.L_x_2531) ;  /* 0xffffffe0000c7947 */ /* 0x000fea000383ffff */
.L_x_2462:
[----:B0-----:R0:W1:Y:S02]  /*16700*/  SYNCS.PHASECHK.TRANS64.TRYWAIT P0, [R6+URZ], R5 ;  /* 0x00000005060075a7 */ /* 0x001064000800017f */
[----:B-1----:R-:W-:Y:S05]  /*16710*/  @!P0 NANOSLEEP.SYNCS 0x989680 ;  /* 0x009896800000895d */ /* 0x002fea0003900000 */
[----:B------:R-:W1:Y:S02]  /*16720*/  @!P0 SYNCS.PHASECHK.TRANS64 P0, [R6+URZ], R5 ;  /* 0x00000005060085a7 */ /* 0x000e64000800007f */
[----:B-1----:R-:W-:Y:S05]  /*16730*/  @!P0 BRA `(.L_x_2462) ;  /* 0xfffffffc00f08947 */ /* 0x002fea000383ffff */
[----:B------:R-:W-:Y:S05]  /*16740*/  BRA `(.L_x_2532) ;  /* 0xffffffe000447947 */ /* 0x000fea000383ffff */
.L_x_2463:
[----:B-1----:R1:W2:Y:S02]  /*16750*/  SYNCS.PHASECHK.TRANS64.TRYWAIT P0, [R7+URZ], R2 ;  /* 0x00000002070075a7 */ /* 0x0022a4000800017f */
[----:B--2---:R-:W-:Y:S05]  /*16760*/  @!P0 NANOSLEEP.SYNCS 0x989680 ;  /* 0x009896800000895d */ /* 0x004fea0003900000 */
[----:B------:R-:W2:Y:S02]  /*16770*/  @!P0 SYNCS.PHASECHK.TRANS64 P0, [R7+URZ], R2 ;  /* 0x00000002070085a7 */ /* 0x000ea4000800007f */
[----:B--2---:R-:W-:Y:S05]  /*16780*/  @!P0 BRA `(.L_x_2463) ;  /* 0xfffffffc00f08947 */ /* 0x004fea000383ffff */
[----:B------:R-:W-:Y:S05]  /*16790*/  BRA `(.L_x_2533) ;  /* 0xffffffe000387947 */ /* 0x000fea000383ffff */
.L_x_2465:
[----:B--2---:R2:W3:Y:S02]  /*167a0*/  SYNCS.PHASECHK.TRANS64.TRYWAIT P0, [R4+URZ], R5 ;  /* 0x00000005040075a7 */ /* 0x0044e4000800017f */
[----:B---3--:R-:W-:Y:S05]  /*167b0*/  @!P0 NANOSLEEP.SYNCS 0x989680 ;  /* 0x009896800000895d */ /* 0x008fea0003900000 */
[----:B------:R-:W3:Y:S02]  /*167c0*/  @!P0 SYNCS.PHASECHK.TRANS64 P0, [R4+URZ], R5 ;  /* 0x00000005040085a7 */ /* 0x000ee4000800007f */
[----:B---3--:R-:W-:Y:S05]  /*167d0*/  @!P0 BRA `(.L_x_2465) ;  /* 0xfffffffc00f08947 */ /* 0x008fea000383ffff */
[----:B------:R-:W-:Y:S05]  /*167e0*/  BRA `(.L_x_2534) ;  /* 0xffffffe0003c7947 */ /* 0x000fea000383ffff */
.L_x_2535:
        /* <DEDUP_REMOVED lines=9> */
.L_x_3098:


//--------------------- .text._ZN7cutlass13device_kernelIN5flash11enable_sm90INS1_16FlashAttnFwdSm90INS1_25CollectiveMainloopFwdSm90ILi2EN4cute5tupleIJNS5_1CILi1EEES8_S8_EEENS6_IJNS7_ILi128EEESA_SA_EEELi128ENS_10bfloat16_tEfNS_4arch4Sm90ELb1ELb0ELb1ELb1ELb0ELb1ELb0ELb1ELb1ELb1ELb1ELb0EEENS1_21CollectiveEpilogueFwdISB_S9_SC_SE_Li256ELb1ELb1ELb1ELb0EEENS1_36VarlenDynamicPersistentTileSchedulerILi128ELi128ELi256ELi128ELb1ELb1ELb1ELb1ELb1ELb1EEEEEEEEEvNT_6ParamsE --------------------------
	.section	.text._ZN7cutlass13device_kernelIN5flash11enable_sm90INS1_16FlashAttnFwdSm90INS1_25CollectiveMainloopFwdSm90ILi2EN4cute5tupleIJNS5_1CILi1EEES8_S8_EEENS6_IJNS7_ILi128EEESA_SA_EEELi128ENS_10bfloat16_tEfNS_4arch4Sm90ELb1ELb0ELb1ELb1ELb0ELb1ELb0ELb1ELb1ELb1ELb1ELb0EEENS1_21CollectiveEpilogueFwdISB_S9_SC_SE_Li256ELb1ELb1ELb1ELb0EEENS1_36VarlenDynamicPersistentTileSchedulerILi128ELi128ELi256ELi128ELb1ELb1ELb1ELb1ELb1ELb1EEEEEEEEEvNT_6ParamsE,"ax",@progbits
	.align	128
.text._ZN7cutlass13device_kernelIN5flash11enable_sm90INS1_16FlashAttnFwdSm90INS1_25CollectiveMainloopFwdSm90ILi2EN4cute5tupleIJNS5_1CILi1EEES8_S8_EEENS6_IJNS7_ILi128EEESA_SA_EEELi128ENS_10bfloat16_tEfNS_4arch4Sm90ELb1ELb0ELb1ELb1ELb0ELb1ELb0ELb1ELb1ELb1ELb1ELb0EEENS1_21CollectiveEpilogueFwdISB_S9_SC_SE_Li256ELb1ELb1ELb1ELb0EEENS1_36VarlenDynamicPersistentTileSchedulerILi128ELi128ELi256ELi128ELb1ELb1ELb1ELb1ELb1ELb1EEEEEEEEEvNT_6ParamsE:
        .type           _ZN7cutlass13device_kernelIN5flash11enable_sm90INS1_16FlashAttnFwdSm90INS1_25CollectiveMainloopFwdSm90ILi2EN4cute5tupleIJNS5_1CILi1EEES8_S8_EEENS6_IJNS7_ILi128EEESA_SA_EEELi128ENS_10bfloat16_tEfNS_4arch4Sm90ELb1ELb0ELb1ELb1ELb0ELb1ELb0ELb1ELb1ELb1ELb1ELb0EEENS1_21CollectiveEpilogueFwdISB_S9_SC_SE_Li256ELb1ELb1ELb1ELb0EEENS1_36VarlenDynamicPersistentTileSchedulerILi128ELi128ELi256ELi128ELb1ELb1ELb1ELb1ELb1ELb1EEEEEEEEEvNT_6ParamsE,@function
        .size           _ZN7cutlass13device_kernelIN5flash11enable_sm90INS1_16FlashAttnFwdSm90INS1_25CollectiveMainloopFwdSm90ILi2EN4cute5tupleIJNS5_1CILi1EEES8_S8_EEENS6_IJNS7_ILi128EEESA_SA_EEELi128ENS_10bfloat16_tEfNS_4arch4Sm90ELb1ELb0ELb1ELb1ELb0ELb1ELb0ELb1ELb1ELb1ELb1ELb0EEENS1_21CollectiveEpilogueFwdISB_S9_SC_SE_Li256ELb1ELb1ELb1ELb0EEENS1_36VarlenDynamicPersistentTileSchedulerILi128ELi128ELi256ELi128ELb1ELb1ELb1ELb1ELb1ELb1EEEEEEEEEvNT_6ParamsE,(.L_x_3099 - _ZN7cutlass13device_kernelIN5flash11enable_sm90INS1_16FlashAttnFwdSm90INS1_25CollectiveMainloopFwdSm90ILi2EN4cute5tupleIJNS5_1CILi1EEES8_S8_EEENS6_IJNS7_ILi128EEESA_SA_EEELi128ENS_10bfloat16_tEfNS_4arch4Sm90ELb1ELb0ELb1ELb1ELb0ELb1ELb0ELb1ELb1ELb1ELb1ELb0EEENS1_21CollectiveEpilogueFwdISB_S9_SC_SE_Li256ELb1ELb1ELb1ELb0EEENS1_36VarlenDynamicPersistentTileSchedulerILi128ELi128ELi256ELi128ELb1ELb1ELb1ELb1ELb1ELb1EEEEEEEEEvNT_6ParamsE)
        .other          _ZN7cutlass13device_kernelIN5flash11enable_sm90INS1_16FlashAttnFwdSm90INS1_25CollectiveMainloopFwdSm90ILi2EN4cute5tupleIJNS5_1CILi1EEES8_S8_EEENS6_IJNS7_ILi128EEESA_SA_EEELi128ENS_10bfloat16_tEfNS_4arch4Sm90ELb1ELb0ELb1ELb1ELb0ELb1ELb0ELb1ELb1ELb1ELb1ELb0EEENS1_21CollectiveEpilogueFwdISB_S9_SC_SE_Li256ELb1ELb1ELb1ELb0EEENS1_36VarlenDynamicPersistentTileSchedulerILi128ELi128ELi256ELi128ELb1ELb1ELb1ELb1ELb1ELb1EEEEEEEEEvNT_6ParamsE,@"STO_CUDA_ENTRY STV_DEFAULT"
_ZN7cutlass13device_kernelIN5flash11enable_sm90INS1_16FlashAttnFwdSm90INS1_25CollectiveMainloopFwdSm90ILi2EN4cute5tupleIJNS5_1CILi1EEES8_S8_EEENS6_IJNS7_ILi128EEESA_SA_EEELi128ENS_10bfloat16_tEfNS_4arch4Sm90ELb1ELb0ELb1ELb1ELb0ELb1ELb0ELb1ELb1ELb1ELb1ELb0EEENS1_21CollectiveEpilogueFwdISB_S9_SC_SE_Li256ELb1ELb1ELb1ELb0EEENS1_36VarlenDynamicPersistentTileSchedulerILi128ELi128ELi256ELi128ELb1ELb1ELb1ELb1ELb1ELb1EEEEEEEEEvNT_6ParamsE:
        /* <DEDUP_REMOVED lines=24> */
.L_x_2537:
[----:B------:R-:W-:Y:S05]  /*0180*/  BSYNC B0 ;  /* 0x0000000000007941 */ /* 0x000fea0003800000 */
.L_x_2536:
        /* <DEDUP_REMOVED lines=41> */
.L_x_2538:
        /* <DEDUP_REMOVED lines=22> */
.L_x_2539:
        /* <DEDUP_REMOVED lines=18> */
.L_x_2540:
        /* <DEDUP_REMOVED lines=22> */
.L_x_2541:
        /* <DEDUP_REMOVED lines=22> */
.L_x_2542:
[----:B------:R-:W-:Y:S01]  /*0960*/  PLOP3.LUT P0, PT, PT, PT, UP0, 0x80, 0x0 ;  /* 0x000000000000781c */ /* 0x000fe20003f0f008 */
[----:B------:R-:W-:Y:S01]  /*0970*/  UMOV UR40, 0x1 ;  /* 0x0000000100287882 */ /* 0x000fe20000000000 */
[----:B------:R-:W-:Y:S01]  /*0980*/  NOP ;  /* 0x0000000000007918 */ /* 0x000fe20000000000 */
[----:B------:R-:W-:Y:S01]  /*0990*/  USEL UR40, UR40, 0x2, !UP0 ;  /* 0x0000000228287887 */ /* 0x000fe2000c000000 */
[----:B------:R-:W-:Y:S01]  /*09a0*/  BSSY B9, `(.L_x_2543) ;  /* 0x00022b9000097945 */ /* 0x000fe20003800000 */
[----:B------:R-:W-:Y:S01]  /*09b0*/  ULDC.64 UR42, c[0x0][0x208] ;  /* 0x00008200002a7ab9 */ /* 0x000fe20000000a00 */
[----:B012-4-:R-:W-:Y:S07]  /*09c0*/  BAR.SYNC.DEFER_BLOCKING 0x0 ;  /* 0x0000000000007b1d */ /* 0x017fee0000010000 */
[----:B------:R-:W-:Y:S05]  /*09d0*/  @!P0 BRA `(.L_x_2544) ;  /* 0x000001a400f88947 */ /* 0x000fea0003800000 */
.L_x_2545:
[----:B------:R-:W-:-:S08]  /*09e0*/  NOP ;  /* 0x0000000000007918 */ /* 0x000fd00000000000 */
[----:B------:R-:W0:Y:S02]  /*09f0*/  USETMAXREG.TRY_ALLOC.CTAPOOL UP0, 0xf0 ;  /* 0x000000f0000079c8 */ /* 0x000e240008000600 */
[----:B0-----:R-:W-:-:S13]  /*0a00*/  PLOP3.LUT P0, PT, PT, PT, UP0, 0x80, 0x0 ;  /* 0x000000000000781c */ /* 0x001fda0003f0f008 */
[----:B------:R-:W-:Y:S05]  /*0a10*/  @!P0 BRA `(.L_x_2545) ;  /* 0xfffffffc00f08947 */ /* 0x000fea000383ffff */
[----:B------:R-:W2:Y:S01]  /*0a20*/  LDL.LU R0, [R1+0x10] ;  /* 0x0000100001007983 */ /* 0x000ea20000300800 */
[----:B------:R-:W-:Y:S01]  /*0a30*/  SHF.R.U32.HI R2, RZ, 0x7, R6 ;  /* 0x00000007ff027819 */ /* 0x000fe20000011606 */
        /* <DEDUP_REMOVED lines=11> */
[----:B--2---:R-:W-:-:S04]  /*0af0*/  LOP3.LUT R0, R0, 0xfffffff7, RZ, 0xc0, !PT ;  /* 0xfffffff700007812 */ /* 0x004fc800078ec0ff */
[----:B------:R-:W-:Y:S02]  /*0b00*/  @P0 LOP3.LUT R0, R0, 0x8, RZ, 0xfc, !PT ;  /* 0x0000000800000812 */ /* 0x000fe400078efcff */
[----:B0-----:R-:W-:-:S03]  /*0b10*/  ISETP.GE.AND P0, PT, R15, UR4, PT ;  /* 0x000000040f007c0c */ /* 0x001fc6000bf06270 */
[----:B------:R4:W-:Y:S10]  /*0b20*/  STL [R1+0x10], R0 ;  /* 0x0000100001007387 */ /* 0x0009f40000100800 */
[----:B----4-:R-:W-:Y:S05]  /*0b30*/  @P0 BRA `(.L_x_2546) ;  /* 0x00000228007c0947 */ /* 0x010fea0003800000 */
[----:B------:R-:W-:Y:S01]  /*0b40*/  VIADD R16, R6, 0xffffff80 ;  /* 0xffffff8006107836 */ /* 0x000fe20000000000 */
[----:B------:R-:W-:Y:S01]  /*0b50*/  R2UR UR44, R2 ;  /* 0x00000000022c72ca */ /* 0x000fe200000e0000 */
[----:B------:R-:W-:Y:S01]  /*0b60*/  IMAD.MOV.U32 R215, RZ, RZ, RZ ;  /* 0x000000ffffd77224 */ /* 0x000fe200078e00ff */
[----:B------:R-:W-:Y:S01]  /*0b70*/  ULOP3.LUT UR45, UR40, 0x1, URZ, 0xfc, !UPT ;  /* 0x00000001282d7892 */ /* 0x000fe2000f8efc3f */
[----:B------:R-:W-:Y:S01]  /*0b80*/  IMAD.MOV.U32 R23, RZ, RZ, RZ ;  /* 0x000000ffff177224 */ /* 0x000fe200078e00ff */
[----:B------:R-:W-:Y:S01]  /*0b90*/  SHF.R.S32.HI R0, RZ, 0x1f, R16 ;  /* 0x0000001fff007819 */ /* 0x000fe20000011410 */
[----:B------:R-:W-:Y:S02]  /*0ba0*/  IMAD.MOV.U32 R188, RZ, RZ, RZ ;  /* 0x000000ffffbc7224 */ /* 0x000fe400078e00ff */
[----:B------:R-:W-:Y:S01]  /*0bb0*/  IMAD.MOV.U32 R186, RZ, RZ, RZ ;  /* 0x000000ffffba7224 */ /* 0x000fe200078e00ff */
[CC--:B------:R-:W-:Y:S01]  /*0bc0*/  LEA.HI R3, R0.reuse, R16.reuse, RZ, 0x7 ;  /* 0x0000001000037211 */ /* 0x0c0fe200078f38ff */
[----:B------:R-:W-:Y:S01]  /*0bd0*/  IMAD.MOV.U32 R184, RZ, RZ, RZ ;  /* 0x000000ffffb87224 */ /* 0x000fe200078e00ff */
[----:B------:R-:W-:-:S02]  /*0be0*/  LEA.HI R5, R0, R16, RZ, 0x5 ;  /* 0x0000001000057211 */ /* 0x000fc400078f28ff */
[----:B------:R-:W-:Y:S01]  /*0bf0*/  LOP3.LUT R235, R3, 0xffffff80, RZ, 0xc0, !PT ;  /* 0xffffff8003eb7812 */ /* 0x000fe200078ec0ff */
[----:B------:R-:W-:Y:S01]  /*0c00*/  UIADD3 UR44, UR44, 0x10400, URZ ;  /* 0x000104002c2c7890 */ /* 0x000fe2000fffe03f */
[----:B------:R-:W-:Y:S01]  /*0c10*/  LEA.HI R4, R0, R16, RZ, 0x4 ;  /* 0x0000001000047211 */ /* 0x000fe200078f20ff */
[----:B------:R-:W-:Y:S01]  /*0c20*/  IMAD.SHL.U32 R6, R5, 0x20, RZ ;  /* 0x0000002005067824 */ /* 0x000fe200078e00ff */
[----:B------:R-:W-:Y:S01]  /*0c30*/  SHF.R.S32.HI R18, RZ, 0x7, R3 ;  /* 0x00000007ff127819 */ /* 0x000fe20000011403 */
[----:B------:R-:W-:Y:S01]  /*0c40*/  IMAD.IADD R235, R16, 0x1, -R235 ;  /* 0x0000000110eb7824 */ /* 0x000fe200078e0aeb */
        /* <DEDUP_REMOVED lines=11> */
[----:B------:R-:W-:Y:S02]  /*0d00*/  SHF.R.S32.HI R8, RZ, 0x5, R8 ;  /* 0x00000005ff087819 */ /* 0x000fe40000011408 */
[----:B------:R-:W-:Y:S01]  /*0d10*/  LOP3.LUT R11, R7, 0xfffffff8, RZ, 0xc0, !PT ;  /* 0xfffffff8070b7812 */ /* 0x000fe200078ec0ff */
[----:B------:R-:W-:Y:S01]  /*0d20*/  IMAD R7, R5, 0x40, R6 ;  /* 0x0000004005077824 */ /* 0x000fe200078e0206 */
[----:B------:R-:W-:Y:S02]  /*0d30*/  LOP3.LUT R3, R3, 0x3fffffe, RZ, 0xc0, !PT ;  /* 0x03fffffe03037812 */ /* 0x000fe400078ec0ff */
[----:B------:R-:W-:Y:S01]  /*0d40*/  LEA.HI R22, R0, R16, RZ, 0x3 ;  /* 0x0000001000167211 */ /* 0x000fe200078f18ff */
[----:B------:R-:W-:Y:S01]  /*0d50*/  IMAD.IADD R11, R10, 0x1, -R11 ;  /* 0x000000010a0b7824 */ /* 0x000fe200078e0a0b */
[----:B------:R-:W-:Y:S01]  /*0d60*/  SHF.R.S32.HI R5, RZ, 0x4, R4 ;  /* 0x00000004ff057819 */ /* 0x000fe20000011404 */
[----:B------:R-:W-:Y:S01]  /*0d70*/  IMAD.IADD R3, R18, 0x1, -R3 ;  /* 0x0000000112037824 */ /* 0x000fe200078e0a03 */
[----:B------:R-:W-:Y:S01]  /*0d80*/  LOP3.LUT R12, R12, 0xfffffffc, RZ, 0xc0, !PT ;  /* 0xfffffffc0c0c7812 */ /* 0x000fe200078ec0ff */
[----:B------:R-:W-:Y:S01]  /*0d90*/  IMAD R8, R8, 0x10, R11 ;  /* 0x0000001008087824 */ /* 0x000fe200078e020b */
[----:B------:R-:W-:-:S02]  /*0da0*/  LOP3.LUT R207, R22, 0xfffffff8, RZ, 0xc0, !PT ;  /* 0xfffffff816cf7812 */ /* 0x000fc400078ec0ff */
[----:B------:R-:W-:Y:S01]  /*0db0*/  LEA.HI R0, R0, R16, RZ, 0x6 ;  /* 0x0000001000007211 */ /* 0x000fe200078f30ff */
[----:B------:R-:W-:Y:S01]  /*0dc0*/  IMAD.IADD R12, R16, 0x1, -R12 ;  /* 0x00000001100c7824 */ /* 0x000fe200078e0a0c */
[----:B------:R-:W-:Y:S01]  /*0dd0*/  SHF.R.S32.HI R22, RZ, 0x3, R22 ;  /* 0x00000003ff167819 */ /* 0x000fe20000011416 */
[----:B------:R-:W-:Y:S01]  /*0de0*/  IMAD R8, R3, 0x40, R8 ;  /* 0x0000004003087824 */ /* 0x000fe200078e0208 */
[----:B------:R-:W-:Y:S01]  /*0df0*/  LEA.HI R4, R4, R5, RZ, 0x1 ;  /* 0x0000000504047211 */ /* 0x000fe200078f08ff */
[----:B------:R-:W-:Y:S01]  /*0e00*/  IMAD.SHL.U32 R0, R0, 0x8, RZ ;  /* 0x0000000800007824 */ /* 0x000fe200078e00ff */
[----:B------:R-:W-:Y:S01]  /*0e10*/  LEA.HI R6, R12, R12, RZ, 0x1 ;  /* 0x0000000c0c067211 */ /* 0x000fe200078f08ff */
[----:B------:R-:W-:Y:S01]  /*0e20*/  IMAD.IADD R207, R16, 0x1, -R207 ;  /* 0x0000000110cf7824 */ /* 0x000fe200078e0acf */
[----:B------:R-:W-:Y:S01]  /*0e30*/  LOP3.LUT R4, R4, 0x1ffffffe, RZ, 0xc0, !PT ;  /* 0x1ffffffe04047812 */ /* 0x000fe200078ec0ff */
[----:B------:R-:W-:Y:S01]  /*0e40*/  IMAD.SHL.U32 R3, R22, 0x40, RZ ;  /* 0x0000004016037824 */ /* 0x000fe200078e00ff */
[----:B------:R-:W-:Y:S01]  /*0e50*/  LOP3.LUT R202, R0, 0xfffffe00, RZ, 0xc0, !PT ;  /* 0xfffffe0000ca7812 */ /* 0x000fe200078ec0ff */
[C---:B------:R-:W-:Y:S01]  /*0e60*/  VIADD R213, R22.reuse, 0x40 ;  /* 0x0000004016d57836 */ /* 0x040fe20000000000 */
[----:B------:R-:W-:Y:S01]  /*0e70*/  SHF.R.S32.HI R218, RZ, 0x1f, R22 ;  /* 0x0000001fffda7819 */ /* 0x000fe20000011416 */
[----:B------:R-:W-:Y:S01]  /*0e80*/  VIADD R214, R22, 0x20 ;  /* 0x0000002016d67836 */ /* 0x000fe20000000000 */
[----:B------:R-:W-:Y:S01]  /*0e90*/  LOP3.LUT R3, R3, 0x1c0, RZ, 0xc0, !PT ;  /* 0x000001c003037812 */ /* 0x000fe200078ec0ff */
[----:B------:R-:W-:Y:S01]  /*0ea0*/  IMAD.SHL.U32 R16, R207, 0x8, RZ ;  /* 0x00000008cf107824 */ /* 0x000fe200078e00ff */
[----:B------:R-:W-:Y:S01]  /*0eb0*/  SHF.R.S32.HI R0, RZ, 0x1f, R213 ;  /* 0x0000001fff007819 */ /* 0x000fe200000114d5 */
[----:B------:R-:W-:Y:S01]  /*0ec0*/  IMAD.IADD R4, R5, 0x1, -R4 ;  /* 0x0000000105047824 */ /* 0x000fe200078e0a04 */
[----:B------:R-:W-:Y:S01]  /*0ed0*/  LOP3.LUT R5, R6, 0x1ffffffe, RZ, 0xc0, !PT ;  /* 0x1ffffffe06057812 */ /* 0x000fe200078ec0ff */
[----:B------:R-:W-:Y:S01]  /*0ee0*/  VIADD R212, R22, 0x60 ;  /* 0x0000006016d47836 */ /* 0x000fe20000000000 */
[----:B------:R-:W-:Y:S01]  /*0ef0*/  SHF.R.S32.HI R11, RZ, 0x1f, R214 ;  /* 0x0000001fff0b7819 */ /* 0x000fe200000114d6 */
[----:B------:R-:W-:Y:S01]  /*0f00*/  IMAD.SHL.U32 R195, R213, 0x40, RZ ;  /* 0x00000040d5c37824 */ /* 0x000fe200078e00ff */
[----:B------:R-:W-:Y:S01]  /*0f10*/  SHF.R.U32.HI R201, RZ, 0x3, R3 ;  /* 0x00000003ffc97819 */ /* 0x000fe20000011603 */
[----:B------:R-:W-:Y:S01]  /*0f20*/  IMAD.IADD R204, R12, 0x1, -R5 ;  /* 0x000000010ccc7824 */ /* 0x000fe200078e0a05 */
[----:B------:R-:W-:Y:S01]  /*0f30*/  LOP3.LUT R205, R3, 0x38, R16, 0xf8, !PT ;  /* 0x0000003803cd7812 */ /* 0x000fe200078ef810 */
[----:B------:R-:W-:Y:S01]  /*0f40*/  IMAD.MOV.U32 R5, RZ, RZ, R13 ;  /* 0x000000ffff057224 */ /* 0x000fe200078e000d */
[----:B------:R-:W-:Y:S01]  /*0f50*/  LEA.HI R3, R0, R213, RZ, 0x3 ;  /* 0x000000d500037211 */ /* 0x000fe200078f18ff */
[----:B------:R-:W-:Y:S01]  /*0f60*/  IMAD.SHL.U32 R196, R214, 0x40, RZ ;  /* 0x00000040d6c47824 */ /* 0x000fe200078e00ff */
[----:B------:R-:W-:Y:S01]  /*0f70*/  LEA.HI R11, R11, R214, RZ, 0x3 ;  /* 0x000000d60b0b7211 */ /* 0x000fe200078f18ff */
[----:B------:R-:W-:Y:S01]  /*0f80*/  IMAD R4, R4, 0x8, R7 ;  /* 0x0000000804047824 */ /* 0x000fe200078e0207 */
[----:B------:R-:W-:Y:S01]  /*0f90*/  SHF.R.S32.HI R13, RZ, 0x1f, R212 ;  /* 0x0000001fff0d7819 */ /* 0x000fe200000114d4 */
[----:B------:R-:W-:Y:S01]  /*0fa0*/  IMAD.SHL.U32 R3, R3, 0x40, RZ ;  /* 0x0000004003037824 */ /* 0x000fe200078e00ff */
[----:B------:R-:W-:Y:S01]  /*0fb0*/  LOP3.LUT R195, R195, 0x1c0, RZ, 0xc0, !PT ;  /* 0x000001c0c3c37812 */ /* 0x000fe200078ec0ff */
[----:B------:R-:W-:Y:S01]  /*0fc0*/  IMAD.SHL.U32 R11, R11, 0x40, RZ ;  /* 0x000000400b0b7824 */ /* 0x000fe200078e00ff */
[----:B------:R-:W-:Y:S01]  /*0fd0*/  LEA.HI R13, R13, R212, RZ, 0x3 ;  /* 0x000000d40d0d7211 */ /* 0x000fe200078f18ff */
[----:B------:R-:W-:Y:S01]  /*0fe0*/  IMAD.SHL.U32 R194, R212, 0x40, RZ ;  /* 0x00000040d4c27824 */ /* 0x000fe200078e00ff */
[----:B------:R-:W-:Y:S01]  /*0ff0*/  LOP3.LUT R196, R196, 0x1c0, RZ, 0xc0, !PT ;  /* 0x000001c0c4c47812 */ /* 0x000fe200078ec0ff */
[----:B------:R0:W-:Y:S01]  /*1000*/  STL [R1+0x50], R4 ;  /* 0x0000500401007387 */ /* 0x0001e20000100800 */
[----:B------:R-:W-:Y:S01]  /*1010*/  LOP3.LUT R0, R9, 0x7ffffffc, RZ, 0xc0, !PT ;  /* 0x7ffffffc09007812 */ /* 0x000fe200078ec0ff */
[----:B------:R-:W-:Y:S01]  /*1020*/  IMAD.MOV.U32 R6, RZ, RZ, R14 ;  /* 0x000000ffff067224 */ /* 0x000fe200078e000e */
[----:B------:R-:W-:Y:S01]  /*1030*/  SHF.R.U32.HI R12, RZ, 0x3, R195 ;  /* 0x00000003ff0c7819 */ /* 0x000fe200000116c3 */
[----:B------:R-:W-:Y:S01]  /*1040*/  IMAD.SHL.U32 R13, R13, 0x40, RZ ;  /* 0x000000400d0d7824 */ /* 0x000fe200078e00ff */
[----:B------:R-:W-:Y:S01]  /*1050*/  LOP3.LUT R199, R3, 0xfffffe00, RZ, 0xc0, !PT ;  /* 0xfffffe0003c77812 */ /* 0x000fe200078ec0ff */
[----:B------:R-:W-:Y:S01]  /*1060*/  IMAD.IADD R0, R235, 0x1, -R0 ;  /* 0x00000001eb007824 */ /* 0x000fe200078e0a00 */
[----:B------:R-:W-:Y:S01]  /*1070*/  SHF.R.U32.HI R14, RZ, 0x3, R196 ;  /* 0x00000003ff0e7819 */ /* 0x000fe200000116c4 */
[----:B------:R-:W-:Y:S01]  /*1080*/  IMAD.MOV.U32 R7, RZ, RZ, R15 ;  /* 0x000000ffff077224 */ /* 0x000fe200078e000f */
[--C-:B------:R-:W-:Y:S01]  /*1090*/  LOP3.LUT R9, R196, 0x38, R16.reuse, 0xf8, !PT ;  /* 0x00000038c4097812 */ /* 0x100fe200078ef810 */
[----:B------:R-:W-:Y:S01]  /*10a0*/  IMAD.SHL.U32 R197, R0, 0x2, RZ ;  /* 0x0000000200c57824 */ /* 0x000fe200078e00ff */
[----:B0-----:R-:W-:Y:S01]  /*10b0*/  LOP3.LUT R4, R195, 0x38, R16, 0xf8, !PT ;  /* 0x00000038c3047812 */ /* 0x001fe200078ef810 */
[----:B------:R-:W-:Y:S01]  /*10c0*/  STL [R1+0x4c], R8 ;  /* 0x00004c0801007387 */ /* 0x000fe20000100800 */
[----:B------:R-:W-:Y:S01]  /*10d0*/  LOP3.LUT R200, R11, 0xfffffe00, RZ, 0xc0, !PT ;  /* 0xfffffe000bc87812 */ /* 0x000fe200078ec0ff */
[C---:B------:R-:W-:Y:S01]  /*10e0*/  VIADD R233, R197.reuse, 0x8 ;  /* 0x00000008c5e97836 */ /* 0x040fe20000000000 */
[----:B------:R-:W-:Y:S01]  /*10f0*/  LOP3.LUT R194, R194, 0x1c0, RZ, 0xc0, !PT ;  /* 0x000001c0c2c27812 */ /* 0x000fe200078ec0ff */
[----:B------:R-:W-:Y:S01]  /*1100*/  VIADD R232, R197, 0x10 ;  /* 0x00000010c5e87836 */ /* 0x000fe20000000000 */
[----:B------:R-:W-:Y:S01]  /*1110*/  LOP3.LUT R4, R199, R4, R12, 0xf6, !PT ;  /* 0x00000004c7047212 */ /* 0x000fe200078ef60c */
        /* <DEDUP_REMOVED lines=8> */
[C---:B------:R-:W-:Y:S01]  /*11a0*/  VIADD R227, R197.reuse, 0x38 ;  /* 0x00000038c5e37836 */ /* 0x040fe20000000000 */
[----:B------:R-:W-:Y:S01]  /*11b0*/  LEA R3, R4, UR44, 0x1 ;  /* 0x0000002c04037c11 */ /* 0x000fe2000f8e08ff */
[----:B------:R-:W-:Y:S01]  /*11c0*/  VIADD R226, R197, 0x40 ;  /* 0x00000040c5e27836 */ /* 0x000fe20000000000 */
[----:B------:R-:W-:Y:S01]  /*11d0*/  LEA R0, R9, UR44, 0x1 ;  /* 0x0000002c09007c11 */ /* 0x000fe2000f8e08ff */
[C---:B------:R-:W-:Y:S01]  /*11e0*/  VIADD R225, R197.reuse, 0x48 ;  /* 0x00000048c5e17836 */ /* 0x040fe20000000000 */
[----:B------:R-:W-:Y:S01]  /*11f0*/  LOP3.LUT R15, R198, R15, R10, 0xf6, !PT ;  /* 0x0000000fc60f7212 */ /* 0x000fe200078ef60a */
[----:B------:R0:W-:Y:S01]  /*1200*/  STL [R1+0x40], R3 ;  /* 0x0000400301007387 */ /* 0x0001e20000100800 */
[----:B------:R-:W-:Y:S01]  /*1210*/  VIADD R224, R197, 0x50 ;  /* 0x00000050c5e07836 */ /* 0x000fe20000000000 */
[----:B------:R-:W-:Y:S01]  /*1220*/  LOP3.LUT R205, R202, R205, R201, 0xf6, !PT ;  /* 0x000000cdcacd7212 */ /* 0x000fe200078ef6c9 */
[----:B------:R-:W-:Y:S01]  /*1230*/  IMAD.SHL.U32 R18, R207, 0x4, RZ ;  /* 0x00000004cf127824 */ /* 0x000fe200078e00ff */
[----:B------:R1:W-:Y:S01]  /*1240*/  STL [R1+0x44], R0 ;  /* 0x0000440001007387 */ /* 0x0003e20000100800 */
[----:B------:R-:W-:Y:S01]  /*1250*/  VIADD R187, R16, 0x40 ;  /* 0x0000004010bb7836 */ /* 0x000fe20000000000 */
[----:B------:R-:W-:Y:S01]  /*1260*/  SHF.R.S32.HI R4, RZ, 0x1f, R232 ;  /* 0x0000001fff047819 */ /* 0x000fe200000114e8 */
[C---:B------:R-:W-:Y:S01]  /*1270*/  VIADD R223, R197.reuse, 0x58 ;  /* 0x00000058c5df7836 */ /* 0x040fe20000000000 */
[----:B------:R-:W-:Y:S01]  /*1280*/  SHF.R.S32.HI R4, RZ, 0x1f, R229 ;  /* 0x0000001fff047819 */ /* 0x000fe200000114e5 */
[C---:B------:R-:W-:Y:S01]  /*1290*/  VIADD R222, R197.reuse, 0x60 ;  /* 0x00000060c5de7836 */ /* 0x040fe20000000000 */
[----:B0-----:R-:W-:Y:S01]  /*12a0*/  SHF.R.S32.HI R3, RZ, 0x1f, R231 ;  /* 0x0000001fff037819 */ /* 0x001fe200000114e7 */
[C---:B------:R-:W-:Y:S01]  /*12b0*/  VIADD R221, R197.reuse, 0x68 ;  /* 0x00000068c5dd7836 */ /* 0x040fe20000000000 */
[----:B------:R-:W-:Y:S01]  /*12c0*/  SHF.R.S32.HI R3, RZ, 0x1f, R228 ;  /* 0x0000001fff037819 */ /* 0x000fe200000114e4 */
[----:B------:R-:W-:Y:S01]  /*12d0*/  VIADD R220, R197, 0x70 ;  /* 0x00000070c5dc7836 */ /* 0x000fe20000000000 */
[----:B-1----:R-:W-:Y:S01]  /*12e0*/  LEA R0, R15, UR44, 0x1 ;  /* 0x0000002c0f007c11 */ /* 0x002fe2000f8e08ff */
[----:B------:R-:W-:Y:S01]  /*12f0*/  VIADD R219, R197, 0x78 ;  /* 0x00000078c5db7836 */ /* 0x000fe20000000000 */
[----:B------:R-:W-:Y:S01]  /*1300*/  SHF.R.S32.HI R4, RZ, 0x1f, R226 ;  /* 0x0000001fff047819 */ /* 0x000fe200000114e2 */
[----:B------:R-:W-:Y:S01]  /*1310*/  VIADD R185, R18, 0x20 ;  /* 0x0000002012b97836 */ /* 0x000fe20000000000 */
[----:B------:R-:W-:Y:S01]  /*1320*/  SHF.R.S32.HI R3, RZ, 0x1f, R225 ;  /* 0x0000001fff037819 */ /* 0x000fe200000114e1 */
[----:B------:R0:W-:Y:S01]  /*1330*/  STL [R1+0x3c], R0 ;  /* 0x00003c0001007387 */ /* 0x0001e20000100800 */
[----:B------:R-:W-:Y:S01]  /*1340*/  SHF.R.S32.HI R17, RZ, 0x1f, R16 ;  /* 0x0000001fff117819 */ /* 0x000fe20000011410 */
[----:B------:R-:W-:Y:S01]  /*1350*/  IMAD R204, R204, 0x8, R8 ;  /* 0x00000008cccc7824 */ /* 0x000fe200078e0208 */
[----:B------:R-:W-:-:S02]  /*1360*/  SHF.R.S32.HI R19, RZ, 0x1f, R18 ;  /* 0x0000001fff137819 */ /* 0x000fc40000011412 */
[----:B------:R-:W-:Y:S02]  /*1370*/  SHF.R.S32.HI R216, RZ, 0x1f, R187 ;  /* 0x0000001fffd87819 */ /* 0x000fe400000114bb */
[----:B------:R-:W-:Y:S02]  /*1380*/  LEA R203, R205, UR44, 0x1 ;  /* 0x0000002ccdcb7c11 */ /* 0x000fe4000f8e08ff */
[----:B------:R-:W-:Y:S02]  /*1390*/  SHF.R.S32.HI R4, RZ, 0x1f, R223 ;  /* 0x0000001fff047819 */ /* 0x000fe400000114df */
[----:B0-----:R-:W-:Y:S02]  /*13a0*/  SHF.R.S32.HI R0, RZ, 0x1f, R233 ;  /* 0x0000001fff007819 */ /* 0x001fe400000114e9 */
[----:B------:R-:W-:Y:S02]  /*13b0*/  SHF.R.S32.HI R0, RZ, 0x1f, R230 ;  /* 0x0000001fff007819 */ /* 0x000fe400000114e6 */
[----:B------:R-:W-:-:S02]  /*13c0*/  SHF.R.S32.HI R0, RZ, 0x1f, R227 ;  /* 0x0000001fff007819 */ /* 0x000fc400000114e3 */
[----:B------:R-:W-:Y:S02]  /*13d0*/  SHF.R.S32.HI R0, RZ, 0x1f, R224 ;  /* 0x0000001fff007819 */ /* 0x000fe400000114e0 */
[----:B------:R-:W-:Y:S02]  /*13e0*/  SHF.R.S32.HI R3, RZ, 0x1f, R222 ;  /* 0x0000001fff037819 */ /* 0x000fe400000114de */
[----:B------:R-:W-:Y:S02]  /*13f0*/  SHF.R.S32.HI R0, RZ, 0x1f, R221 ;  /* 0x0000001fff007819 */ /* 0x000fe400000114dd */
[----:B------:R-:W-:Y:S02]  /*1400*/  SHF.R.S32.HI R237, RZ, 0x1f, R220 ;  /* 0x0000001fffed7819 */ /* 0x000fe400000114dc */
[----:B------:R-:W-:-:S07]  /*1410*/  SHF.R.S32.HI R236, RZ, 0x1f, R219 ;  /* 0x0000001fffec7819 */ /* 0x000fce00000114db */
.L_x_2762:
[----:B0-2---:R-:W0:Y:S02]  /*1420*/  LDC.64 R8, c[0x0][0xc88] ;  /* 0x00032200ff087b82 */ /* 0x005e240000000a00 */
[----:B0-----:R-:W-:-:S05]  /*1430*/  IMAD.WIDE R8, R7, 0x4, R8 ;  /* 0x0000000407087825 */ /* 0x001fca00078e0208 */
[----:B------:R-:W2:Y:S01]  /*1440*/  LDG.E R209, desc[UR42][R8.64] ;  /* 0x0000002a08d17981 */ /* 0x000ea2000c1e1900 */
[----:B------:R-:W-:Y:S05]  /*1450*/  YIELD ;  /* 0x0000000000007946 */ /* 0x000fea0003800000 */
[----:B------:R-:W-:Y:S01]  /*1460*/  ULDC.64 UR4, c[0x0][0xa28] ;  /* 0x00028a0000047ab9 */ /* 0x000fe20000000a00 */
[----:B------:R-:W-:Y:S01]  /*1470*/  ULDC.64 UR8, c[0x0][0xa18] ;  /* 0x0002860000087ab9 */ /* 0x000fe20000000a00 */
[----:B------:R-:W-:Y:S01]  /*1480*/  ISETP.NE.U32.AND P1, PT, RZ, UR4, PT ;  /* 0x00000004ff007c0c */ /* 0x000fe2000bf25070 */
[----:B------:R-:W-:Y:S01]  /*1490*/  ULDC.64 UR6, c[0x0][0xa08] ;  /* 0x0002820000067ab9 */ /* 0x000fe20000000a00 */
[----:B----4-:R-:W-:Y:S01]  /*14a0*/  IMAD.MOV.U32 R4, RZ, RZ, RZ ;  /* 0x000000ffff047224 */ /* 0x010fe200078e00ff */
[----:B------:R-:W-:Y:S01]  /*14b0*/  ISETP.NE.U32.AND P0, PT, RZ, UR6, PT ;  /* 0x00000006ff007c0c */ /* 0x000fe2000bf05070 */
[----:B-----5:R-:W-:Y:S01]  /*14c0*/  IMAD.MOV.U32 R28, RZ, RZ, RZ ;  /* 0x000000ffff1c7224 */ /* 0x020fe200078e00ff */
[----:B------:R-:W-:-:S02]  /*14d0*/  ISETP.NE.AND.EX P1, PT, RZ, UR5, PT, P1 ;  /* 0x00000005ff007c0c */ /* 0x000fc4000bf25310 */
[----:B------:R-:W-:Y:S02]  /*14e0*/  ISETP.NE.AND.EX P0, PT, RZ, UR7, PT, P0 ;  /* 0x00000007ff007c0c */ /* 0x000fe4000bf05300 */
[----:B--2---:R-:W-:Y:S01]  /*14f0*/  SHF.R.S32.HI R234, RZ, 0x1f, R209 ;  /* 0x0000001fffea7819 */ /* 0x004fe200000114d1 */
[----:B------:R-:W-:-:S08]  /*1500*/  IMAD.SHL.U32 R210, R209, 0x4, RZ ;  /* 0x00000004d1d27824 */ /* 0x000fd000078e00ff */
[C---:B------:R-:W-:Y:S02]  /*1510*/  @P1 LEA R10, P2, R209.reuse, UR4, 0x2 ;  /* 0x00000004d10a1c11 */ /* 0x040fe4000f8410ff */
[C-C-:B------:R-:W-:Y:S02]  /*1520*/  SHF.L.U64.HI R211, R209.reuse, 0x2, R234.reuse ;  /* 0x00000002d1d37819 */ /* 0x140fe400000102ea */
[----:B------:R-:W-:Y:S02]  /*1530*/  @P1 LEA.HI.X R11, R209, UR5, R234, 0x2, P2 ;  /* 0x00000005d10b1c11 */ /* 0x000fe400090f14ea */
[----:B------:R-:W-:Y:S01]  /*1540*/  ISETP.NE.U32.AND P2, PT, RZ, UR8, PT ;  /* 0x00000008ff007c0c */ /* 0x000fe2000bf45070 */
[----:B------:R-:W-:Y:S01]  /*1550*/  ULDC UR4, c[0x0][0x288] ;  /* 0x0000a20000047ab9 */ /* 0x000fe20000000800 */
[----:B------:R-:W-:Y:S01]  /*1560*/  IADD3 R12, P3, R210, UR6, RZ ;  /* 0x00000006d20c7c10 */ /* 0x000fe2000ff7e0ff */
[----:B------:R0:W5:Y:S01]  /*1570*/  @P1 LDG.E R4, desc[UR42][R10.64] ;  /* 0x0000002a0a041981 */ /* 0x000162000c1e1900 */
[----:B------:R-:W-:Y:S01]  /*1580*/  ISETP.NE.AND.EX P2, PT, RZ, UR9, PT, P2 ;  /* 0x00000009ff007c0c */ /* 0x000fe2000bf45320 */
[----:B------:R-:W-:Y:S01]  /*1590*/  IMAD.U32 R192, RZ, RZ, UR4 ;  /* 0x00000004ffc07e24 */ /* 0x000fe2000f8e00ff */
[----:B------:R-:W-:Y:S01]  /*15a0*/  IADD3.X R13, R211, UR7, RZ, P3, !PT ;  /* 0x00000007d30d7c10 */ /* 0x000fe20009ffe4ff */
[----:B------:R-:W-:-:S04]  /*15b0*/  ULDC.64 UR4, c[0x0][0x418] ;  /* 0x0001060000047ab9 */ /* 0x000fc80000000a00 */
[----:B------:R0:W5:Y:S06]  /*15c0*/  @P0 LDG.E R28, desc[UR42][R12.64] ;  /* 0x0000002a0c1c0981 */ /* 0x00016c000c1e1900 */
[----:B------:R-:W-:-:S04]  /*15d0*/  @P2 IADD3 R8, P1, R210, UR8, RZ ;  /* 0x00000008d2082c10 */ /* 0x000fc8000ff3e0ff */
[----:B------:R-:W-:-:S05]  /*15e0*/  @P2 IADD3.X R9, R211, UR9, RZ, P1, !PT ;  /* 0x00000009d3092c10 */ /* 0x000fca0008ffe4ff */
        /* <DEDUP_REMOVED lines=10> */
[----:B0--3--:R-:W-:Y:S06]  /*1690*/  @P2 BRA `(.L_x_2547) ;  /* 0x0000000000242947 */ /* 0x009fec0003800000 */
        /* <DEDUP_REMOVED lines=9> */
.L_x_2547:
[----:B------:R-:W-:Y:S01]  /*1730*/  ULDC.64 UR4, c[0x0][0xa20] ;  /* 0x0002880000047ab9 */ /* 0x000fe20000000a00 */
[C---:B------:R-:W-:Y:S02]  /*1740*/  LOP3.LUT R3, R6.reuse, 0xff000000, RZ, 0xc0, !PT ;  /* 0xff00000006037812 */ /* 0x040fe400078ec0ff */
[----:B------:R-:W-:Y:S02]  /*1750*/  ISETP.NE.U32.AND P1, PT, RZ, UR4, PT ;  /* 0x00000004ff007c0c */ /* 0x000fe4000bf25070 */
[C---:B------:R-:W-:Y:S02]  /*1760*/  LOP3.LUT R0, R6.reuse, 0xff0000, RZ, 0xc0, !PT ;  /* 0x00ff000006007812 */ /* 0x040fe400078ec0ff */
[----:B------:R-:W-:Y:S02]  /*1770*/  ISETP.NE.AND.EX P1, PT, RZ, UR5, PT, P1 ;  /* 0x00000005ff007c0c */ /* 0x000fe4000bf25310 */
[----:B------:R-:W-:Y:S02]  /*1780*/  SHF.R.U32.HI R3, RZ, 0x8, R3 ;  /* 0x00000008ff037819 */ /* 0x000fe40000011603 */
[----:B------:R-:W-:-:S02]  /*1790*/  LOP3.LUT R206, R6, 0xffff, RZ, 0xc0, !PT ;  /* 0x0000ffff06ce7812 */ /* 0x000fc400078ec0ff */
[----:B------:R-:W-:-:S07]  /*17a0*/  LEA.HI R208, R0, R3, RZ, 0x10 ;  /* 0x0000000300d07211 */ /* 0x000fce00078f80ff */
[----:B------:R-:W-:Y:S05]  /*17b0*/  @!P1 BRA `(.L_x_2548) ;  /* 0x0000000000109947 */ /* 0x000fea0003800000 */
[----:B------:R-:W-:-:S04]  /*17c0*/  IADD3 R6, P0, R210, UR4, RZ ;  /* 0x00000004d2067c10 */ /* 0x000fc8000ff1e0ff */
[----:B------:R-:W-:-:S05]  /*17d0*/  IADD3.X R7, R211, UR5, RZ, P0, !PT ;  /* 0x00000005d3077c10 */ /* 0x000fca00087fe4ff */
[----:B------:R0:W5:Y:S01]  /*17e0*/  LDG.E R27, desc[UR42][R6.64] ;  /* 0x0000002a061b7981 */ /* 0x000162000c1e1900 */
[----:B------:R-:W-:Y:S05]  /*17f0*/  BRA `(.L_x_2549) ;  /* 0x0000000000107947 */ /* 0x000fea0003800000 */
.L_x_2548:
[----:B------:R-:W-:Y:S05]  /*1800*/  @!P0 BRA `(.L_x_2549) ;  /* 0x00000000000c8947 */ /* 0x000fea0003800000 */
[----:B------:R-:W2:Y:S04]  /*1810*/  LDG.E R0, desc[UR42][R12.64] ;  /* 0x0000002a0c007981 */ /* 0x000ea8000c1e1900 */
[----:B------:R-:W2:Y:S02]  /*1820*/  LDG.E R27, desc[UR42][R12.64+0x4] ;  /* 0x0000042a0c1b7981 */ /* 0x000ea4000c1e1900 */
[----:B--2---:R-:W-:-:S07]  /*1830*/  IMAD.IADD R27, R27, 0x1, -R0 ;  /* 0x000000011b1b7824 */ /* 0x004fce00078e0a00 */
.L_x_2549:
[----:B------:R-:W-:Y:S01]  /*1840*/  ULDC.64 UR4, c[0x0][0xa10] ;  /* 0x0002840000047ab9 */ /* 0x000fe20000000a00 */
[----:B------:R-:W1:Y:S01]  /*1850*/  LDC R10, c[0x0][0x448] ;  /* 0x00011200ff0a7b82 */ /* 0x000e620000000800 */
[----:B------:R-:W-:-:S04]  /*1860*/  ISETP.NE.U32.AND P0, PT, RZ, UR4, PT ;  /* 0x00000004ff007c0c */ /* 0x000fc8000bf05070 */
[----:B------:R-:W-:Y:S01]  /*1870*/  ISETP.NE.AND.EX P0, PT, RZ, UR5, PT, P0 ;  /* 0x00000005ff007c0c */ /* 0x000fe2000bf05300 */
[----:B------:R-:W-:-:S12]  /*1880*/  ULDC.64 UR4, c[0x0][0xa30] ;  /* 0x00028c0000047ab9 */ /* 0x000fd80000000a00 */
[----:B0-----:R-:W0:Y:S02]  /*1890*/  @P0 LDC.64 R6, c[0x0][0xa10] ;  /* 0x00028400ff060b82 */ /* 0x001e240000000a00 */
[----:B0-----:R-:W-:-:S05]  /*18a0*/  @P0 IMAD.WIDE R6, R209, 0x4, R6 ;  /* 0x00000004d1060825 */ /* 0x001fca00078e0206 */
[----:B------:R-:W2:Y:S04]  /*18b0*/  @P0 LDG.E R0, desc[UR42][R6.64] ;  /* 0x0000002a06000981 */ /* 0x000ea8000c1e1900 */
[----:B------:R0:W2:Y:S01]  /*18c0*/  @P0 LDG.E R3, desc[UR42][R6.64+0x4] ;  /* 0x0000042a06030981 */ /* 0x0000a2000c1e1900 */
[----:B------:R-:W-:Y:S01]  /*18d0*/  ISETP.NE.U32.AND P1, PT, RZ, UR4, PT ;  /* 0x00000004ff007c0c */ /* 0x000fe2000bf25070 */
[----:B-----5:R-:W-:-:S03]  /*18e0*/  IMAD.MOV.U32 R111, RZ, RZ, R27 ;  /* 0x000000ffff6f7224 */ /* 0x020fc600078e001b */
[----:B------:R-:W-:-:S13]  /*18f0*/  ISETP.NE.AND.EX P1, PT, RZ, UR5, PT, P1 ;  /* 0x00000005ff007c0c */ /* 0x000fda000bf25310 */
[----:B------:R-:W-:-:S04]  /*1900*/  @P1 IADD3 R8, P2, R210, UR4, RZ ;  /* 0x00000004d2081c10 */ /* 0x000fc8000ff5e0ff */
[----:B------:R-:W-:-:S05]  /*1910*/  @P1 IADD3.X R9, R211, UR5, RZ, P2, !PT ;  /* 0x00000005d3091c10 */ /* 0x000fca00097fe4ff */
[----:B------:R3:W5:Y:S01]  /*1920*/  @P1 LDG.E R111, desc[UR42][R8.64] ;  /* 0x0000002a086f1981 */ /* 0x000762000c1e1900 */
[----:B-1----:R-:W-:Y:S01]  /*1930*/  ISETP.NE.AND P1, PT, R10, 0x1, PT ;  /* 0x000000010a00780c */ /* 0x002fe20003f25270 */
[----:B------:R-:W-:Y:S01]  /*1940*/  IMAD.SHL.U32 R190, R5, 0x80, RZ ;  /* 0x0000008005be7824 */ /* 0x000fe200078e00ff */
[----:B------:R-:W-:Y:S01]  /*1950*/  BSSY B0, `(.L_x_2550) ;  /* 0x0000035000007945 */ /* 0x000fe20003800000 */
[----:B------:R-:W-:Y:S01]  /*1960*/  IMAD.IADD R11, R27, 0x1, -R4 ;  /* 0x000000011b0b7824 */ /* 0x000fe200078e0a04 */
[----:B------:R-:W-:Y:S01]  /*1970*/  LOP3.LUT R217, R208, 0xff, RZ, 0xc0, !PT ;  /* 0x000000ffd0d97812 */ /* 0x000fe200078ec0ff */
[----:B------:R-:W-:Y:S01]  /*1980*/  VIADD R5, R190, 0x7f ;  /* 0x0000007fbe057836 */ /* 0x000fe20000000000 */
[----:B------:R-:W-:-:S07]  /*1990*/  SHF.R.U32.HI R208, RZ, 0x10, R208 ;  /* 0x00000010ffd07819 */ /* 0x000fce00000116d0 */
[----:B------:R-:W1:Y:S08]  /*19a0*/  @P1 LDC R10, c[0x0][0x44c] ;  /* 0x00011300ff0a1b82 */ /* 0x000e700000000800 */
[----:B0-----:R-:W0:Y:S01]  /*19b0*/  @P1 LDC R7, c[0x0][0x450] ;  /* 0x00011400ff071b82 */ /* 0x001e220000000800 */
[----:B--2---:R-:W-:Y:S02]  /*19c0*/  @P0 IMAD.IADD R24, R3, 0x1, -R0 ;  /* 0x0000000103180824 */ /* 0x004fe400078e0a00 */
[----:B-1----:R-:W-:-:S04]  /*19d0*/  @P1 IMAD.HI.U32 R0, R5, R10, RZ ;  /* 0x0000000a05001227 */ /* 0x002fc800078e00ff */
[----:B------:R-:W-:Y:S01]  /*19e0*/  IMAD.IADD R193, R11, 0x1, R24 ;  /* 0x000000010bc17824 */ /* 0x000fe200078e0218 */
[----:B0-----:R-:W-:-:S03]  /*19f0*/  @P1 SHF.R.U32.HI R5, RZ, R7, R0 ;  /* 0x00000007ff051219 */ /* 0x001fc60000011600 */
[C---:B------:R-:W-:Y:S01]  /*1a00*/  VIADD R0, R193.reuse, 0x7f ;  /* 0x0000007fc1007836 */ /* 0x040fe20000000000 */
[----:B------:R-:W-:-:S04]  /*1a10*/  IADD3 R126, R193, 0x80, -R192 ;  /* 0x00000080c17e7810 */ /* 0x000fc80007ffe8c0 */
[----:B------:R-:W-:Y:S01]  /*1a20*/  SHF.R.S32.HI R3, RZ, 0x1f, R0 ;  /* 0x0000001fff037819 */ /* 0x000fe20000011400 */
[----:B------:R-:W-:-:S03]  /*1a30*/  IMAD.IADD R5, R126, 0x1, R5 ;  /* 0x000000017e057824 */ /* 0x000fc600078e0205 */
[----:B------:R-:W-:Y:S01]  /*1a40*/  LEA.HI R3, R3, R0, RZ, 0x7 ;  /* 0x0000000003037211 */ /* 0x000fe200078f38ff */
[----:B------:R-:W-:Y:S01]  /*1a50*/  IMAD.MOV.U32 R0, RZ, RZ, RZ ;  /* 0x000000ffff007224 */ /* 0x000fe200078e00ff */
[----:B------:R-:W-:Y:S02]  /*1a60*/  SHF.R.S32.HI R4, RZ, 0x1f, R5 ;  /* 0x0000001fff047819 */ /* 0x000fe40000011405 */
[----:B------:R-:W-:Y:S02]  /*1a70*/  SHF.R.S32.HI R127, RZ, 0x7, R3 ;  /* 0x00000007ff7f7819 */ /* 0x000fe40000011403 */
[----:B------:R-:W-:-:S04]  /*1a80*/  LEA.HI R4, R4, R5, RZ, 0x7 ;  /* 0x0000000504047211 */ /* 0x000fc800078f38ff */
[----:B------:R-:W-:-:S04]  /*1a90*/  SHF.R.S32.HI R4, RZ, 0x7, R4 ;  /* 0x00000007ff047819 */ /* 0x000fc80000011404 */
[----:B---3--:R-:W-:-:S04]  /*1aa0*/  VIMNMX R9, R127, R4, PT ;  /* 0x000000047f097248 */ /* 0x008fc80003fe0100 */
[----:B------:R-:W-:-:S13]  /*1ab0*/  ISETP.GE.AND P0, PT, R9, 0x1, PT ;  /* 0x000000010900780c */ /* 0x000fda0003f06270 */
        /* <DEDUP_REMOVED lines=30> */
.L_x_2551:
[----:B------:R-:W-:Y:S05]  /*1ca0*/  BSYNC B0 ;  /* 0x0000000000007941 */ /* 0x000fea0003800000 */
.L_x_2550:
[----:B------:R-:W-:-:S05]  /*1cb0*/  IMAD R3, R217, R0, RZ ;  /* 0x00000000d9037224 */ /* 0x000fca00078e02ff */
        /* <DEDUP_REMOVED lines=35> */
.L_x_2554:
[----:B------:R-:W-:Y:S05]  /*1ef0*/  BSYNC B6 ;  /* 0x0000000000067941 */ /* 0x000fea0003800000 */
.L_x_2553:
        /* <DEDUP_REMOVED lines=20> */
.L_x_2556:
[----:B------:R-:W-:Y:S05]  /*2040*/  BSYNC B6 ;  /* 0x0000000000067941 */ /* 0x000fea0003800000 */
.L_x_2555:
[----:B------:R-:W-:Y:S01]  /*2050*/  ULDC.64 UR4, c[0x0][0x9f8] ;  /* 0x00027e0000047ab9 */ /* 0x000fe20000000a00 */
[----:B------:R-:W-:Y:S01]  /*2060*/  IMAD.MOV.U32 R0, RZ, RZ, R209 ;  /* 0x000000ffff007224 */ /* 0x000fe200078e00d1 */
[----:B------:R-:W-:Y:S01]  /*2070*/  ISETP.NE.U32.AND P0, PT, RZ, UR4, PT ;  /* 0x00000004ff007c0c */ /* 0x000fe2000bf05070 */
[----:B------:R-:W2:Y:S01]  /*2080*/  LDL.LU R20, [R1+0x10] ;  /* 0x0000100001147983 */ /* 0x000ea20000300800 */
[----:B------:R-:W0:Y:S02]  /*2090*/  LDC.64 R102, c[0x0][0x300] ;  /* 0x0000c000ff667b82 */ /* 0x000e240000000a00 */
[----:B------:R-:W-:Y:S01]  /*20a0*/  ISETP.NE.AND.EX P0, PT, RZ, UR5, PT, P0 ;  /* 0x00000005ff007c0c */ /* 0x000fe2000bf05300 */
[----:B------:R-:W1:Y:S01]  /*20b0*/  S2R R30, SR_TID.X ;  /* 0x00000000001e7919 */ /* 0x000e620000002100 */
[----:B------:R-:W-:-:S04]  /*20c0*/  IMAD.IADD R47, R28, 0x1, R27 ;  /* 0x000000011c2f7824 */ /* 0x000fc800078e021b */
[----:B------:R-:W3:Y:S07]  /*20d0*/  LDC R33, c[0x0][0x3f4] ;  /* 0x0000fd00ff217b82 */ /* 0x000eee0000000800 */
[----:B------:R-:W-:-:S04]  /*20e0*/  @P0 IADD3 R4, P1, R210, UR4, RZ ;  /* 0x00000004d2040c10 */ /* 0x000fc8000ff3e0ff */
[----:B------:R-:W-:Y:S01]  /*20f0*/  @P0 IADD3.X R5, R211, UR5, RZ, P1, !PT ;  /* 0x00000005d3050c10 */ /* 0x000fe20008ffe4ff */
[----:B------:R-:W-:-:S04]  /*2100*/  ULDC.64 UR4, c[0x0][0xa08] ;  /* 0x0002820000047ab9 */ /* 0x000fc80000000a00 */
[----:B------:R4:W2:Y:S01]  /*2110*/  @P0 LDG.E R0, desc[UR42][R4.64] ;  /* 0x0000002a04000981 */ /* 0x0008a2000c1e1900 */
[----:B------:R-:W-:Y:S01]  /*2120*/  SHF.R.S32.HI R39, RZ, 0x1f, R47 ;  /* 0x0000001fff277819 */ /* 0x000fe2000001142f */
[-C--:B0-----:R-:W-:Y:S01]  /*2130*/  IMAD.WIDE.U32 R6, R47, R102.reuse, RZ ;  /* 0x000000662f067225 */ /* 0x081fe200078e00ff */
[----:B------:R-:W-:Y:S02]  /*2140*/  ISETP.NE.U32.AND P0, PT, RZ, UR4, PT ;  /* 0x00000004ff007c0c */ /* 0x000fe4000bf05070 */
[----:B------:R-:W-:Y:S01]  /*2150*/  SHF.R.U32.HI R32, RZ, 0x3, R196 ;  /* 0x00000003ff207819 */ /* 0x000fe200000116c4 */
[-C--:B------:R-:W-:Y:S01]  /*2160*/  IMAD R8, R39, R102.reuse, RZ ;  /* 0x0000006627087224 */ /* 0x080fe200078e02ff */
[----:B------:R-:W-:Y:S01]  /*2170*/  ISETP.NE.AND.EX P0, PT, RZ, UR5, PT, P0 ;  /* 0x00000005ff007c0c */ /* 0x000fe2000bf05300 */
[----:B------:R-:W-:Y:S01]  /*2180*/  ULDC.64 UR4, c[0x0][0x308] ;  /* 0x0000c20000047ab9 */ /* 0x000fe20000000a00 */
[----:B---3--:R-:W-:Y:S01]  /*2190*/  ISETP.GE.AND P2, PT, R16, R33, PT ;  /* 0x000000211000720c */ /* 0x008fe20003f46270 */
[----:B------:R-:W-:Y:S01]  /*21a0*/  IMAD R3, R47, R103, R8 ;  /* 0x000000672f037224 */ /* 0x000fe200078e0208 */
[----:B-1----:R-:W-:Y:S01]  /*21b0*/  SHF.R.U32.HI R30, RZ, 0x7, R30 ;  /* 0x00000007ff1e7819 */ /* 0x002fe2000001161e */
[----:B------:R-:W-:Y:S01]  /*21c0*/  IMAD.SHL.U32 R34, R22, 0x40, RZ ;  /* 0x0000004016227824 */ /* 0x000fe200078e00ff */
[----:B------:R-:W-:Y:S01]  /*21d0*/  SHF.R.U32.HI R29, RZ, 0x3, R195 ;  /* 0x00000003ff1d7819 */ /* 0x000fe200000116c3 */
[----:B------:R-:W-:Y:S01]  /*21e0*/  IMAD.IADD R7, R7, 0x1, R3 ;  /* 0x0000000107077824 */ /* 0x000fe200078e0203 */
[----:B------:R-:W-:Y:S01]  /*21f0*/  ISETP.NE.AND P6, PT, R30, 0x1, PT ;  /* 0x000000011e00780c */ /* 0x000fe20003fc5270 */
[----:B------:R-:W-:Y:S01]  /*2200*/  IMAD.SHL.U32 R92, R102, 0x20, RZ ;  /* 0x00000020665c7824 */ /* 0x000fe200078e00ff */
[----:B-----5:R-:W-:Y:S01]  /*2210*/  SHF.R.S32.HI R31, RZ, 0x1f, R111 ;  /* 0x0000001fff1f7819 */ /* 0x020fe2000001146f */
[----:B----4-:R-:W-:Y:S01]  /*2220*/  IMAD.WIDE.U32 R4, R206, UR4, R6 ;  /* 0x00000004ce047c25 */ /* 0x010fe2000f8e0006 */
[----:B------:R-:W-:Y:S01]  /*2230*/  SHF.L.U64.HI R93, R102, 0x5, R103 ;  /* 0x00000005665d7819 */ /* 0x000fe20000010267 */
[----:B------:R-:W0:Y:S01]  /*2240*/  LDC.64 R6, c[0x0][0x3f8] ;  /* 0x0000fe00ff067b82 */ /* 0x000e220000000a00 */
[----:B------:R-:W-:Y:S01]  /*2250*/  SHF.R.S32.HI R116, RZ, 0x1f, R214 ;  /* 0x0000001fff747819 */ /* 0x000fe200000114d6 */
[----:B------:R-:W-:Y:S01]  /*2260*/  IMAD R5, R206, UR5, R5 ;  /* 0x00000005ce057c24 */ /* 0x000fe2000f8e0205 */
[----:B------:R-:W-:Y:S01]  /*2270*/  ULDC.64 UR4, c[0x0][0x310] ;  /* 0x0000c40000047ab9 */ /* 0x000fe20000000a00 */
[----:B------:R-:W-:Y:S01]  /*2280*/  IMAD.WIDE.U32 R128, R22, R102, R92 ;  /* 0x0000006616807225 */ /* 0x000fe200078e005c */
[----:B------:R-:W-:-:S02]  /*2290*/  SHF.R.S32.HI R115, RZ, 0x1f, R213 ;  /* 0x0000001fff737819 */ /* 0x000fc400000114d5 */
[----:B------:R-:W-:Y:S01]  /*22a0*/  SHF.R.S32.HI R114, RZ, 0x1f, R212 ;  /* 0x0000001fff727819 */ /* 0x000fe200000114d4 */
[----:B------:R-:W-:-:S04]  /*22b0*/  IMAD.WIDE.U32 R44, R22, R102, R16 ;  /* 0x00000066162c7225 */ /* 0x000fc800078e0010 */
[----:B------:R-:W-:Y:S01]  /*22c0*/  VIADD R124, R30, 0x8 ;  /* 0x000000081e7c7836 */ /* 0x000fe20000000000 */
[C---:B------:R-:W-:Y:S01]  /*22d0*/  SHF.L.U64.HI R30, R102.reuse, 0x6, R103 ;  /* 0x00000006661e7819 */ /* 0x040fe20000010267 */
[----:B------:R-:W-:Y:S02]  /*22e0*/  IMAD.SHL.U32 R125, R102, 0x80, RZ ;  /* 0x00000080667d7824 */ /* 0x000fe400078e00ff */
[-C--:B0-----:R-:W-:Y:S01]  /*22f0*/  IMAD.WIDE.U32 R96, R22, R6.reuse, R18 ;  /* 0x0000000616607225 */ /* 0x081fe200078e0012 */
[C-C-:B------:R-:W-:Y:S02]  /*2300*/  SHF.L.U64.HI R15, R6.reuse, 0x6, R7.reuse ;  /* 0x00000006060f7819 */ /* 0x140fe40000010207 */
[----:B------:R-:W-:Y:S01]  /*2310*/  SHF.L.U64.HI R14, R6, 0x7, R7 ;  /* 0x00000007060e7819 */ /* 0x000fe20000010207 */
[----:B------:R-:W-:-:S04]  /*2320*/  IMAD.WIDE.U32 R94, R22, R6, R16 ;  /* 0x00000006165e7225 */ /* 0x000fc800078e0010 */
[----:B------:R-:W-:Y:S02]  /*2330*/  IMAD R12, R31, R6, RZ ;  /* 0x000000061f0c7224 */ /* 0x000fe400078e02ff */
[C---:B------:R-:W-:Y:S02]  /*2340*/  IMAD.SHL.U32 R13, R6.reuse, 0x20, RZ ;  /* 0x00000020060d7824 */ /* 0x040fe400078e00ff */
[----:B------:R-:W-:Y:S02]  /*2350*/  IMAD R37, R111, R7, R12 ;  /* 0x000000076f257224 */ /* 0x000fe400078e020c */
        /* <DEDUP_REMOVED lines=12> */
[----:B------:R-:W-:Y:S01]  /*2420*/  IADD3 R42, P4, R100, 0x40, RZ ;  /* 0x00000040642a7810 */ /* 0x000fe20007f9e0ff */
[----:B------:R-:W-:Y:S01]  /*2430*/  IMAD.X R47, R218, 0x1, R39, P0 ;  /* 0x00000001da2f7824 */ /* 0x000fe200000e0627 */
[----:B------:R-:W-:Y:S01]  /*2440*/  IADD3 R39, P0, R100, R44, RZ ;  /* 0x0000002c64277210 */ /* 0x000fe20007f1e0ff */
[----:B------:R-:W-:Y:S01]  /*2450*/  IMAD R41, R99, UR5, R0 ;  /* 0x0000000563297c24 */ /* 0x000fe2000f8e0200 */
[----:B------:R-:W-:Y:S05]  /*2460*/  @!P6 WARPSYNC.ALL ;  /* 0x000000000000e948 */ /* 0x000fea0003800000 */
[----:B------:R-:W-:Y:S01]  /*2470*/  ULDC.64 UR4, c[0x0][0x330] ;  /* 0x0000cc0000047ab9 */ /* 0x000fe20000000a00 */
[----:B------:R-:W-:Y:S01]  /*2480*/  IMAD.IADD R41, R101, 0x1, R41 ;  /* 0x0000000165297824 */ /* 0x000fe200078e0229 */
[----:B------:R-:W-:Y:S01]  /*2490*/  @!P6 BAR.SYNC.DEFER_BLOCKING 0x9, 0x100 ;  /* 0x024400000000eb1d */ /* 0x000fe20000010000 */
[----:B------:R-:W-:Y:S01]  /*24a0*/  IMAD.WIDE.U32 R8, R206, UR4, R16 ;  /* 0x00000004ce087c25 */ /* 0x000fe2000f8e0010 */
[----:B------:R-:W-:-:S03]  /*24b0*/  IADD3 R43, P3, R39, 0x40, RZ ;  /* 0x00000040272b7810 */ /* 0x000fc60007f7e0ff */
[----:B------:R-:W-:Y:S01]  /*24c0*/  IMAD R9, R206, UR5, R9 ;  /* 0x00000005ce097c24 */ /* 0x000fe2000f8e0209 */
[----:B------:R-:W-:Y:S01]  /*24d0*/  ULDC.64 UR4, c[0x0][0x338] ;  /* 0x0000ce0000047ab9 */ /* 0x000fe20000000a00 */
[----:B------:R-:W-:Y:S02]  /*24e0*/  IMAD.X R107, RZ, RZ, R41, P4 ;  /* 0x000000ffff6b7224 */ /* 0x000fe400020e0629 */
[----:B------:R-:W-:Y:S01]  /*24f0*/  IMAD R0, R3, UR4, RZ ;  /* 0x0000000403007c24 */ /* 0x000fe2000f8e02ff */
[----:B------:R-:W-:Y:S01]  /*2500*/  SEL R3, R33, RZ, P2 ;  /* 0x000000ff21037207 */ /* 0x000fe20001000000 */
[----:B0-----:R-:W-:-:S04]  /*2510*/  IMAD.WIDE.U32 R90, R22, R4, R18 ;  /* 0x00000004165a7225 */ /* 0x001fc800078e0012 */
[C---:B------:R-:W-:Y:S02]  /*2520*/  IMAD R109, R99.reuse, UR5, R0 ;  /* 0x00000005636d7c24 */ /* 0x040fe4000f8e0200 */
[----:B------:R-:W-:Y:S02]  /*2530*/  IMAD R0, R218, R6, RZ ;  /* 0x00000006da007224 */ /* 0x000fe400078e02ff */
[----:B------:R-:W-:Y:S01]  /*2540*/  IMAD.WIDE.U32 R98, R99, UR4, R8 ;  /* 0x0000000463627c25 */ /* 0x000fe2000f8e0008 */
[----:B------:R-:W-:Y:S02]  /*2550*/  ULDC UR4, c[0x0][0x2f4] ;  /* 0x0000bd0000047ab9 */ /* 0x000fe40000000800 */
[----:B------:R-:W-:Y:S01]  /*2560*/  ISETP.GE.AND P2, PT, R16, UR4, PT ;  /* 0x0000000410007c0c */ /* 0x000fe2000bf46270 */
[----:B------:R-:W-:Y:S02]  /*2570*/  IMAD R9, R22, R7, R0 ;  /* 0x0000000716097224 */ /* 0x000fe400078e0200 */
[----:B------:R-:W-:-:S02]  /*2580*/  IMAD R0, R218, R4, RZ ;  /* 0x00000004da007224 */ /* 0x000fc400078e02ff */
[----:B------:R-:W-:Y:S02]  /*2590*/  IMAD.IADD R3, R16, 0x1, R3 ;  /* 0x0000000110037824 */ /* 0x000fe400078e0203 */
[C---:B------:R-:W-:Y:S02]  /*25a0*/  IMAD R11, R22.reuse, R5, R0 ;  /* 0x00000005160b7224 */ /* 0x040fe400078e0200 */
[----:B------:R-:W-:Y:S01]  /*25b0*/  IMAD.IADD R97, R97, 0x1, R9 ;  /* 0x0000000161617824 */ /* 0x000fe200078e0209 */
[----:B------:R-:W-:Y:S01]  /*25c0*/  SHF.R.S32.HI R0, RZ, 0x1f, R3 ;  /* 0x0000001fff007819 */ /* 0x000fe20000011403 */
[----:B------:R-:W-:Y:S02]  /*25d0*/  IMAD.IADD R95, R9, 0x1, R95 ;  /* 0x00000001095f7824 */ /* 0x000fe400078e025f */
[----:B------:R-:W-:Y:S01]  /*25e0*/  IMAD.WIDE.U32 R88, R22, R4, R16 ;  /* 0x0000000416587225 */ /* 0x000fe200078e0010 */
[CC--:B------:R-:W-:Y:S02]  /*25f0*/  LEA.HI R8, R0.reuse, R3.reuse, RZ, 0x6 ;  /* 0x0000000300087211 */ /* 0x0c0fe400078f30ff */
[----:B------:R-:W-:Y:S01]  /*2600*/  LEA.HI R105, R0, R3, RZ, 0x3 ;  /* 0x0000000300697211 */ /* 0x000fe200078f18ff */
[----:B------:R-:W-:-:S02]  /*2610*/  IMAD.IADD R91, R91, 0x1, R11 ;  /* 0x000000015b5b7824 */ /* 0x000fc400078e020b */
[----:B------:R-:W-:Y:S01]  /*2620*/  IMAD.SHL.U32 R8, R8, 0x80, RZ ;  /* 0x0000008008087824 */ /* 0x000fe200078e00ff */
[----:B------:R-:W-:Y:S01]  /*2630*/  LOP3.LUT R0, R105, 0x38, RZ, 0xc0, !PT ;  /* 0x0000003869007812 */ /* 0x000fe200078ec0ff */
[----:B------:R-:W-:Y:S01]  /*2640*/  IMAD.IADD R89, R11, 0x1, R89 ;  /* 0x000000010b597824 */ /* 0x000fe200078e0259 */
[----:B------:R-:W-:Y:S01]  /*2650*/  LOP3.LUT R3, R196, 0x38, R105, 0xf8, !PT ;  /* 0x00000038c4037812 */ /* 0x000fe200078ef869 */
[-C--:B------:R-:W-:Y:S01]  /*2660*/  IMAD.WIDE.U32 R96, R111, R6.reuse, R96 ;  /* 0x000000066f607225 */ /* 0x080fe200078e0060 */
[--C-:B------:R-:W-:Y:S02]  /*2670*/  LOP3.LUT R9, R195, 0x38, R105.reuse, 0xf8, !PT ;  /* 0x00000038c3097812 */ /* 0x100fe400078ef869 */
[----:B------:R-:W-:Y:S01]  /*2680*/  LOP3.LUT R10, R194, 0x38, R105, 0xf8, !PT ;  /* 0x00000038c20a7812 */ /* 0x000fe200078ef869 */
[----:B------:R-:W-:Y:S01]  /*2690*/  IMAD.WIDE.U32 R94, R111, R6, R94 ;  /* 0x000000066f5e7225 */ /* 0x000fe200078e005e */
[----:B------:R-:W-:Y:S02]  /*26a0*/  LOP3.LUT R0, R0, 0x1c0, R34, 0xf8, !PT ;  /* 0x000001c000007812 */ /* 0x000fe400078ef822 */
[----:B------:R-:W-:Y:S01]  /*26b0*/  LOP3.LUT R21, R8, 0xffffe000, RZ, 0xc0, !PT ;  /* 0xffffe00008157812 */ /* 0x000fe200078ec0ff */
[----:B------:R-:W-:Y:S01]  /*26c0*/  IMAD.SHL.U32 R11, R6, 0x80, RZ ;  /* 0x00000080060b7824 */ /* 0x000fe200078e00ff */
[----:B------:R-:W-:Y:S01]  /*26d0*/  LOP3.LUT R3, R3, R32, RZ, 0x3c, !PT ;  /* 0x0000002003037212 */ /* 0x000fe200078e3cff */
[----:B------:R-:W-:Y:S01]  /*26e0*/  IMAD.WIDE.U32 R90, R111, R4, R90 ;  /* 0x000000046f5a7225 */ /* 0x000fe200078e005a */
[----:B------:R-:W-:-:S02]  /*26f0*/  LOP3.LUT R28, R9, R29, RZ, 0x3c, !PT ;  /* 0x0000001d091c7212 */ /* 0x000fc400078e3cff */
[----:B------:R-:W-:Y:S01]  /*2700*/  LOP3.LUT R10, R10, R20, RZ, 0x3c, !PT ;  /* 0x000000140a0a7212 */ /* 0x000fe200078e3cff */
[----:B------:R-:W-:Y:S01]  /*2710*/  IMAD.WIDE.U32 R88, R111, R4, R88 ;  /* 0x000000046f587225 */ /* 0x000fe200078e0058 */
[----:B------:R-:W-:Y:S02]  /*2720*/  LOP3.LUT R0, R0, R201, RZ, 0x3c, !PT ;  /* 0x000000c900007212 */ /* 0x000fe400078e3cff */
[-C--:B------:R-:W-:Y:S01]  /*2730*/  IADD3 R29, R3, R21.reuse, R200 ;  /* 0x00000015031d7210 */ /* 0x080fe20007ffe0c8 */
[----:B------:R-:W-:Y:S01]  /*2740*/  IMAD R3, R218, R102, RZ ;  /* 0x00000066da037224 */ /* 0x000fe200078e02ff */
[-C--:B------:R-:W-:Y:S01]  /*2750*/  IADD3 R28, R28, R21.reuse, R199 ;  /* 0x000000151c1c7210 */ /* 0x080fe20007ffe0c7 */
[----:B------:R-:W-:Y:S01]  /*2760*/  IMAD.IADD R36, R97, 0x1, R37 ;  /* 0x0000000161247824 */ /* 0x000fe200078e0225 */
[----:B------:R-:W-:Y:S01]  /*2770*/  IADD3 R27, R10, R21, R198 ;  /* 0x000000150a1b7210 */ /* 0x000fe20007ffe0c6 */
[----:B------:R-:W-:Y:S01]  /*2780*/  IMAD R35, R22, R103, R3 ;  /* 0x0000006716237224 */ /* 0x000fe200078e0203 */
[----:B------:R-:W-:Y:S01]  /*2790*/  IADD3 R21, R0, R21, R202 ;  /* 0x0000001500157210 */ /* 0x000fe20007ffe0ca */
[----:B------:R-:W-:Y:S01]  /*27a0*/  IMAD R0, R31, R4, RZ ;  /* 0x000000041f007224 */ /* 0x000fe200078e02ff */
[----:B------:R-:W-:Y:S01]  /*27b0*/  SHF.L.U64.HI R20, R6, 0x5, R7 ;  /* 0x0000000506147819 */ /* 0x000fe20000010207 */
[C---:B------:R-:W-:Y:S01]  /*27c0*/  IMAD.SHL.U32 R7, R4.reuse, 0x20, RZ ;  /* 0x0000002004077824 */ /* 0x040fe200078e00ff */
[C-C-:B------:R-:W-:Y:S01]  /*27d0*/  SHF.L.U64.HI R10, R4.reuse, 0x5, R5.reuse ;  /* 0x00000005040a7819 */ /* 0x140fe20000010205 */
[----:B------:R-:W-:Y:S01]  /*27e0*/  IMAD R49, R111, R5, R0 ;  /* 0x000000056f317224 */ /* 0x000fe200078e0200 */
[C-C-:B------:R-:W-:Y:S01]  /*27f0*/  SHF.L.U64.HI R9, R4.reuse, 0x6, R5.reuse ;  /* 0x0000000604097819 */ /* 0x140fe20000010205 */
[C---:B------:R-:W-:Y:S01]  /*2800*/  IMAD.SHL.U32 R6, R4.reuse, 0x40, RZ ;  /* 0x0000004004067824 */ /* 0x040fe200078e00ff */
[C---:B------:R-:W-:Y:S01]  /*2810*/  SHF.L.U64.HI R8, R4.reuse, 0x7, R5 ;  /* 0x0000000704087819 */ /* 0x040fe20000010205 */
[----:B------:R-:W-:Y:S01]  /*2820*/  IMAD.SHL.U32 R5, R4, 0x80, RZ ;  /* 0x0000008004057824 */ /* 0x000fe200078e00ff */
[----:B------:R-:W-:Y:S01]  /*2830*/  IADD3 R3, P1, R92, R128, RZ ;  /* 0x000000805c037210 */ /* 0x000fe20007f3e0ff */
[----:B------:R-:W-:Y:S01]  /*2840*/  IMAD.IADD R4, R35, 0x1, R129 ;  /* 0x0000000123047824 */ /* 0x000fe200078e0281 */
[----:B------:R-:W-:Y:S01]  /*2850*/  SHF.L.U64.HI R0, R102, 0x7, R103 ;  /* 0x0000000766007819 */ /* 0x000fe20000010267 */
[----:B------:R-:W-:Y:S01]  /*2860*/  IMAD.IADD R34, R45, 0x1, R35 ;  /* 0x000000012d227824 */ /* 0x000fe200078e0223 */
[----:B------:R-:W-:Y:S01]  /*2870*/  LOP3.LUT R40, R105, 0xfffffff8, RZ, 0xc0, !PT ;  /* 0xfffffff869287812 */ /* 0x000fe200078ec0ff */
[----:B------:R-:W-:Y:S01]  /*2880*/  IMAD.X R31, R4, 0x1, R93, P1 ;  /* 0x00000001041f7824 */ /* 0x000fe200008e065d */
[----:B------:R-:W-:Y:S01]  /*2890*/  IADD3 R32, P1, R3, R92, RZ ;  /* 0x0000005c03207210 */ /* 0x000fe20007f3e0ff */
[----:B------:R-:W-:Y:S01]  /*28a0*/  IMAD.X R103, R34, 0x1, R41, P0 ;  /* 0x0000000122677824 */ /* 0x000fe200000e0629 */
[----:B------:R-:W-:Y:S01]  /*28b0*/  SHF.R.S32.HI R105, RZ, 0x3, R105 ;  /* 0x00000003ff697819 */ /* 0x000fe20000011469 */
[----:B------:R-:W-:Y:S01]  /*28c0*/  IMAD.SHL.U32 R33, R33, 0x2, RZ ;  /* 0x0000000221217824 */ /* 0x000fe200078e00ff */
[----:B------:R-:W-:Y:S01]  /*28d0*/  SHF.R.S32.HI R106, RZ, 0x1f, R40 ;  /* 0x0000001fff6a7819 */ /* 0x000fe20000011428 */
[----:B------:R-:W-:Y:S01]  /*28e0*/  IMAD.X R35, R31, 0x1, R93, P1 ;  /* 0x000000011f237824 */ /* 0x000fe200008e065d */
[----:B------:R-:W-:Y:S01]  /*28f0*/  ISETP.GE.AND P1, PT, R187, UR4, PT ;  /* 0x00000004bb007c0c */ /* 0x000fe2000bf26270 */
[----:B------:R-:W-:-:S02]  /*2900*/  IMAD.IADD R37, R37, 0x1, R95 ;  /* 0x0000000125257824 */ /* 0x000fc400078e025f */
[----:B------:R-:W-:Y:S02]  /*2910*/  IMAD.IADD R38, R91, 0x1, R49 ;  /* 0x000000015b267824 */ /* 0x000fe400078e0231 */
[----:B------:R-:W-:Y:S02]  /*2920*/  IMAD.IADD R104, R49, 0x1, R89 ;  /* 0x0000000131687824 */ /* 0x000fe400078e0259 */
[----:B------:R-:W-:Y:S02]  /*2930*/  IMAD.X R108, RZ, RZ, R103, P3 ;  /* 0x000000ffff6c7224 */ /* 0x000fe400018e0667 */
[----:B------:R-:W-:-:S07]  /*2940*/  IMAD.IADD R109, R99, 0x1, R109 ;  /* 0x00000001636d7824 */ /* 0x000fce00078e026d */
.L_x_2642:
        /* <DEDUP_REMOVED lines=59> */
.L_x_2561:
[----:B------:R-:W-:Y:S05]  /*2d00*/  BSYNC B1 ;  /* 0x0000000000017941 */ /* 0x000fea0003800000 */
.L_x_2560:
        /* <DEDUP_REMOVED lines=42> */
.L_x_2563:
[----:B------:R-:W-:Y:S05]  /*2fb0*/  BSYNC B1 ;  /* 0x0000000000017941 */ /* 0x000fea0003800000 */
.L_x_2562:
        /* <DEDUP_REMOVED lines=48> */
.L_x_2565:
[----:B------:R-:W-:Y:S05]  /*32c0*/  BSYNC B1 ;  /* 0x0000000000017941 */ /* 0x000fea0003800000 */
.L_x_2564:
        /* <DEDUP_REMOVED lines=31> */
.L_x_2567:
[----:B------:R-:W-:Y:S05]  /*34c0*/  BSYNC B1 ;  /* 0x0000000000017941 */ /* 0x000fea0003800000 */
.L_x_2566:
[----:B01---5:R-:W-:Y:S01]  /*34d0*/  IMAD.MOV.U32 R48, RZ, RZ, R60 ;  /* 0x000000ffff307224 */ /* 0x023fe200078e003c */
[----:B------:R-:W-:Y:S01]  /*34e0*/  UISETP.NE.AND UP0, UPT, UR45, 0x3, UPT ;  /* 0x000000032d00788c */ /* 0x000fe2000bf05270 */
        /* <DEDUP_REMOVED lines=10> */
[----:B------:R-:W-:Y:S01]  /*3590*/  PLOP3.LUT P0, PT, PT, PT, UP0, 0x80, 0x0 ;  /* 0x000000000000781c */ /* 0x000fe20003f0f008 */
        /* <DEDUP_REMOVED lines=19> */
[----:B------:R-:W-:Y:S02]  /*36d0*/  PRMT R139, R50, 0x7610, R139 ;  /* 0x00007610328b7816 */ /* 0x000fe4000000008b */
[----:B------:R-:W-:Y:S01]  /*36e0*/  PRMT R138, R51, 0x7610, R138 ;  /* 0x00007610338a7816 */ /* 0x000fe2000000008a */
[----:B------:R-:W-:Y:S06]  /*36f0*/  @!P0 BRA `(.L_x_2568) ;  /* 0x0000000000048947 */ /* 0x000fec0003800000 */
[----:B------:R-:W-:Y:S01]  /*3700*/  BPT.TRAP 0x1 ;  /* 0x000000040000795c */ /* 0x000fe20000300000 */
.L_x_2568:
[----:B------:R-:W-:Y:S01]  /*3710*/  IMAD R110, R23, 0x8, R2 ;  /* 0x00000008176e7824 */ /* 0x000fe200078e0202 */
[----:B------:R-:W-:Y:S01]  /*3720*/  SHF.L.U32 R117, R188, 0x1f, RZ ;  /* 0x0000001fbc757819 */ /* 0x000fe200000006ff */
[----:B------:R-:W-:Y:S03]  /*3730*/  BSSY B1, `(.L_x_2569) ;  /* 0x0000003000017945 */ /* 0x000fe60003800000 */
[----:B------:R-:W0:Y:S02]  /*3740*/  SYNCS.PHASECHK.TRANS64.TRYWAIT P6, [R110+URZ+0x28890], R117 ;  /* 0x028890756e0075a7 */ /* 0x000e2400080c017f */
[----:B0-----:R-:W-:Y:S05]  /*3750*/  @!P6 BRA `(.L_x_2570) ;  /* 0x000001fc007ce947 */ /* 0x001fea0003800000 */
.L_x_2922:
[----:B------:R-:W-:Y:S05]  /*3760*/  BSYNC B1 ;  /* 0x0000000000017941 */ /* 0x000fea0003800000 */
.L_x_2569:
        /* <DEDUP_REMOVED lines=14> */
[----:B------:R-:W-:Y:S01]  /*3850*/  PRMT R155, R155, 0x5410, R80 ;  /* 0x000054109b9b7816 */ /* 0x000fe20000000050 */
[C---:B--2---:R-:W-:Y:S01]  /*3860*/  IMAD.U32 R80, R49.reuse, 0x10000, RZ ;  /* 0x0001000031507824 */ /* 0x044fe200078e00ff */
[----:B------:R-:W-:Y:S02]  /*3870*/  PRMT R156, R156, 0x5410, R157 ;  /* 0x000054109c9c7816 */ /* 0x000fe4000000009d */
[----:B------:R-:W-:Y:S02]  /*3880*/  SHF.R.U32.HI R86, RZ, 0x10, R87 ;  /* 0x00000010ff567819 */ /* 0x000fe40000011657 */
[----:B------:R-:W-:-:S02]  /*3890*/  LOP3.LUT R84, R49, 0xffff0000, RZ, 0xc0, !PT ;  /* 0xffff000031547812 */ /* 0x000fc400078ec0ff */
[----:B------:R-:W-:Y:S02]  /*38a0*/  LOP3.LUT R87, R155, 0xffff0000, RZ, 0xc0, !PT ;  /* 0xffff00009b577812 */ /* 0x000fe400078ec0ff */
[C---:B------:R-:W-:Y:S01]  /*38b0*/  LOP3.LUT R157, R156.reuse, 0xffff0000, RZ, 0xc0, !PT ;  /* 0xffff00009c9d7812 */ /* 0x040fe200078ec0ff */
[----:B------:R-:W-:Y:S01]  /*38c0*/  IMAD.U32 R156, R156, 0x10000, RZ ;  /* 0x000100009c9c7824 */ /* 0x000fe200078e00ff */
[----:B------:R-:W-:Y:S01]  /*38d0*/  SHF.R.U32.HI R85, RZ, 0x10, R85 ;  /* 0x00000010ff557819 */ /* 0x000fe20000011655 */
[C---:B------:R-:W-:Y:S01]  /*38e0*/  FMUL.FTZ R49, R84.reuse, R87 ;  /* 0x0000005754317220 */ /* 0x040fe20000410000 */
[----:B------:R-:W-:Y:S01]  /*38f0*/  PRMT R153, R153, 0x5410, R86 ;  /* 0x0000541099997816 */ /* 0x000fe20000000056 */
[-C--:B------:R-:W-:Y:S01]  /*3900*/  FMUL.FTZ R84, R84, R157.reuse ;  /* 0x0000009d54547220 */ /* 0x080fe20000410000 */
[----:B------:R-:W-:Y:S01]  /*3910*/  PRMT R154, R154, 0x5410, R85 ;  /* 0x000054109a9a7816 */ /* 0x000fe20000000055 */
[C---:B------:R-:W-:Y:S02]  /*3920*/  FFMA.FTZ R49, R80.reuse, R157, -R49 ;  /* 0x0000009d50317223 */ /* 0x040fe40000010831 */
        /* <DEDUP_REMOVED lines=12> */
[----:B------:R-:W-:Y:S01]  /*39f0*/  IMAD.U32 R87, R48, 0x10000, RZ ;  /* 0x0001000030577824 */ /* 0x000fe200078e00ff */
[C---:B------:R-:W-:Y:S01]  /*3a00*/  LOP3.LUT R85, R51.reuse, 0xffff0000, RZ, 0xc0, !PT ;  /* 0xffff000033557812 */ /* 0x040fe200078ec0ff */
        /* <DEDUP_REMOVED lines=9> */
[----:B------:R-:W-:-:S03]  /*3aa0*/  FMUL.FTZ R51, R51, R156 ;  /* 0x0000009c33337220 */ /* 0x000fc60000410000 */
[C---:B------:R-:W-:Y:S01]  /*3ab0*/  FFMA.FTZ R48, R87.reuse, R156, -R48 ;  /* 0x0000009c57307223 */ /* 0x040fe20000010830 */
[----:B------:R-:W-:Y:S01]  /*3ac0*/  FFMA.FTZ R51, R87, R50, R51 ;  /* 0x0000003257337223 */ /* 0x000fe20000010033 */
[----:B------:R-:W-:-:S04]  /*3ad0*/  F2FP.BF16.F32.PACK_AB R50, R80, R157 ;  /* 0x0000009d5032723e */ /* 0x000fc800000010ff */
[----:B------:R-:W-:Y:S01]  /*3ae0*/  F2FP.BF16.F32.PACK_AB R48, R51, R48 ;  /* 0x000000303330723e */ /* 0x000fe200000010ff */
[----:B------:R-:W-:-:S07]  /*3af0*/  IMAD.MOV.U32 R51, RZ, RZ, R85 ;  /* 0x000000ffff337224 */ /* 0x000fce00078e0055 */
.L_x_2576:
[----:B------:R-:W-:Y:S05]  /*3b00*/  BSYNC B3 ;  /* 0x0000000000037941 */ /* 0x000fea0003800000 */
.L_x_2575:
[----:B------:R-:W-:Y:S02]  /*3b10*/  ULDC.64 UR4, c[0x0][0x2e8] ;  /* 0x0000ba0000047ab9 */ /* 0x000fe40000000a00 */
[----:B------:R-:W-:-:S04]  /*3b20*/  LEA R80, P3, R81, UR4, 0x1 ;  /* 0x0000000451507c11 */ /* 0x000fc8000f8608ff */
[----:B------:R-:W-:-:S05]  /*3b30*/  LEA.HI.X R81, R81, UR5, R152, 0x1, P3 ;  /* 0x0000000551517c11 */ /* 0x000fca00098f0c98 */
[----:B--2---:R1:W-:Y:S04]  /*3b40*/  STG.E.128 desc[UR42][R80.64], R48 ;  /* 0x0000003050007986 */ /* 0x0043e8000c101d2a */
.L_x_2574:
[----:B------:R-:W-:Y:S05]  /*3b50*/  BSYNC B2 ;  /* 0x0000000000027941 */ /* 0x000fea0003800000 */
.L_x_2573:
        /* <DEDUP_REMOVED lines=10> */
[----:B------:R-:W-:Y:S02]  /*3c00*/  SHF.R.U32.HI R79, RZ, 0x10, R79 ;  /* 0x00000010ff4f7819 */ /* 0x000fe4000001164f */
[----:B------:R-:W-:Y:S02]  /*3c10*/  PRMT R145, R145, 0x5410, R80 ;  /* 0x0000541091917816 */ /* 0x000fe40000000050 */
[----:B------:R-:W-:Y:S01]  /*3c20*/  SHF.R.U32.HI R81, RZ, 0x10, R77 ;  /* 0x00000010ff517819 */ /* 0x000fe2000001164d */
[----:B--2---:R-:W-:Y:S01]  /*3c30*/  IMAD.U32 R77, R50, 0x10000, RZ ;  /* 0x00010000324d7824 */ /* 0x004fe200078e00ff */
[----:B------:R-:W-:-:S02]  /*3c40*/  LOP3.LUT R85, R49, 0xffff0000, RZ, 0xc0, !PT ;  /* 0xffff000031557812 */ /* 0x000fc400078ec0ff */
[C---:B------:R-:W-:Y:S01]  /*3c50*/  LOP3.LUT R80, R143.reuse, 0xffff0000, RZ, 0xc0, !PT ;  /* 0xffff00008f507812 */ /* 0x040fe200078ec0ff */
[----:B------:R-:W-:Y:S01]  /*3c60*/  IMAD.U32 R143, R143, 0x10000, RZ ;  /* 0x000100008f8f7824 */ /* 0x000fe200078e00ff */
[C---:B------:R-:W-:Y:S01]  /*3c70*/  LOP3.LUT R84, R145.reuse, 0xffff0000, RZ, 0xc0, !PT ;  /* 0xffff000091547812 */ /* 0x040fe200078ec0ff */
[----:B------:R-:W-:Y:S01]  /*3c80*/  IMAD.U32 R145, R145, 0x10000, RZ ;  /* 0x0001000091917824 */ /* 0x000fe200078e00ff */
[----:B------:R-:W-:Y:S01]  /*3c90*/  PRMT R142, R142, 0x5410, R79 ;  /* 0x000054108e8e7816 */ /* 0x000fe2000000004f */
[----:B------:R-:W-:Y:S01]  /*3ca0*/  IMAD.U32 R79, R49, 0x10000, RZ ;  /* 0x00010000314f7824 */ /* 0x000fe200078e00ff */
[----:B------:R-:W-:Y:S01]  /*3cb0*/  PRMT R144, R144, 0x5410, R81 ;  /* 0x0000541090907816 */ /* 0x000fe20000000051 */
[C---:B------:R-:W-:Y:S01]  /*3cc0*/  FMUL.FTZ R86, R85.reuse, R80 ;  /* 0x0000005055567220 */ /* 0x040fe20000410000 */
[----:B------:R-:W-:Y:S01]  /*3cd0*/  LOP3.LUT R50, R50, 0xffff0000, RZ, 0xc0, !PT ;  /* 0xffff000032327812 */ /* 0x000fe200078ec0ff */
[----:B------:R-:W-:Y:S02]  /*3ce0*/  IMAD.U32 R78, R142, 0x10000, RZ ;  /* 0x000100008e4e7824 */ /* 0x000fe400078e00ff */
[----:B------:R-:W-:Y:S01]  /*3cf0*/  FMUL.FTZ R85, R85, R84 ;  /* 0x0000005455557220 */ /* 0x000fe20000410000 */
[----:B------:R-:W-:-:S02]  /*3d00*/  IMAD.U32 R81, R144, 0x10000, RZ ;  /* 0x0001000090517824 */ /* 0x000fc400078e00ff */
[C---:B------:R-:W-:Y:S01]  /*3d10*/  FFMA.FTZ R49, R79.reuse, R84, -R86 ;  /* 0x000000544f317223 */ /* 0x040fe20000010856 */
[----:B------:R-:W-:Y:S01]  /*3d20*/  FMUL.FTZ R84, R50, R78 ;  /* 0x0000004e32547220 */ /* 0x000fe20000410000 */
[----:B------:R-:W-:Y:S01]  /*3d30*/  FFMA.FTZ R80, R79, R80, R85 ;  /* 0x000000504f507223 */ /* 0x000fe20000010055 */
        /* <DEDUP_REMOVED lines=8> */
[----:B------:R-:W-:Y:S01]  /*3dc0*/  FMUL.FTZ R78, R76, R142 ;  /* 0x0000008e4c4e7220 */ /* 0x000fe20000410000 */
[----:B------:R-:W-:-:S02]  /*3dd0*/  IMAD.U32 R51, R51, 0x10000, RZ ;  /* 0x0001000033337824 */ /* 0x000fc400078e00ff */
[-C--:B------:R-:W-:Y:S01]  /*3de0*/  FMUL.FTZ R81, R76, R144.reuse ;  /* 0x000000904c517220 */ /* 0x080fe20000410000 */
[----:B------:R-:W-:Y:S01]  /*3df0*/  F2FP.BF16.F32.PACK_AB R49, R80, R49 ;  /* 0x000000315031723e */ /* 0x000fe200000010ff */
        /* <DEDUP_REMOVED lines=8> */
[----:B------:R-:W-:-:S07]  /*3e80*/  F2FP.BF16.F32.PACK_AB R48, R79, R76 ;  /* 0x0000004c4f30723e */ /* 0x000fce00000010ff */
.L_x_2578:
[----:B------:R-:W-:Y:S05]  /*3e90*/  BSYNC B2 ;  /* 0x0000000000027941 */ /* 0x000fea0003800000 */
.L_x_2577:
[----:B------:R-:W-:Y:S02]  /*3ea0*/  ULDC.64 UR4, c[0x0][0x2e8] ;  /* 0x0000ba0000047ab9 */ /* 0x000fe40000000a00 */
[----:B------:R-:W-:-:S04]  /*3eb0*/  LEA R76, P3, R151, UR4, 0x1 ;  /* 0x00000004974c7c11 */ /* 0x000fc8000f8608ff */
[----:B------:R-:W-:-:S05]  /*3ec0*/  LEA.HI.X R77, R151, UR5, R150, 0x1, P3 ;  /* 0x00000005974d7c11 */ /* 0x000fca00098f0c96 */
[----:B--2---:R2:W-:Y:S04]  /*3ed0*/  STG.E.128 desc[UR42][R76.64], R48 ;  /* 0x000000304c007986 */ /* 0x0045e8000c101d2a */
.L_x_2572:
[----:B------:R-:W-:Y:S05]  /*3ee0*/  BSYNC B1 ;  /* 0x0000000000017941 */ /* 0x000fea0003800000 */
.L_x_2571:
        /* <DEDUP_REMOVED lines=57> */
.L_x_2584:
[----:B------:R-:W-:Y:S05]  /*4280*/  BSYNC B3 ;  /* 0x0000000000037941 */ /* 0x000fea0003800000 */
.L_x_2583:
[----:B------:R-:W-:Y:S02]  /*4290*/  ULDC.64 UR4, c[0x0][0x2e8] ;  /* 0x0000ba0000047ab9 */ /* 0x000fe40000000a00 */
[----:B------:R-:W-:-:S04]  /*42a0*/  LEA R72, P3, R78, UR4, 0x1 ;  /* 0x000000044e487c11 */ /* 0x000fc8000f8608ff */
[----:B------:R-:W-:-:S05]  /*42b0*/  LEA.HI.X R73, R78, UR5, R79, 0x1, P3 ;  /* 0x000000054e497c11 */ /* 0x000fca00098f0c4f */
[----:B--2---:R2:W-:Y:S04]  /*42c0*/  STG.E.128 desc[UR42][R72.64], R48 ;  /* 0x0000003048007986 */ /* 0x0045e8000c101d2a */
.L_x_2582:
[----:B------:R-:W-:Y:S05]  /*42d0*/  BSYNC B2 ;  /* 0x0000000000027941 */ /* 0x000fea0003800000 */
.L_x_2581:
        /* <DEDUP_REMOVED lines=10> */
[----:B------:R-:W-:Y:S02]  /*4380*/  PRMT R131, R131, 0x5410, R70 ;  /* 0x0000541083837816 */ /* 0x000fe40000000046 */
[----:B------:R-:W-:Y:S02]  /*4390*/  PRMT R123, R123, 0x5410, R72 ;  /* 0x000054107b7b7816 */ /* 0x000fe40000000048 */
[----:B------:R-:W-:Y:S01]  /*43a0*/  SHF.R.U32.HI R75, RZ, 0x10, R69 ;  /* 0x00000010ff4b7819 */ /* 0x000fe20000011645 */
[----:B--2---:R-:W-:Y:S01]  /*43b0*/  IMAD.U32 R69, R50, 0x10000, RZ ;  /* 0x0001000032457824 */ /* 0x004fe200078e00ff */
[----:B------:R-:W-:-:S02]  /*43c0*/  PRMT R132, R132, 0x5410, R73 ;  /* 0x0000541084847816 */ /* 0x000fc40000000049 */
[----:B------:R-:W-:Y:S02]  /*43d0*/  LOP3.LUT R70, R49, 0xffff0000, RZ, 0xc0, !PT ;  /* 0xffff000031467812 */ /* 0x000fe400078ec0ff */
[----:B------:R-:W-:Y:S01]  /*43e0*/  LOP3.LUT R73, R131, 0xffff0000, RZ, 0xc0, !PT ;  /* 0xffff000083497812 */ /* 0x000fe200078ec0ff */
[----:B------:R-:W-:Y:S01]  /*43f0*/  IMAD.U32 R78, R132, 0x10000, RZ ;  /* 0x00010000844e7824 */ /* 0x000fe200078e00ff */
[----:B------:R-:W-:Y:S01]  /*4400*/  LOP3.LUT R72, R123, 0xffff0000, RZ, 0xc0, !PT ;  /* 0xffff00007b487812 */ /* 0x000fe200078ec0ff */
[----:B------:R-:W-:Y:S01]  /*4410*/  IMAD.U32 R131, R131, 0x10000, RZ ;  /* 0x0001000083837824 */ /* 0x000fe200078e00ff */
[----:B------:R-:W-:Y:S01]  /*4420*/  PRMT R130, R130, 0x5410, R75 ;  /* 0x0000541082827816 */ /* 0x000fe2000000004b */
[----:B------:R-:W-:Y:S01]  /*4430*/  FMUL.FTZ R80, R70, R73 ;  /* 0x0000004946507220 */ /* 0x000fe20000410000 */
[----:B------:R-:W-:Y:S01]  /*4440*/  LOP3.LUT R71, R50, 0xffff0000, RZ, 0xc0, !PT ;  /* 0xffff000032477812 */ /* 0x000fe200078ec0ff */
[C---:B------:R-:W-:Y:S01]  /*4450*/  IMAD.U32 R50, R51.reuse, 0x10000, RZ ;  /* 0x0001000033327824 */ /* 0x040fe200078e00ff */
[----:B------:R-:W-:Y:S01]  /*4460*/  LOP3.LUT R68, R51, 0xffff0000, RZ, 0xc0, !PT ;  /* 0xffff000033447812 */ /* 0x000fe200078ec0ff */
[----:B------:R-:W-:-:S02]  /*4470*/  IMAD.U32 R51, R49, 0x10000, RZ ;  /* 0x0001000031337824 */ /* 0x000fc400078e00ff */
[----:B------:R-:W-:Y:S01]  /*4480*/  FMUL.FTZ R70, R70, R72 ;  /* 0x0000004846467220 */ /* 0x000fe20000410000 */
[----:B------:R-:W-:Y:S02]  /*4490*/  IMAD.U32 R74, R130, 0x10000, RZ ;  /* 0x00010000824a7824 */ /* 0x000fe400078e00ff */
[----:B------:R-:W-:Y:S01]  /*44a0*/  FMUL.FTZ R84, R71, R78 ;  /* 0x0000004e47547220 */ /* 0x000fe20000410000 */
[C---:B------:R-:W-:Y:S01]  /*44b0*/  FFMA.FTZ R80, R51.reuse, R72, -R80 ;  /* 0x0000004833507223 */ /* 0x040fe20000010850 */
[----:B------:R-:W-:Y:S01]  /*44c0*/  FFMA.FTZ R73, R51, R73, R70 ;  /* 0x0000004933497223 */ /* 0x000fe20000010046 */
[-C--:B------:R-:W-:Y:S01]  /*44d0*/  FMUL.FTZ R70, R71, R74.reuse ;  /* 0x0000004a47467220 */ /* 0x080fe20000410000 */
[----:B------:R-:W-:Y:S01]  /*44e0*/  IMAD.U32 R49, R48, 0x10000, RZ ;  /* 0x0001000030317824 */ /* 0x000fe200078e00ff */
[----:B------:R-:W-:Y:S01]  /*44f0*/  LOP3.LUT R71, R132, 0xffff0000, RZ, 0xc0, !PT ;  /* 0xffff000084477812 */ /* 0x000fe200078ec0ff */
[----:B------:R-:W-:Y:S01]  /*4500*/  FFMA.FTZ R84, R69, R74, -R84 ;  /* 0x0000004a45547223 */ /* 0x000fe20000010854 */
[----:B------:R-:W-:Y:S01]  /*4510*/  LOP3.LUT R51, R130, 0xffff0000, RZ, 0xc0, !PT ;  /* 0xffff000082337812 */ /* 0x000fe200078ec0ff */
[----:B------:R-:W-:Y:S01]  /*4520*/  IMAD.U32 R123, R123, 0x10000, RZ ;  /* 0x000100007b7b7824 */ /* 0x000fe200078e00ff */
[----:B------:R-:W-:Y:S01]  /*4530*/  LOP3.LUT R48, R48, 0xffff0000, RZ, 0xc0, !PT ;  /* 0xffff000030307812 */ /* 0x000fe200078ec0ff */
[----:B------:R-:W-:Y:S01]  /*4540*/  FFMA.FTZ R69, R69, R78, R70 ;  /* 0x0000004e45457223 */ /* 0x000fe20000010046 */
        /* <DEDUP_REMOVED lines=12> */
[----:B------:R-:W-:-:S07]  /*4610*/  IMAD.MOV.U32 R49, RZ, RZ, R73 ;  /* 0x000000ffff317224 */ /* 0x000fce00078e0049 */
.L_x_2586:
[----:B------:R-:W-:Y:S05]  /*4620*/  BSYNC B2 ;  /* 0x0000000000027941 */ /* 0x000fea0003800000 */
.L_x_2585:
[----:B------:R-:W-:Y:S02]  /*4630*/  ULDC.64 UR4, c[0x0][0x2e8] ;  /* 0x0000ba0000047ab9 */ /* 0x000fe40000000a00 */
[----:B------:R-:W-:-:S04]  /*4640*/  LEA R68, P3, R77, UR4, 0x1 ;  /* 0x000000044d447c11 */ /* 0x000fc8000f8608ff */
[----:B------:R-:W-:-:S05]  /*4650*/  LEA.HI.X R69, R77, UR5, R76, 0x1, P3 ;  /* 0x000000054d457c11 */ /* 0x000fca00098f0c4c */
[----:B--2---:R3:W-:Y:S04]  /*4660*/  STG.E.128 desc[UR42][R68.64], R48 ;  /* 0x0000003044007986 */ /* 0x0047e8000c101d2a */
.L_x_2580:
[----:B------:R-:W-:Y:S05]  /*4670*/  BSYNC B1 ;  /* 0x0000000000017941 */ /* 0x000fea0003800000 */
.L_x_2579:
        /* <DEDUP_REMOVED lines=59> */
.L_x_2592:
[----:B------:R-:W-:Y:S05]  /*4a30*/  BSYNC B3 ;  /* 0x0000000000037941 */ /* 0x000fea0003800000 */
.L_x_2591:
[----:B------:R-:W-:Y:S02]  /*4a40*/  ULDC.64 UR4, c[0x0][0x2e8] ;  /* 0x0000ba0000047ab9 */ /* 0x000fe40000000a00 */
[----:B------:R-:W-:-:S04]  /*4a50*/  LEA R64, P3, R70, UR4, 0x1 ;  /* 0x0000000446407c11 */ /* 0x000fc8000f8608ff */
[----:B------:R-:W-:-:S05]  /*4a60*/  LEA.HI.X R65, R70, UR5, R71, 0x1, P3 ;  /* 0x0000000546417c11 */ /* 0x000fca00098f0c47 */
[----:B--2---:R3:W-:Y:S04]  /*4a70*/  STG.E.128 desc[UR42][R64.64], R48 ;  /* 0x0000003040007986 */ /* 0x0047e8000c101d2a */
.L_x_2590:
[----:B------:R-:W-:Y:S05]  /*4a80*/  BSYNC B2 ;  /* 0x0000000000027941 */ /* 0x000fea0003800000 */
.L_x_2589:
[----:B------:R-:W-:Y:S05]  /*4a90*/  @P1 BRA `(.L_x_2588) ;  /* 0x0000000000e41947 */ /* 0x000fea0003800000 */
[----:B-123--:R1:W2:Y:S01]  /*4aa0*/  LDS.128 R48, [R112+0x1e400] ;  /* 0x01e4000070307984 */ /* 0x00e2a20000000c00 */
        /* <DEDUP_REMOVED lines=51> */
.L_x_2594:
[----:B------:R-:W-:Y:S05]  /*4de0*/  BSYNC B2 ;  /* 0x0000000000027941 */ /* 0x000fea0003800000 */
.L_x_2593:
[----:B------:R-:W-:Y:S02]  /*4df0*/  ULDC.64 UR4, c[0x0][0x2e8] ;  /* 0x0000ba0000047ab9 */ /* 0x000fe40000000a00 */
[----:B------:R-:W-:-:S04]  /*4e00*/  LEA R60, P3, R69, UR4, 0x1 ;  /* 0x00000004453c7c11 */ /* 0x000fc8000f8608ff */
[----:B------:R-:W-:-:S05]  /*4e10*/  LEA.HI.X R61, R69, UR5, R68, 0x1, P3 ;  /* 0x00000005453d7c11 */ /* 0x000fca00098f0c44 */
[----:B--2---:R4:W-:Y:S04]  /*4e20*/  STG.E.128 desc[UR42][R60.64], R48 ;  /* 0x000000303c007986 */ /* 0x0049e8000c101d2a */
.L_x_2588:
[----:B------:R-:W-:Y:S05]  /*4e30*/  BSYNC B1 ;  /* 0x0000000000017941 */ /* 0x000fea0003800000 */
.L_x_2587:
        /* <DEDUP_REMOVED lines=56> */
.L_x_2599:
[----:B------:R-:W-:Y:S05]  /*51c0*/  BSYNC B2 ;  /* 0x0000000000027941 */ /* 0x000fea0003800000 */
.L_x_2598:
[----:B------:R-:W-:Y:S01]  /*51d0*/  ULDC.64 UR4, c[0x0][0x2e8] ;  /* 0x0000ba0000047ab9 */ /* 0x000fe20000000a00 */
[----:B------:R-:W-:Y:S01]  /*51e0*/  IMAD.X R57, R120, 0x1, R41, P3 ;  /* 0x0000000178397824 */ /* 0x000fe200018e0629 */
[----:B------:R-:W-:-:S04]  /*51f0*/  LEA R56, P3, R64, UR4, 0x1 ;  /* 0x0000000440387c11 */ /* 0x000fc8000f8608ff */
[----:B------:R-:W-:-:S05]  /*5200*/  LEA.HI.X R57, R64, UR5, R57, 0x1, P3 ;  /* 0x0000000540397c11 */ /* 0x000fca00098f0c39 */
[----:B--2---:R1:W-:Y:S04]  /*5210*/  STG.E.128 desc[UR42][R56.64], R48 ;  /* 0x0000003038007986 */ /* 0x0043e8000c101d2a */
.L_x_2597:
[----:B------:R-:W-:Y:S05]  /*5220*/  BSYNC B1 ;  /* 0x0000000000017941 */ /* 0x000fea0003800000 */
.L_x_2596:
        /* <DEDUP_REMOVED lines=52> */
.L_x_2601:
[----:B------:R-:W-:Y:S05]  /*5570*/  BSYNC B1 ;  /* 0x0000000000017941 */ /* 0x000fea0003800000 */
.L_x_2600:
[----:B------:R-:W-:Y:S01]  /*5580*/  ULDC.64 UR4, c[0x0][0x2e8] ;  /* 0x0000ba0000047ab9 */ /* 0x000fe20000000a00 */
[----:B------:R-:W-:Y:S01]  /*5590*/  IMAD.X R120, R120, 0x1, R107, P3 ;  /* 0x0000000178787824 */ /* 0x000fe200018e066b */
[----:B------:R-:W-:-:S04]  /*55a0*/  LEA R52, P3, R119, UR4, 0x1 ;  /* 0x0000000477347c11 */ /* 0x000fc8000f8608ff */
[----:B------:R-:W-:-:S05]  /*55b0*/  LEA.HI.X R53, R119, UR5, R120, 0x1, P3 ;  /* 0x0000000577357c11 */ /* 0x000fca00098f0c78 */
[----:B--2---:R1:W-:Y:S01]  /*55c0*/  STG.E.128 desc[UR42][R52.64], R48 ;  /* 0x0000003034007986 */ /* 0x0043e2000c101d2a */
[----:B------:R-:W-:Y:S05]  /*55d0*/  BRA `(.L_x_2595) ;  /* 0x00000030009c7947 */ /* 0x000fea0003800000 */
.L_x_2559:
        /* <DEDUP_REMOVED lines=84> */
.L_x_2603:
[----:B------:R-:W-:Y:S05]  /*5b20*/  BSYNC B1 ;  /* 0x0000000000017941 */ /* 0x000fea0003800000 */
.L_x_2602:
[----:B-----5:R-:W-:Y:S01]  /*5b30*/  IMAD.MOV.U32 R80, RZ, RZ, R74 ;  /* 0x000000ffff507224 */ /* 0x020fe200078e004a */
        /* <DEDUP_REMOVED lines=67> */
.L_x_2604:
        /* <DEDUP_REMOVED lines=9> */
.L_x_2923:
[----:B------:R-:W-:Y:S05]  /*6000*/  BSYNC B1 ;  /* 0x0000000000017941 */ /* 0x000fea0003800000 */
.L_x_2605:
        /* <DEDUP_REMOVED lines=26> */
[----:B------:R-:W-:-:S05]  /*61b0*/  IADD3 R80, R80, R81, R202 ;  /* 0x0000005150507210 */ /* 0x000fca0007ffe0ca */
[----:B------:R-:W-:Y:S02]  /*61c0*/  IMAD R81, R23, 0x4000, R80 ;  /* 0x0000400017517824 */ /* 0x000fe400078e0250 */
[--C-:B------:R-:W-:Y:S02]  /*61d0*/  IMAD R80, R83, 0x2, R2.reuse ;  /* 0x0000000253507824 */ /* 0x100fe400078e0202 */
[----:B------:R-:W-:-:S04]  /*61e0*/  IMAD R84, R81, 0x2, R2 ;  /* 0x0000000251547824 */ /* 0x000fc800078e0202 */
        /* <DEDUP_REMOVED lines=95> */
.L_x_2610:
[----:B------:R-:W-:Y:S05]  /*67e0*/  BSYNC B2 ;  /* 0x0000000000027941 */ /* 0x000fea0003800000 */
.L_x_2609:
        /* <DEDUP_REMOVED lines=11> */
.L_x_2608:
[----:B------:R-:W-:Y:S05]  /*68a0*/  BSYNC B1 ;  /* 0x0000000000017941 */ /* 0x000fea0003800000 */
.L_x_2607:
        /* <DEDUP_REMOVED lines=60> */
[----:B------:R-:W-:Y:S01]  /*6c70*/  SHF.R.U64 R59, R58, 0x10, R59 ;  /* 0x000000103a3b7819 */ /* 0x000fe2000000123b */
[C---:B------:R-:W-:Y:S01]  /*6c80*/  IMAD.U32 R146, R166.reuse, 0x10000, RZ ;  /* 0x00010000a6927824 */ /* 0x040fe200078e00ff */
[----:B------:R-:W-:Y:S01]  /*6c90*/  LOP3.LUT R166, R166, 0xffff0000, RZ, 0xc0, !PT ;  /* 0xffff0000a6a67812 */ /* 0x000fe200078ec0ff */
[----:B------:R-:W-:Y:S01]  /*6ca0*/  IMAD.U32 R148, R161, 0x10000, RZ ;  /* 0x00010000a1947824 */ /* 0x000fe200078e00ff */
[----:B------:R-:W-:Y:S01]  /*6cb0*/  LOP3.LUT R58, R52, 0xffff0000, RZ, 0xc0, !PT ;  /* 0xffff0000343a7812 */ /* 0x000fe200078ec0ff */
[----:B------:R-:W-:Y:S01]  /*6cc0*/  FMUL.FTZ R150, R145, R146 ;  /* 0x0000009291967220 */ /* 0x000fe20000410000 */
        /* <DEDUP_REMOVED lines=8> */
[----:B------:R-:W-:-:S02]  /*6d50*/  SHF.R.U64 R146, R56, 0x10, R57 ;  /* 0x0000001038927819 */ /* 0x000fc40000001239 */
[----:B------:R-:W-:Y:S01]  /*6d60*/  LOP3.LUT R56, R51, 0xffff0000, RZ, 0xc0, !PT ;  /* 0xffff000033387812 */ /* 0x000fe200078ec0ff */
[C---:B------:R-:W-:Y:S01]  /*6d70*/  FMUL.FTZ R51, R55.reuse, R166 ;  /* 0x000000a637337220 */ /* 0x040fe20000410000 */
[-C--:B------:R-:W-:Y:S01]  /*6d80*/  FMUL.FTZ R55, R55, R60.reuse ;  /* 0x0000003c37377220 */ /* 0x080fe20000410000 */
[----:B------:R-:W-:Y:S02]  /*6d90*/  PRMT R167, R167, 0x5410, R148 ;  /* 0x00005410a7a77816 */ /* 0x000fe40000000094 */
[----:B------:R-:W-:Y:S01]  /*6da0*/  PRMT R163, R163, 0x5410, R146 ;  /* 0x00005410a3a37816 */ /* 0x000fe20000000092 */
[C---:B------:R-:W-:Y:S01]  /*6db0*/  FFMA.FTZ R60, R56.reuse, R60, -R51 ;  /* 0x0000003c383c7223 */ /* 0x040fe20000010833 */
[----:B------:R-:W-:Y:S01]  /*6dc0*/  FFMA.FTZ R56, R56, R166, R55 ;  /* 0x000000a638387223 */ /* 0x000fe20000010037 */
[----:B------:R-:W-:Y:S01]  /*6dd0*/  IMAD.U32 R55, R52, 0x10000, RZ ;  /* 0x0001000034377824 */ /* 0x000fe200078e00ff */
[----:B------:R-:W-:Y:S01]  /*6de0*/  LOP3.LUT R160, R160, 0xffff0000, RZ, 0xc0, !PT ;  /* 0xffff0000a0a07812 */ /* 0x000fe200078ec0ff */
[C---:B------:R-:W-:Y:S01]  /*6df0*/  IMAD.U32 R148, R167.reuse, 0x10000, RZ ;  /* 0x00010000a7947824 */ /* 0x040fe200078e00ff */
[----:B------:R-:W-:Y:S01]  /*6e00*/  LOP3.LUT R167, R167, 0xffff0000, RZ, 0xc0, !PT ;  /* 0xffff0000a7a77812 */ /* 0x000fe200078ec0ff */
[C---:B------:R-:W-:Y:S01]  /*6e10*/  IMAD.U32 R146, R163.reuse, 0x10000, RZ ;  /* 0x00010000a3927824 */ /* 0x040fe200078e00ff */
[----:B------:R-:W-:Y:S01]  /*6e20*/  LOP3.LUT R163, R163, 0xffff0000, RZ, 0xc0, !PT ;  /* 0xffff0000a3a37812 */ /* 0x000fe200078ec0ff */
[----:B------:R-:W-:-:S02]  /*6e30*/  IMAD.U32 R51, R48, 0x10000, RZ ;  /* 0x0001000030337824 */ /* 0x000fc400078e00ff */
[C---:B------:R-:W-:Y:S01]  /*6e40*/  FMUL.FTZ R150, R55.reuse, R148 ;  /* 0x0000009437967220 */ /* 0x040fe20000410000 */
[-C--:B------:R-:W-:Y:S01]  /*6e50*/  FMUL.FTZ R57, R55, R146.reuse ;  /* 0x0000009237397220 */ /* 0x080fe20000410000 */
[----:B------:R-:W-:Y:S01]  /*6e60*/  LOP3.LUT R48, R48, 0xffff0000, RZ, 0xc0, !PT ;  /* 0xffff000030307812 */ /* 0x000fe200078ec0ff */
[C---:B------:R-:W-:Y:S01]  /*6e70*/  FMUL.FTZ R61, R58.reuse, R167 ;  /* 0x000000a73a3d7220 */ /* 0x040fe20000410000 */
[C---:B------:R-:W-:Y:S01]  /*6e80*/  FFMA.FTZ R55, R51.reuse, R146, -R150 ;  /* 0x0000009233377223 */ /* 0x040fe20000010896 */
[----:B------:R-:W-:Y:S01]  /*6e90*/  FFMA.FTZ R51, R51, R148, R57 ;  /* 0x0000009433337223 */ /* 0x000fe20000010039 */
[-C--:B------:R-:W-:Y:S01]  /*6ea0*/  FMUL.FTZ R63, R58, R163.reuse ;  /* 0x000000a33a3f7220 */ /* 0x080fe20000410000 */
[C---:B------:R-:W-:Y:S01]  /*6eb0*/  IMAD.U32 R52, R50.reuse, 0x10000, RZ ;  /* 0x0001000032347824 */ /* 0x040fe200078e00ff */
[----:B------:R-:W-:Y:S01]  /*6ec0*/  LOP3.LUT R57, R50, 0xffff0000, RZ, 0xc0, !PT ;  /* 0xffff000032397812 */ /* 0x000fe200078ec0ff */
[----:B------:R-:W-:Y:S01]  /*6ed0*/  FFMA.FTZ R58, R48, R163, -R61 ;  /* 0x000000a3303a7223 */ /* 0x000fe2000001083d */
[C---:B------:R-:W-:Y:S01]  /*6ee0*/  IMAD.U32 R50, R54.reuse, 0x10000, RZ ;  /* 0x0001000036327824 */ /* 0x040fe200078e00ff */
[----:B------:R-:W-:Y:S01]  /*6ef0*/  LOP3.LUT R54, R54, 0xffff0000, RZ, 0xc0, !PT ;  /* 0xffff000036367812 */ /* 0x000fe200078ec0ff */
[C---:B------:R-:W-:Y:S01]  /*6f00*/  IMAD.U32 R61, R165.reuse, 0x10000, RZ ;  /* 0x00010000a53d7824 */ /* 0x040fe200078e00ff */
[----:B------:R-:W-:Y:S01]  /*6f10*/  LOP3.LUT R165, R165, 0xffff0000, RZ, 0xc0, !PT ;  /* 0xffff0000a5a57812 */ /* 0x000fe200078ec0ff */
[----:B------:R-:W-:Y:S01]  /*6f20*/  FFMA.FTZ R48, R48, R167, R63 ;  /* 0x000000a730307223 */ /* 0x000fe2000001003f */
[----:B------:R-:W-:Y:S01]  /*6f30*/  F2FP.BF16.F32.PACK_AB R53, R53, R122 ;  /* 0x0000007a3535723e */ /* 0x000fe200000010ff */
[C---:B------:R-:W-:Y:S01]  /*6f40*/  FMUL.FTZ R63, R50.reuse, R61 ;  /* 0x0000003d323f7220 */ /* 0x040fe20000410000 */
[----:B------:R-:W-:Y:S01]  /*6f50*/  FMUL.FTZ R50, R50, R59 ;  /* 0x0000003b32327220 */ /* 0x000fe20000410000 */
[C---:B------:R-:W-:Y:S01]  /*6f60*/  FMUL.FTZ R62, R54.reuse, R165 ;  /* 0x000000a5363e7220 */ /* 0x040fe20000410000 */
[-C--:B------:R-:W-:Y:S01]  /*6f70*/  FMUL.FTZ R54, R54, R160.reuse ;  /* 0x000000a036367220 */ /* 0x080fe20000410000 */
[C---:B------:R-:W-:Y:S01]  /*6f80*/  FFMA.FTZ R63, R52.reuse, R59, -R63 ;  /* 0x0000003b343f7223 */ /* 0x040fe2000001083f */
[----:B------:R-:W-:Y:S01]  /*6f90*/  FFMA.FTZ R50, R52, R61, R50 ;  /* 0x0000003d34327223 */ /* 0x000fe20000010032 */
[C---:B------:R-:W-:Y:S01]  /*6fa0*/  FFMA.FTZ R62, R57.reuse, R160, -R62 ;  /* 0x000000a0393e7223 */ /* 0x040fe2000001083e */
[----:B------:R-:W-:Y:S01]  /*6fb0*/  F2FP.BF16.F32.PACK_AB R52, R58, R55 ;  /* 0x000000373a34723e */ /* 0x000fe200000010ff */
[----:B------:R-:W-:Y:S01]  /*6fc0*/  FFMA.FTZ R57, R57, R165, R54 ;  /* 0x000000a539397223 */ /* 0x000fe20000010036 */
[----:B------:R-:W-:-:S02]  /*6fd0*/  F2FP.BF16.F32.PACK_AB R51, R48, R51 ;  /* 0x000000333033723e */ /* 0x000fc400000010ff */
[----:B------:R-:W-:Y:S01]  /*6fe0*/  F2FP.BF16.F32.PACK_AB R60, R60, R87 ;  /* 0x000000573c3c723e */ /* 0x000fe200000010ff */
[----:B------:R-:W-:Y:S01]  /*6ff0*/  IMAD.MOV.U32 R48, RZ, RZ, R52 ;  /* 0x000000ffff307224 */ /* 0x000fe200078e0034 */
        /* <DEDUP_REMOVED lines=8> */
[----:B------:R-:W-:-:S02]  /*7080*/  IMAD.MOV.U32 R50, RZ, RZ, R63 ;  /* 0x000000ffff327224 */ /* 0x000fc400078e003f */
[----:B------:R-:W-:-:S07]  /*7090*/  IMAD.MOV.U32 R55, RZ, RZ, R56 ;  /* 0x000000ffff377224 */ /* 0x000fce00078e0038 */
.L_x_2614:
[----:B------:R-:W-:Y:S05]  /*70a0*/  BSYNC B2 ;  /* 0x0000000000027941 */ /* 0x000fea0003800000 */
.L_x_2613:
        /* <DEDUP_REMOVED lines=11> */
.L_x_2612:
[----:B------:R-:W-:Y:S05]  /*7160*/  BSYNC B1 ;  /* 0x0000000000017941 */ /* 0x000fea0003800000 */
.L_x_2611:
        /* <DEDUP_REMOVED lines=122> */
.L_x_2618:
[----:B------:R-:W-:Y:S05]  /*7910*/  BSYNC B2 ;  /* 0x0000000000027941 */ /* 0x000fea0003800000 */
.L_x_2617:
        /* <DEDUP_REMOVED lines=11> */
.L_x_2616:
[----:B------:R-:W-:Y:S05]  /*79d0*/  BSYNC B1 ;  /* 0x0000000000017941 */ /* 0x000fea0003800000 */
.L_x_2615:
[----:B------:R-:W-:Y:S01]  /*79e0*/  ISETP.GE.OR P4, PT, R212, R113, P2 ;  /* 0x00000071d400720c */ /* 0x000fe20001786670 */
        /* <DEDUP_REMOVED lines=46> */
[----:B------:R-:W-:Y:S02]  /*7cd0*/  SHF.R.U64 R72, R78, 0x10, R79 ;  /* 0x000000104e487819 */ /* 0x000fe4000000124f */
[----:B------:R-:W-:Y:S01]  /*7ce0*/  LOP3.LUT R69, R53, 0xffff0000, RZ, 0xc0, !PT ;  /* 0xffff000035457812 */ /* 0x000fe200078ec0ff */
[----:B------:R-:W-:Y:S01]  /*7cf0*/  IMAD.U32 R53, R138, 0x10000, RZ ;  /* 0x000100008a357824 */ /* 0x000fe200078e00ff */
[----:B------:R-:W-:Y:S01]  /*7d00*/  PRMT R134, R134, 0x5410, R71 ;  /* 0x0000541086867816 */ /* 0x000fe20000000047 */
[----:B------:R-:W-:Y:S01]  /*7d10*/  IMAD.U32 R71, R137, 0x10000, RZ ;  /* 0x0001000089477824 */ /* 0x000fe200078e00ff */
[----:B------:R-:W-:Y:S02]  /*7d20*/  SHF.R.U32.HI R80, RZ, 0x10, R75 ;  /* 0x00000010ff507819 */ /* 0x000fe4000001164b */
[----:B------:R-:W-:Y:S02]  /*7d30*/  SHF.R.U32.HI R79, RZ, 0x10, R79 ;  /* 0x00000010ff4f7819 */ /* 0x000fe4000001164f */
[----:B------:R-:W-:Y:S01]  /*7d40*/  PRMT R139, R139, 0x5410, R74 ;  /* 0x000054108b8b7816 */ /* 0x000fe2000000004a */
[C---:B------:R-:W-:Y:S01]  /*7d50*/  FMUL.FTZ R74, R68.reuse, R53 ;  /* 0x00000035444a7220 */ /* 0x040fe20000410000 */
[----:B------:R-:W-:Y:S01]  /*7d60*/  PRMT R135, R135, 0x5410, R72 ;  /* 0x0000541087877816 */ /* 0x000fe20000000048 */
[-C--:B------:R-:W-:Y:S01]  /*7d70*/  FMUL.FTZ R72, R68, R71.reuse ;  /* 0x0000004744487220 */ /* 0x080fe20000410000 */
[----:B------:R-:W-:Y:S01]  /*7d80*/  PRMT R133, R133, 0x5410, R80 ;  /* 0x0000541085857816 */ /* 0x000fe20000000050 */
[C---:B------:R-:W-:Y:S01]  /*7d90*/  FFMA.FTZ R74, R65.reuse, R71, R74 ;  /* 0x00000047414a7223 */ /* 0x040fe2000001004a */
[----:B------:R-:W-:Y:S01]  /*7da0*/  PRMT R136, R136, 0x5410, R79 ;  /* 0x0000541088887816 */ /* 0x000fe2000000004f */
[----:B------:R-:W-:Y:S01]  /*7db0*/  FFMA.FTZ R53, R65, R53, -R72 ;  /* 0x0000003541357223 */ /* 0x000fe20000010848 */
[----:B------:R-:W-:Y:S01]  /*7dc0*/  LOP3.LUT R137, R137, 0xffff0000, RZ, 0xc0, !PT ;  /* 0xffff000089897812 */ /* 0x000fe200078ec0ff */
[----:B------:R-:W-:Y:S01]  /*7dd0*/  IMAD.U32 R65, R133, 0x10000, RZ ;  /* 0x0001000085417824 */ /* 0x000fe200078e00ff */
[----:B------:R-:W-:Y:S01]  /*7de0*/  LOP3.LUT R138, R138, 0xffff0000, RZ, 0xc0, !PT ;  /* 0xffff00008a8a7812 */ /* 0x000fe200078ec0ff */
[----:B------:R-:W-:Y:S01]  /*7df0*/  IMAD.U32 R68, R136, 0x10000, RZ ;  /* 0x0001000088447824 */ /* 0x000fe200078e00ff */
[----:B------:R-:W-:Y:S01]  /*7e00*/  LOP3.LUT R66, R49, 0xffff0000, RZ, 0xc0, !PT ;  /* 0xffff000031427812 */ /* 0x000fe200078ec0ff */
[----:B------:R-:W-:Y:S01]  /*7e10*/  FMUL.FTZ R73, R69, R137 ;  /* 0x0000008945497220 */ /* 0x000fe20000410000 */
[----:B------:R-:W-:Y:S01]  /*7e20*/  LOP3.LUT R55, R55, 0xffff0000, RZ, 0xc0, !PT ;  /* 0xffff000037377812 */ /* 0x000fe200078ec0ff */
[----:B------:R-:W-:Y:S01]  /*7e30*/  FMUL.FTZ R72, R70, R68 ;  /* 0x0000004446487220 */ /* 0x000fe20000410000 */
[----:B------:R-:W-:Y:S01]  /*7e40*/  LOP3.LUT R136, R136, 0xffff0000, RZ, 0xc0, !PT ;  /* 0xffff000088887812 */ /* 0x000fe200078ec0ff */
[-C--:B------:R-:W-:Y:S01]  /*7e50*/  FMUL.FTZ R71, R70, R65.reuse ;  /* 0x0000004146477220 */ /* 0x080fe20000410000 */
[----:B------:R-:W-:Y:S01]  /*7e60*/  FMUL.FTZ R69, R69, R138 ;  /* 0x0000008a45457220 */ /* 0x000fe20000410000 */
[----:B------:R-:W-:Y:S01]  /*7e70*/  PRMT R132, R132, 0x5410, R81 ;  /* 0x0000541084847816 */ /* 0x000fe20000000051 */
[----:B------:R-:W-:Y:S01]  /*7e80*/  FFMA.FTZ R72, R67, R65, -R72 ;  /* 0x0000004143487223 */ /* 0x000fe20000010848 */
[----:B------:R-:W-:Y:S01]  /*7e90*/  LOP3.LUT R133, R133, 0xffff0000, RZ, 0xc0, !PT ;  /* 0xffff000085857812 */ /* 0x000fe200078ec0ff */
[----:B------:R-:W-:Y:S01]  /*7ea0*/  FFMA.FTZ R71, R67, R68, R71 ;  /* 0x0000004443477223 */ /* 0x000fe20000010047 */
[----:B------:R-:W-:Y:S01]  /*7eb0*/  LOP3.LUT R64, R51, 0xffff0000, RZ, 0xc0, !PT ;  /* 0xffff000033407812 */ /* 0x000fe200078ec0ff */
[C---:B------:R-:W-:Y:S01]  /*7ec0*/  FFMA.FTZ R138, R66.reuse, R138, -R73 ;  /* 0x0000008a428a7223 */ /* 0x040fe20000010849 */
[----:B------:R-:W-:Y:S01]  /*7ed0*/  FFMA.FTZ R137, R66, R137, R69 ;  /* 0x0000008942897223 */ /* 0x000fe20000010045 */
[----:B------:R-:W-:Y:S01]  /*7ee0*/  FMUL.FTZ R67, R55, R136 ;  /* 0x0000008837437220 */ /* 0x000fe20000410000 */
[----:B------:R-:W-:Y:S01]  /*7ef0*/  IMAD.U32 R66, R139, 0x10000, RZ ;  /* 0x000100008b427824 */ /* 0x000fe200078e00ff */
[----:B------:R-:W-:Y:S01]  /*7f00*/  LOP3.LUT R52, R52, 0xffff0000, RZ, 0xc0, !PT ;  /* 0xffff000034347812 */ /* 0x000fe200078ec0ff */
[----:B------:R-:W-:-:S02]  /*7f10*/  IMAD.U32 R65, R132, 0x10000, RZ ;  /* 0x0001000084417824 */ /* 0x000fc400078e00ff */
[-C--:B------:R-:W-:Y:S01]  /*7f20*/  FMUL.FTZ R69, R55, R133.reuse ;  /* 0x0000008537457220 */ /* 0x080fe20000410000 */
[----:B------:R-:W-:Y:S01]  /*7f30*/  LOP3.LUT R139, R139, 0xffff0000, RZ, 0xc0, !PT ;  /* 0xffff00008b8b7812 */ /* 0x000fe200078ec0ff */
[----:B------:R-:W-:Y:S01]  /*7f40*/  FFMA.FTZ R133, R64, R133, -R67 ;  /* 0x0000008540857223 */ /* 0x000fe20000010843 */
[C---:B------:R-:W-:Y:S01]  /*7f50*/  FMUL.FTZ R67, R63.reuse, R66 ;  /* 0x000000423f437220 */ /* 0x040fe20000410000 */
[----:B------:R-:W-:Y:S01]  /*7f60*/  FMUL.FTZ R63, R63, R65 ;  /* 0x000000413f3f7220 */ /* 0x000fe20000410000 */
[----:B------:R-:W-:Y:S01]  /*7f70*/  LOP3.LUT R48, R48, 0xffff0000, RZ, 0xc0, !PT ;  /* 0xffff000030307812 */ /* 0x000fe200078ec0ff */
[----:B------:R-:W-:Y:S01]  /*7f80*/  FFMA.FTZ R136, R64, R136, R69 ;  /* 0x0000008840887223 */ /* 0x000fe20000010045 */
[----:B------:R-:W-:Y:S01]  /*7f90*/  LOP3.LUT R55, R132, 0xffff0000, RZ, 0xc0, !PT ;  /* 0xffff000084377812 */ /* 0x000fe200078ec0ff */
[----:B------:R-:W-:Y:S01]  /*7fa0*/  FMUL.FTZ R69, R52, R139 ;  /* 0x0000008b34457220 */ /* 0x000fe20000410000 */
[C---:B------:R-:W-:Y:S01]  /*7fb0*/  FFMA.FTZ R67, R62.reuse, R65, -R67 ;  /* 0x000000413e437223 */ /* 0x040fe20000010843 */
[----:B------:R-:W-:Y:S01]  /*7fc0*/  FFMA.FTZ R63, R62, R66, R63 ;  /* 0x000000423e3f7223 */ /* 0x000fe2000001003f */
[C---:B------:R-:W-:Y:S01]  /*7fd0*/  IMAD.U32 R51, R54.reuse, 0x10000, RZ ;  /* 0x0001000036337824 */ /* 0x040fe200078e00ff */
[----:B------:R-:W-:Y:S01]  /*7fe0*/  LOP3.LUT R54, R54, 0xffff0000, RZ, 0xc0, !PT ;  /* 0xffff000036367812 */ /* 0x000fe200078ec0ff */
[----:B------:R-:W-:-:S02]  /*7ff0*/  IMAD.U32 R62, R135, 0x10000, RZ ;  /* 0x00010000873e7824 */ /* 0x000fc400078e00ff */
[-C--:B------:R-:W-:Y:S01]  /*8000*/  FMUL.FTZ R65, R52, R55.reuse ;  /* 0x0000003734417220 */ /* 0x080fe20000410000 */
[----:B------:R-:W-:Y:S01]  /*8010*/  FFMA.FTZ R64, R48, R55, -R69 ;  /* 0x0000003730407223 */ /* 0x000fe20000010845 */
[----:B------:R-:W-:Y:S01]  /*8020*/  LOP3.LUT R135, R135, 0xffff0000, RZ, 0xc0, !PT ;  /* 0xffff000087877812 */ /* 0x000fe200078ec0ff */
[C---:B------:R-:W-:Y:S01]  /*8030*/  IMAD.U32 R52, R134.reuse, 0x10000, RZ ;  /* 0x0001000086347824 */ /* 0x040fe200078e00ff */
[----:B------:R-:W-:Y:S01]  /*8040*/  LOP3.LUT R55, R134, 0xffff0000, RZ, 0xc0, !PT ;  /* 0xffff000086377812 */ /* 0x000fe200078ec0ff */
        /* <DEDUP_REMOVED lines=21> */
.L_x_2620:
[----:B------:R-:W-:Y:S05]  /*81a0*/  BSYNC B1 ;  /* 0x0000000000017941 */ /* 0x000fea0003800000 */
.L_x_2619:
        /* <DEDUP_REMOVED lines=10> */
.L_x_2558:
[----:B------:R-:W-:-:S06]  /*8250*/  UISETP.NE.AND UP0, UPT, UR45, 0x3, UPT ;  /* 0x000000032d00788c */ /* 0x000fcc000bf05270 */
[----:B------:R-:W-:-:S13]  /*8260*/  PLOP3.LUT P0, PT, PT, PT, UP0, 0x80, 0x0 ;  /* 0x000000000000781c */ /* 0x000fda0003f0f008 */
[----:B------:R-:W-:Y:S05]  /*8270*/  @!P0 BRA `(.L_x_2621) ;  /* 0x0000000000048947 */ /* 0x000fea0003800000 */
[----:B------:R-:W-:Y:S01]  /*8280*/  BPT.TRAP 0x1 ;  /* 0x000000040000795c */ /* 0x000fe20000300000 */
.L_x_2621:
        /* <DEDUP_REMOVED lines=9> */
.L_x_2924:
[----:B------:R-:W-:Y:S05]  /*8320*/  BSYNC B1 ;  /* 0x0000000000017941 */ /* 0x000fea0003800000 */
.L_x_2622:
        /* <DEDUP_REMOVED lines=20> */
.L_x_2625:
[----:B------:R-:W-:Y:S05]  /*8470*/  BSYNC B1 ;  /* 0x0000000000017941 */ /* 0x000fea0003800000 */
.L_x_2624:
        /* <DEDUP_REMOVED lines=19> */
.L_x_2627:
[----:B------:R-:W-:Y:S05]  /*85b0*/  BSYNC B1 ;  /* 0x0000000000017941 */ /* 0x000fea0003800000 */
.L_x_2626:
        /* <DEDUP_REMOVED lines=19> */
.L_x_2629:
[----:B------:R-:W-:Y:S05]  /*86f0*/  BSYNC B1 ;  /* 0x0000000000017941 */ /* 0x000fea0003800000 */
.L_x_2628:
        /* <DEDUP_REMOVED lines=21> */
.L_x_2595:
[----:B------:R-:W-:Y:S05]  /*8850*/  BSYNC B0 ;  /* 0x0000000000007941 */ /* 0x000fea0003800000 */
.L_x_2557:
        /* <DEDUP_REMOVED lines=17> */
.L_x_2631:
[----:B------:R-:W-:Y:S05]  /*8970*/  BSYNC B0 ;  /* 0x0000000000007941 */ /* 0x000fea0003800000 */
.L_x_2630:
[----:B------:R-:W2:Y:S01]  /*8980*/  SYNCS.PHASECHK.TRANS64.TRYWAIT P0, [R110+URZ+0x288b0], R117 ;  /* 0x0288b0756e0075a7 */ /* 0x000ea2000800017f */
[----:B------:R-:W-:Y:S01]  /*8990*/  ULDC UR41, c[0x0][0x2f4] ;  /* 0x0000bd0000297ab9 */ /* 0x000fe20000000800 */
[----:B------:R-:W-:Y:S01]  /*89a0*/  ULDC.64 UR36, c[0x0][0x328] ;  /* 0x0000ca0000247ab9 */ /* 0x000fe20000000a00 */
[----:B------:R-:W-:Y:S01]  /*89b0*/  ULDC.64 UR38, c[0x0][0x318] ;  /* 0x0000c60000267ab9 */ /* 0x000fe20000000a00 */
[----:B------:R-:W-:Y:S04]  /*89c0*/  BSSY B0, `(.L_x_2632) ;  /* 0x0000002000007945 */ /* 0x000fe80003800000 */
[----:B--2---:R-:W-:Y:S05]  /*89d0*/  @!P0 BRA `(.L_x_2633) ;  /* 0x000001ac00188947 */ /* 0x004fea0003800000 */
.L_x_2925:
[----:B------:R-:W-:Y:S05]  /*89e0*/  BSYNC B0 ;  /* 0x0000000000007941 */ /* 0x000fea0003800000 */
.L_x_2632:
        /* <DEDUP_REMOVED lines=18> */
.L_x_2635:
[----:B------:R-:W-:Y:S05]  /*8b10*/  BSYNC B0 ;  /* 0x0000000000007941 */ /* 0x000fea0003800000 */
.L_x_2634:
        /* <DEDUP_REMOVED lines=19> */
.L_x_2637:
[----:B------:R-:W-:Y:S05]  /*8c50*/  BSYNC B0 ;  /* 0x0000000000007941 */ /* 0x000fea0003800000 */
.L_x_2636:
        /* <DEDUP_REMOVED lines=19> */
.L_x_2639:
[----:B------:R-:W-:Y:S05]  /*8d90*/  BSYNC B0 ;  /* 0x0000000000007941 */ /* 0x000fea0003800000 */
.L_x_2638:
        /* <DEDUP_REMOVED lines=19> */
.L_x_2641:
[----:B------:R-:W-:Y:S05]  /*8ed0*/  BSYNC B0 ;  /* 0x0000000000007941 */ /* 0x000fea0003800000 */
.L_x_2640:
        /* <DEDUP_REMOVED lines=23> */
.L_x_2552:
[----:B------:R-:W0:Y:S01]  /*9050*/  LDC R0, c[0x0][0x448] ;  /* 0x00011200ff007b82 */ /* 0x000e220000000800 */
[----:B------:R-:W-:Y:S02]  /*9060*/  VIADD R3, R190, 0x7f ;  /* 0x0000007fbe037836 */ /* 0x000fe40000000000 */
[----:B------:R-:W-:Y:S01]  /*9070*/  IMAD.MOV.U32 R88, RZ, RZ, RZ ;  /* 0x000000ffff587224 */ /* 0x000fe200078e00ff */
[----:B0-----:R-:W-:-:S13]  /*9080*/  ISETP.NE.AND P1, PT, R0, 0x1, PT ;  /* 0x000000010000780c */ /* 0x001fda0003f25270 */
[----:B------:R-:W0:Y:S08]  /*9090*/  @P1 LDC R0, c[0x0][0x44c] ;  /* 0x00011300ff001b82 */ /* 0x000e300000000800 */
[----:B------:R-:W1:Y:S01]  /*90a0*/  @P1 LDC R5, c[0x0][0x450] ;  /* 0x00011400ff051b82 */ /* 0x000e620000000800 */
[----:B0-----:R-:W-:-:S05]  /*90b0*/  @P1 IMAD.HI.U32 R0, R3, R0, RZ ;  /* 0x0000000003001227 */ /* 0x001fca00078e00ff */
[----:B-1----:R-:W-:-:S05]  /*90c0*/  @P1 SHF.R.U32.HI R3, RZ, R5, R0 ;  /* 0x00000005ff031219 */ /* 0x002fca0000011600 */
[----:B------:R-:W-:-:S05]  /*90d0*/  IMAD.IADD R3, R126, 0x1, R3 ;  /* 0x000000017e037824 */ /* 0x000fca00078e0203 */
[----:B------:R-:W-:-:S04]  /*90e0*/  SHF.R.S32.HI R0, RZ, 0x1f, R3 ;  /* 0x0000001fff007819 */ /* 0x000fc80000011403 */
[----:B------:R-:W-:-:S04]  /*90f0*/  LEA.HI R0, R0, R3, RZ, 0x7 ;  /* 0x0000000300007211 */ /* 0x000fc800078f38ff */
[----:B------:R-:W-:-:S04]  /*9100*/  SHF.R.S32.HI R0, RZ, 0x7, R0 ;  /* 0x00000007ff007819 */ /* 0x000fc80000011400 */
[----:B------:R-:W-:-:S04]  /*9110*/  VIMNMX R127, R127, R0, PT ;  /* 0x000000007f7f7248 */ /* 0x000fc80003fe0100 */
[----:B------:R-:W-:Y:S01]  /*9120*/  ISETP.GE.AND P1, PT, R127, 0x1, PT ;  /* 0x000000017f00780c */ /* 0x000fe20003f26270 */
[----:B------:R-:W-:-:S12]  /*9130*/  @P0 BRA `(.L_x_2643) ;  /* 0x00000000000c0947 */ /* 0x000fd80003800000 */
[----:B------:R-:W0:Y:S01]  /*9140*/  FENCE.VIEW.ASYNC.G ;  /* 0x00000000000073c6 */ /* 0x000e220000000100 */
[----:B------:R-:W-:Y:S05]  /*9150*/  WARPSYNC.ALL ;  /* 0x0000000000007948 */ /* 0x000fea0003800000 */
[----:B0-----:R-:W-:Y:S06]  /*9160*/  BAR.ARV 0xc, 0x180 ;  /* 0x0306000000007b1d */ /* 0x001fec0000002000 */
.L_x_2643:
[----:B------:R-:W-:Y:S04]  /*9170*/  BSSY B0, `(.L_x_2644) ;  /* 0x000001f000007945 */ /* 0x000fe80003800000 */
[----:B------:R-:W-:Y:S05]  /*9180*/  @!P1 BRA `(.L_x_2645) ;  /* 0x0000000000749947 */ /* 0x000fea0003800000 */
[----:B------:R-:W-:Y:S01]  /*9190*/  ISETP.NE.AND P0, PT, R208, RZ, PT ;  /* 0x000000ffd000720c */ /* 0x000fe20003f05270 */
[----:B------:R-:W-:-:S03]  /*91a0*/  ULDC UR4, c[0x0][0x9f0] ;  /* 0x00027c0000047ab9 */ /* 0x000fc60000000800 */
[----:B------:R-:W-:-:S04]  /*91b0*/  SEL R9, R208, UR4, P0 ;  /* 0x00000004d0097c07 */ /* 0x000fc80008000000 */
[-C--:B------:R-:W-:Y:S02]  /*91c0*/  IABS R6, R9.reuse ;  /* 0x0000000900067213 */ /* 0x080fe40000000000 */
        /* <DEDUP_REMOVED lines=25> */
.L_x_2645:
[----:B------:R-:W-:Y:S05]  /*9360*/  BSYNC B0 ;  /* 0x0000000000007941 */ /* 0x000fea0003800000 */
.L_x_2644:
[-C--:B------:R-:W-:Y:S01]  /*9370*/  IMAD R191, R217, R88.reuse, RZ ;  /* 0x00000058d9bf7224 */ /* 0x080fe200078e02ff */
        /* <DEDUP_REMOVED lines=46> */
.L_x_2928:
[----:B01----:R-:W-:Y:S01]  /*9660*/  LEA.HI R0, R189, R189, RZ, 0x1 ;  /* 0x000000bdbd007211 */ /* 0x003fe200078f08ff */
[----:B------:R-:W-:-:S03]  /*9670*/  IMAD.U32 R3, RZ, RZ, UR44 ;  /* 0x0000002cff037e24 */ /* 0x000fc6000f8e00ff */
[----:B------:R-:W-:Y:S02]  /*9680*/  LOP3.LUT R0, R0, 0x1e, RZ, 0xc0, !PT ;  /* 0x0000001e00007812 */ /* 0x000fe400078ec0ff */
[----:B------:R-:W-:-:S03]  /*9690*/  LOP3.LUT P0, RZ, R3, 0x3ff, RZ, 0xc0, !PT ;  /* 0x000003ff03ff7812 */ /* 0x000fc6000780c0ff */
[----:B------:R-:W-:Y:S01]  /*96a0*/  IMAD.IADD R0, R189, 0x1, -R0 ;  /* 0x00000001bd007824 */ /* 0x000fe200078e0a00 */
[----:B------:R-:W-:-:S04]  /*96b0*/  P2R R24, PR, RZ, 0x1 ;  /* 0x00000001ff187803 */ /* 0x000fc80000000000 */
[----:B------:R-:W-:-:S04]  /*96c0*/  LEA R0, R0, UR44, 0xd ;  /* 0x0000002c00007c11 */ /* 0x000fc8000f8e68ff */
        /* <DEDUP_REMOVED lines=19> */
.L_x_2648:
        /* <DEDUP_REMOVED lines=12> */
.L_x_2652:
[----:B-1----:R1:W2:Y:S02]  /*98c0*/  SYNCS.PHASECHK.TRANS64.TRYWAIT P0, [R2+URZ+0x28800], R3 ;  /* 0x02880003020075a7 */ /* 0x0022a4000800017f */
[----:B--2---:R-:W-:Y:S05]  /*98d0*/  @!P0 NANOSLEEP.SYNCS 0x989680 ;  /* 0x009896800000895d */ /* 0x004fea0003900000 */
[----:B------:R-:W2:Y:S02]  /*98e0*/  @!P0 SYNCS.PHASECHK.TRANS64 P0, [R2+URZ+0x28800], R3 ;  /* 0x02880003020085a7 */ /* 0x000ea4000800007f */
[----:B--2---:R-:W-:Y:S05]  /*98f0*/  @!P0 BRA `(.L_x_2652) ;  /* 0xfffffffc00f08947 */ /* 0x004fea000383ffff */
.L_x_2651:
[----:B------:R-:W-:Y:S05]  /*9900*/  BSYNC B0 ;  /* 0x0000000000007941 */ /* 0x000fea0003800000 */
.L_x_2650:
[----:B------:R-:W-:Y:S05]  /*9910*/  BRA `(.L_x_2653) ;  /* 0x0000005400047947 */ /* 0x000fea0003800000 */
.L_x_2649:
        /* <DEDUP_REMOVED lines=29> */
.L_x_2654:
        /* <DEDUP_REMOVED lines=40> */
.L_x_2934:
        /* <DEDUP_REMOVED lines=12> */
[----:B------:R-:W-:-:S09]  /*9e30*/  ISETP.GE.AND P5, PT, R185, UR4, PT ;  /* 0x00000004b9007c0c */ /* 0x000fd2000bfa6270 */
[C---:B------:R-:W-:Y:S01]  /*9e40*/  @!P4 IMAD.SHL.U32 R12, R18.reuse, 0x2, RZ ;  /* 0x00000002120cc824 */ /* 0x040fe200078e00ff */
[----:B------:R-:W-:-:S03]  /*9e50*/  @!P4 SHF.L.U64.HI R13, R18, 0x1, R19 ;  /* 0x00000001120dc819 */ /* 0x000fc60000010213 */
[C---:B------:R-:W-:Y:S01]  /*9e60*/  @!P5 IMAD.SHL.U32 R15, R185.reuse, 0x2, RZ ;  /* 0x00000002b90fd824 */ /* 0x040fe200078e00ff */
[----:B------:R-:W-:Y:S02]  /*9e70*/  @!P5 SHF.L.U64.HI R11, R185, 0x1, R50 ;  /* 0x00000001b90bd819 */ /* 0x000fe40000010232 */
[CC--:B--2---:R-:W-:Y:S02]  /*9e80*/  @!P4 IADD3 R8, P0, R3.reuse, R12.reuse, RZ ;  /* 0x0000000c0308c210 */ /* 0x0c4fe40007f1e0ff */
[----:B----4-:R-:W-:Y:S02]  /*9e90*/  @!P4 IADD3 R12, P1, R14, R12, RZ ;  /* 0x0000000c0e0cc210 */ /* 0x010fe40007f3e0ff */
[-C--:B------:R-:W-:Y:S01]  /*9ea0*/  @!P5 IADD3 R20, P2, R3, R15.reuse, RZ ;  /* 0x0000000f0314d210 */ /* 0x080fe20007f5e0ff */
[----:B-1----:R-:W-:Y:S01]  /*9eb0*/  @!P4 IMAD.X R9, R0, 0x1, R13, P0 ;  /* 0x000000010009c824 */ /* 0x002fe200000e060d */
[----:B------:R-:W-:Y:S02]  /*9ec0*/  @!P5 IADD3 R14, P3, R14, R15, RZ ;  /* 0x0000000f0e0ed210 */ /* 0x000fe40007f7e0ff */
[----:B------:R-:W-:-:S02]  /*9ed0*/  CS2R R44, SRZ ;  /* 0x00000000002c7805 */ /* 0x000fc4000001ff00 */
[----:B------:R-:W-:Y:S01]  /*9ee0*/  CS2R R46, SRZ ;  /* 0x00000000002e7805 */ /* 0x000fe2000001ff00 */
[----:B------:R-:W-:Y:S02]  /*9ef0*/  @!P5 IMAD.X R21, R0, 0x1, R11, P2 ;  /* 0x000000010015d824 */ /* 0x000fe400010e060b */
[C---:B---3--:R-:W-:Y:S02]  /*9f00*/  @!P4 IMAD.X R13, R4.reuse, 0x1, R13, P1 ;  /* 0x00000001040dc824 */ /* 0x048fe400008e060d */
[----:B------:R-:W-:Y:S01]  /*9f10*/  @!P5 IMAD.X R15, R4, 0x1, R11, P3 ;  /* 0x00000001040fd824 */ /* 0x000fe200018e060b */
[----:B------:R1:W5:Y:S04]  /*9f20*/  @!P5 LD.E.64 R38, desc[UR42][R20.64] ;  /* 0x0000002a1426d980 */ /* 0x000368000c101b00 */
[----:B------:R1:W5:Y:S04]  /*9f30*/  @!P5 LD.E.64 R40, desc[UR42][R14.64] ;  /* 0x0000002a0e28d980 */ /* 0x000368000c101b00 */
[----:B------:R1:W5:Y:S04]  /*9f40*/  @!P4 LD.E.64 R44, desc[UR42][R8.64] ;  /* 0x0000002a082cc980 */ /* 0x000368000c101b00 */
[----:B------:R1:W5:Y:S02]  /*9f50*/  @!P4 LD.E.64 R46, desc[UR42][R12.64] ;  /* 0x0000002a0c2ec980 */ /* 0x000364000c101b00 */
.L_x_2659:
[----:B------:R-:W-:Y:S05]  /*9f60*/  BSYNC B1 ;  /* 0x0000000000017941 */ /* 0x000fea0003800000 */
.L_x_2658:
        /* <DEDUP_REMOVED lines=23> */
.L_x_2940:
        /* <DEDUP_REMOVED lines=16> */
[CC--:B---3--:R-:W-:Y:S02]  /*a1e0*/  @!P4 IADD3 R8, P0, R3.reuse, R12.reuse, RZ ;  /* 0x0000000c0308c210 */ /* 0x0c8fe40007f1e0ff */
[-C--:B------:R-:W-:Y:S02]  /*a1f0*/  @!P5 IADD3 R20, P2, R3, R9.reuse, RZ ;  /* 0x000000090314d210 */ /* 0x080fe40007f5e0ff */
[C---:B----4-:R-:W-:Y:S02]  /*a200*/  @!P4 IADD3 R12, P1, R14.reuse, R12, RZ ;  /* 0x0000000c0e0cc210 */ /* 0x050fe40007f3e0ff */
[----:B------:R-:W-:Y:S01]  /*a210*/  @!P5 IADD3 R14, P3, R14, R9, RZ ;  /* 0x000000090e0ed210 */ /* 0x000fe20007f7e0ff */
[----:B--2---:R-:W-:Y:S01]  /*a220*/  @!P5 IMAD.X R21, R0, 0x1, R15, P2 ;  /* 0x000000010015d824 */ /* 0x004fe200010e060f */
[----:B------:R-:W-:-:S02]  /*a230*/  CS2R R42, SRZ ;  /* 0x00000000002a7805 */ /* 0x000fc4000001ff00 */
[----:B------:R-:W-:Y:S01]  /*a240*/  CS2R R34, SRZ ;  /* 0x0000000000227805 */ /* 0x000fe2000001ff00 */
[--C-:B------:R-:W-:Y:S02]  /*a250*/  @!P4 IMAD.X R9, R0, 0x1, R11.reuse, P0 ;  /* 0x000000010009c824 */ /* 0x100fe400000e060b */
[C---:B0-----:R-:W-:Y:S01]  /*a260*/  @!P4 IMAD.X R13, R4.reuse, 0x1, R11, P1 ;  /* 0x00000001040dc824 */ /* 0x041fe200008e060b */
[----:B------:R0:W5:Y:S01]  /*a270*/  @!P5 LD.E.64 R32, desc[UR42][R20.64] ;  /* 0x0000002a1420d980 */ /* 0x000162000c101b00 */
[----:B------:R-:W-:-:S03]  /*a280*/  @!P5 IMAD.X R15, R4, 0x1, R15, P3 ;  /* 0x00000001040fd824 */ /* 0x000fc600018e060f */
[----:B------:R0:W5:Y:S04]  /*a290*/  @!P4 LD.E.64 R42, desc[UR42][R8.64] ;  /* 0x0000002a082ac980 */ /* 0x000168000c101b00 */
[----:B------:R0:W5:Y:S04]  /*a2a0*/  @!P5 LD.E.64 R30, desc[UR42][R14.64] ;  /* 0x0000002a0e1ed980 */ /* 0x000168000c101b00 */
[----:B------:R0:W5:Y:S02]  /*a2b0*/  @!P4 LD.E.64 R34, desc[UR42][R12.64] ;  /* 0x0000002a0c22c980 */ /* 0x000164000c101b00 */
.L_x_2662:
[----:B------:R-:W-:Y:S05]  /*a2c0*/  BSYNC B1 ;  /* 0x0000000000017941 */ /* 0x000fea0003800000 */
.L_x_2661:
        /* <DEDUP_REMOVED lines=22> */
.L_x_2946:
        /* <DEDUP_REMOVED lines=19> */
[C---:B0-----:R-:W-:Y:S02]  /*a560*/  @!P4 IADD3 R12, P1, R14.reuse, R12, RZ ;  /* 0x0000000c0e0cc210 */ /* 0x041fe40007f3e0ff */
[----:B------:R-:W-:Y:S01]  /*a570*/  @!P5 IADD3 R14, P3, R14, R9, RZ ;  /* 0x000000090e0ed210 */ /* 0x000fe20007f7e0ff */
[----:B--2---:R-:W-:Y:S01]  /*a580*/  @!P5 IMAD.X R49, R0, 0x1, R15, P2 ;  /* 0x000000010031d824 */ /* 0x004fe200010e060f */
[----:B------:R-:W-:-:S02]  /*a590*/  CS2R R28, SRZ ;  /* 0x00000000001c7805 */ /* 0x000fc4000001ff00 */
[----:B------:R-:W-:Y:S01]  /*a5a0*/  CS2R R26, SRZ ;  /* 0x00000000001a7805 */ /* 0x000fe2000001ff00 */
[--C-:B------:R-:W-:Y:S02]  /*a5b0*/  @!P4 IMAD.X R9, R0, 0x1, R11.reuse, P0 ;  /* 0x000000010009c824 */ /* 0x100fe400000e060b */
[C---:B------:R-:W-:Y:S01]  /*a5c0*/  @!P4 IMAD.X R13, R4.reuse, 0x1, R11, P1 ;  /* 0x00000001040dc824 */ /* 0x040fe200008e060b */
[----:B------:R0:W5:Y:S01]  /*a5d0*/  @!P5 LD.E.64 R20, desc[UR42][R48.64] ;  /* 0x0000002a3014d980 */ /* 0x000162000c101b00 */
[----:B------:R-:W-:-:S03]  /*a5e0*/  @!P5 IMAD.X R15, R4, 0x1, R15, P3 ;  /* 0x00000001040fd824 */ /* 0x000fc600018e060f */
[----:B------:R0:W5:Y:S04]  /*a5f0*/  @!P4 LD.E.64 R28, desc[UR42][R8.64] ;  /* 0x0000002a081cc980 */ /* 0x000168000c101b00 */
[----:B------:R0:W5:Y:S04]  /*a600*/  @!P5 LD.E.64 R24, desc[UR42][R14.64] ;  /* 0x0000002a0e18d980 */ /* 0x000168000c101b00 */
[----:B------:R0:W5:Y:S02]  /*a610*/  @!P4 LD.E.64 R26, desc[UR42][R12.64] ;  /* 0x0000002a0c1ac980 */ /* 0x000164000c101b00 */
.L_x_2665:
[----:B------:R-:W-:Y:S05]  /*a620*/  BSYNC B1 ;  /* 0x0000000000017941 */ /* 0x000fea0003800000 */
.L_x_2664:
        /* <DEDUP_REMOVED lines=23> */
.L_x_2952:
        /* <DEDUP_REMOVED lines=21> */
[C---:B-1----:R-:W-:Y:S01]  /*a8f0*/  @!P4 IADD3 R48, P1, R5.reuse, R48, RZ ;  /* 0x000000300530c210 */ /* 0x042fe20007f3e0ff */
[C---:B--2---:R-:W-:Y:S01]  /*a900*/  @!P4 IMAD.X R7, R0.reuse, 0x1, R9, P0 ;  /* 0x000000010007c824 */ /* 0x044fe200000e0609 */
[----:B------:R-:W-:Y:S01]  /*a910*/  @!P5 IADD3 R50, P3, R5, R8, RZ ;  /* 0x000000080532d210 */ /* 0x000fe20007f7e0ff */
[----:B------:R-:W-:Y:S01]  /*a920*/  @!P5 IMAD.X R53, R0, 0x1, R11, P2 ;  /* 0x000000010035d824 */ /* 0x000fe200010e060b */
[----:B------:R-:W-:Y:S01]  /*a930*/  CS2R R14, SRZ ;  /* 0x00000000000e7805 */ /* 0x000fe2000001ff00 */
[C---:B------:R-:W-:Y:S01]  /*a940*/  @!P4 IMAD.X R49, R4.reuse, 0x1, R9, P1 ;  /* 0x000000010431c824 */ /* 0x040fe200008e0609 */
[----:B------:R-:W-:Y:S01]  /*a950*/  CS2R R8, SRZ ;  /* 0x0000000000087805 */ /* 0x000fe2000001ff00 */
[----:B------:R-:W-:Y:S01]  /*a960*/  @!P5 IMAD.X R51, R4, 0x1, R11, P3 ;  /* 0x000000010433d824 */ /* 0x000fe200018e060b */
[----:B------:R-:W-:Y:S01]  /*a970*/  CS2R R10, SRZ ;  /* 0x00000000000a7805 */ /* 0x000fe2000001ff00 */
[----:B------:R0:W5:Y:S04]  /*a980*/  @!P5 LD.E.64 R12, desc[UR42][R52.64] ;  /* 0x0000002a340cd980 */ /* 0x000168000c101b00 */
[----:B------:R0:W5:Y:S04]  /*a990*/  @!P4 LD.E.64 R14, desc[UR42][R6.64] ;  /* 0x0000002a060ec980 */ /* 0x000168000c101b00 */
[----:B------:R0:W5:Y:S04]  /*a9a0*/  @!P5 LD.E.64 R10, desc[UR42][R50.64] ;  /* 0x0000002a320ad980 */ /* 0x000168000c101b00 */
[----:B------:R0:W5:Y:S02]  /*a9b0*/  @!P4 LD.E.64 R8, desc[UR42][R48.64] ;  /* 0x0000002a3008c980 */ /* 0x000164000c101b00 */
.L_x_2668:
[----:B------:R-:W-:Y:S05]  /*a9c0*/  BSYNC B1 ;  /* 0x0000000000017941 */ /* 0x000fea0003800000 */
.L_x_2667:
[----:B------:R-:W4:Y:S01]  /*a9d0*/  SYNCS.PHASECHK.TRANS64.TRYWAIT P0, [R2+URZ+0x28800], R77 ;  /* 0x0288004d020075a7 */ /* 0x000f22000800017f */
[----:B-----5:R-:W-:Y:S01]  /*a9e0*/  IMAD.MOV.U32 R4, RZ, RZ, R9 ;  /* 0x000000ffff047224 */ /* 0x020fe200078e0009 */
[----:B---3--:R-:W-:Y:S01]  /*a9f0*/  VIADDMNMX R3, R75, -R190, 0x80, PT ;  /* 0x000000804b037446 */ /* 0x008fe200038009be */
[----:B--2---:R-:W-:Y:S01]  /*aa00*/  IMAD.MOV.U32 R0, RZ, RZ, R8 ;  /* 0x000000ffff007224 */ /* 0x004fe200078e0008 */
[----:B------:R-:W-:Y:S01]  /*aa10*/  BSSY B1, `(.L_x_2669) ;  /* 0x000000e000017945 */ /* 0x000fe20003800000 */
[----:B-1----:R-:W-:Y:S01]  /*aa20*/  IMAD.MOV.U32 R5, RZ, RZ, R14 ;  /* 0x000000ffff057224 */ /* 0x002fe200078e000e */
[----:B0-----:R-:W-:Y:S01]  /*aa30*/  PRMT R52, R4, 0x7610, R52 ;  /* 0x0000761004347816 */ /* 0x001fe20000000034 */
        /* <DEDUP_REMOVED lines=11> */
.L_x_2953:
[----:B------:R-:W-:Y:S05]  /*aaf0*/  BSYNC B1 ;  /* 0x0000000000017941 */ /* 0x000fea0003800000 */
.L_x_2669:
        /* <DEDUP_REMOVED lines=11> */
[----:B------:R-:W-:Y:S02]  /*abb0*/  SHF.R.U32.HI R75, RZ, 0x10, R45 ;  /* 0x00000010ff4b7819 */ /* 0x000fe4000001162d */
[----:B------:R-:W-:Y:S02]  /*abc0*/  PRMT R78, R37, 0x5432, R78 ;  /* 0x00005432254e7816 */ /* 0x000fe4000000004e */
[----:B0-----:R-:W-:Y:S02]  /*abd0*/  SHF.R.U64 R77, R46, 0x10, R47 ;  /* 0x000000102e4d7819 */ /* 0x001fe4000000122f */
        /* <DEDUP_REMOVED lines=41> */
.L_x_2674:
[----:B------:R-:W-:Y:S05]  /*ae70*/  BSYNC B2 ;  /* 0x0000000000027941 */ /* 0x000fea0003800000 */
.L_x_2673:
        /* <DEDUP_REMOVED lines=47> */
.L_x_2672:
[----:B------:R-:W-:Y:S05]  /*b170*/  BSYNC B1 ;  /* 0x0000000000017941 */ /* 0x000fea0003800000 */
.L_x_2671:
        /* <DEDUP_REMOVED lines=54> */
.L_x_2678:
[----:B------:R-:W-:Y:S05]  /*b4e0*/  BSYNC B2 ;  /* 0x0000000000027941 */ /* 0x000fea0003800000 */
.L_x_2677:
        /* <DEDUP_REMOVED lines=47> */
.L_x_2676:
[----:B------:R-:W-:Y:S05]  /*b7e0*/  BSYNC B1 ;  /* 0x0000000000017941 */ /* 0x000fea0003800000 */
.L_x_2675:
        /* <DEDUP_REMOVED lines=54> */
.L_x_2682:
[----:B------:R-:W-:Y:S05]  /*bb50*/  BSYNC B2 ;  /* 0x0000000000027941 */ /* 0x000fea0003800000 */
.L_x_2681:
        /* <DEDUP_REMOVED lines=47> */
.L_x_2680:
[----:B------:R-:W-:Y:S05]  /*be50*/  BSYNC B1 ;  /* 0x0000000000017941 */ /* 0x000fea0003800000 */
.L_x_2679:
        /* <DEDUP_REMOVED lines=17> */
[----:B------:R-:W-:Y:S01]  /*bf70*/  IMAD.U32 R15, R58, 0x10000, RZ ;  /* 0x000100003a0f7824 */ /* 0x000fe200078e00ff */
[----:B------:R-:W-:Y:S02]  /*bf80*/  LOP3.LUT R52, R52, 0xffff0000, RZ, 0xc0, !PT ;  /* 0xffff000034347812 */ /* 0x000fe400078ec0ff */
[----:B------:R-:W-:Y:S02]  /*bf90*/  LOP3.LUT R58, R58, 0xffff0000, RZ, 0xc0, !PT ;  /* 0xffff00003a3a7812 */ /* 0x000fe400078ec0ff */
[C---:B-1----:R-:W-:Y:S01]  /*bfa0*/  LOP3.LUT R9, R6.reuse, 0xffff0000, RZ, 0xc0, !PT ;  /* 0xffff000006097812 */ /* 0x042fe200078ec0ff */
[C---:B------:R-:W-:Y:S01]  /*bfb0*/  IMAD.U32 R14, R7.reuse, 0x10000, RZ ;  /* 0x00010000070e7824 */ /* 0x040fe200078e00ff */
[----:B------:R-:W-:Y:S01]  /*bfc0*/  LOP3.LUT R7, R7, 0xffff0000, RZ, 0xc0, !PT ;  /* 0xffff000007077812 */ /* 0x000fe200078ec0ff */
[----:B------:R-:W-:-:S02]  /*bfd0*/  IMAD.U32 R8, R6, 0x10000, RZ ;  /* 0x0001000006087824 */ /* 0x000fc400078e00ff */
[C---:B------:R-:W-:Y:S01]  /*bfe0*/  FMUL.FTZ R21, R9.reuse, R20 ;  /* 0x0000001409157220 */ /* 0x040fe20000410000 */
[-C--:B------:R-:W-:Y:S01]  /*bff0*/  FMUL.FTZ R9, R9, R15.reuse ;  /* 0x0000000f09097220 */ /* 0x080fe20000410000 */
        /* <DEDUP_REMOVED lines=27> */
.L_x_2685:
[----:B------:R-:W-:Y:S05]  /*c1b0*/  BSYNC B1 ;  /* 0x0000000000017941 */ /* 0x000fea0003800000 */
.L_x_2684:
        /* <DEDUP_REMOVED lines=48> */
.L_x_2656:
        /* <DEDUP_REMOVED lines=79> */
.L_x_2963:
        /* <DEDUP_REMOVED lines=19> */
.L_x_2688:
[----:B------:R-:W-:Y:S05]  /*cae0*/  BSYNC B1 ;  /* 0x0000000000017941 */ /* 0x000fea0003800000 */
.L_x_2687:
        /* <DEDUP_REMOVED lines=65> */
.L_x_2973:
        /* <DEDUP_REMOVED lines=23> */
.L_x_2691:
[----:B------:R-:W-:Y:S05]  /*d070*/  BSYNC B1 ;  /* 0x0000000000017941 */ /* 0x000fea0003800000 */
.L_x_2690:
        /* <DEDUP_REMOVED lines=22> */
.L_x_2974:
[----:B------:R-:W-:Y:S05]  /*d1e0*/  BSYNC B1 ;  /* 0x0000000000017941 */ /* 0x000fea0003800000 */
.L_x_2692:
        /* <DEDUP_REMOVED lines=106> */
.L_x_2695:
[----:B------:R-:W-:Y:S05]  /*d890*/  BSYNC B1 ;  /* 0x0000000000017941 */ /* 0x000fea0003800000 */
.L_x_2694:
[----:B------:R-:W-:Y:S04]  /*d8a0*/  BSSY B1, `(.L_x_2696) ;  /* 0x000006a000017945 */ /* 0x000fe80003800000 */
[----:B------:R-:W-:Y:S05]  /*d8b0*/  @P2 BRA `(.L_x_2697) ;  /* 0x0000000400a02947 */ /* 0x000fea0003800000 */
[----:B------:R-:W2:Y:S01]  /*d8c0*/  LDL R50, [R1+0x44] ;  /* 0x0000440001327983 */ /* 0x000ea20000100800 */
[----:B-1----:R-:W-:Y:S02]  /*d8d0*/  LEA.HI R28, R56, R207, RZ, 0x1d ;  /* 0x000000cf381c7211 */ /* 0x002fe400078fe8ff */
[----:B------:R-:W-:Y:S02]  /*d8e0*/  SHF.R.U32.HI R30, RZ, 0x3, R196 ;  /* 0x00000003ff1e7819 */ /* 0x000fe400000116c4 */
[----:B------:R-:W-:Y:S01]  /*d8f0*/  SHF.R.S32.HI R31, RZ, 0x1f, R28 ;  /* 0x0000001fff1f7819 */ /* 0x000fe2000001141c */
[----:B0-----:R-:W-:Y:S01]  /*d900*/  IMAD.SHL.U32 R29, R28, 0x8, RZ ;  /* 0x000000081c1d7824 */ /* 0x001fe200078e00ff */
[----:B------:R-:W-:Y:S02]  /*d910*/  SHF.R.U64 R44, R6, 0x10, R7 ;  /* 0x00000010062c7819 */ /* 0x000fe40000001207 */
[----:B------:R-:W-:Y:S02]  /*d920*/  LEA.HI R31, R31, R28, RZ, 0x3 ;  /* 0x0000001c1f1f7211 */ /* 0x000fe400078f18ff */
[----:B------:R-:W-:-:S02]  /*d930*/  LOP3.LUT R28, R196, 0x38, R29, 0xf8, !PT ;  /* 0x00000038c41c7812 */ /* 0x000fc400078ef81d */
[----:B------:R-:W-:Y:S01]  /*d940*/  SHF.R.U64 R6, R24, 0x10, R25 ;  /* 0x0000001018067819 */ /* 0x000fe20000001219 */
[----:B------:R-:W-:Y:S01]  /*d950*/  IMAD.SHL.U32 R31, R31, 0x400, RZ ;  /* 0x000004001f1f7824 */ /* 0x000fe200078e00ff */
[----:B------:R-:W-:Y:S02]  /*d960*/  LOP3.LUT R29, R28, R30, RZ, 0x3c, !PT ;  /* 0x0000001e1c1d7212 */ /* 0x000fe400078e3cff */
[----:B------:R-:W-:Y:S02]  /*d970*/  SHF.R.U64 R46, R4, 0x10, R5 ;  /* 0x00000010042e7819 */ /* 0x000fe40000001205 */
[----:B------:R-:W-:Y:S02]  /*d980*/  LOP3.LUT R31, R31, 0x7fffe000, RZ, 0xc0, !PT ;  /* 0x7fffe0001f1f7812 */ /* 0x000fe400078ec0ff */
[----:B------:R-:W-:Y:S02]  /*d990*/  PRMT R55, R55, 0x5410, R6 ;  /* 0x0000541037377816 */ /* 0x000fe40000000006 */
[----:B------:R-:W-:-:S02]  /*d9a0*/  IADD3 R33, R29, R31, R200 ;  /* 0x0000001f1d217210 */ /* 0x000fc40007ffe0c8 */
[----:B------:R-:W-:Y:S01]  /*d9b0*/  SHF.R.U32.HI R5, RZ, 0x10, R5 ;  /* 0x00000010ff057819 */ /* 0x000fe20000011605 */
[----:B------:R-:W-:Y:S01]  /*d9c0*/  IMAD.U32 R47, R55, 0x10000, RZ ;  /* 0x00010000372f7824 */ /* 0x000fe200078e00ff */
[----:B------:R-:W-:Y:S01]  /*d9d0*/  SHF.R.U64 R4, R26, 0x10, R27 ;  /* 0x000000101a047819 */ /* 0x000fe2000000121b */
[----:B------:R-:W-:Y:S01]  /*d9e0*/  IMAD R37, R33, 0x2, R2 ;  /* 0x0000000221257824 */ /* 0x000fe200078e0202 */
[----:B------:R-:W-:Y:S02]  /*d9f0*/  PRMT R61, R61, 0x5410, R46 ;  /* 0x000054103d3d7816 */ /* 0x000fe4000000002e */
[----:B------:R-:W-:Y:S02]  /*da00*/  SHF.R.U32.HI R7, RZ, 0x10, R7 ;  /* 0x00000010ff077819 */ /* 0x000fe40000011607 */
[----:B------:R-:W0:Y:S01]  /*da10*/  LDS.128 R32, [R37+0x10400] ;  /* 0x0104000025207984 */ /* 0x000e220000000c00 */
[----:B------:R-:W-:Y:S01]  /*da20*/  SHF.R.U32.HI R24, RZ, 0x10, R25 ;  /* 0x00000010ff187819 */ /* 0x000fe20000011619 */
[----:B------:R-:W-:Y:S01]  /*da30*/  IMAD.U32 R45, R61, 0x10000, RZ ;  /* 0x000100003d2d7824 */ /* 0x000fe200078e00ff */
[----:B------:R-:W-:-:S02]  /*da40*/  SHF.R.U32.HI R27, RZ, 0x10, R27 ;  /* 0x00000010ff1b7819 */ /* 0x000fc4000001161b */
[----:B------:R-:W-:Y:S02]  /*da50*/  PRMT R62, R62, 0x5410, R5 ;  /* 0x000054103e3e7816 */ /* 0x000fe40000000005 */
[----:B------:R-:W-:Y:S02]  /*da60*/  PRMT R59, R59, 0x5410, R4 ;  /* 0x000054103b3b7816 */ /* 0x000fe40000000004 */
[----:B------:R-:W-:Y:S02]  /*da70*/  PRMT R64, R64, 0x5410, R7 ;  /* 0x0000541040407816 */ /* 0x000fe40000000007 */
[----:B------:R-:W-:Y:S02]  /*da80*/  PRMT R57, R57, 0x5410, R24 ;  /* 0x0000541039397816 */ /* 0x000fe40000000018 */
[----:B------:R-:W-:Y:S02]  /*da90*/  PRMT R60, R60, 0x5410, R27 ;  /* 0x000054103c3c7816 */ /* 0x000fe4000000001b */
[----:B------:R-:W-:Y:S01]  /*daa0*/  PRMT R63, R63, 0x5410, R44 ;  /* 0x000054103f3f7816 */ /* 0x000fe2000000002c */
        /* <DEDUP_REMOVED lines=27> */
[----:B------:R-:W-:Y:S01]  /*dc60*/  FMUL.FTZ R46, R44, R45 ;  /* 0x0000002d2c2e7220 */ /* 0x000fe20000410000 */
[----:B------:R-:W-:Y:S01]  /*dc70*/  FFMA.FTZ R77, R6, R26, -R77 ;  /* 0x0000001a064d7223 */ /* 0x000fe2000001084d */
[-C--:B------:R-:W-:Y:S01]  /*dc80*/  FMUL.FTZ R44, R44, R4.reuse ;  /* 0x000000042c2c7220 */ /* 0x080fe20000410000 */
[----:B------:R-:W-:Y:S01]  /*dc90*/  LOP3.LUT R26, R55, 0xffff0000, RZ, 0xc0, !PT ;  /* 0xffff0000371a7812 */ /* 0x000fe200078ec0ff */
[----:B------:R-:W-:Y:S01]  /*dca0*/  FFMA.FTZ R29, R6, R35, R29 ;  /* 0x00000023061d7223 */ /* 0x000fe2000001001d */
[----:B------:R-:W-:Y:S01]  /*dcb0*/  FFMA.FTZ R35, R25, R4, -R46 ;  /* 0x0000000419237223 */ /* 0x000fe2000001082e */
[----:B------:R-:W-:Y:S01]  /*dcc0*/  LOP3.LUT R4, R61, 0xffff0000, RZ, 0xc0, !PT ;  /* 0xffff00003d047812 */ /* 0x000fe200078ec0ff */
[----:B------:R-:W-:Y:S01]  /*dcd0*/  FFMA.FTZ R45, R25, R45, R44 ;  /* 0x0000002d192d7223 */ /* 0x000fe2000001002c */
[----:B------:R-:W-:Y:S01]  /*dce0*/  LOP3.LUT R57, R57, 0xffff0000, RZ, 0xc0, !PT ;  /* 0xffff000039397812 */ /* 0x000fe200078ec0ff */
[C---:B------:R-:W-:Y:S01]  /*dcf0*/  FMUL.FTZ R6, R27.reuse, R26 ;  /* 0x0000001a1b067220 */ /* 0x040fe20000410000 */
[----:B------:R-:W-:Y:S01]  /*dd00*/  LOP3.LUT R25, R62, 0xffff0000, RZ, 0xc0, !PT ;  /* 0xffff00003e197812 */ /* 0x000fe200078ec0ff */
[----:B------:R-:W-:-:S02]  /*dd10*/  FMUL.FTZ R46, R27, R4 ;  /* 0x000000041b2e7220 */ /* 0x000fc40000410000 */
[C---:B------:R-:W-:Y:S01]  /*dd20*/  FMUL.FTZ R27, R32.reuse, R57 ;  /* 0x00000039201b7220 */ /* 0x040fe20000410000 */
[----:B------:R-:W-:Y:S01]  /*dd30*/  FFMA.FTZ R44, R5, R4, -R6 ;  /* 0x00000004052c7223 */ /* 0x000fe20000010806 */
[-C--:B------:R-:W-:Y:S01]  /*dd40*/  FMUL.FTZ R32, R32, R25.reuse ;  /* 0x0000001920207220 */ /* 0x080fe20000410000 */
[----:B------:R-:W-:Y:S02]  /*dd50*/  IMAD.U32 R6, R59, 0x10000, RZ ;  /* 0x000100003b067824 */ /* 0x000fe400078e00ff */
[----:B------:R-:W-:Y:S01]  /*dd60*/  FFMA.FTZ R46, R5, R26, R46 ;  /* 0x0000001a052e7223 */ /* 0x000fe2000001002e */
[----:B------:R-:W-:Y:S02]  /*dd70*/  IMAD.U32 R4, R63, 0x10000, RZ ;  /* 0x000100003f047824 */ /* 0x000fe400078e00ff */
[C---:B------:R-:W-:Y:S01]  /*dd80*/  FFMA.FTZ R26, R28.reuse, R25, -R27 ;  /* 0x000000191c1a7223 */ /* 0x040fe2000001081b */
[----:B------:R-:W-:Y:S01]  /*dd90*/  FFMA.FTZ R32, R28, R57, R32 ;  /* 0x000000391c207223 */ /* 0x000fe20000010020 */
[C---:B------:R-:W-:Y:S01]  /*dda0*/  FMUL.FTZ R48, R31.reuse, R6 ;  /* 0x000000061f307220 */ /* 0x040fe20000410000 */
[----:B------:R-:W-:Y:S01]  /*ddb0*/  FMUL.FTZ R28, R31, R4 ;  /* 0x000000041f1c7220 */ /* 0x000fe20000410000 */
[----:B------:R-:W-:-:S02]  /*ddc0*/  LOP3.LUT R59, R59, 0xffff0000, RZ, 0xc0, !PT ;  /* 0xffff00003b3b7812 */ /* 0x000fc400078ec0ff */
[----:B------:R-:W-:Y:S01]  /*ddd0*/  LOP3.LUT R25, R60, 0xffff0000, RZ, 0xc0, !PT ;  /* 0xffff00003c197812 */ /* 0x000fe200078ec0ff */
[----:B------:R-:W-:Y:S01]  /*dde0*/  FFMA.FTZ R48, R7, R4, -R48 ;  /* 0x0000000407307223 */ /* 0x000fe20000010830 */
[----:B------:R-:W-:Y:S01]  /*ddf0*/  LOP3.LUT R63, R63, 0xffff0000, RZ, 0xc0, !PT ;  /* 0xffff00003f3f7812 */ /* 0x000fe200078ec0ff */
[----:B------:R-:W-:Y:S01]  /*de00*/  FFMA.FTZ R28, R7, R6, R28 ;  /* 0x00000006071c7223 */ /* 0x000fe2000001001c */
[----:B------:R-:W-:Y:S01]  /*de10*/  LOP3.LUT R5, R64, 0xffff0000, RZ, 0xc0, !PT ;  /* 0xffff000040057812 */ /* 0x000fe200078ec0ff */
[C---:B------:R-:W-:Y:S01]  /*de20*/  FMUL.FTZ R7, R33.reuse, R59 ;  /* 0x0000003b21077220 */ /* 0x040fe20000410000 */
[C---:B------:R-:W-:Y:S01]  /*de30*/  FMUL.FTZ R27, R34.reuse, R25 ;  /* 0x00000019221b7220 */ /* 0x040fe20000410000 */
[----:B------:R-:W-:Y:S02]  /*de40*/  FMUL.FTZ R4, R33, R63 ;  /* 0x0000003f21047220 */ /* 0x000fe40000410000 */
        /* <DEDUP_REMOVED lines=15> */
.L_x_2697:
[----:B------:R-:W-:Y:S05]  /*df40*/  BSYNC B1 ;  /* 0x0000000000017941 */ /* 0x000fea0003800000 */
.L_x_2696:
        /* <DEDUP_REMOVED lines=106> */
.L_x_2699:
[----:B------:R-:W-:Y:S05]  /*e5f0*/  BSYNC B1 ;  /* 0x0000000000017941 */ /* 0x000fea0003800000 */
.L_x_2698:
        /* <DEDUP_REMOVED lines=57> */
[-C--:B------:R-:W-:Y:S01]  /*e990*/  FMUL.FTZ R25, R13, R11.reuse ;  /* 0x0000000b0d197220 */ /* 0x080fe20000410000 */
[----:B------:R-:W-:Y:S01]  /*e9a0*/  FFMA.FTZ R35, R8, R11, -R35 ;  /* 0x0000000b08237223 */ /* 0x000fe20000010823 */
[----:B------:R-:W-:Y:S02]  /*e9b0*/  IMAD.U32 R10, R7, 0x10000, RZ ;  /* 0x00010000070a7824 */ /* 0x000fe400078e00ff */
[C---:B------:R-:W-:Y:S01]  /*e9c0*/  FMUL.FTZ R11, R20.reuse, R31 ;  /* 0x0000001f140b7220 */ /* 0x040fe20000410000 */
[----:B------:R-:W-:Y:S01]  /*e9d0*/  FMUL.FTZ R0, R20, R21 ;  /* 0x0000001514007220 */ /* 0x000fe20000410000 */
[----:B------:R-:W-:Y:S01]  /*e9e0*/  LOP3.LUT R13, R58, 0xffff0000, RZ, 0xc0, !PT ;  /* 0xffff00003a0d7812 */ /* 0x000fe200078ec0ff */
[----:B------:R-:W-:Y:S01]  /*e9f0*/  FFMA.FTZ R27, R8, R27, R25 ;  /* 0x0000001b081b7223 */ /* 0x000fe20000010019 */
[----:B------:R-:W-:Y:S01]  /*ea00*/  FFMA.FTZ R20, R10, R21, -R11 ;  /* 0x000000150a147223 */ /* 0x000fe2000001080b */
[----:B------:R-:W-:Y:S01]  /*ea10*/  LOP3.LUT R11, R70, 0xffff0000, RZ, 0xc0, !PT ;  /* 0xffff0000460b7812 */ /* 0x000fe200078ec0ff */
[----:B------:R-:W-:-:S02]  /*ea20*/  IMAD.U32 R8, R68, 0x10000, RZ ;  /* 0x0001000044087824 */ /* 0x000fc400078e00ff */
[----:B------:R-:W-:Y:S01]  /*ea30*/  FMUL.FTZ R21, R12, R13 ;  /* 0x0000000d0c157220 */ /* 0x000fe20000410000 */
[----:B------:R-:W-:Y:S01]  /*ea40*/  FFMA.FTZ R31, R10, R31, R0 ;  /* 0x0000001f0a1f7223 */ /* 0x000fe20000010000 */
[----:B------:R-:W-:Y:S02]  /*ea50*/  IMAD.U32 R0, R28, 0x10000, RZ ;  /* 0x000100001c007824 */ /* 0x000fe400078e00ff */
[-C--:B------:R-:W-:Y:S01]  /*ea60*/  FMUL.FTZ R25, R12, R11.reuse ;  /* 0x0000000b0c197220 */ /* 0x080fe20000410000 */
[----:B------:R-:W-:Y:S01]  /*ea70*/  FFMA.FTZ R21, R4, R11, -R21 ;  /* 0x0000000b04157223 */ /* 0x000fe20000010815 */
[----:B------:R-:W-:Y:S01]  /*ea80*/  FMUL.FTZ R12, R24, R67 ;  /* 0x00000043180c7220 */ /* 0x000fe20000410000 */
[----:B------:R-:W-:Y:S02]  /*ea90*/  IMAD.U32 R9, R6, 0x10000, RZ ;  /* 0x0001000006097824 */ /* 0x000fe400078e00ff */
[----:B------:R-:W-:Y:S01]  /*eaa0*/  FFMA.FTZ R10, R4, R13, R25 ;  /* 0x0000000d040a7223 */ /* 0x000fe20000010019 */
[-C--:B------:R-:W-:Y:S01]  /*eab0*/  FMUL.FTZ R24, R24, R71.reuse ;  /* 0x0000004718187220 */ /* 0x080fe20000410000 */
[----:B------:R-:W-:Y:S01]  /*eac0*/  FMUL.FTZ R4, R14, R8 ;  /* 0x000000080e047220 */ /* 0x000fe20000410000 */
[----:B------:R-:W-:Y:S01]  /*ead0*/  LOP3.LUT R68, R68, 0xffff0000, RZ, 0xc0, !PT ;  /* 0xffff000044447812 */ /* 0x000fe200078ec0ff */
[-C--:B------:R-:W-:Y:S01]  /*eae0*/  FMUL.FTZ R14, R14, R0.reuse ;  /* 0x000000000e0e7220 */ /* 0x080fe20000410000 */
[----:B------:R-:W-:Y:S01]  /*eaf0*/  LOP3.LUT R69, R69, 0xffff0000, RZ, 0xc0, !PT ;  /* 0xffff000045457812 */ /* 0x000fe200078ec0ff */
[C---:B------:R-:W-:Y:S01]  /*eb00*/  FFMA.FTZ R12, R5.reuse, R71, -R12 ;  /* 0x00000047050c7223 */ /* 0x040fe2000001080c */
[----:B------:R-:W-:Y:S01]  /*eb10*/  LOP3.LUT R28, R28, 0xffff0000, RZ, 0xc0, !PT ;  /* 0xffff00001c1c7812 */ /* 0x000fe200078ec0ff */
[----:B------:R-:W-:Y:S01]  /*eb20*/  FFMA.FTZ R24, R5, R67, R24 ;  /* 0x0000004305187223 */ /* 0x000fe20000010018 */
[----:B------:R-:W-:Y:S01]  /*eb30*/  LOP3.LUT R29, R29, 0xffff0000, RZ, 0xc0, !PT ;  /* 0xffff00001d1d7812 */ /* 0x000fe200078ec0ff */
[----:B------:R-:W-:Y:S01]  /*eb40*/  FFMA.FTZ R0, R9, R0, -R4 ;  /* 0x0000000009007223 */ /* 0x000fe20000010804 */
[----:B------:R-:W-:Y:S01]  /*eb50*/  LOP3.LUT R6, R6, 0xffff0000, RZ, 0xc0, !PT ;  /* 0xffff000006067812 */ /* 0x000fe200078ec0ff */
[----:B------:R-:W-:Y:S01]  /*eb60*/  FMUL.FTZ R5, R15, R68 ;  /* 0x000000440f057220 */ /* 0x000fe20000410000 */
[----:B------:R-:W-:Y:S01]  /*eb70*/  LOP3.LUT R7, R7, 0xffff0000, RZ, 0xc0, !PT ;  /* 0xffff000007077812 */ /* 0x000fe200078ec0ff */
        /* <DEDUP_REMOVED lines=18> */
.L_x_2683:
[----:B------:R-:W-:Y:S05]  /*eca0*/  BSYNC B0 ;  /* 0x0000000000007941 */ /* 0x000fea0003800000 */
.L_x_2655:
        /* <DEDUP_REMOVED lines=8> */
.L_x_2653:
[----:B------:R-:W-:-:S05]  /*ed30*/  IMAD.U32 R0, RZ, RZ, UR45 ;  /* 0x0000002dff007e24 */ /* 0x000fca000f8e00ff */
[----:B------:R-:W-:-:S13]  /*ed40*/  ISETP.NE.AND P0, PT, R0, 0x3, PT ;  /* 0x000000030000780c */ /* 0x000fda0003f05270 */
[----:B------:R-:W-:Y:S05]  /*ed50*/  @!P0 BRA `(.L_x_2700) ;  /* 0x0000000000048947 */ /* 0x000fea0003800000 */
[----:B------:R-:W-:Y:S01]  /*ed60*/  BPT.TRAP 0x1 ;  /* 0x000000040000795c */ /* 0x000fe20000300000 */
.L_x_2700:
[----:B------:R-:W-:Y:S01]  /*ed70*/  IMAD R0, R184, 0x8, R2 ;  /* 0x00000008b8007824 */ /* 0x000fe200078e0202 */
[----:B01----:R-:W-:-:S04]  /*ed80*/  SHF.L.U32 R3, R186, 0x1f, RZ ;  /* 0x0000001fba037819 */ /* 0x003fc800000006ff */
[----:B------:R0:W1:Y:S01]  /*ed90*/  SYNCS.PHASECHK.TRANS64.TRYWAIT P2, [R0+URZ+0x28830], R3 ;  /* 0x02883003000075a7 */ /* 0x000062000804017f */
[----:B------:R-:W-:Y:S05]  /*eda0*/  @!P0 BRA `(.L_x_2701) ;  /* 0x0000000000048947 */ /* 0x000fea0003800000 */
[----:B------:R-:W-:Y:S01]  /*edb0*/  BPT.TRAP 0x1 ;  /* 0x000000040000795c */ /* 0x000fe20000300000 */
.L_x_2701:
[----:B--234-:R-:W2:Y:S02]  /*edc0*/  S2R R4, SR_TID.X ;  /* 0x0000000000047919 */ /* 0x01cea40000002100 */
[----:B--2---:R-:W-:-:S04]  /*edd0*/  LOP3.LUT R4, R4, 0x7f, RZ, 0xc0, !PT ;  /* 0x0000007f04047812 */ /* 0x004fc800078ec0ff */
[----:B------:R-:W-:Y:S01]  /*ede0*/  ISETP.NE.AND P1, PT, R4, RZ, PT ;  /* 0x000000ff0400720c */ /* 0x000fe20003f25270 */
[----:B-1----:R-:W-:-:S12]  /*edf0*/  @P2 BRA `(.L_x_2702) ;  /* 0x0000000000082947 */ /* 0x002fd80003800000 */
[----:B------:R-:W1:Y:S02]  /*ee00*/  SYNCS.PHASECHK.TRANS64.TRYWAIT P2, [R0+URZ+0x28830], R3 ;  /* 0x02883003000075a7 */ /* 0x000e64000804017f */
[----:B-1----:R-:W-:Y:S05]  /*ee10*/  @!P2 BRA `(.L_x_2703) ;  /* 0x0000015c0020a947 */ /* 0x002fea0003800000 */
.L_x_2702:
        /* <DEDUP_REMOVED lines=51> */
[----:B------:R-:W0:Y:S01]  /*f150*/  LDC R3, c[0x0][0x448] ;  /* 0x00011200ff037b82 */ /* 0x000e220000000800 */
[----:B------:R-:W-:Y:S01]  /*f160*/  @!P1 VIADD R0, R0, 0x28840 ;  /* 0x0002884000009836 */ /* 0x000fe20000000000 */
[----:B------:R-:W-:Y:S01]  /*f170*/  R2UR UR26, R8 ;  /* 0x00000000081a72ca */ /* 0x000fe200000e0000 */
[C---:B------:R-:W-:Y:S01]  /*f180*/  VIADD R8, R6.reuse, 0x404 ;  /* 0x0000040406087836 */ /* 0x040fe20000000000 */
[----:B------:R-:W-:Y:S01]  /*f190*/  ULDC UR48, c[0x0][0x9d8] ;  /* 0x0002760000307ab9 */ /* 0x000fe20000000800 */
[----:B------:R-:W-:Y:S01]  /*f1a0*/  VIADD R6, R6, 0x406 ;  /* 0x0000040606067836 */ /* 0x000fe20000000000 */
[----:B------:R-:W-:Y:S01]  /*f1b0*/  @!P1 PRMT R0, RZ, 0x654, R0 ;  /* 0x00000654ff009816 */ /* 0x000fe20000000000 */
[----:B------:R-:W-:Y:S01]  /*f1c0*/  ULDC UR49, c[0x0][0x9d8] ;  /* 0x0002760000317ab9 */ /* 0x000fe20000000800 */
[----:B------:R-:W-:Y:S01]  /*f1d0*/  R2UR UR30, R8 ;  /* 0x00000000081e72ca */ /* 0x000fe200000e0000 */
[----:B------:R-:W-:Y:S01]  /*f1e0*/  ULDC UR46, c[0x0][0x988] ;  /* 0x00026200002e7ab9 */ /* 0x000fe20000000800 */
[----:B------:R-:W-:Y:S01]  /*f1f0*/  R2UR UR34, R6 ;  /* 0x00000000062272ca */ /* 0x000fe200000e0000 */
[----:B------:R-:W-:Y:S01]  /*f200*/  IMAD.IADD R6, R204, 0x1, R190 ;  /* 0x00000001cc067824 */ /* 0x000fe200078e02be */
[----:B------:R-:W-:Y:S01]  /*f210*/  ULDC UR47, c[0x0][0x988] ;  /* 0x00026200002f7ab9 */ /* 0x000fe20000000800 */
        /* <DEDUP_REMOVED lines=11> */
[----:B0-----:R-:W-:Y:S02]  /*f2d0*/  ISETP.NE.AND P2, PT, R3, 0x1, PT ;  /* 0x000000010300780c */ /* 0x001fe40003f45270 */
[----:B------:R-:W-:-:S02]  /*f2e0*/  CS2R R128, SRZ ;  /* 0x0000000000807805 */ /* 0x000fc4000001ff00 */
[----:B------:R-:W-:Y:S02]  /*f2f0*/  CS2R R126, SRZ ;  /* 0x00000000007e7805 */ /* 0x000fe4000001ff00 */
[----:B------:R-:W-:Y:S02]  /*f300*/  CS2R R124, SRZ ;  /* 0x00000000007c7805 */ /* 0x000fe4000001ff00 */
[----:B------:R-:W-:Y:S02]  /*f310*/  CS2R R122, SRZ ;  /* 0x00000000007a7805 */ /* 0x000fe4000001ff00 */
[----:B------:R-:W-:Y:S02]  /*f320*/  CS2R R120, SRZ ;  /* 0x0000000000787805 */ /* 0x000fe4000001ff00 */
[----:B------:R-:W-:Y:S02]  /*f330*/  CS2R R118, SRZ ;  /* 0x0000000000767805 */ /* 0x000fe4000001ff00 */
[----:B------:R-:W-:Y:S01]  /*f340*/  CS2R R116, SRZ ;  /* 0x0000000000747805 */ /* 0x000fe2000001ff00 */
[----:B------:R-:W0:Y:S08]  /*f350*/  @P2 LDC R3, c[0x0][0x44c] ;  /* 0x00011300ff032b82 */ /* 0x000e300000000800 */
[----:B------:R-:W1:Y:S01]  /*f360*/  @P2 LDC R8, c[0x0][0x450] ;  /* 0x00011400ff082b82 */ /* 0x000e620000000800 */
[----:B0-----:R-:W-:-:S05]  /*f370*/  @P2 IMAD.HI.U32 R3, R6, R3, RZ ;  /* 0x0000000306032227 */ /* 0x001fca00078e00ff */
[----:B-1----:R-:W-:-:S05]  /*f380*/  @P2 SHF.R.U32.HI R6, RZ, R8, R3 ;  /* 0x00000008ff062219 */ /* 0x002fca0000011603 */
[----:B------:R-:W0:Y:S04]  /*f390*/  SHFL.IDX PT, R3, R6, 0x1, 0x1c1f ;  /* 0x003c1f0006037f89 */ /* 0x000e2800000e0000 */
[----:B------:R-:W1:Y:S01]  /*f3a0*/  SHFL.IDX PT, R6, R6, RZ, 0x1c1f ;  /* 0x001c1fff06067589 */ /* 0x000e6200000e0000 */
[----:B------:R-:W-:Y:S02]  /*f3b0*/  WARPGROUP.DEPBAR.LE gsb0, 0x0 ;  /* 0x00008000000079c5 */ /* 0x000fe40000010000 */
[----:B------:R-:W-:-:S06]  /*f3c0*/  WARPGROUP.ARRIVE ;  /* 0x00000000000079c5 */ /* 0x000fcc0000000000 */
[----:B------:R-:W-:Y:S03]  /*f3d0*/  HGMMA.64x128x16.F32.BF16 R24, gdesc[UR8], R24, gsb0 ;  /* 0x01e00000081879f0 */ /* 0x000fe60008001818 */
[----:B------:R-:W-:Y:S02]  /*f3e0*/  WARPGROUP.DEPBAR.LE gsb0, 0x0 ;  /* 0x00008000000079c5 */ /* 0x000fe40000010000 */
[----:B------:R-:W-:-:S07]  /*f3f0*/  WARPGROUP.ARRIVE ;  /* 0x00000000000079c5 */ /* 0x000fce0000000000 */
[----:B------:R-:W-:Y:S01]  /*f400*/  HGMMA.64x128x16.F32.BF16 R24, gdesc[UR4], R24, gsb0 ;  /* 0x01e00000041879f0 */ /* 0x000fe20008001818 */
[----:B------:R-:W-:Y:S01]  /*f410*/  ULDC UR6, c[0x0][0x9d8] ;  /* 0x0002760000067ab9 */ /* 0x000fe20000000800 */
[----:B------:R-:W-:Y:S01]  /*f420*/  ULDC UR7, c[0x0][0x988] ;  /* 0x0002620000077ab9 */ /* 0x000fe20000000800 */
        /* <DEDUP_REMOVED lines=28> */
[----:B-----5:R3:W-:Y:S01]  /*f5f0*/  MUFU.TANH R111, R30 ;  /* 0x0000001e006f7308 */ /* 0x0207e20000002400 */
[----:B--2---:R-:W-:-:S02]  /*f600*/  IMAD.MOV.U32 R27, RZ, RZ, -0x80 ;  /* 0xffffff80ff1b7424 */ /* 0x004fc400078e00ff */
[----:B------:R-:W-:Y:S01]  /*f610*/  FMUL.FTZ R47, R47, UR6 ;  /* 0x000000062f2f7c20 */ /* 0x000fe20008410000 */
[----:B------:R-:W-:Y:S01]  /*f620*/  FMUL.FTZ R50, R50, UR6 ;  /* 0x0000000632327c20 */ /* 0x000fe20008410000 */
[----:B------:R-:W-:Y:S01]  /*f630*/  FMUL.FTZ R51, R51, UR6 ;  /* 0x0000000633337c20 */ /* 0x000fe20008410000 */
[----:B------:R-:W-:Y:S01]  /*f640*/  FMUL.FTZ R54, R54, UR6 ;  /* 0x0000000636367c20 */ /* 0x000fe20008410000 */
[----:B------:R-:W-:Y:S01]  /*f650*/  FMUL.FTZ R55, R55, UR6 ;  /* 0x0000000637377c20 */ /* 0x000fe20008410000 */
[----:B------:R-:W-:Y:S01]  /*f660*/  FMUL.FTZ R58, R58, UR6 ;  /* 0x000000063a3a7c20 */ /* 0x000fe20008410000 */
[----:B------:R-:W2:Y:S01]  /*f670*/  MUFU.TANH R26, R26 ;  /* 0x0000001a001a7308 */ /* 0x000ea20000002400 */
[----:B---3--:R-:W-:Y:S02]  /*f680*/  IMAD R30, R88, R27, 0x80 ;  /* 0x00000080581e7424 */ /* 0x008fe400078e021b */
[----:B------:R-:W-:Y:S01]  /*f690*/  FMUL.FTZ R59, R59, UR6 ;  /* 0x000000063b3b7c20 */ /* 0x000fe20008410000 */
[----:B------:R-:W-:Y:S01]  /*f6a0*/  FMUL.FTZ R62, R62, UR6 ;  /* 0x000000063e3e7c20 */ /* 0x000fe20008410000 */
[----:B------:R-:W-:Y:S01]  /*f6b0*/  FMUL.FTZ R7, R57, UR6 ;  /* 0x0000000639077c20 */ /* 0x000fe20008410000 */
[----:B------:R-:W-:Y:S01]  /*f6c0*/  FMUL.FTZ R67, R67, UR6 ;  /* 0x0000000643437c20 */ /* 0x000fe20008410000 */
[--C-:B------:R-:W-:Y:S01]  /*f6d0*/  IADD3 R109, -R197, 0x1, R30.reuse ;  /* 0x00000001c56d7810 */ /* 0x100fe20007ffe11e */
[----:B------:R-:W-:Y:S01]  /*f6e0*/  FMUL.FTZ R13, R49, UR6 ;  /* 0x00000006310d7c20 */ /* 0x000fe20008410000 */
[----:B------:R-:W-:Y:S01]  /*f6f0*/  IADD3 R30, -R197, R193, R30 ;  /* 0x000000c1c51e7210 */ /* 0x000fe20007ffe11e */
[----:B------:R-:W3:Y:S01]  /*f700*/  MUFU.TANH R31, R31 ;  /* 0x0000001f001f7308 */ /* 0x000ee20000002400 */
[----:B------:R-:W-:Y:S01]  /*f710*/  IADD3 R109, -R192, R109, R193 ;  /* 0x0000006dc06d7210 */ /* 0x000fe20007ffe1c1 */
[----:B------:R-:W-:Y:S01]  /*f720*/  FMUL.FTZ R63, R63, UR6 ;  /* 0x000000063f3f7c20 */ /* 0x000fe20008410000 */
[----:B------:R-:W-:Y:S01]  /*f730*/  FMUL.FTZ R66, R66, UR6 ;  /* 0x0000000642427c20 */ /* 0x000fe20008410000 */
[----:B------:R-:W-:Y:S01]  /*f740*/  FMUL.FTZ R9, R53, UR6 ;  /* 0x0000000635097c20 */ /* 0x000fe20008410000 */
[--C-:B0-----:R-:W-:Y:S01]  /*f750*/  VIADDMNMX R3, R3, R109, R30.reuse, PT ;  /* 0x0000006d03037246 */ /* 0x101fe2000380011e */
[----:B------:R-:W-:Y:S01]  /*f760*/  FMUL.FTZ R70, R70, UR6 ;  /* 0x0000000646467c20 */ /* 0x000fe20008410000 */
[----:B------:R-:W-:Y:S01]  /*f770*/  FMUL.FTZ R74, R74, UR6 ;  /* 0x000000064a4a7c20 */ /* 0x000fe20008410000 */
[----:B------:R-:W0:Y:S01]  /*f780*/  MUFU.TANH R34, R34 ;  /* 0x0000002200227308 */ /* 0x000e220000002400 */
[----:B------:R-:W-:Y:S01]  /*f790*/  ISETP.GT.AND P4, PT, R3, RZ, PT ;  /* 0x000000ff0300720c */ /* 0x000fe20003f84270 */
[----:B------:R-:W-:Y:S01]  /*f7a0*/  FMUL.FTZ R75, R75, UR6 ;  /* 0x000000064b4b7c20 */ /* 0x000fe20008410000 */
[C---:B------:R-:W-:Y:S01]  /*f7b0*/  ISETP.GT.AND P5, PT, R3.reuse, 0x1, PT ;  /* 0x000000010300780c */ /* 0x040fe20003fa4270 */
[----:B------:R-:W-:Y:S01]  /*f7c0*/  FMUL.FTZ R78, R78, UR6 ;  /* 0x000000064e4e7c20 */ /* 0x000fe20008410000 */
[----:B------:R-:W-:Y:S01]  /*f7d0*/  ISETP.GT.AND P3, PT, R3, 0x8, PT ;  /* 0x000000080300780c */ /* 0x000fe20003f64270 */
[----:B------:R-:W-:Y:S01]  /*f7e0*/  FMUL.FTZ R12, R25, UR6 ;  /* 0x00000006190c7c20 */ /* 0x000fe20008410000 */
[----:B--2---:R-:W-:Y:S01]  /*f7f0*/  FSEL R115, R26, -INF , P4 ;  /* 0xff8000001a737808 */ /* 0x004fe20002000000 */
[----:B------:R-:W2:Y:S01]  /*f800*/  MUFU.TANH R35, R35 ;  /* 0x0000002300237308 */ /* 0x000ea20000002400 */
[----:B------:R-:W-:Y:S01]  /*f810*/  FSEL R113, R113, -INF , P5 ;  /* 0xff80000071717808 */ /* 0x000fe20002800000 */
[----:B------:R-:W-:Y:S01]  /*f820*/  FMUL.FTZ R25, R41, UR6 ;  /* 0x0000000629197c20 */ /* 0x000fe20008410000 */
[----:B------:R-:W-:Y:S01]  /*f830*/  ISETP.GT.AND P4, PT, R3, 0x9, PT ;  /* 0x000000090300780c */ /* 0x000fe20003f84270 */
[----:B------:R-:W-:Y:S01]  /*f840*/  FMUL.FTZ R79, R79, UR6 ;  /* 0x000000064f4f7c20 */ /* 0x000fe20008410000 */
[----:B------:R-:W-:Y:S01]  /*f850*/  FSEL R111, R111, -INF , P3 ;  /* 0xff8000006f6f7808 */ /* 0x000fe20001800000 */
[----:B------:R-:W-:Y:S01]  /*f860*/  FMUL.FTZ R15, R45, UR6 ;  /* 0x000000062d0f7c20 */ /* 0x000fe20008410000 */
[----:B------:R-:W-:Y:S01]  /*f870*/  FMNMX.FTZ R8, R115, R113, !PT ;  /* 0x0000007173087209 */ /* 0x000fe20007810000 */
[----:B------:R-:W4:Y:S01]  /*f880*/  MUFU.TANH R38, R38 ;  /* 0x0000002600267308 */ /* 0x000f220000002400 */
[----:B------:R-:W-:Y:S01]  /*f890*/  ISETP.GT.AND P3, PT, R3, 0x10, PT ;  /* 0x000000100300780c */ /* 0x000fe20003f64270 */
[----:B------:R-:W-:Y:S01]  /*f8a0*/  FMUL.FTZ R82, R82, UR6 ;  /* 0x0000000652527c20 */ /* 0x000fe20008410000 */
[----:B---3--:R-:W-:Y:S01]  /*f8b0*/  FSEL R107, R31, -INF , P4 ;  /* 0xff8000001f6b7808 */ /* 0x008fe20002000000 */
[----:B------:R-:W-:Y:S01]  /*f8c0*/  FMUL.FTZ R83, R83, UR6 ;  /* 0x0000000653537c20 */ /* 0x000fe20008410000 */
[----:B------:R-:W-:Y:S01]  /*f8d0*/  FMNMX.FTZ R8, R111, R8, !PT ;  /* 0x000000086f087209 */ /* 0x000fe20007810000 */
[----:B------:R-:W-:Y:S01]  /*f8e0*/  FMUL.FTZ R10, R24, UR6 ;  /* 0x00000006180a7c20 */ /* 0x000fe20008410000 */
[----:B------:R-:W-:Y:S01]  /*f8f0*/  ISETP.GT.AND P4, PT, R3, 0x11, PT ;  /* 0x000000110300780c */ /* 0x000fe20003f84270 */
[----:B------:R-:W3:Y:S01]  /*f900*/  MUFU.TANH R39, R39 ;  /* 0x0000002700277308 */ /* 0x000ee20000002400 */
[----:B0-----:R-:W-:Y:S01]  /*f910*/  FSEL R105, R34, -INF , P3 ;  /* 0xff80000022697808 */ /* 0x001fe20001800000 */
[----:B------:R-:W-:Y:S01]  /*f920*/  FMUL.FTZ R24, R28, UR6 ;  /* 0x000000061c187c20 */ /* 0x000fe20008410000 */
[----:B------:R-:W-:Y:S01]  /*f930*/  FMNMX.FTZ R8, R107, R8, !PT ;  /* 0x000000086b087209 */ /* 0x000fe20007810000 */
[----:B------:R-:W-:Y:S01]  /*f940*/  FMUL.FTZ R28, R29, UR6 ;  /* 0x000000061d1c7c20 */ /* 0x000fe20008410000 */
[----:B------:R-:W-:Y:S01]  /*f950*/  ISETP.GT.AND P3, PT, R3, 0x18, PT ;  /* 0x000000180300780c */ /* 0x000fe20003f64270 */
[----:B------:R-:W-:Y:S01]  /*f960*/  FMUL.FTZ R29, R32, UR6 ;  /* 0x00000006201d7c20 */ /* 0x000fe20008410000 */
[----:B--2---:R-:W-:Y:S01]  /*f970*/  FSEL R103, R35, -INF , P4 ;  /* 0xff80000023677808 */ /* 0x004fe20002000000 */
[----:B------:R-:W0:Y:S01]  /*f980*/  MUFU.TANH R42, R42 ;  /* 0x0000002a002a7308 */ /* 0x000e220000002400 */
[----:B------:R-:W-:Y:S01]  /*f990*/  FMNMX.FTZ R8, R105, R8, !PT ;  /* 0x0000000869087209 */ /* 0x000fe20007810000 */
[----:B------:R-:W-:Y:S01]  /*f9a0*/  FMUL.FTZ R86, R86, UR6 ;  /* 0x0000000656567c20 */ /* 0x000fe20008410000 */
[----:B------:R-:W-:Y:S01]  /*f9b0*/  ISETP.GT.AND P4, PT, R3, 0x19, PT ;  /* 0x000000190300780c */ /* 0x000fe20003f84270 */
[----:B------:R-:W-:Y:S01]  /*f9c0*/  FMUL.FTZ R32, R33, UR6 ;  /* 0x0000000621207c20 */ /* 0x000fe20008410000 */
[----:B----4-:R-:W-:Y:S01]  /*f9d0*/  FSEL R101, R38, -INF , P3 ;  /* 0xff80000026657808 */ /* 0x010fe20001800000 */
[----:B------:R-:W-:Y:S01]  /*f9e0*/  FMUL.FTZ R33, R36, UR6 ;  /* 0x0000000624217c20 */ /* 0x000fe20008410000 */
[----:B------:R-:W-:Y:S01]  /*f9f0*/  FMNMX.FTZ R8, R103, R8, !PT ;  /* 0x0000000867087209 */ /* 0x000fe20007810000 */
[----:B------:R-:W2:Y:S01]  /*fa00*/  MUFU.TANH R43, R43 ;  /* 0x0000002b002b7308 */ /* 0x000ea20000002400 */
        /* <DEDUP_REMOVED lines=14> */
[----:B------:R-:W-:Y:S01]  /*faf0*/  FMNMX.FTZ R26, R97, R8, !PT ;  /* 0x00000008611a7209 */ /* 0x000fe20007810000 */
[----:B------:R-:W0:Y:S01]  /*fb00*/  MUFU.TANH R47, R47 ;  /* 0x0000002f002f7308 */ /* 0x000e220000002400 */
[----:B--2---:R-:W-:Y:S01]  /*fb10*/  FSEL R95, R43, -INF , P4 ;  /* 0xff8000002b5f7808 */ /* 0x004fe20002000000 */
[----:B------:R-:W-:Y:S01]  /*fb20*/  FMUL.FTZ R8, R71, UR6 ;  /* 0x0000000647087c20 */ /* 0x000fe20008410000 */
[----:B------:R-:W-:Y:S01]  /*fb30*/  ISETP.GT.AND P4, PT, R3, 0x29, PT ;  /* 0x000000290300780c */ /* 0x000fe20003f84270 */
[----:B------:R-:W-:Y:S01]  /*fb40*/  FMUL.FTZ R60, R64, UR6 ;  /* 0x00000006403c7c20 */ /* 0x000fe20008410000 */
[----:B------:R-:W-:Y:S01]  /*fb50*/  FMNMX.FTZ R26, R95, R26, !PT ;  /* 0x0000001a5f1a7209 */ /* 0x000fe20007810000 */
[----:B------:R-:W-:Y:S01]  /*fb60*/  FMUL.FTZ R64, R73, UR6 ;  /* 0x0000000649407c20 */ /* 0x000fe20008410000 */
[----:B-1----:R-:W-:Y:S01]  /*fb70*/  VIADDMNMX R109, R6, R109, R30, PT ;  /* 0x0000006d066d7246 */ /* 0x002fe2000380011e */
[----:B------:R-:W1:Y:S01]  /*fb80*/  MUFU.TANH R50, R50 ;  /* 0x0000003200327308 */ /* 0x000e620000002400 */
[----:B---3--:R-:W-:Y:S01]  /*fb90*/  FSEL R93, R46, -INF , P3 ;  /* 0xff8000002e5d7808 */ /* 0x008fe20001800000 */
[----:B------:R-:W-:Y:S01]  /*fba0*/  FMUL.FTZ R11, R52, UR6 ;  /* 0x00000006340b7c20 */ /* 0x000fe20008410000 */
[----:B------:R-:W-:Y:S01]  /*fbb0*/  ISETP.GT.AND P3, PT, R3, 0x30, PT ;  /* 0x000000300300780c */ /* 0x000fe20003f64270 */
[----:B------:R-:W-:Y:S01]  /*fbc0*/  FMUL.FTZ R40, R77, UR6 ;  /* 0x000000064d287c20 */ /* 0x000fe20008410000 */
[----:B------:R-:W-:Y:S01]  /*fbd0*/  FMNMX.FTZ R26, R93, R26, !PT ;  /* 0x0000001a5d1a7209 */ /* 0x000fe20007810000 */
[----:B------:R-:W-:Y:S01]  /*fbe0*/  FMUL.FTZ R5, R56, UR6 ;  /* 0x0000000638057c20 */ /* 0x000fe20008410000 */
[----:B------:R-:W-:Y:S01]  /*fbf0*/  ISETP.GT.AND P5, PT, R109, 0x1, PT ;  /* 0x000000016d00780c */ /* 0x000fe20003fa4270 */
[----:B------:R-:W2:Y:S01]  /*fc00*/  MUFU.TANH R51, R51 ;  /* 0x0000003300337308 */ /* 0x000ea20000002400 */
[----:B0-----:R-:W-:Y:S01]  /*fc10*/  FSEL R91, R47, -INF , P4 ;  /* 0xff8000002f5b7808 */ /* 0x001fe20002000000 */
[----:B------:R-:W-:Y:S01]  /*fc20*/  FMUL.FTZ R56, R68, UR6 ;  /* 0x0000000644387c20 */ /* 0x000fe20008410000 */
[----:B------:R-:W-:Y:S01]  /*fc30*/  ISETP.GT.AND P4, PT, R3, 0x31, PT ;  /* 0x000000310300780c */ /* 0x000fe20003f84270 */
[----:B------:R-:W-:Y:S01]  /*fc40*/  FMUL.FTZ R52, R72, UR6 ;  /* 0x0000000648347c20 */ /* 0x000fe20008410000 */
[----:B------:R-:W-:Y:S01]  /*fc50*/  FMNMX.FTZ R26, R91, R26, !PT ;  /* 0x0000001a5b1a7209 */ /* 0x000fe20007810000 */
[----:B------:R-:W-:Y:S01]  /*fc60*/  FMUL.FTZ R42, R81, UR6 ;  /* 0x00000006512a7c20 */ /* 0x000fe20008410000 */
[----:B------:R-:W-:Y:S01]  /*fc70*/  FMUL.FTZ R46, R85, UR6 ;  /* 0x00000006552e7c20 */ /* 0x000fe20008410000 */
[----:B------:R-:W0:Y:S01]  /*fc80*/  MUFU.TANH R54, R54 ;  /* 0x0000003600367308 */ /* 0x000e220000002400 */
[----:B-1----:R-:W-:Y:S01]  /*fc90*/  FSEL R89, R50, -INF , P3 ;  /* 0xff80000032597808 */ /* 0x002fe20001800000 */
[----:B------:R-:W-:Y:S01]  /*fca0*/  IMAD.U32 R50, RZ, RZ, UR7 ;  /* 0x00000007ff327e24 */ /* 0x000fe2000f8e00ff */
[----:B------:R-:W-:Y:S01]  /*fcb0*/  ISETP.GT.AND P3, PT, R3, 0x38, PT ;  /* 0x000000380300780c */ /* 0x000fe20003f64270 */
[----:B------:R-:W-:Y:S01]  /*fcc0*/  FMUL.FTZ R34, R76, UR6 ;  /* 0x000000064c227c20 */ /* 0x000fe20008410000 */
[----:B------:R-:W-:Y:S01]  /*fcd0*/  FMNMX.FTZ R26, R89, R26, !PT ;  /* 0x0000001a591a7209 */ /* 0x000fe20007810000 */
[----:B------:R-:W-:Y:S01]  /*fce0*/  FMUL.FTZ R38, R80, UR6 ;  /* 0x0000000650267c20 */ /* 0x000fe20008410000 */
[----:B------:R-:W-:Y:S01]  /*fcf0*/  FMUL.FTZ R44, R84, UR6 ;  /* 0x00000006542c7c20 */ /* 0x000fe20008410000 */
[----:B------:R-:W-:Y:S01]  /*fd00*/  MUFU.TANH R55, R55 ;  /* 0x0000003700377308 */ /* 0x000fe20000002400 */
[----:B--2---:R-:W-:Y:S01]  /*fd10*/  FSEL R71, R51, -INF , P4 ;  /* 0xff80000033477808 */ /* 0x004fe20002000000 */
[----:B------:R1:W-:Y:S01]  /*fd20*/  @!P1 SYNCS.ARRIVE.TRANS64.RED.A1T0 RZ, [R0+URZ], RZ ;  /* 0x000000ff00ff99a7 */ /* 0x0003e2000810043f */
[----:B------:R-:W-:-:S02]  /*fd30*/  ISETP.GT.AND P4, PT, R3, 0x39, PT ;  /* 0x000000390300780c */ /* 0x000fc40003f84270 */
[----:B------:R-:W-:-:S03]  /*fd40*/  FMNMX.FTZ R26, R71, R26, !PT ;  /* 0x0000001a471a7209 */ /* 0x000fc60007810000 */
[----:B------:R-:W2:Y:S08]  /*fd50*/  MUFU.TANH R58, R58 ;  /* 0x0000003a003a7308 */ /* 0x000eb00000002400 */
[----:B------:R-:W3:Y:S08]  /*fd60*/  MUFU.TANH R57, R59 ;  /* 0x0000003b00397308 */ /* 0x000ef00000002400 */
[----:B------:R-:W4:Y:S08]  /*fd70*/  MUFU.TANH R62, R62 ;  /* 0x0000003e003e7308 */ /* 0x000f300000002400 */
[----:B------:R0:W-:Y:S08]  /*fd80*/  MUFU.TANH R49, R67 ;  /* 0x0000004300317308 */ /* 0x0001f00000002400 */
[----:B------:R1:W4:Y:S01]  /*fd90*/  MUFU.TANH R53, R63 ;  /* 0x0000003f00357308 */ /* 0x0003220000002400 */
[----:B0-----:R-:W-:Y:S01]  /*fda0*/  FSEL R67, R54, -INF , P3 ;  /* 0xff80000036437808 */ /* 0x001fe20001800000 */
[----:B------:R-:W-:Y:S01]  /*fdb0*/  FMUL.FTZ R54, R61, UR6 ;  /* 0x000000063d367c20 */ /* 0x000fe20008410000 */
[----:B------:R-:W-:-:S02]  /*fdc0*/  ISETP.GT.AND P3, PT, R3, 0x40, PT ;  /* 0x000000400300780c */ /* 0x000fc40003f64270 */
[----:B------:R-:W-:Y:S02]  /*fdd0*/  FMNMX.FTZ R26, R67, R26, !PT ;  /* 0x0000001a431a7209 */ /* 0x000fe40007810000 */
[----:B--2---:R-:W-:Y:S01]  /*fde0*/  FSEL R59, R58, -INF , P3 ;  /* 0xff8000003a3b7808 */ /* 0x004fe20001800000 */
[----:B------:R-:W0:Y:S01]  /*fdf0*/  MUFU.TANH R66, R66 ;  /* 0x0000004200427308 */ /* 0x000e220000002400 */
[----:B-1----:R-:W-:Y:S01]  /*fe00*/  FSEL R63, R55, -INF , P4 ;  /* 0xff800000373f7808 */ /* 0x002fe20002000000 */
[----:B------:R-:W-:Y:S01]  /*fe10*/  FMUL.FTZ R58, R69, UR6 ;  /* 0x00000006453a7c20 */ /* 0x000fe20008410000 */
[----:B------:R-:W-:Y:S02]  /*fe20*/  ISETP.GT.AND P4, PT, R3, 0x41, PT ;  /* 0x000000410300780c */ /* 0x000fe40003f84270 */
[----:B------:R-:W-:Y:S02]  /*fe30*/  FMNMX.FTZ R26, R63, R26, !PT ;  /* 0x0000001a3f1a7209 */ /* 0x000fe40007810000 */
[----:B------:R-:W-:Y:S01]  /*fe40*/  ISETP.GT.AND P3, PT, R3, 0x48, PT ;  /* 0x000000480300780c */ /* 0x000fe20003f64270 */
[----:B------:R-:W1:Y:S01]  /*fe50*/  MUFU.TANH R70, R70 ;  /* 0x0000004600467308 */ /* 0x000e620000002400 */
[----:B---3--:R-:W-:-:S02]  /*fe60*/  FSEL R57, R57, -INF , P4 ;  /* 0xff80000039397808 */ /* 0x008fc40002000000 */
[----:B------:R-:W-:Y:S02]  /*fe70*/  FMNMX.FTZ R26, R59, R26, !PT ;  /* 0x0000001a3b1a7209 */ /* 0x000fe40007810000 */
[----:B------:R-:W-:Y:S02]  /*fe80*/  ISETP.GT.AND P4, PT, R3, 0x49, PT ;  /* 0x000000490300780c */ /* 0x000fe40003f84270 */
[----:B----4-:R-:W-:Y:S01]  /*fe90*/  FSEL R55, R62, -INF , P3 ;  /* 0xff8000003e377808 */ /* 0x010fe20001800000 */
[----:B------:R-:W2:Y:S01]  /*fea0*/  MUFU.TANH R8, R8 ;  /* 0x0000000800087308 */ /* 0x000ea20000002400 */
[----:B------:R-:W-:Y:S01]  /*feb0*/  FMNMX.FTZ R26, R57, R26, !PT ;  /* 0x0000001a391a7209 */ /* 0x000fe20007810000 */
[----:B------:R-:W-:Y:S01]  /*fec0*/  FMUL.FTZ R62, R65, UR6 ;  /* 0x00000006413e7c20 */ /* 0x000fe20008410000 */
[----:B------:R-:W-:Y:S02]  /*fed0*/  ISETP.GT.AND P3, PT, R3, 0x50, PT ;  /* 0x000000500300780c */ /* 0x000fe40003f64270 */
[----:B------:R-:W-:-:S02]  /*fee0*/  FSEL R53, R53, -INF , P4 ;  /* 0xff80000035357808 */ /* 0x000fc40002000000 */
[----:B------:R-:W-:Y:S01]  /*fef0*/  FMNMX.FTZ R26, R55, R26, !PT ;  /* 0x0000001a371a7209 */ /* 0x000fe20007810000 */
[----:B------:R-:W3:Y:S01]  /*ff00*/  MUFU.TANH R43, R74 ;  /* 0x0000004a002b7308 */ /* 0x000ee20000002400 */
[----:B------:R-:W-:Y:S02]  /*ff10*/  ISETP.GT.AND P4, PT, R3, 0x51, PT ;  /* 0x000000510300780c */ /* 0x000fe40003f84270 */
[----:B0-----:R-:W-:Y:S02]  /*ff20*/  FSEL R51, R66, -INF , P3 ;  /* 0xff80000042337808 */ /* 0x001fe40001800000 */
[----:B------:R-:W-:Y:S02]  /*ff30*/  FMNMX.FTZ R26, R53, R26, !PT ;  /* 0x0000001a351a7209 */ /* 0x000fe40007810000 */
[----:B------:R-:W-:Y:S01]  /*ff40*/  ISETP.GT.AND P3, PT, R3, 0x58, PT ;  /* 0x000000580300780c */ /* 0x000fe20003f64270 */
[----:B------:R-:W0:Y:S01]  /*ff50*/  MUFU.TANH R39, R75 ;  /* 0x0000004b00277308 */ /* 0x000e220000002400 */
[----:B------:R-:W-:-:S02]  /*ff60*/  FSEL R49, R49, -INF , P4 ;  /* 0xff80000031317808 */ /* 0x000fc40002000000 */
[----:B------:R-:W-:Y:S02]  /*ff70*/  FMNMX.FTZ R26, R51, R26, !PT ;  /* 0x0000001a331a7209 */ /* 0x000fe40007810000 */
[----:B------:R-:W-:Y:S02]  /*ff80*/  ISETP.GT.AND P4, PT, R3, 0x59, PT ;  /* 0x000000590300780c */ /* 0x000fe40003f84270 */
[----:B-1----:R-:W-:Y:S01]  /*ff90*/  FSEL R47, R70, -INF , P3 ;  /* 0xff800000462f7808 */ /* 0x002fe20001800000 */
[----:B------:R-:W1:Y:S01]  /*ffa0*/  MUFU.TANH R41, R78 ;  /* 0x0000004e00297308 */ /* 0x000e620000002400 */
[----:B------:R-:W-:Y:S02]  /*ffb0*/  FMNMX.FTZ R26, R49, R26, !PT ;  /* 0x0000001a311a7209 */ /* 0x000fe40007810000 */
[----:B------:R-:W-:Y:S02]  /*ffc0*/  ISETP.GT.AND P3, PT, R3, 0x60, PT ;  /* 0x000000600300780c */ /* 0x000fe40003f64270 */
[----:B--2---:R-:W-:-:S02]  /*ffd0*/  FSEL R45, R8, -INF , P4 ;  /* 0xff800000082d7808 */ /* 0x004fc40002000000 */
[----:B------:R-:W-:Y:S01]  /*ffe0*/  FMNMX.FTZ R26, R47, R26, !PT ;  /* 0x0000001a2f1a7209 */ /* 0x000fe20007810000 */
[----:B------:R-:W2:Y:S01]  /*fff0*/  MUFU.TANH R35, R79 ;  /* 0x0000004f00237308 */ /* 0x000ea20000002400 */
[----:B------:R-:W-:Y:S02]  /*10000*/  ISETP.GT.AND P4, PT, R3, 0x61, PT ;  /* 0x000000610300780c */ /* 0x000fe40003f84270 */
[----:B---3--:R-:W-:Y:S02]  /*10010*/  FSEL R43, R43, -INF , P3 ;  /* 0xff8000002b2b7808 */ /* 0x008fe40001800000 */
[----:B------:R-:W-:Y:S02]  /*10020*/  FMNMX.FTZ R26, R45, R26, !PT ;  /* 0x0000001a2d1a7209 */ /* 0x000fe40007810000 */
[----:B------:R-:W-:Y:S01]  /*10030*/  ISETP.GT.AND P3, PT, R3, 0x68, PT ;  /* 0x000000680300780c */ /* 0x000fe20003f64270 */
[----:B------:R-:W3:Y:S01]  /*10040*/  MUFU.TANH R27, R82 ;  /* 0x00000052001b7308 */ /* 0x000ee20000002400 */
[----:B0-----:R-:W-:-:S02]  /*10050*/  FSEL R39, R39, -INF , P4 ;  /* 0xff80000027277808 */ /* 0x001fc40002000000 */
[----:B------:R-:W-:Y:S02]  /*10060*/  FMNMX.FTZ R26, R43, R26, !PT ;  /* 0x0000001a2b1a7209 */ /* 0x000fe40007810000 */
[----:B------:R-:W-:Y:S02]  /*10070*/  ISETP.GT.AND P4, PT, R3, 0x69, PT ;  /* 0x000000690300780c */ /* 0x000fe40003f84270 */
[----:B-1----:R-:W-:Y:S01]  /*10080*/  FSEL R41, R41, -INF , P3 ;  /* 0xff80000029297808 */ /* 0x002fe20001800000 */
[----:B------:R-:W0:Y:S01]  /*10090*/  MUFU.TANH R31, R83 ;  /* 0x00000053001f7308 */ /* 0x000e220000002400 */
[----:B------:R-:W-:Y:S02]  /*100a0*/  FMNMX.FTZ R26, R39, R26, !PT ;  /* 0x0000001a271a7209 */ /* 0x000fe40007810000 */
[----:B------:R-:W-:Y:S02]  /*100b0*/  ISETP.GT.AND P3, PT, R3, 0x70, PT ;  /* 0x000000700300780c */ /* 0x000fe40003f64270 */
[----:B--2---:R-:W-:-:S02]  /*100c0*/  FSEL R35, R35, -INF , P4 ;  /* 0xff80000023237808 */ /* 0x004fc40002000000 */
[----:B------:R-:W-:Y:S01]  /*100d0*/  FMNMX.FTZ R26, R41, R26, !PT ;  /* 0x0000001a291a7209 */ /* 0x000fe20007810000 */
[----:B------:R-:W1:Y:S01]  /*100e0*/  MUFU.TANH R37, R86 ;  /* 0x0000005600257308 */ /* 0x000e620000002400 */
[----:B------:R-:W-:Y:S02]  /*100f0*/  ISETP.GT.AND P4, PT, R3, 0x71, PT ;  /* 0x000000710300780c */ /* 0x000fe40003f84270 */
[----:B---3--:R-:W-:Y:S02]  /*10100*/  FSEL R27, R27, -INF , P3 ;  /* 0xff8000001b1b7808 */ /* 0x008fe40001800000 */
[----:B------:R-:W-:Y:S02]  /*10110*/  FMNMX.FTZ R26, R35, R26, !PT ;  /* 0x0000001a231a7209 */ /* 0x000fe40007810000 */
[----:B------:R-:W-:Y:S01]  /*10120*/  ISETP.GT.AND P3, PT, R3, 0x78, PT ;  /* 0x000000780300780c */ /* 0x000fe20003f64270 */
[----:B------:R-:W2:Y:S01]  /*10130*/  MUFU.TANH R87, R87 ;  /* 0x0000005700577308 */ /* 0x000ea20000002400 */
[----:B0-----:R-:W-:-:S02]  /*10140*/  FSEL R31, R31, -INF , P4 ;  /* 0xff8000001f1f7808 */ /* 0x001fc40002000000 */
[----:B------:R-:W-:Y:S02]  /*10150*/  FMNMX.FTZ R26, R27, R26, !PT ;  /* 0x0000001a1b1a7209 */ /* 0x000fe40007810000 */
[----:B------:R-:W-:Y:S02]  /*10160*/  ISETP.GT.AND P4, PT, R3, 0x79, PT ;  /* 0x000000790300780c */ /* 0x000fe40003f84270 */
[----:B------:R-:W-:Y:S01]  /*10170*/  FMNMX.FTZ R26, R31, R26, !PT ;  /* 0x0000001a1f1a7209 */ /* 0x000fe20007810000 */
[----:B------:R-:W-:Y:S01]  /*10180*/  MUFU.TANH R10, R10 ;  /* 0x0000000a000a7308 */ /* 0x000fe20000002400 */
[----:B-1----:R-:W-:-:S04]  /*10190*/  FSEL R37, R37, -INF , P3 ;  /* 0xff80000025257808 */ /* 0x002fc80001800000 */
[----:B------:R-:W-:-:S03]  /*101a0*/  FMNMX.FTZ R26, R37, R26, !PT ;  /* 0x0000001a251a7209 */ /* 0x000fc60007810000 */
[----:B------:R-:W0:Y:S01]  /*101b0*/  MUFU.TANH R12, R12 ;  /* 0x0000000c000c7308 */ /* 0x000e220000002400 */
[----:B--2---:R-:W-:Y:S02]  /*101c0*/  FSEL R3, R87, -INF , P4 ;  /* 0xff80000057037808 */ /* 0x004fe40002000000 */
[----:B------:R-:W-:Y:S02]  /*101d0*/  ISETP.GT.AND P4, PT, R109, RZ, PT ;  /* 0x000000ff6d00720c */ /* 0x000fe40003f84270 */
[----:B------:R-:W-:-:S03]  /*101e0*/  FMNMX.FTZ R26, R3, R26, !PT ;  /* 0x0000001a031a7209 */ /* 0x000fc60007810000 */
[----:B------:R-:W-:Y:S02]  /*101f0*/  MUFU.TANH R24, R24 ;  /* 0x0000001800187308 */ /* 0x000fe40000002400 */
[----:B------:R-:W1:Y:S06]  /*10200*/  SHFL.BFLY PT, R61, R26, 0x2, 0x1f ;  /* 0x0c401f001a3d7f89 */ /* 0x000e6c00000e0000 */
[----:B------:R-:W2:Y:S01]  /*10210*/  MUFU.TANH R28, R28 ;  /* 0x0000001c001c7308 */ /* 0x000ea20000002400 */
[----:B0-----:R-:W-:-:S07]  /*10220*/  FSEL R30, R12, -INF , P5 ;  /* 0xff8000000c1e7808 */ /* 0x001fce0002800000 */
[----:B------:R-:W0:Y:S08]  /*10230*/  MUFU.TANH R29, R29 ;  /* 0x0000001d001d7308 */ /* 0x000e300000002400 */
[----:B------:R-:W3:Y:S01]  /*10240*/  MUFU.TANH R32, R32 ;  /* 0x0000002000207308 */ /* 0x000ee20000002400 */
[----:B-1----:R-:W-:-:S05]  /*10250*/  FMNMX.FTZ R61, R26, R61, !PT ;  /* 0x0000003d1a3d7209 */ /* 0x002fca0007810000 */
[----:B------:R-:W1:Y:S02]  /*10260*/  SHFL.BFLY PT, R8, R61, 0x1, 0x1f ;  /* 0x0c201f003d087f89 */ /* 0x000e6400000e0000 */
[----:B------:R-:W4:Y:S08]  /*10270*/  MUFU.TANH R33, R33 ;  /* 0x0000002100217308 */ /* 0x000f300000002400 */
[----:B------:R-:W4:Y:S08]  /*10280*/  MUFU.TANH R36, R36 ;  /* 0x0000002400247308 */ /* 0x000f300000002400 */
[----:B------:R-:W4:Y:S01]  /*10290*/  MUFU.TANH R21, R21 ;  /* 0x0000001500157308 */ /* 0x000f220000002400 */
[----:B-1----:R-:W-:-:S07]  /*102a0*/  FMNMX.FTZ R8, R61, R8, !PT ;  /* 0x000000083d087209 */ /* 0x002fce0007810000 */
[----:B------:R-:W1:Y:S01]  /*102b0*/  MUFU.TANH R25, R25 ;  /* 0x0000001900197308 */ /* 0x000e620000002400 */
[----:B------:R-:W-:Y:S02]  /*102c0*/  FSEL R61, R10, -INF , P4 ;  /* 0xff8000000a3d7808 */ /* 0x000fe40002000000 */
[C---:B------:R-:W-:Y:S01]  /*102d0*/  FSETP.NEU.FTZ.AND P3, PT, R8.reuse, -INF , PT ;  /* 0xff8000000800780b */ /* 0x040fe20003f7d000 */
[----:B------:R-:W-:Y:S01]  /*102e0*/  FMUL.FTZ R26, R8, R50 ;  /* 0x00000032081a7220 */ /* 0x000fe20000410000 */
[----:B------:R-:W-:Y:S02]  /*102f0*/  ISETP.GT.AND P4, PT, R109, 0x9, PT ;  /* 0x000000096d00780c */ /* 0x000fe40003f84270 */
[----:B------:R-:W-:Y:S01]  /*10300*/  FMNMX.FTZ R12, R61, R30, !PT ;  /* 0x0000001e3d0c7209 */ /* 0x000fe20007810000 */
[----:B------:R-:W1:Y:S01]  /*10310*/  MUFU.TANH R20, R20 ;  /* 0x0000001400147308 */ /* 0x000e620000002400 */
[----:B------:R-:W-:Y:S02]  /*10320*/  FSEL R26, R26, RZ, P3 ;  /* 0x000000ff1a1a7208 */ /* 0x000fe40001800000 */
[----:B------:R-:W-:-:S02]  /*10330*/  ISETP.GT.AND P3, PT, R109, 0x8, PT ;  /* 0x000000086d00780c */ /* 0x000fc40003f64270 */
[----:B--2---:R-:W-:Y:S01]  /*10340*/  FSEL R69, R28, -INF , P4 ;  /* 0xff8000001c457808 */ /* 0x004fe20002000000 */
[-CC-:B------:R-:W-:Y:S01]  /*10350*/  FFMA.FTZ R169, R89, R50.reuse, -R26.reuse ;  /* 0x0000003259a97223 */ /* 0x180fe2000001081a */
[----:B------:R-:W-:Y:S01]  /*10360*/  FSEL R65, R24, -INF , P3 ;  /* 0xff80000018417808 */ /* 0x000fe20001800000 */
[----:B------:R-:W2:Y:S01]  /*10370*/  MUFU.TANH R15, R15 ;  /* 0x0000000f000f7308 */ /* 0x000ea20000002400 */
[----:B------:R-:W-:Y:S01]  /*10380*/  ISETP.GT.AND P3, PT, R109, 0x10, PT ;  /* 0x000000106d00780c */ /* 0x000fe20003f64270 */
[--C-:B------:R-:W-:Y:S01]  /*10390*/  FFMA.FTZ R91, R91, R50, -R26.reuse ;  /* 0x000000325b5b7223 */ /* 0x100fe2000001081a */
[----:B------:R-:W-:Y:S01]  /*103a0*/  FMNMX.FTZ R12, R65, R12, !PT ;  /* 0x0000000c410c7209 */ /* 0x000fe20007810000 */
[-CC-:B------:R-:W-:Y:S01]  /*103b0*/  FFMA.FTZ R171, R67, R50.reuse, -R26.reuse ;  /* 0x0000003243ab7223 */ /* 0x180fe2000001081a */
[----:B------:R-:W-:Y:S01]  /*103c0*/  ISETP.GT.AND P4, PT, R109, 0x11, PT ;  /* 0x000000116d00780c */ /* 0x000fe20003f84270 */
[--C-:B------:R-:W-:Y:S01]  /*103d0*/  FFMA.FTZ R175, R93, R50, -R26.reuse ;  /* 0x000000325daf7223 */ /* 0x100fe2000001081a */
[----:B0-----:R-:W-:Y:S01]  /*103e0*/  FSEL R29, R29, -INF , P3 ;  /* 0xff8000001d1d7808 */ /* 0x001fe20001800000 */
[----:B------:R-:W0:Y:S01]  /*103f0*/  MUFU.TANH R14, R14 ;  /* 0x0000000e000e7308 */ /* 0x000e220000002400 */
[----:B------:R-:W-:Y:S01]  /*10400*/  FMNMX.FTZ R12, R69, R12, !PT ;  /* 0x0000000c450c7209 */ /* 0x000fe20007810000 */
[-CC-:B------:R-:W-:Y:S01]  /*10410*/  FFMA.FTZ R153, R59, R50.reuse, -R26.reuse ;  /* 0x000000323b997223 */ /* 0x180fe2000001081a */
[----:B------:R-:W-:Y:S01]  /*10420*/  ISETP.GT.AND P3, PT, R109, 0x18, PT ;  /* 0x000000186d00780c */ /* 0x000fe20003f64270 */
[-CC-:B------:R-:W-:Y:S01]  /*10430*/  FFMA.FTZ R173, R97, R50.reuse, -R26.reuse ;  /* 0x0000003261ad7223 */ /* 0x180fe2000001081a */
[----:B---3--:R-:W-:Y:S01]  /*10440*/  FSEL R73, R32, -INF , P4 ;  /* 0xff80000020497808 */ /* 0x008fe20002000000 */
[--C-:B------:R-:W-:Y:S01]  /*10450*/  FFMA.FTZ R181, R115, R50, -R26.reuse ;  /* 0x0000003273b57223 */ /* 0x100fe2000001081a */
[----:B------:R-:W-:Y:S01]  /*10460*/  FMNMX.FTZ R12, R29, R12, !PT ;  /* 0x0000000c1d0c7209 */ /* 0x000fe20007810000 */
[----:B------:R-:W3:Y:S01]  /*10470*/  MUFU.TANH R13, R13 ;  /* 0x0000000d000d7308 */ /* 0x000ee20000002400 */
[----:B------:R-:W-:Y:S01]  /*10480*/  ISETP.GT.AND P4, PT, R109, 0x19, PT ;  /* 0x000000196d00780c */ /* 0x000fe20003f84270 */
[-CC-:B------:R-:W-:Y:S01]  /*10490*/  FFMA.FTZ R113, R113, R50.reuse, -R26.reuse ;  /* 0x0000003271717223 */ /* 0x180fe2000001081a */
[----:B----4-:R-:W-:Y:S01]  /*104a0*/  FSEL R33, R33, -INF , P3 ;  /* 0xff80000021217808 */ /* 0x010fe20001800000 */
[--C-:B------:R-:W-:Y:S01]  /*104b0*/  FFMA.FTZ R183, R111, R50, -R26.reuse ;  /* 0x000000326fb77223 */ /* 0x100fe2000001081a */
[----:B------:R-:W-:Y:S01]  /*104c0*/  FMNMX.FTZ R24, R73, R12, !PT ;  /* 0x0000000c49187209 */ /* 0x000fe20007810000 */
[-CC-:B------:R-:W-:Y:S01]  /*104d0*/  FFMA.FTZ R157, R51, R50.reuse, -R26.reuse ;  /* 0x00000032339d7223 */ /* 0x180fe2000001081a */
[----:B------:R-:W-:Y:S01]  /*104e0*/  ISETP.GT.AND P3, PT, R109, 0x20, PT ;  /* 0x000000206d00780c */ /* 0x000fe20003f64270 */
[----:B------:R-:W4:Y:S01]  /*104f0*/  MUFU.TANH R11, R11 ;  /* 0x0000000b000b7308 */ /* 0x000f220000002400 */
[----:B------:R-:W-:Y:S01]  /*10500*/  FSEL R75, R36, -INF , P4 ;  /* 0xff800000244b7808 */ /* 0x000fe20002000000 */
[--C-:B------:R-:W-:Y:S01]  /*10510*/  FFMA.FTZ R36, R71, R50, -R26.reuse ;  /* 0x0000003247247223 */ /* 0x100fe2000001081a */
[----:B------:R-:W-:Y:S01]  /*10520*/  FMNMX.FTZ R24, R33, R24, !PT ;  /* 0x0000001821187209 */ /* 0x000fe20007810000 */
[-CC-:B------:R-:W-:Y:S01]  /*10530*/  FFMA.FTZ R10, R107, R50.reuse, -R26.reuse ;  /* 0x000000326b0a7223 */ /* 0x180fe2000001081a */
[----:B------:R-:W-:Y:S01]  /*10540*/  ISETP.GT.AND P4, PT, R109, 0x21, PT ;  /* 0x000000216d00780c */ /* 0x000fe20003f84270 */
[--C-:B------:R-:W-:Y:S01]  /*10550*/  FFMA.FTZ R177, R105, R50, -R26.reuse ;  /* 0x0000003269b17223 */ /* 0x100fe2000001081a */
[----:B------:R-:W-:Y:S01]  /*10560*/  FSEL R21, R21, -INF , P3 ;  /* 0xff80000015157808 */ /* 0x000fe20001800000 */
[----:B------:R-:W4:Y:S01]  /*10570*/  MUFU.TANH R9, R9 ;  /* 0x0000000900097308 */ /* 0x000f220000002400 */
[----:B------:R-:W-:Y:S01]  /*10580*/  FMNMX.FTZ R24, R75, R24, !PT ;  /* 0x000000184b187209 */ /* 0x000fe20007810000 */
[-CC-:B------:R-:W-:Y:S01]  /*10590*/  FFMA.FTZ R103, R103, R50.reuse, -R26.reuse ;  /* 0x0000003267677223 */ /* 0x180fe2000001081a */
[----:B------:R-:W-:Y:S01]  /*105a0*/  ISETP.GT.AND P3, PT, R109, 0x28, PT ;  /* 0x000000286d00780c */ /* 0x000fe20003f64270 */
[-CC-:B------:R-:W-:Y:S01]  /*105b0*/  FFMA.FTZ R179, R101, R50.reuse, -R26.reuse ;  /* 0x0000003265b37223 */ /* 0x180fe2000001081a */
[----:B-1----:R-:W-:Y:S01]  /*105c0*/  FSEL R25, R25, -INF , P4 ;  /* 0xff80000019197808 */ /* 0x002fe20002000000 */
[--C-:B------:R-:W-:Y:S01]  /*105d0*/  FFMA.FTZ R155, R55, R50, -R26.reuse ;  /* 0x00000032379b7223 */ /* 0x100fe2000001081a */
[----:B------:R-:W-:Y:S01]  /*105e0*/  FMNMX.FTZ R24, R21, R24, !PT ;  /* 0x0000001815187209 */ /* 0x000fe20007810000 */
[----:B------:R-:W1:Y:S01]  /*105f0*/  MUFU.TANH R5, R5 ;  /* 0x0000000500057308 */ /* 0x000e620000002400 */
[----:B------:R-:W-:Y:S01]  /*10600*/  ISETP.GT.AND P4, PT, R109, 0x29, PT ;  /* 0x000000296d00780c */ /* 0x000fe20003f84270 */
[-CC-:B------:R-:W-:Y:S01]  /*10610*/  FFMA.FTZ R49, R49, R50.reuse, -R26.reuse ;  /* 0x0000003231317223 */ /* 0x180fe2000001081a */
[----:B------:R-:W-:Y:S01]  /*10620*/  FSEL R77, R20, -INF , P3 ;  /* 0xff800000144d7808 */ /* 0x000fe20001800000 */
[--C-:B------:R-:W-:Y:S01]  /*10630*/  FFMA.FTZ R20, R99, R50, -R26.reuse ;  /* 0x0000003263147223 */ /* 0x100fe2000001081a */
[----:B------:R-:W-:Y:S01]  /*10640*/  FMNMX.FTZ R24, R25, R24, !PT ;  /* 0x0000001819187209 */ /* 0x000fe20007810000 */
[-CC-:B------:R-:W-:Y:S01]  /*10650*/  FFMA.FTZ R159, R47, R50.reuse, -R26.reuse ;  /* 0x000000322f9f7223 */ /* 0x180fe2000001081a */
[----:B------:R-:W-:Y:S01]  /*10660*/  ISETP.GT.AND P3, PT, R109, 0x30, PT ;  /* 0x000000306d00780c */ /* 0x000fe20003f64270 */
[----:B------:R-:W1:Y:S01]  /*10670*/  MUFU.TANH R7, R7 ;  /* 0x0000000700077308 */ /* 0x000e620000002400 */
[----:B--2---:R-:W-:Y:S01]  /*10680*/  FSEL R15, R15, -INF , P4 ;  /* 0xff8000000f0f7808 */ /* 0x004fe20002000000 */
        /* <DEDUP_REMOVED lines=12> */
[----:B------:R-:W-:Y:S01]  /*10750*/  FFMA.FTZ R167, R37, R50, -R26 ;  /* 0x0000003225a77223 */ /* 0x000fe2000001081a */
[----:B------:R-:W-:Y:S01]  /*10760*/  FMNMX.FTZ R24, R79, R24, !PT ;  /* 0x000000184f187209 */ /* 0x000fe20007810000 */
[----:B------:R-:W2:Y:S01]  /*10770*/  MUFU.TANH R54, R54 ;  /* 0x0000003600367308 */ /* 0x000ea20000002400 */
[----:B------:R-:W-:-:S02]  /*10780*/  ISETP.GT.AND P4, PT, R109, 0x39, PT ;  /* 0x000000396d00780c */ /* 0x000fc40003f84270 */
[----:B------:R-:W-:Y:S02]  /*10790*/  CS2R R114, SRZ ;  /* 0x0000000000727805 */ /* 0x000fe4000001ff00 */
[----:B----4-:R-:W-:Y:S02]  /*107a0*/  FSEL R11, R11, -INF , P3 ;  /* 0xff8000000b0b7808 */ /* 0x010fe40001800000 */
[----:B------:R-:W-:Y:S02]  /*107b0*/  CS2R R110, SRZ ;  /* 0x00000000006e7805 */ /* 0x000fe4000001ff00 */
[----:B------:R-:W-:Y:S02]  /*107c0*/  FMNMX.FTZ R24, R13, R24, !PT ;  /* 0x000000180d187209 */ /* 0x000fe40007810000 */
[----:B------:R-:W-:Y:S02]  /*107d0*/  CS2R R106, SRZ ;  /* 0x00000000006a7805 */ /* 0x000fe4000001ff00 */
[----:B------:R-:W-:Y:S01]  /*107e0*/  ISETP.GT.AND P3, PT, R109, 0x40, PT ;  /* 0x000000406d00780c */ /* 0x000fe20003f64270 */
[----:B------:R-:W3:Y:S01]  /*107f0*/  MUFU.TANH R60, R60 ;  /* 0x0000003c003c7308 */ /* 0x000ee20000002400 */
[----:B------:R-:W-:-:S02]  /*10800*/  FSEL R9, R9, -INF , P4 ;  /* 0xff80000009097808 */ /* 0x000fc40002000000 */
[----:B------:R-:W-:Y:S02]  /*10810*/  CS2R R104, SRZ ;  /* 0x0000000000687805 */ /* 0x000fe4000001ff00 */
[----:B------:R-:W-:Y:S02]  /*10820*/  FMNMX.FTZ R24, R11, R24, !PT ;  /* 0x000000180b187209 */ /* 0x000fe40007810000 */
[----:B------:R-:W-:Y:S02]  /*10830*/  CS2R R100, SRZ ;  /* 0x0000000000647805 */ /* 0x000fe4000001ff00 */
[----:B------:R-:W-:Y:S02]  /*10840*/  ISETP.GT.AND P4, PT, R109, 0x41, PT ;  /* 0x000000416d00780c */ /* 0x000fe40003f84270 */
[----:B------:R-:W-:Y:S02]  /*10850*/  CS2R R98, SRZ ;  /* 0x0000000000627805 */ /* 0x000fe4000001ff00 */
[----:B-1----:R-:W-:Y:S01]  /*10860*/  FSEL R5, R5, -INF , P3 ;  /* 0xff80000005057808 */ /* 0x002fe20001800000 */
[----:B------:R-:W1:Y:S01]  /*10870*/  MUFU.TANH R62, R62 ;  /* 0x0000003e003e7308 */ /* 0x000e620000002400 */
[----:B------:R-:W-:-:S02]  /*10880*/  FMNMX.FTZ R24, R9, R24, !PT ;  /* 0x0000001809187209 */ /* 0x000fc40007810000 */
[----:B------:R-:W-:Y:S02]  /*10890*/  ISETP.GT.AND P3, PT, R109, 0x48, PT ;  /* 0x000000486d00780c */ /* 0x000fe40003f64270 */
[----:B------:R-:W-:Y:S02]  /*108a0*/  FSEL R7, R7, -INF , P4 ;  /* 0xff80000007077808 */ /* 0x000fe40002000000 */
[----:B------:R-:W-:Y:S01]  /*108b0*/  FMNMX.FTZ R24, R5, R24, !PT ;  /* 0x0000001805187209 */ /* 0x000fe20007810000 */
[----:B------:R-:W4:Y:S01]  /*108c0*/  MUFU.TANH R56, R56 ;  /* 0x0000003800387308 */ /* 0x000f220000002400 */
[----:B------:R-:W-:Y:S02]  /*108d0*/  ISETP.GT.AND P4, PT, R109, 0x49, PT ;  /* 0x000000496d00780c */ /* 0x000fe40003f84270 */
[----:B0-----:R-:W-:Y:S02]  /*108e0*/  FSEL R83, R48, -INF , P3 ;  /* 0xff80000030537808 */ /* 0x001fe40001800000 */
[----:B------:R-:W-:-:S02]  /*108f0*/  FMNMX.FTZ R28, R7, R24, !PT ;  /* 0x00000018071c7209 */ /* 0x000fc40007810000 */
[----:B------:R-:W-:Y:S01]  /*10900*/  ISETP.GT.AND P3, PT, R109, 0x50, PT ;  /* 0x000000506d00780c */ /* 0x000fe20003f64270 */
[----:B------:R-:W0:Y:S01]  /*10910*/  MUFU.TANH R58, R58 ;  /* 0x0000003a003a7308 */ /* 0x000e220000002400 */
[----:B--2---:R-:W-:Y:S02]  /*10920*/  FSEL R81, R54, -INF , P4 ;  /* 0xff80000036517808 */ /* 0x004fe40002000000 */
[----:B------:R-:W-:Y:S01]  /*10930*/  FMNMX.FTZ R28, R83, R28, !PT ;  /* 0x0000001c531c7209 */ /* 0x000fe20007810000 */
[----:B------:R-:W2:Y:S01]  /*10940*/  @P2 LDC R54, c[0x0][0x450] ;  /* 0x00011400ff362b82 */ /* 0x000ea20000000800 */
[----:B------:R-:W-:Y:S02]  /*10950*/  ISETP.GT.AND P4, PT, R109, 0x51, PT ;  /* 0x000000516d00780c */ /* 0x000fe40003f84270 */
[----:B---3--:R-:W-:Y:S01]  /*10960*/  FSEL R85, R60, -INF , P3 ;  /* 0xff8000003c557808 */ /* 0x008fe20001800000 */
[----:B------:R-:W-:Y:S01]  /*10970*/  MUFU.TANH R52, R52 ;  /* 0x0000003400347308 */ /* 0x000fe20000002400 */
[----:B------:R-:W-:-:S02]  /*10980*/  FMNMX.FTZ R28, R81, R28, !PT ;  /* 0x0000001c511c7209 */ /* 0x000fc40007810000 */
[----:B------:R-:W-:Y:S02]  /*10990*/  ISETP.GT.AND P3, PT, R109, 0x58, PT ;  /* 0x000000586d00780c */ /* 0x000fe40003f64270 */
[----:B-1----:R-:W-:Y:S02]  /*109a0*/  FSEL R87, R62, -INF , P4 ;  /* 0xff8000003e577808 */ /* 0x002fe40002000000 */
[----:B------:R-:W-:Y:S01]  /*109b0*/  FMNMX.FTZ R28, R85, R28, !PT ;  /* 0x0000001c551c7209 */ /* 0x000fe20007810000 */
[----:B------:R-:W1:Y:S01]  /*109c0*/  MUFU.TANH R64, R64 ;  /* 0x0000004000407308 */ /* 0x000e620000002400 */
[----:B------:R-:W-:Y:S02]  /*109d0*/  ISETP.GT.AND P4, PT, R109, 0x59, PT ;  /* 0x000000596d00780c */ /* 0x000fe40003f84270 */
[----:B----4-:R-:W-:Y:S02]  /*109e0*/  FSEL R89, R56, -INF , P3 ;  /* 0xff80000038597808 */ /* 0x010fe40001800000 */
[----:B------:R-:W-:-:S02]  /*109f0*/  FMNMX.FTZ R32, R87, R28, !PT ;  /* 0x0000001c57207209 */ /* 0x000fc40007810000 */
[----:B------:R-:W-:Y:S01]  /*10a00*/  ISETP.GT.AND P3, PT, R109, 0x60, PT ;  /* 0x000000606d00780c */ /* 0x000fe20003f64270 */
[----:B------:R-:W3:Y:S01]  /*10a10*/  MUFU.TANH R34, R34 ;  /* 0x0000002200227308 */ /* 0x000ee20000002400 */
[----:B0-----:R-:W-:Y:S02]  /*10a20*/  FSEL R71, R58, -INF , P4 ;  /* 0xff8000003a477808 */ /* 0x001fe40002000000 */
[----:B------:R-:W-:Y:S02]  /*10a30*/  FMNMX.FTZ R32, R89, R32, !PT ;  /* 0x0000002059207209 */ /* 0x000fe40007810000 */
[----:B------:R-:W-:Y:S02]  /*10a40*/  ISETP.GT.AND P4, PT, R109, 0x61, PT ;  /* 0x000000616d00780c */ /* 0x000fe40003f84270 */
[----:B------:R-:W-:Y:S01]  /*10a50*/  FMNMX.FTZ R32, R71, R32, !PT ;  /* 0x0000002047207209 */ /* 0x000fe20007810000 */
[----:B------:R-:W-:Y:S01]  /*10a60*/  MUFU.TANH R40, R40 ;  /* 0x0000002800287308 */ /* 0x000fe20000002400 */
[----:B-1----:R-:W-:-:S02]  /*10a70*/  FSEL R67, R64, -INF , P4 ;  /* 0xff80000040437808 */ /* 0x002fc40002000000 */
[----:B------:R-:W-:-:S05]  /*10a80*/  ISETP.GT.AND P4, PT, R109, 0x69, PT ;  /* 0x000000696d00780c */ /* 0x000fca0003f84270 */
[----:B------:R-:W0:Y:S08]  /*10a90*/  MUFU.TANH R38, R38 ;  /* 0x0000002600267308 */ /* 0x000e300000002400 */
[----:B------:R1:W-:Y:S08]  /*10aa0*/  MUFU.EX2 R24, R91 ;  /* 0x0000005b00187308 */ /* 0x0003f00000000800 */
[----:B------:R-:W4:Y:S01]  /*10ab0*/  MUFU.TANH R42, R42 ;  /* 0x0000002a002a7308 */ /* 0x000f220000002400 */
[----:B-1----:R-:W-:-:S02]  /*10ac0*/  FSEL R91, R52, -INF , P3 ;  /* 0xff800000345b7808 */ /* 0x002fc40001800000 */
[----:B------:R-:W-:Y:S02]  /*10ad0*/  ISETP.GT.AND P3, PT, R109, 0x68, PT ;  /* 0x000000686d00780c */ /* 0x000fe40003f64270 */
[----:B------:R-:W-:Y:S02]  /*10ae0*/  FMNMX.FTZ R32, R91, R32, !PT ;  /* 0x000000205b207209 */ /* 0x000fe40007810000 */
[----:B---3--:R-:W-:Y:S01]  /*10af0*/  FSEL R93, R34, -INF , P3 ;  /* 0xff800000225d7808 */ /* 0x008fe20001800000 */
[----:B------:R-:W1:Y:S01]  /*10b00*/  MUFU.TANH R44, R44 ;  /* 0x0000002c002c7308 */ /* 0x000e620000002400 */
[----:B------:R-:W-:Y:S02]  /*10b10*/  FMNMX.FTZ R34, R67, R32, !PT ;  /* 0x0000002043227209 */ /* 0x000fe40007810000 */
[----:B------:R-:W-:Y:S02]  /*10b20*/  ISETP.GT.AND P3, PT, R109, 0x70, PT ;  /* 0x000000706d00780c */ /* 0x000fe40003f64270 */
[----:B------:R-:W-:-:S02]  /*10b30*/  FMNMX.FTZ R34, R93, R34, !PT ;  /* 0x000000225d227209 */ /* 0x000fc40007810000 */
[----:B0-----:R-:W-:Y:S01]  /*10b40*/  FSEL R95, R38, -INF , P3 ;  /* 0xff800000265f7808 */ /* 0x001fe20001800000 */
[----:B------:R0:W-:Y:S01]  /*10b50*/  MUFU.EX2 R28, R36 ;  /* 0x00000024001c7308 */ /* 0x0001e20000000800 */
[----:B------:R-:W-:Y:S01]  /*10b60*/  ISETP.GT.AND P3, PT, R109, 0x78, PT ;  /* 0x000000786d00780c */ /* 0x000fe20003f64270 */
[----:B------:R-:W-:-:S06]  /*10b70*/  FFMA.FTZ R38, R57, R50, -R26 ;  /* 0x0000003239267223 */ /* 0x000fcc000001081a */
[----:B------:R-:W3:Y:S01]  /*10b80*/  MUFU.TANH R46, R46 ;  /* 0x0000002e002e7308 */ /* 0x000ee20000002400 */
[-CC-:B0-----:R-:W-:Y:S01]  /*10b90*/  FFMA.FTZ R36, R63, R50.reuse, -R26.reuse ;  /* 0x000000323f247223 */ /* 0x181fe2000001081a */
[----:B------:R-:W-:Y:S01]  /*10ba0*/  FSEL R63, R40, -INF , P4 ;  /* 0xff800000283f7808 */ /* 0x000fe20002000000 */
[----:B------:R-:W-:Y:S01]  /*10bb0*/  FFMA.FTZ R40, R45, R50, -R26 ;  /* 0x000000322d287223 */ /* 0x000fe2000001081a */
[----:B------:R-:W-:Y:S02]  /*10bc0*/  ISETP.GT.AND P4, PT, R109, 0x71, PT ;  /* 0x000000716d00780c */ /* 0x000fe40003f84270 */
[----:B------:R-:W-:Y:S02]  /*10bd0*/  FMNMX.FTZ R34, R63, R34, !PT ;  /* 0x000000223f227209 */ /* 0x000fe40007810000 */
[----:B----4-:R-:W-:Y:S01]  /*10be0*/  FSEL R59, R42, -INF , P4 ;  /* 0xff8000002a3b7808 */ /* 0x010fe20002000000 */
[----:B------:R0:W-:Y:S01]  /*10bf0*/  MUFU.EX2 R32, R36 ;  /* 0x0000002400207308 */ /* 0x0001e20000000800 */
[----:B------:R-:W-:-:S02]  /*10c00*/  FMNMX.FTZ R34, R95, R34, !PT ;  /* 0x000000225f227209 */ /* 0x000fc40007810000 */
[----:B------:R-:W-:Y:S02]  /*10c10*/  ISETP.GT.AND P4, PT, R109, 0x79, PT ;  /* 0x000000796d00780c */ /* 0x000fe40003f84270 */
[----:B------:R-:W-:Y:S02]  /*10c20*/  CS2R R108, SRZ ;  /* 0x00000000006c7805 */ /* 0x000fe4000001ff00 */
[----:B-1----:R-:W-:Y:S01]  /*10c30*/  FSEL R97, R44, -INF , P3 ;  /* 0xff8000002c617808 */ /* 0x002fe20001800000 */
[----:B------:R-:W-:Y:S01]  /*10c40*/  FFMA.FTZ R44, R35, R50, -R26 ;  /* 0x00000032232c7223 */ /* 0x000fe2000001081a */
[----:B------:R-:W-:Y:S01]  /*10c50*/  IMAD.MOV.U32 R35, RZ, RZ, R190 ;  /* 0x000000ffff237224 */ /* 0x000fe200078e00be */
[----:B---3--:R-:W-:Y:S01]  /*10c60*/  FSEL R57, R46, -INF , P4 ;  /* 0xff8000002e397808 */ /* 0x008fe20002000000 */
[----:B------:R-:W-:Y:S01]  /*10c70*/  MUFU.EX2 R181, R181 ;  /* 0x000000b500b57308 */ /* 0x000fe20000000800 */
[----:B0-----:R-:W-:-:S04]  /*10c80*/  FMNMX.FTZ R36, R59, R34, !PT ;  /* 0x000000223b247209 */ /* 0x001fc80007810000 */
[----:B------:R-:W-:-:S03]  /*10c90*/  FMNMX.FTZ R36, R97, R36, !PT ;  /* 0x0000002461247209 */ /* 0x000fc60007810000 */
[----:B------:R0:W1:Y:S01]  /*10ca0*/  MUFU.EX2 R6, R113 ;  /* 0x0000007100067308 */ /* 0x0000620000000800 */
[----:B------:R-:W-:Y:S01]  /*10cb0*/  FMNMX.FTZ R42, R57, R36, !PT ;  /* 0x00000024392a7209 */ /* 0x000fe20007810000 */
[----:B------:R-:W-:-:S04]  /*10cc0*/  FFMA.FTZ R36, R53, R50, -R26 ;  /* 0x0000003235247223 */ /* 0x000fc8000001081a */
[----:B------:R-:W3:Y:S02]  /*10cd0*/  SHFL.BFLY PT, R53, R42, 0x2, 0x1f ;  /* 0x0c401f002a357f89 */ /* 0x000ee400000e0000 */
[----:B------:R-:W4:Y:S01]  /*10ce0*/  MUFU.EX2 R183, R183 ;  /* 0x000000b700b77308 */ /* 0x000f220000000800 */
[----:B0-----:R-:W-:-:S07]  /*10cf0*/  CS2R R112, SRZ ;  /* 0x0000000000707805 */ /* 0x001fce000001ff00 */
[----:B------:R-:W0:Y:S08]  /*10d00*/  MUFU.EX2 R10, R10 ;  /* 0x0000000a000a7308 */ /* 0x000e300000000800 */
[----:B------:R-:W2:Y:S01]  /*10d10*/  MUFU.EX2 R177, R177 ;  /* 0x000000b100b17308 */ /* 0x000ea20000000800 */
[----:B---3--:R-:W-:Y:S01]  /*10d20*/  FMNMX.FTZ R53, R42, R53, !PT ;  /* 0x000000352a357209 */ /* 0x008fe20007810000 */
[-CC-:B------:R-:W-:Y:S01]  /*10d30*/  FFMA.FTZ R42, R39, R50.reuse, -R26.reuse ;  /* 0x00000032272a7223 */ /* 0x180fe2000001081a */
[----:B------:R-:W-:-:S05]  /*10d40*/  FFMA.FTZ R26, R3, R50, -R26 ;  /* 0x00000032031a7223 */ /* 0x000fca000001081a */
[----:B------:R3:W2:Y:S01]  /*10d50*/  MUFU.EX2 R12, R103 ;  /* 0x00000067000c7308 */ /* 0x0006a20000000800 */
[----:B------:R-:W1:Y:S07]  /*10d60*/  SHFL.BFLY PT, R46, R53, 0x1, 0x1f ;  /* 0x0c201f00352e7f89 */ /* 0x000e6e00000e0000 */
[----:B------:R-:W2:Y:S01]  /*10d70*/  MUFU.EX2 R179, R179 ;  /* 0x000000b300b37308 */ /* 0x000ea20000000800 */
[----:B---3--:R-:W-:-:S07]  /*10d80*/  CS2R R102, SRZ ;  /* 0x0000000000667805 */ /* 0x008fce000001ff00 */
[----:B------:R-:W3:Y:S08]  /*10d90*/  MUFU.EX2 R20, R20 ;  /* 0x0000001400147308 */ /* 0x000ef00000000800 */
[----:B------:R-:W3:Y:S01]  /*10da0*/  MUFU.EX2 R173, R173 ;  /* 0x000000ad00ad7308 */ /* 0x000ee20000000800 */
[----:B-1----:R-:W-:-:S04]  /*10db0*/  FMNMX.FTZ R51, R53, R46, !PT ;  /* 0x0000002e35337209 */ /* 0x002fc80007810000 */
[C---:B------:R-:W-:Y:S01]  /*10dc0*/  FSETP.NEU.FTZ.AND P3, PT, R51.reuse, -INF , PT ;  /* 0xff8000003300780b */ /* 0x040fe20003f7d000 */
[----:B------:R-:W-:Y:S02]  /*10dd0*/  FMUL.FTZ R48, R51, R50 ;  /* 0x0000003233307220 */ /* 0x000fe40000410000 */
[----:B------:R-:W-:Y:S03]  /*10de0*/  MUFU.EX2 R14, R14 ;  /* 0x0000000e000e7308 */ /* 0x000fe60000000800 */
[----:B------:R-:W-:-:S05]  /*10df0*/  FSEL R48, R48, RZ, P3 ;  /* 0x000000ff30307208 */ /* 0x000fca0001800000 */
[----:B------:R-:W-:Y:S01]  /*10e00*/  MUFU.EX2 R175, R175 ;  /* 0x000000af00af7308 */ /* 0x000fe20000000800 */
[-CC-:B------:R-:W-:Y:S01]  /*10e10*/  FFMA.FTZ R180, R61, R50.reuse, -R48.reuse ;  /* 0x000000323db47223 */ /* 0x180fe20000010830 */
[-C--:B------:R-:W-:Y:S01]  /*10e20*/  FFMA.FTZ R3, R30, R50.reuse, -R48 ;  /* 0x000000321e037223 */ /* 0x080fe20000010830 */
[----:B------:R-:W-:Y:S01]  /*10e30*/  FADD.FTZ R30, R181, R6 ;  /* 0x00000006b51e7221 */ /* 0x000fe20000010000 */
[-CC-:B------:R-:W-:Y:S01]  /*10e40*/  FFMA.FTZ R182, R65, R50.reuse, -R48.reuse ;  /* 0x0000003241b67223 */ /* 0x180fe20000010830 */
[-CC-:B------:R-:W-:Y:S01]  /*10e50*/  FFMA.FTZ R152, R5, R50.reuse, -R48.reuse ;  /* 0x0000003205987223 */ /* 0x180fe20000010830 */
[-C--:B------:R-:W-:Y:S01]  /*10e60*/  FFMA.FTZ R27, R69, R50.reuse, -R48 ;  /* 0x00000032451b7223 */ /* 0x080fe20000010830 */
[----:B----4-:R-:W-:Y:S01]  /*10e70*/  FADD.FTZ R5, R183, R30 ;  /* 0x0000001eb7057221 */ /* 0x010fe20000010000 */
[----:B------:R-:W-:Y:S01]  /*10e80*/  MUFU.EX2 R180, R180 ;  /* 0x000000b400b47308 */ /* 0x000fe20000000800 */
[-CC-:B------:R-:W-:Y:S01]  /*10e90*/  FFMA.FTZ R176, R29, R50.reuse, -R48.reuse ;  /* 0x000000321db07223 */ /* 0x180fe20000010830 */
[-CC-:B------:R-:W-:Y:S01]  /*10ea0*/  FFMA.FTZ R178, R33, R50.reuse, -R48.reuse ;  /* 0x0000003221b27223 */ /* 0x180fe20000010830 */
[----:B0-----:R-:W-:Y:S01]  /*10eb0*/  FADD.FTZ R30, R10, R5 ;  /* 0x000000050a1e7221 */ /* 0x001fe20000010000 */
[-CC-:B------:R-:W-:Y:S01]  /*10ec0*/  FFMA.FTZ R29, R73, R50.reuse, -R48.reuse ;  /* 0x00000032491d7223 */ /* 0x180fe20000010830 */
[----:B------:R-:W0:Y:S01]  /*10ed0*/  @P2 LDC R33, c[0x0][0x44c] ;  /* 0x00011300ff212b82 */ /* 0x000e220000000800 */
[-C--:B------:R-:W-:Y:S01]  /*10ee0*/  FFMA.FTZ R170, R11, R50.reuse, -R48 ;  /* 0x000000320baa7223 */ /* 0x080fe20000010830 */
[----:B--2---:R-:W-:Y:S01]  /*10ef0*/  FADD.FTZ R5, R177, R30 ;  /* 0x0000001eb1057221 */ /* 0x004fe20000010000 */
[----:B------:R-:W1:Y:S01]  /*10f00*/  MUFU.EX2 R3, R3 ;  /* 0x0000000300037308 */ /* 0x000e620000000800 */
[-CC-:B------:R-:W-:Y:S01]  /*10f10*/  FFMA.FTZ R172, R21, R50.reuse, -R48.reuse ;  /* 0x0000003215ac7223 */ /* 0x180fe20000010830 */
[-CC-:B------:R-:W-:Y:S01]  /*10f20*/  FFMA.FTZ R21, R25, R50.reuse, -R48.reuse ;  /* 0x0000003219157223 */ /* 0x180fe20000010830 */
[----:B------:R-:W-:Y:S01]  /*10f30*/  FADD.FTZ R30, R12, R5 ;  /* 0x000000050c1e7221 */ /* 0x000fe20000010000 */
[-CC-:B------:R-:W-:Y:S01]  /*10f40*/  FFMA.FTZ R174, R77, R50.reuse, -R48.reuse ;  /* 0x000000324dae7223 */ /* 0x180fe20000010830 */
[-CC-:B------:R-:W-:Y:S01]  /*10f50*/  FFMA.FTZ R15, R15, R50.reuse, -R48.reuse ;  /* 0x000000320f0f7223 */ /* 0x180fe20000010830 */
[-C--:B------:R-:W-:Y:S01]  /*10f60*/  FFMA.FTZ R168, R79, R50.reuse, -R48 ;  /* 0x000000324fa87223 */ /* 0x080fe20000010830 */
[----:B------:R-:W-:Y:S01]  /*10f70*/  FADD.FTZ R11, R179, R30 ;  /* 0x0000001eb30b7221 */ /* 0x000fe20000010000 */
[----:B------:R-:W2:Y:S01]  /*10f80*/  MUFU.EX2 R182, R182 ;  /* 0x000000b600b67308 */ /* 0x000ea20000000800 */
[-CC-:B------:R-:W-:Y:S01]  /*10f90*/  FFMA.FTZ R13, R13, R50.reuse, -R48.reuse ;  /* 0x000000320d0d7223 */ /* 0x180fe20000010830 */
[-CC-:B------:R-:W-:Y:S01]  /*10fa0*/  FFMA.FTZ R9, R9, R50.reuse, -R48.reuse ;  /* 0x0000003209097223 */ /* 0x180fe20000010830 */
[----:B---3--:R-:W-:Y:S01]  /*10fb0*/  FADD.FTZ R52, R20, R11 ;  /* 0x0000000b14347221 */ /* 0x008fe20000010000 */
[-CC-:B------:R-:W-:Y:S01]  /*10fc0*/  FFMA.FTZ R7, R7, R50.reuse, -R48.reuse ;  /* 0x0000003207077223 */ /* 0x180fe20000010830 */
[-CC-:B------:R-:W-:Y:S01]  /*10fd0*/  FFMA.FTZ R154, R83, R50.reuse, -R48.reuse ;  /* 0x00000032539a7223 */ /* 0x180fe20000010830 */
[-C--:B------:R-:W-:Y:S01]  /*10fe0*/  FFMA.FTZ R11, R81, R50.reuse, -R48 ;  /* 0x00000032510b7223 */ /* 0x080fe20000010830 */
[----:B------:R-:W-:Y:S01]  /*10ff0*/  FADD.FTZ R25, R173, R52 ;  /* 0x00000034ad197221 */ /* 0x000fe20000010000 */
[----:B------:R-:W3:Y:S01]  /*11000*/  MUFU.EX2 R27, R27 ;  /* 0x0000001b001b7308 */ /* 0x000ee20000000800 */
[----:B-1----:R-:W-:Y:S01]  /*11010*/  FADD.FTZ R5, R180, R3 ;  /* 0x00000003b4057221 */ /* 0x002fe20000010000 */
[-CC-:B------:R-:W-:Y:S01]  /*11020*/  FFMA.FTZ R156, R85, R50.reuse, -R48.reuse ;  /* 0x00000032559c7223 */ /* 0x180fe20000010830 */
[-CC-:B------:R-:W-:Y:S01]  /*11030*/  FFMA.FTZ R158, R89, R50.reuse, -R48.reuse ;  /* 0x00000032599e7223 */ /* 0x180fe20000010830 */
[----:B------:R-:W-:Y:S01]  /*11040*/  FFMA.FTZ R71, R71, R50, -R48 ;  /* 0x0000003247477223 */ /* 0x000fe20000010830 */
[----:B0-----:R-:W-:Y:S01]  /*11050*/  @P2 IMAD.HI.U32 R33, R190, R33, RZ ;  /* 0x00000021be212227 */ /* 0x001fe200078e00ff */
[----:B------:R-:W-:-:S03]  /*11060*/  F2FP.BF16.F32.PACK_AB R181, R6, R181 ;  /* 0x000000b506b5723e */ /* 0x000fc600000010ff */
[--C-:B------:R-:W-:Y:S01]  /*11070*/  FFMA.FTZ R91, R91, R50, -R48.reuse ;  /* 0x000000325b5b7223 */ /* 0x100fe20000010830 */
[----:B------:R-:W0:Y:S01]  /*11080*/  MUFU.EX2 R176, R176 ;  /* 0x000000b000b07308 */ /* 0x000e220000000800 */
[----:B--2---:R-:W-:Y:S01]  /*11090*/  FADD.FTZ R30, R182, R5 ;  /* 0x00000005b61e7221 */ /* 0x004fe20000010000 */
[----:B------:R-:W-:Y:S01]  /*110a0*/  @P2 SHF.R.U32.HI R35, RZ, R54, R33 ;  /* 0x00000036ff232219 */ /* 0x000fe20000011621 */
[-CC-:B------:R-:W-:Y:S01]  /*110b0*/  FFMA.FTZ R67, R67, R50.reuse, -R48.reuse ;  /* 0x0000003243437223 */ /* 0x180fe20000010830 */
[-CC-:B------:R-:W-:Y:S01]  /*110c0*/  FFMA.FTZ R93, R93, R50.reuse, -R48.reuse ;  /* 0x000000325d5d7223 */ /* 0x180fe20000010830 */
[-C--:B------:R-:W-:Y:S01]  /*110d0*/  FFMA.FTZ R63, R63, R50.reuse, -R48 ;  /* 0x000000323f3f7223 */ /* 0x080fe20000010830 */
[----:B------:R-:W-:Y:S01]  /*110e0*/  IADD3 R37, R35, R193, -R192 ;  /* 0x000000c123257210 */ /* 0x000fe20007ffe8c0 */
[-C--:B------:R-:W-:Y:S01]  /*110f0*/  FFMA.FTZ R95, R95, R50.reuse, -R48 ;  /* 0x000000325f5f7223 */ /* 0x080fe20000010830 */
[----:B------:R-:W1:Y:S01]  /*11100*/  MUFU.EX2 R29, R29 ;  /* 0x0000001d001d7308 */ /* 0x000e620000000800 */
[----:B---3--:R-:W-:Y:S01]  /*11110*/  FADD.FTZ R5, R27, R30 ;  /* 0x0000001e1b057221 */ /* 0x008fe20000010000 */
[----:B------:R-:W-:Y:S01]  /*11120*/  FADD.FTZ R30, R14, R25 ;  /* 0x000000190e1e7221 */ /* 0x000fe20000010000 */
[-CC-:B------:R-:W-:Y:S01]  /*11130*/  FFMA.FTZ R59, R59, R50.reuse, -R48.reuse ;  /* 0x000000323b3b7223 */ /* 0x180fe20000010830 */
[----:B------:R-:W-:Y:S01]  /*11140*/  FFMA.FTZ R97, R97, R50, -R48 ;  /* 0x0000003261617223 */ /* 0x000fe20000010830 */
[----:B------:R-:W-:Y:S01]  /*11150*/  F2FP.BF16.F32.PACK_AB R180, R3, R180 ;  /* 0x000000b403b4723e */ /* 0x000fe200000010ff */
[----:B------:R-:W-:Y:S01]  /*11160*/  FADD.FTZ R25, R175, R30 ;  /* 0x0000001eaf197221 */ /* 0x000fe20000010000 */
[----:B------:R-:W-:Y:S01]  /*11170*/  SHF.R.S32.HI R52, RZ, 0x1f, R37 ;  /* 0x0000001fff347819 */ /* 0x000fe20000011425 */
[----:B------:R2:W-:Y:S01]  /*11180*/  MUFU.EX2 R46, R31 ;  /* 0x0000001f002e7308 */ /* 0x0005e20000000800 */
[----:B0-----:R-:W-:Y:S01]  /*11190*/  FADD.FTZ R0, R176, R5 ;  /* 0x00000005b0007221 */ /* 0x001fe20000010000 */
[----:B------:R-:W-:Y:S01]  /*111a0*/  FADD.FTZ R30, R24, R25 ;  /* 0x00000019181e7221 */ /* 0x000fe20000010000 */
[----:B------:R-:W-:Y:S01]  /*111b0*/  FFMA.FTZ R25, R87, R50, -R48 ;  /* 0x0000003257197223 */ /* 0x000fe20000010830 */
[----:B------:R-:W-:Y:S01]  /*111c0*/  F2FP.BF16.F32.PACK_AB R177, R12, R177 ;  /* 0x000000b10cb1723e */ /* 0x000fe200000010ff */
[----:B------:R-:W-:Y:S01]  /*111d0*/  VIADD R12, R88, 0xfffffffe ;  /* 0xfffffffe580c7836 */ /* 0x000fe20000000000 */
[----:B------:R-:W-:-:S02]  /*111e0*/  F2FP.BF16.F32.PACK_AB R183, R10, R183 ;  /* 0x000000b70ab7723e */ /* 0x000fc400000010ff */
[----:B------:R-:W-:Y:S01]  /*111f0*/  CS2R R88, SRZ ;  /* 0x0000000000587805 */ /* 0x000fe2000001ff00 */
[----:B------:R-:W0:Y:S01]  /*11200*/  MUFU.EX2 R178, R178 ;  /* 0x000000b200b27308 */ /* 0x000e220000000800 */
[-C--:B--2---:R-:W-:Y:S01]  /*11210*/  FFMA.FTZ R31, R75, R50.reuse, -R48 ;  /* 0x000000324b1f7223 */ /* 0x084fe20000010830 */
[----:B-1----:R-:W-:Y:S01]  /*11220*/  FADD.FTZ R5, R29, R0 ;  /* 0x000000001d057221 */ /* 0x002fe20000010000 */
[----:B------:R-:W-:Y:S01]  /*11230*/  FFMA.FTZ R48, R57, R50, -R48 ;  /* 0x0000003239307223 */ /* 0x000fe20000010830 */
[----:B------:R-:W-:Y:S02]  /*11240*/  F2FP.BF16.F32.PACK_AB R179, R20, R179 ;  /* 0x000000b314b3723e */ /* 0x000fe400000010ff */
[----:B------:R-:W-:Y:S02]  /*11250*/  F2FP.BF16.F32.PACK_AB R173, R14, R173 ;  /* 0x000000ad0ead723e */ /* 0x000fe400000010ff */
[----:B------:R-:W1:Y:S01]  /*11260*/  MUFU.EX2 R169, R169 ;  /* 0x000000a900a97308 */ /* 0x000e620000000800 */
[----:B------:R-:W-:-:S02]  /*11270*/  F2FP.BF16.F32.PACK_AB R175, R24, R175 ;  /* 0x000000af18af723e */ /* 0x000fc400000010ff */
[----:B------:R-:W-:Y:S02]  /*11280*/  F2FP.BF16.F32.PACK_AB R182, R27, R182 ;  /* 0x000000b61bb6723e */ /* 0x000fe400000010ff */
[----:B------:R-:W-:-:S03]  /*11290*/  F2FP.BF16.F32.PACK_AB R176, R29, R176 ;  /* 0x000000b01db0723e */ /* 0x000fc600000010ff */
[----:B------:R-:W2:Y:S01]  /*112a0*/  MUFU.EX2 R31, R31 ;  /* 0x0000001f001f7308 */ /* 0x000ea20000000800 */
[----:B0-----:R-:W-:-:S07]  /*112b0*/  FADD.FTZ R0, R178, R5 ;  /* 0x00000005b2007221 */ /* 0x001fce0000010000 */
[----:B------:R-:W0:Y:S01]  /*112c0*/  MUFU.EX2 R172, R172 ;  /* 0x000000ac00ac7308 */ /* 0x000e220000000800 */
[----:B-1----:R-:W-:Y:S01]  /*112d0*/  FADD.FTZ R33, R169, R30 ;  /* 0x0000001ea9217221 */ /* 0x002fe20000010000 */
[----:B------:R-:W-:-:S03]  /*112e0*/  F2FP.BF16.F32.PACK_AB R169, R28, R169 ;  /* 0x000000a91ca9723e */ /* 0x000fc600000010ff */
[----:B------:R-:W-:-:S03]  /*112f0*/  FADD.FTZ R30, R28, R33 ;  /* 0x000000211c1e7221 */ /* 0x000fc60000010000 */
[----:B------:R-:W1:Y:S01]  /*11300*/  MUFU.EX2 R171, R171 ;  /* 0x000000ab00ab7308 */ /* 0x000e620000000800 */
[C---:B--2---:R-:W-:Y:S01]  /*11310*/  FADD.FTZ R5, R31.reuse, R0 ;  /* 0x000000001f057221 */ /* 0x044fe20000010000 */
[----:B------:R-:W-:-:S06]  /*11320*/  F2FP.BF16.F32.PACK_AB R178, R31, R178 ;  /* 0x000000b21fb2723e */ /* 0x000fcc00000010ff */
        /* <DEDUP_REMOVED lines=30> */
[----:B--2---:R-:W-:Y:S01]  /*11510*/  FADD.FTZ R0, R170, R5 ;  /* 0x00000005aa007221 */ /* 0x004fe20000010000 */
[----:B------:R-:W-:-:S06]  /*11520*/  LEA.HI R5, R52, R37, RZ, 0x7 ;  /* 0x0000002534057211 */ /* 0x000fcc00078f38ff */
        /* <DEDUP_REMOVED lines=53> */
[----:B------:R-:W-:Y:S02]  /*11880*/  F2FP.BF16.F32.PACK_AB R160, R160, R91 ;  /* 0x0000005ba0a0723e */ /* 0x000fe400000010ff */
[----:B------:R-:W-:-:S04]  /*11890*/  CS2R R90, SRZ ;  /* 0x00000000005a7805 */ /* 0x000fc8000001ff00 */
[----:B------:R-:W2:Y:S01]  /*118a0*/  MUFU.EX2 R95, R95 ;  /* 0x0000005f005f7308 */ /* 0x000ea20000000800 */
[----:B0-----:R-:W-:-:S07]  /*118b0*/  FADD.FTZ R3, R93, R6 ;  /* 0x000000065d037221 */ /* 0x001fce0000010000 */
[----:B------:R-:W0:Y:S01]  /*118c0*/  MUFU.EX2 R164, R59 ;  /* 0x0000003b00a47308 */ /* 0x000e220000000800 */
[C---:B-1----:R-:W-:Y:S01]  /*118d0*/  FADD.FTZ R6, R162.reuse, R3 ;  /* 0x00000003a2067221 */ /* 0x042fe20000010000 */
[----:B------:R-:W-:Y:S02]  /*118e0*/  F2FP.BF16.F32.PACK_AB R162, R162, R93 ;  /* 0x0000005da2a2723e */ /* 0x000fe400000010ff */
[----:B------:R-:W-:-:S04]  /*118f0*/  CS2R R92, SRZ ;  /* 0x00000000005c7805 */ /* 0x000fc8000001ff00 */
[----:B------:R-:W1:Y:S01]  /*11900*/  MUFU.EX2 R97, R97 ;  /* 0x0000006100617308 */ /* 0x000e620000000800 */
[----:B--2---:R-:W-:-:S07]  /*11910*/  FADD.FTZ R3, R95, R6 ;  /* 0x000000065f037221 */ /* 0x004fce0000010000 */
[----:B------:R-:W2:Y:S01]  /*11920*/  MUFU.EX2 R48, R48 ;  /* 0x0000003000307308 */ /* 0x000ea20000000800 */
[C---:B0-----:R-:W-:Y:S01]  /*11930*/  FADD.FTZ R6, R164.reuse, R3 ;  /* 0x00000003a4067221 */ /* 0x041fe20000010000 */
[----:B------:R-:W-:Y:S02]  /*11940*/  F2FP.BF16.F32.PACK_AB R164, R164, R95 ;  /* 0x0000005fa4a4723e */ /* 0x000fe400000010ff */
[----:B------:R-:W-:-:S04]  /*11950*/  CS2R R94, SRZ ;  /* 0x00000000005e7805 */ /* 0x000fc8000001ff00 */
[----:B------:R-:W0:Y:S01]  /*11960*/  MUFU.EX2 R26, R26 ;  /* 0x0000001a001a7308 */ /* 0x000e220000000800 */
[----:B-1----:R-:W-:Y:S01]  /*11970*/  FADD.FTZ R3, R97, R6 ;  /* 0x0000000661037221 */ /* 0x002fe20000010000 */
[----:B------:R-:W-:-:S04]  /*11980*/  SHF.R.S32.HI R6, RZ, 0x7, R5 ;  /* 0x00000007ff067819 */ /* 0x000fc80000011405 */
[----:B------:R-:W-:Y:S02]  /*11990*/  VIMNMX R5, R191, R6, !PT ;  /* 0x00000006bf057248 */ /* 0x000fe40007fe0100 */
[C---:B--2---:R-:W-:Y:S01]  /*119a0*/  F2FP.BF16.F32.PACK_AB R166, R48.reuse, R97 ;  /* 0x0000006130a6723e */ /* 0x044fe200000010ff */
[----:B------:R-:W-:Y:S01]  /*119b0*/  FADD.FTZ R3, R48, R3 ;  /* 0x0000000330037221 */ /* 0x000fe20000010000 */
[----:B------:R-:W-:Y:S02]  /*119c0*/  ISETP.GE.AND P3, PT, R12, R5, PT ;  /* 0x000000050c00720c */ /* 0x000fe40003f66270 */
[----:B------:R-:W-:Y:S01]  /*119d0*/  CS2R R96, SRZ ;  /* 0x0000000000607805 */ /* 0x000fe2000001ff00 */
[C---:B0-----:R-:W-:Y:S01]  /*119e0*/  FADD.FTZ R0, R26.reuse, R35 ;  /* 0x000000231a007221 */ /* 0x041fe20000010000 */
[----:B------:R-:W-:-:S09]  /*119f0*/  F2FP.BF16.F32.PACK_AB R167, R26, R167 ;  /* 0x000000a71aa7723e */ /* 0x000fd200000010ff */
[----:B------:R-:W-:Y:S05]  /*11a00*/  @!P3 BRA `(.L_x_2704) ;  /* 0x0000003000c4b947 */ /* 0x000fea0003800000 */
[----:B------:R-:W-:Y:S02]  /*11a10*/  IMAD.MOV.U32 R10, RZ, RZ, R8 ;  /* 0x000000ffff0a7224 */ /* 0x000fe400078e0008 */
[----:B------:R-:W-:Y:S02]  /*11a20*/  IMAD.MOV.U32 R11, RZ, RZ, R51 ;  /* 0x000000ffff0b7224 */ /* 0x000fe400078e0033 */
[----:B------:R-:W-:Y:S02]  /*11a30*/  IMAD.MOV.U32 R6, RZ, RZ, R186 ;  /* 0x000000ffff067224 */ /* 0x000fe400078e00ba */
[----:B------:R-:W-:Y:S02]  /*11a40*/  IMAD.MOV.U32 R13, RZ, RZ, R184 ;  /* 0x000000ffff0d7224 */ /* 0x000fe400078e00b8 */
[----:B------:R-:W-:-:S07]  /*11a50*/  IMAD.MOV.U32 R151, RZ, RZ, RZ ;  /* 0x000000ffff977224 */ /* 0x000fce00078e00ff */
.L_x_2714:
[----:B------:R-:W-:Y:S01]  /*11a60*/  ISETP.NE.AND P3, PT, R189, RZ, PT ;  /* 0x000000ffbd00720c */ /* 0x000fe20003f65270 */
[----:B------:R-:W-:Y:S01]  /*11a70*/  VIADD R184, R13, 0x1 ;  /* 0x000000010db87836 */ /* 0x000fe20000000000 */
[----:B------:R-:W-:Y:S05]  /*11a80*/  YIELD ;  /* 0x0000000000007946 */ /* 0x000fea0003800000 */
[----:B------:R-:W-:-:S04]  /*11a90*/  ISETP.NE.AND P4, PT, R184, 0x2, PT ;  /* 0x00000002b800780c */ /* 0x000fc80003f85270 */
[----:B------:R-:W-:Y:S02]  /*11aa0*/  SEL R7, RZ, 0x1, P4 ;  /* 0x00000001ff077807 */ /* 0x000fe40002000000 */
[----:B------:R-:W-:Y:S02]  /*11ab0*/  SEL R184, R184, RZ, P4 ;  /* 0x000000ffb8b87207 */ /* 0x000fe40002000000 */
[----:B------:R-:W-:Y:S01]  /*11ac0*/  LOP3.LUT R186, R6, R7, RZ, 0x3c, !PT ;  /* 0x0000000706ba7212 */ /* 0x000fe200078e3cff */
[----:B------:R-:W-:Y:S06]  /*11ad0*/  @P3 BRA `(.L_x_2705) ;  /* 0x0000000000303947 */ /* 0x000fec0003800000 */
[----:B------:R-:W-:Y:S05]  /*11ae0*/  @!P0 BRA `(.L_x_2706) ;  /* 0x0000000000048947 */ /* 0x000fea0003800000 */
[----:B------:R-:W-:Y:S01]  /*11af0*/  BPT.TRAP 0x1 ;  /* 0x000000040000795c */ /* 0x000fe20000300000 */
.L_x_2706:
[----:B------:R-:W-:Y:S01]  /*11b00*/  IMAD R7, R184, 0x8, R2 ;  /* 0x00000008b8077824 */ /* 0x000fe200078e0202 */
[----:B------:R-:W-:-:S04]  /*11b10*/  SHF.L.U32 R8, R186, 0x1f, RZ ;  /* 0x0000001fba087819 */ /* 0x000fc800000006ff */
[----:B------:R0:W1:Y:S01]  /*11b20*/  SYNCS.PHASECHK.TRANS64.TRYWAIT P4, [R7+URZ+0x28830], R8 ;  /* 0x02883008070075a7 */ /* 0x000062000808017f */
[----:B------:R-:W-:Y:S05]  /*11b30*/  @!P0 BRA `(.L_x_2707) ;  /* 0x0000000000048947 */ /* 0x000fea0003800000 */
[----:B------:R-:W-:Y:S01]  /*11b40*/  BPT.TRAP 0x1 ;  /* 0x000000040000795c */ /* 0x000fe20000300000 */
.L_x_2707:
[----:B------:R-:W-:Y:S04]  /*11b50*/  BSSY B0, `(.L_x_2705) ;  /* 0x0000004000007945 */ /* 0x000fe80003800000 */
[----:B-1----:R-:W-:Y:S05]  /*11b60*/  @P4 BRA `(.L_x_2708) ;  /* 0x0000000000084947 */ /* 0x002fea0003800000 */
[----:B------:R-:W1:Y:S02]  /*11b70*/  SYNCS.PHASECHK.TRANS64.TRYWAIT P4, [R7+URZ+0x28830], R8 ;  /* 0x02883008070075a7 */ /* 0x000e64000808017f */
[----:B-1----:R-:W-:Y:S05]  /*11b80*/  @!P4 BRA `(.L_x_2709) ;  /* 0x0000012c00d8c947 */ /* 0x002fea0003800000 */
.L_x_2708:
[----:B------:R-:W-:Y:S05]  /*11b90*/  BSYNC B0 ;  /* 0x0000000000007941 */ /* 0x000fea0003800000 */
.L_x_2705:
        /* <DEDUP_REMOVED lines=60> */
.L_x_2711:
[----:B------:R-:W-:Y:S01]  /*11f60*/  SHF.L.U32 R6, R6, 0x1f, RZ ;  /* 0x0000001f06067819 */ /* 0x000fe200000006ff */
[----:B------:R-:W-:-:S04]  /*11f70*/  IMAD R7, R13, 0x8, R2 ;  /* 0x000000080d077824 */ /* 0x000fc800078e0202 */
[----:B------:R0:W1:Y:S01]  /*11f80*/  SYNCS.PHASECHK.TRANS64.TRYWAIT P3, [R7+URZ+0x28850], R6 ;  /* 0x02885006070075a7 */ /* 0x000062000806017f */
[----:B------:R-:W-:Y:S05]  /*11f90*/  @!P0 BRA `(.L_x_2712) ;  /* 0x0000000000048947 */ /* 0x000fea0003800000 */
[----:B------:R-:W-:Y:S01]  /*11fa0*/  BPT.TRAP 0x1 ;  /* 0x000000040000795c */ /* 0x000fe20000300000 */
.L_x_2712:
[----:B-1----:R-:W-:Y:S05]  /*11fb0*/  @P3 BRA `(.L_x_2710) ;  /* 0x0000000000083947 */ /* 0x002fea0003800000 */
[----:B------:R-:W1:Y:S02]  /*11fc0*/  SYNCS.PHASECHK.TRANS64.TRYWAIT P3, [R7+URZ+0x28850], R6 ;  /* 0x02885006070075a7 */ /* 0x000e64000806017f */
[----:B-1----:R-:W-:Y:S05]  /*11fd0*/  @!P3 BRA `(.L_x_2713) ;  /* 0x0000012800d8b947 */ /* 0x002fea0003800000 */
.L_x_2710:
        /* <DEDUP_REMOVED lines=17> */
[----:B------:R-:W-:Y:S02]  /*120f0*/  IMAD.IADD R60, R204, 0x1, R190 ;  /* 0x00000001cc3c7824 */ /* 0x000fe400078e02be */
        /* <DEDUP_REMOVED lines=63> */
[----:B------:R-:W-:-:S05]  /*124f0*/  FMUL.FTZ R84, R87, UR49 ;  /* 0x0000003157547c20 */ /* 0x000fca0008410000 */
[----:B------:R-:W5:Y:S08]  /*12500*/  MUFU.TANH R33, R33 ;  /* 0x0000002100217308 */ /* 0x000f700000002400 */
        /* <DEDUP_REMOVED lines=10> */
[----:B------:R-:W5:Y:S01]  /*125b0*/  MUFU.TANH R49, R49 ;  /* 0x0000003100317308 */ /* 0x000f620000002400 */
[----:B------:R-:W-:-:S02]  /*125c0*/  WARPGROUP.DEPBAR.LE gsb0, 0x0 ;  /* 0x00008000000079c5 */ /* 0x000fc40000010000 */
[----:B------:R-:W-:-:S05]  /*125d0*/  WARPGROUP.ARRIVE ;  /* 0x00000000000079c5 */ /* 0x000fca0000000000 */
[----:B------:R-:W5:Y:S01]  /*125e0*/  MUFU.TANH R52, R52 ;  /* 0x0000003400347308 */ /* 0x000f620000002400 */
[----:B------:R-:W-:Y:S01]  /*125f0*/  HGMMA.64x128x16.F32.BF16 R88, R176, gdesc[UR4].tnspB, R88, gsb0 ;  /* 0x41e00004b0587df0 */ /* 0x000fe20008001858 */
[----:B------:R-:W-:Y:S01]  /*12600*/  R2UR UR6, R8 ;  /* 0x00000000080672ca */ /* 0x000fe200000e0000 */
[----:B------:R-:W-:Y:S01]  /*12610*/  VIADD R8, R6, 0x180 ;  /* 0x0000018006087836 */ /* 0x000fe20000000000 */
[----:B------:R-:W-:Y:S01]  /*12620*/  R2UR UR7, R9 ;  /* 0x00000000090772ca */ /* 0x000fe200000e0000 */
[----:B------:R-:W-:-:S03]  /*12630*/  IMAD.MOV.U32 R9, RZ, RZ, 0x40000040 ;  /* 0x40000040ff097424 */ /* 0x000fc600078e00ff */
[----:B------:R-:W5:Y:S08]  /*12640*/  MUFU.TANH R53, R53 ;  /* 0x0000003500357308 */ /* 0x000f700000002400 */
[----:B------:R-:W5:Y:S08]  /*12650*/  MUFU.TANH R56, R56 ;  /* 0x0000003800387308 */ /* 0x000f700000002400 */
[----:B------:R-:W5:Y:S08]  /*12660*/  MUFU.TANH R57, R57 ;  /* 0x0000003900397308 */ /* 0x000f700000002400 */
[----:B------:R-:W5:Y:S08]  /*12670*/  MUFU.TANH R61, R61 ;  /* 0x0000003d003d7308 */ /* 0x000f700000002400 */
        /* <DEDUP_REMOVED lines=38> */
[----:B------:R-:W-:Y:S02]  /*128e0*/  R2UR UR7, R9 ;  /* 0x00000000090772ca */ /* 0x000fe400000e0000 */
[----:B------:R-:W0:Y:S01]  /*128f0*/  @P2 LDC R9, c[0x0][0x44c] ;  /* 0x00011300ff092b82 */ /* 0x000e220000000800 */
[----:B------:R-:W-:-:S07]  /*12900*/  R2UR UR6, R8 ;  /* 0x00000000080672ca */ /* 0x000fce00000e0000 */
[----:B------:R-:W1:Y:S01]  /*12910*/  @P2 LDC R8, c[0x0][0x450] ;  /* 0x00011400ff082b82 */ /* 0x000e620000000800 */
[----:B0-----:R-:W-:-:S05]  /*12920*/  @P2 IMAD.HI.U32 R9, R60, R9, RZ ;  /* 0x000000093c092227 */ /* 0x001fca00078e00ff */
[----:B-1----:R-:W-:Y:S01]  /*12930*/  @P2 SHF.R.U32.HI R60, RZ, R8, R9 ;  /* 0x00000008ff3c2219 */ /* 0x002fe20000011609 */
[----:B------:R-:W-:Y:S02]  /*12940*/  IMAD.MOV.U32 R9, RZ, RZ, 0x40000040 ;  /* 0x40000040ff097424 */ /* 0x000fe400078e00ff */
[----:B------:R-:W-:Y:S02]  /*12950*/  VIADD R8, R6, 0x280 ;  /* 0x0000028006087836 */ /* 0x000fe40000000000 */
[----:B------:R-:W0:Y:S01]  /*12960*/  SHFL.IDX PT, R69, R60, RZ, 0x1c1f ;  /* 0x001c1fff3c457589 */ /* 0x000e2200000e0000 */
[----:B------:R-:W-:Y:S02]  /*12970*/  WARPGROUP.DEPBAR.LE gsb0, 0x0 ;  /* 0x00008000000079c5 */ /* 0x000fe40000010000 */
[----:B------:R-:W-:-:S06]  /*12980*/  WARPGROUP.ARRIVE ;  /* 0x00000000000079c5 */ /* 0x000fcc0000000000 */
[----:B------:R-:W-:Y:S01]  /*12990*/  HGMMA.64x128x16.F32.BF16 R88, R152, gdesc[UR4].tnspB, R88, gsb0 ;  /* 0x41e0000498587df0 */ /* 0x000fe20008001858 */
[----:B------:R-:W-:Y:S01]  /*129a0*/  R2UR UR7, R9 ;  /* 0x00000000090772ca */ /* 0x000fe200000e0000 */
[----:B------:R-:W-:Y:S01]  /*129b0*/  IMAD.MOV.U32 R9, RZ, RZ, -0x80 ;  /* 0xffffff80ff097424 */ /* 0x000fe200078e00ff */
[----:B------:R-:W-:Y:S01]  /*129c0*/  R2UR UR6, R8 ;  /* 0x00000000080672ca */ /* 0x000fe200000e0000 */
[----:B------:R-:W-:Y:S01]  /*129d0*/  FMUL.FTZ R8, R72, UR49 ;  /* 0x0000003148087c20 */ /* 0x000fe20008410000 */
[----:B------:R-:W-:Y:S01]  /*129e0*/  FMUL.FTZ R72, R39, UR49 ;  /* 0x0000003127487c20 */ /* 0x000fe20008410000 */
[----:B------:R-:W-:Y:S01]  /*129f0*/  IMAD R9, R12, R9, 0x1 ;  /* 0x000000010c097424 */ /* 0x000fe200078e0209 */
[----:B------:R-:W-:Y:S04]  /*12a00*/  MUFU.TANH R39, R80 ;  /* 0x0000005000277308 */ /* 0x000fe80000002400 */
[----:B------:R-:W-:-:S04]  /*12a10*/  IADD3 R9, R193, R9, -R197 ;  /* 0x00000009c1097210 */ /* 0x000fc80007ffe8c5 */
[----:B------:R-:W1:Y:S01]  /*12a20*/  MUFU.TANH R8, R8 ;  /* 0x0000000800087308 */ /* 0x000e620000002400 */
[----:B------:R-:W-:-:S04]  /*12a30*/  IMAD.IADD R9, R9, 0x1, -R192 ;  /* 0x0000000109097824 */ /* 0x000fc800078e0ac0 */
[----:B0-----:R-:W-:-:S03]  /*12a40*/  IMAD.IADD R69, R9, 0x1, R69 ;  /* 0x0000000109457824 */ /* 0x001fc600078e0245 */
[----:B------:R-:W-:Y:S02]  /*12a50*/  MUFU.TANH R72, R72 ;  /* 0x0000004800487308 */ /* 0x000fe40000002400 */
[C---:B------:R-:W-:Y:S02]  /*12a60*/  ISETP.GT.AND P4, PT, R69.reuse, RZ, PT ;  /* 0x000000ff4500720c */ /* 0x040fe40003f84270 */
[C---:B------:R-:W-:Y:S02]  /*12a70*/  ISETP.GT.AND P3, PT, R69.reuse, 0x1, PT ;  /* 0x000000014500780c */ /* 0x040fe40003f64270 */
[----:B------:R-:W-:Y:S02]  /*12a80*/  FSEL R14, R14, -INF , P4 ;  /* 0xff8000000e0e7808 */ /* 0x000fe40002000000 */
[----:B------:R-:W-:Y:S02]  /*12a90*/  FSEL R20, R20, -INF , P3 ;  /* 0xff80000014147808 */ /* 0x000fe40001800000 */
[----:B------:R-:W-:-:S02]  /*12aa0*/  ISETP.GT.AND P5, PT, R69, 0x8, PT ;  /* 0x000000084500780c */ /* 0x000fc40003fa4270 */
[C---:B------:R-:W-:Y:S02]  /*12ab0*/  ISETP.GT.AND P4, PT, R69.reuse, 0x9, PT ;  /* 0x000000094500780c */ /* 0x040fe40003f84270 */
[----:B------:R-:W-:Y:S02]  /*12ac0*/  ISETP.GT.AND P3, PT, R69, 0x10, PT ;  /* 0x000000104500780c */ /* 0x000fe40003f64270 */
[----:B--2---:R-:W-:Y:S02]  /*12ad0*/  FSEL R24, R24, -INF , P5 ;  /* 0xff80000018187808 */ /* 0x004fe40002800000 */
[----:B---3--:R-:W-:Y:S02]  /*12ae0*/  FSEL R25, R25, -INF , P4 ;  /* 0xff80000019197808 */ /* 0x008fe40002000000 */
[----:B----4-:R-:W-:Y:S02]  /*12af0*/  FSEL R27, R27, -INF , P3 ;  /* 0xff8000001b1b7808 */ /* 0x010fe40001800000 */
[----:B------:R-:W-:-:S02]  /*12b00*/  ISETP.GT.AND P5, PT, R69, 0x11, PT ;  /* 0x000000114500780c */ /* 0x000fc40003fa4270 */
[C---:B------:R-:W-:Y:S02]  /*12b10*/  ISETP.GT.AND P4, PT, R69.reuse, 0x18, PT ;  /* 0x000000184500780c */ /* 0x040fe40003f84270 */
[----:B------:R-:W-:Y:S02]  /*12b20*/  ISETP.GT.AND P3, PT, R69, 0x19, PT ;  /* 0x000000194500780c */ /* 0x000fe40003f64270 */
[----:B-----5:R-:W-:Y:S02]  /*12b30*/  FSEL R29, R29, -INF , P5 ;  /* 0xff8000001d1d7808 */ /* 0x020fe40002800000 */
[----:B------:R-:W-:Y:S02]  /*12b40*/  FSEL R31, R31, -INF , P4 ;  /* 0xff8000001f1f7808 */ /* 0x000fe40002000000 */
[----:B------:R-:W-:Y:S02]  /*12b50*/  FSEL R33, R33, -INF , P3 ;  /* 0xff80000021217808 */ /* 0x000fe40001800000 */
[----:B------:R-:W-:-:S02]  /*12b60*/  ISETP.GT.AND P5, PT, R69, 0x20, PT ;  /* 0x000000204500780c */ /* 0x000fc40003fa4270 */
[C---:B------:R-:W-:Y:S02]  /*12b70*/  ISETP.GT.AND P4, PT, R69.reuse, 0x21, PT ;  /* 0x000000214500780c */ /* 0x040fe40003f84270 */
[----:B------:R-:W-:Y:S02]  /*12b80*/  ISETP.GT.AND P3, PT, R69, 0x28, PT ;  /* 0x000000284500780c */ /* 0x000fe40003f64270 */
[----:B------:R-:W-:Y:S02]  /*12b90*/  FSEL R34, R34, -INF , P5 ;  /* 0xff80000022227808 */ /* 0x000fe40002800000 */
        /* <DEDUP_REMOVED lines=30> */
[----:B-1----:R-:W-:Y:S02]  /*12d80*/  FSEL R8, R8, -INF , P4 ;  /* 0xff80000008087808 */ /* 0x002fe40002000000 */
[----:B------:R-:W-:Y:S02]  /*12d90*/  FSEL R64, R64, -INF , P3 ;  /* 0xff80000040407808 */ /* 0x000fe40001800000 */
[----:B------:R-:W-:-:S02]  /*12da0*/  ISETP.GT.AND P5, PT, R69, 0x68, PT ;  /* 0x000000684500780c */ /* 0x000fc40003fa4270 */
[C---:B------:R-:W-:Y:S02]  /*12db0*/  ISETP.GT.AND P4, PT, R69.reuse, 0x69, PT ;  /* 0x000000694500780c */ /* 0x040fe40003f84270 */
[----:B------:R-:W-:Y:S02]  /*12dc0*/  ISETP.GT.AND P3, PT, R69, 0x70, PT ;  /* 0x000000704500780c */ /* 0x000fe40003f64270 */
[----:B------:R-:W-:Y:S02]  /*12dd0*/  FSEL R65, R65, -INF , P5 ;  /* 0xff80000041417808 */ /* 0x000fe40002800000 */
[----:B------:R-:W-:Y:S02]  /*12de0*/  FSEL R68, R68, -INF , P4 ;  /* 0xff80000044447808 */ /* 0x000fe40002000000 */
[----:B------:R-:W-:Y:S02]  /*12df0*/  FSEL R39, R39, -INF , P3 ;  /* 0xff80000027277808 */ /* 0x000fe40001800000 */
[----:B------:R-:W-:Y:S01]  /*12e00*/  ISETP.GT.AND P5, PT, R69, 0x71, PT ;  /* 0x000000714500780c */ /* 0x000fe20003fa4270 */
[----:B------:R-:W-:-:S02]  /*12e10*/  WARPGROUP.DEPBAR.LE gsb0, 0x0 ;  /* 0x00008000000079c5 */ /* 0x000fc40000010000 */
[C---:B------:R-:W-:Y:S01]  /*12e20*/  ISETP.GT.AND P4, PT, R69.reuse, 0x78, PT ;  /* 0x000000784500780c */ /* 0x040fe20003f84270 */
[----:B------:R-:W-:Y:S01]  /*12e30*/  WARPGROUP.ARRIVE ;  /* 0x00000000000079c5 */ /* 0x000fe20000000000 */
[----:B------:R-:W-:-:S05]  /*12e40*/  ISETP.GT.AND P3, PT, R69, 0x79, PT ;  /* 0x000000794500780c */ /* 0x000fca0003f64270 */
[----:B------:R-:W0:Y:S01]  /*12e50*/  S2R R155, SR_TID.X ;  /* 0x00000000009b7919 */ /* 0x000e220000002100 */
[----:B------:R-:W-:Y:S02]  /*12e60*/  FMNMX.FTZ R69, R14, R11, !PT ;  /* 0x0000000b0e457209 */ /* 0x000fe40007810000 */
[----:B------:R-:W-:Y:S01]  /*12e70*/  FSEL R76, R76, -INF , P4 ;  /* 0xff8000004c4c7808 */ /* 0x000fe20002000000 */
[----:B------:R-:W-:Y:S01]  /*12e80*/  HGMMA.64x128x16.F32.BF16 R88, R156, gdesc[UR4].tnspB, R88, gsb0 ;  /* 0x41e000049c587df0 */ /* 0x000fe20008001858 */
[----:B------:R-:W-:-:S04]  /*12e90*/  FMNMX.FTZ R69, R20, R69, !PT ;  /* 0x0000004514457209 */ /* 0x000fc80007810000 */
[----:B------:R-:W-:-:S04]  /*12ea0*/  FMNMX.FTZ R69, R24, R69, !PT ;  /* 0x0000004518457209 */ /* 0x000fc80007810000 */
[----:B------:R-:W-:-:S04]  /*12eb0*/  FMNMX.FTZ R69, R25, R69, !PT ;  /* 0x0000004519457209 */ /* 0x000fc80007810000 */
[----:B------:R-:W-:-:S04]  /*12ec0*/  FMNMX.FTZ R69, R27, R69, !PT ;  /* 0x000000451b457209 */ /* 0x000fc80007810000 */
[----:B------:R-:W-:-:S04]  /*12ed0*/  FMNMX.FTZ R69, R29, R69, !PT ;  /* 0x000000451d457209 */ /* 0x000fc80007810000 */
[----:B------:R-:W-:-:S04]  /*12ee0*/  FMNMX.FTZ R69, R31, R69, !PT ;  /* 0x000000451f457209 */ /* 0x000fc80007810000 */
[----:B------:R-:W-:Y:S02]  /*12ef0*/  FMNMX.FTZ R69, R33, R69, !PT ;  /* 0x0000004521457209 */ /* 0x000fe40007810000 */
[----:B0-----:R-:W-:Y:S02]  /*12f00*/  SHF.R.U32.HI R155, RZ, 0x7, R155 ;  /* 0x00000007ff9b7819 */ /* 0x001fe4000001169b */
[----:B------:R-:W-:-:S04]  /*12f10*/  FMNMX.FTZ R69, R34, R69, !PT ;  /* 0x0000004522457209 */ /* 0x000fc80007810000 */
[----:B------:R-:W-:Y:S02]  /*12f20*/  FMNMX.FTZ R73, R35, R69, !PT ;  /* 0x0000004523497209 */ /* 0x000fe40007810000 */
[----:B------:R0:W-:Y:S02]  /*12f30*/  MUFU.TANH R69, R50 ;  /* 0x0000003200457308 */ /* 0x0001e40000002400 */
[----:B------:R-:W-:-:S04]  /*12f40*/  FMNMX.FTZ R73, R36, R73, !PT ;  /* 0x0000004924497209 */ /* 0x000fc80007810000 */
[----:B0-----:R-:W-:Y:S02]  /*12f50*/  FMNMX.FTZ R50, R37, R73, !PT ;  /* 0x0000004925327209 */ /* 0x001fe40007810000 */
[----:B------:R0:W-:Y:S02]  /*12f60*/  MUFU.TANH R73, R51 ;  /* 0x0000003300497308 */ /* 0x0001e40000002400 */
[----:B------:R-:W-:-:S04]  /*12f70*/  FMNMX.FTZ R50, R38, R50, !PT ;  /* 0x0000003226327209 */ /* 0x000fc80007810000 */
[----:B------:R-:W-:Y:S01]  /*12f80*/  FMNMX.FTZ R50, R40, R50, !PT ;  /* 0x0000003228327209 */ /* 0x000fe20007810000 */
[----:B0-----:R-:W-:-:S03]  /*12f90*/  FMUL.FTZ R51, R81, UR49 ;  /* 0x0000003151337c20 */ /* 0x001fc60008410000 */
[----:B------:R-:W-:Y:S01]  /*12fa0*/  FMNMX.FTZ R50, R41, R50, !PT ;  /* 0x0000003229327209 */ /* 0x000fe20007810000 */
[----:B------:R-:W-:Y:S01]  /*12fb0*/  FMUL.FTZ R81, R82, UR49 ;  /* 0x0000003152517c20 */ /* 0x000fe20008410000 */
[----:B------:R-:W-:Y:S02]  /*12fc0*/  FMUL.FTZ R82, R83, UR49 ;  /* 0x0000003153527c20 */ /* 0x000fe40008410000 */
[----:B------:R-:W-:Y:S01]  /*12fd0*/  FMNMX.FTZ R50, R44, R50, !PT ;  /* 0x000000322c327209 */ /* 0x000fe20007810000 */
[----:B------:R-:W0:Y:S03]  /*12fe0*/  MUFU.TANH R51, R51 ;  /* 0x0000003300337308 */ /* 0x000e260000002400 */
[----:B------:R-:W-:-:S04]  /*12ff0*/  FMNMX.FTZ R50, R45, R50, !PT ;  /* 0x000000322d327209 */ /* 0x000fc80007810000 */
[----:B------:R-:W-:Y:S01]  /*13000*/  FMNMX.FTZ R50, R48, R50, !PT ;  /* 0x0000003230327209 */ /* 0x000fe20007810000 */
[----:B------:R-:W-:Y:S03]  /*13010*/  MUFU.TANH R81, R81 ;  /* 0x0000005100517308 */ /* 0x000fe60000002400 */
[----:B------:R-:W-:-:S04]  /*13020*/  FMNMX.FTZ R50, R49, R50, !PT ;  /* 0x0000003231327209 */ /* 0x000fc80007810000 */
[----:B------:R-:W-:Y:S01]  /*13030*/  FMNMX.FTZ R50, R52, R50, !PT ;  /* 0x0000003234327209 */ /* 0x000fe20007810000 */
[----:B------:R-:W-:Y:S03]  /*13040*/  MUFU.TANH R82, R82 ;  /* 0x0000005200527308 */ /* 0x000fe60000002400 */
[----:B------:R-:W-:-:S04]  /*13050*/  FMNMX.FTZ R50, R53, R50, !PT ;  /* 0x0000003235327209 */ /* 0x000fc80007810000 */
[----:B------:R-:W-:-:S04]  /*13060*/  FMNMX.FTZ R50, R56, R50, !PT ;  /* 0x0000003238327209 */ /* 0x000fc80007810000 */
[----:B------:R-:W-:-:S04]  /*13070*/  FMNMX.FTZ R50, R57, R50, !PT ;  /* 0x0000003239327209 */ /* 0x000fc80007810000 */
[----:B------:R-:W-:-:S04]  /*13080*/  FMNMX.FTZ R50, R61, R50, !PT ;  /* 0x000000323d327209 */ /* 0x000fc80007810000 */
[----:B------:R-:W-:-:S04]  /*13090*/  FMNMX.FTZ R50, R8, R50, !PT ;  /* 0x0000003208327209 */ /* 0x000fc80007810000 */
[----:B------:R-:W-:Y:S02]  /*130a0*/  FMNMX.FTZ R77, R64, R50, !PT ;  /* 0x00000032404d7209 */ /* 0x000fe40007810000 */
[----:B------:R1:W2:Y:S02]  /*130b0*/  MUFU.TANH R50, R85 ;  /* 0x0000005500327308 */ /* 0x0002a40000002400 */
[----:B------:R-:W-:-:S04]  /*130c0*/  FMNMX.FTZ R77, R65, R77, !PT ;  /* 0x0000004d414d7209 */ /* 0x000fc80007810000 */
[----:B------:R-:W-:Y:S02]  /*130d0*/  FMNMX.FTZ R80, R68, R77, !PT ;  /* 0x0000004d44507209 */ /* 0x000fe40007810000 */
[----:B------:R0:W3:Y:S01]  /*130e0*/  MUFU.TANH R77, R62 ;  /* 0x0000003e004d7308 */ /* 0x0000e20000002400 */
[----:B-1----:R1:W-:Y:S01]  /*130f0*/  SHFL.IDX PT, R85, R60, 0x1, 0x1c1f ;  /* 0x003c1f003c557f89 */ /* 0x0023e200000e0000 */
[----:B0-----:R-:W-:Y:S01]  /*13100*/  FSEL R62, R51, -INF , P5 ;  /* 0xff800000333e7808 */ /* 0x001fe20002800000 */
[----:B-1----:R-:W-:Y:S01]  /*13110*/  FMUL.FTZ R60, R86, UR49 ;  /* 0x00000031563c7c20 */ /* 0x002fe20008410000 */
[----:B------:R-:W-:Y:S01]  /*13120*/  FMNMX.FTZ R51, R39, R80, !PT ;  /* 0x0000005027337209 */ /* 0x000fe20007810000 */
[----:B------:R-:W-:Y:S01]  /*13130*/  FMUL.FTZ R80, R63, UR49 ;  /* 0x000000313f507c20 */ /* 0x000fe20008410000 */
[----:B--2---:R-:W-:Y:S02]  /*13140*/  FSEL R63, R50, -INF , P3 ;  /* 0xff800000323f7808 */ /* 0x004fe40001800000 */
[----:B------:R-:W-:Y:S01]  /*13150*/  FMNMX.FTZ R51, R62, R51, !PT ;  /* 0x000000333e337209 */ /* 0x000fe20007810000 */
[----:B------:R-:W-:Y:S03]  /*13160*/  MUFU.TANH R60, R60 ;  /* 0x0000003c003c7308 */ /* 0x000fe60000002400 */
[----:B------:R-:W-:-:S04]  /*13170*/  FMNMX.FTZ R50, R76, R51, !PT ;  /* 0x000000334c327209 */ /* 0x000fc80007810000 */
[----:B------:R-:W-:Y:S01]  /*13180*/  FMNMX.FTZ R50, R63, R50, !PT ;  /* 0x000000323f327209 */ /* 0x000fe20007810000 */
[----:B------:R-:W0:Y:S04]  /*13190*/  MUFU.TANH R80, R80 ;  /* 0x0000005000507308 */ /* 0x000e280000002400 */
[----:B------:R-:W1:Y:S01]  /*131a0*/  SHFL.BFLY PT, R51, R50, 0x2, 0x1f ;  /* 0x0c401f0032337f89 */ /* 0x000e6200000e0000 */
[----:B------:R-:W-:Y:S02]  /*131b0*/  WARPGROUP.DEPBAR.LE gsb0, 0x0 ;  /* 0x00008000000079c5 */ /* 0x000fe40000010000 */
[----:B------:R-:W-:Y:S01]  /*131c0*/  WARPGROUP.ARRIVE ;  /* 0x00000000000079c5 */ /* 0x000fe20000000000 */
[----:B-1----:R-:W-:-:S05]  /*131d0*/  FMNMX.FTZ R51, R50, R51, !PT ;  /* 0x0000003332337209 */ /* 0x002fca0007810000 */
[----:B------:R-:W1:Y:S02]  /*131e0*/  SHFL.BFLY PT, R50, R51, 0x1, 0x1f ;  /* 0x0c201f0033327f89 */ /* 0x000e6400000e0000 */
[----:B-1----:R-:W-:Y:S01]  /*131f0*/  FMNMX.FTZ R51, R51, R50, !PT ;  /* 0x0000003233337209 */ /* 0x002fe20007810000 */
[----:B------:R-:W-:-:S03]  /*13200*/  IMAD.U32 R50, RZ, RZ, UR47 ;  /* 0x0000002fff327e24 */ /* 0x000fc6000f8e00ff */
[C---:B------:R-:W-:Y:S01]  /*13210*/  FSETP.NEU.FTZ.AND P3, PT, R51.reuse, -INF , PT ;  /* 0xff8000003300780b */ /* 0x040fe20003f7d000 */
[----:B------:R-:W-:-:S05]  /*13220*/  FMUL.FTZ R83, R51, R50 ;  /* 0x0000003233537220 */ /* 0x000fca0000410000 */
[----:B------:R-:W-:-:S05]  /*13230*/  FSEL R83, R83, RZ, P3 ;  /* 0x000000ff53537208 */ /* 0x000fca0001800000 */
[-C--:B------:R-:W-:Y:S01]  /*13240*/  FFMA.FTZ R180, R14, R50.reuse, -R83 ;  /* 0x000000320eb47223 */ /* 0x080fe20000010853 */
[----:B------:R-:W-:Y:S02]  /*13250*/  IMAD.IADD R14, R9, 0x1, R85 ;  /* 0x00000001090e7824 */ /* 0x000fe400078e0255 */
[-CC-:B------:R-:W-:Y:S01]  /*13260*/  FFMA.FTZ R20, R20, R50.reuse, -R83.reuse ;  /* 0x0000003214147223 */ /* 0x180fe20000010853 */
[-CC-:B------:R-:W-:Y:S01]  /*13270*/  FFMA.FTZ R182, R24, R50.reuse, -R83.reuse ;  /* 0x0000003218b67223 */ /* 0x180fe20000010853 */
[-CC-:B------:R-:W-:Y:S01]  /*13280*/  FFMA.FTZ R24, R25, R50.reuse, -R83.reuse ;  /* 0x0000003219187223 */ /* 0x180fe20000010853 */
[-CC-:B------:R-:W-:Y:S01]  /*13290*/  FFMA.FTZ R25, R29, R50.reuse, -R83.reuse ;  /* 0x000000321d197223 */ /* 0x180fe20000010853 */
[C---:B------:R-:W-:Y:S01]  /*132a0*/  ISETP.GT.AND P5, PT, R14.reuse, RZ, PT ;  /* 0x000000ff0e00720c */ /* 0x040fe20003fa4270 */
[----:B------:R1:W-:Y:S01]  /*132b0*/  MUFU.EX2 R9, R20 ;  /* 0x0000001400097308 */ /* 0x0003e20000000800 */
[----:B------:R-:W-:Y:S01]  /*132c0*/  ISETP.GT.AND P4, PT, R14, 0x1, PT ;  /* 0x000000010e00780c */ /* 0x000fe20003f84270 */
[-CC-:B------:R-:W-:Y:S01]  /*132d0*/  FFMA.FTZ R29, R35, R50.reuse, -R83.reuse ;  /* 0x00000032231d7223 */ /* 0x180fe20000010853 */
[----:B------:R-:W-:Y:S01]  /*132e0*/  FSEL R7, R7, -INF , P5 ;  /* 0xff80000007077808 */ /* 0x000fe20002800000 */
[-CC-:B------:R-:W-:Y:S01]  /*132f0*/  FFMA.FTZ R35, R8, R50.reuse, -R83.reuse ;  /* 0x0000003208237223 */ /* 0x180fe20000010853 */
[C---:B------:R-:W-:Y:S01]  /*13300*/  ISETP.GT.AND P5, PT, R14.reuse, 0x8, PT ;  /* 0x000000080e00780c */ /* 0x040fe20003fa4270 */
[-CC-:B------:R-:W-:Y:S01]  /*13310*/  FFMA.FTZ R154, R49, R50.reuse, -R83.reuse ;  /* 0x00000032319a7223 */ /* 0x180fe20000010853 */
[-CC-:B------:R-:W-:Y:S01]  /*13320*/  FFMA.FTZ R176, R27, R50.reuse, -R83.reuse ;  /* 0x000000321bb07223 */ /* 0x180fe20000010853 */
[----:B------:R-:W-:Y:S01]  /*13330*/  MUFU.EX2 R180, R180 ;  /* 0x000000b400b47308 */ /* 0x000fe20000000800 */
[----:B-1----:R-:W-:Y:S01]  /*13340*/  FSEL R20, R15, -INF , P4 ;  /* 0xff8000000f147808 */ /* 0x002fe20002000000 */
[--C-:B------:R-:W-:Y:S01]  /*13350*/  FFMA.FTZ R178, R31, R50, -R83.reuse ;  /* 0x000000321fb27223 */ /* 0x100fe20000010853 */
[----:B------:R-:W-:Y:S01]  /*13360*/  FMNMX.FTZ R15, R7, R10, !PT ;  /* 0x0000000a070f7209 */ /* 0x000fe20007810000 */
[-CC-:B------:R-:W-:Y:S01]  /*13370*/  FFMA.FTZ R27, R33, R50.reuse, -R83.reuse ;  /* 0x00000032211b7223 */ /* 0x180fe20000010853 */
[----:B------:R-:W-:Y:S01]  /*13380*/  ISETP.GT.AND P4, PT, R14, 0x9, PT ;  /* 0x000000090e00780c */ /* 0x000fe20003f84270 */
[-CC-:B------:R-:W-:Y:S01]  /*13390*/  FFMA.FTZ R172, R34, R50.reuse, -R83.reuse ;  /* 0x0000003222ac7223 */ /* 0x180fe20000010853 */
[----:B------:R-:W-:Y:S01]  /*133a0*/  FSEL R21, R21, -INF , P5 ;  /* 0xff80000015157808 */ /* 0x000fe20002800000 */
[----:B------:R-:W-:Y:S01]  /*133b0*/  MUFU.EX2 R182, R182 ;  /* 0x000000b600b67308 */ /* 0x000fe20000000800 */
[----:B------:R-:W-:Y:S01]  /*133c0*/  FMNMX.FTZ R15, R20, R15, !PT ;  /* 0x0000000f140f7209 */ /* 0x000fe20007810000 */
[-CC-:B------:R-:W-:Y:S01]  /*133d0*/  FFMA.FTZ R31, R37, R50.reuse, -R83.reuse ;  /* 0x00000032251f7223 */ /* 0x180fe20000010853 */
[----:B------:R-:W-:Y:S01]  /*133e0*/  ISETP.GT.AND P5, PT, R14, 0x10, PT ;  /* 0x000000100e00780c */ /* 0x000fe20003fa4270 */
[-CC-:B------:R-:W-:Y:S01]  /*133f0*/  FFMA.FTZ R37, R52, R50.reuse, -R83.reuse ;  /* 0x0000003234257223 */ /* 0x180fe20000010853 */
[----:B------:R-:W-:Y:S01]  /*13400*/  FSEL R26, R26, -INF , P4 ;  /* 0xff8000001a1a7808 */ /* 0x000fe20002000000 */
[-CC-:B------:R-:W-:Y:S01]  /*13410*/  FFMA.FTZ R174, R36, R50.reuse, -R83.reuse ;  /* 0x0000003224ae7223 */ /* 0x180fe20000010853 */
[----:B------:R-:W-:Y:S01]  /*13420*/  FMNMX.FTZ R15, R21, R15, !PT ;  /* 0x0000000f150f7209 */ /* 0x000fe20007810000 */
[----:B------:R-:W-:Y:S01]  /*13430*/  MUFU.EX2 R24, R24 ;  /* 0x0000001800187308 */ /* 0x000fe20000000800 */
[----:B------:R-:W-:Y:S01]  /*13440*/  ISETP.GT.AND P4, PT, R14, 0x11, PT ;  /* 0x000000110e00780c */ /* 0x000fe20003f84270 */
[-CC-:B------:R-:W-:Y:S01]  /*13450*/  FFMA.FTZ R168, R38, R50.reuse, -R83.reuse ;  /* 0x0000003226a87223 */ /* 0x180fe20000010853 */
[----:B------:R-:W-:Y:S01]  /*13460*/  FSEL R28, R28, -INF , P5 ;  /* 0xff8000001c1c7808 */ /* 0x000fe20002800000 */
[-CC-:B------:R-:W-:Y:S01]  /*13470*/  FFMA.FTZ R33, R40, R50.reuse, -R83.reuse ;  /* 0x0000003228217223 */ /* 0x180fe20000010853 */
[----:B------:R-:W-:Y:S01]  /*13480*/  FMNMX.FTZ R15, R26, R15, !PT ;  /* 0x0000000f1a0f7209 */ /* 0x000fe20007810000 */
[-CC-:B------:R-:W-:Y:S01]  /*13490*/  FFMA.FTZ R170, R41, R50.reuse, -R83.reuse ;  /* 0x0000003229aa7223 */ /* 0x180fe20000010853 */
[----:B------:R-:W-:Y:S01]  /*134a0*/  ISETP.GT.AND P5, PT, R14, 0x18, PT ;  /* 0x000000180e00780c */ /* 0x000fe20003fa4270 */
[----:B------:R-:W-:Y:S01]  /*134b0*/  MUFU.EX2 R176, R176 ;  /* 0x000000b000b07308 */ /* 0x000fe20000000800 */
[----:B------:R-:W-:Y:S01]  /*134c0*/  FSEL R30, R30, -INF , P4 ;  /* 0xff8000001e1e7808 */ /* 0x000fe20002000000 */
[-CC-:B------:R-:W-:Y:S01]  /*134d0*/  FFMA.FTZ R34, R44, R50.reuse, -R83.reuse ;  /* 0x000000322c227223 */ /* 0x180fe20000010853 */
        /* <DEDUP_REMOVED lines=27> */
[----:B------:R-:W-:Y:S01]  /*13690*/  FFMA.FTZ R48, R62, R50, -R83 ;  /* 0x000000323e307223 */ /* 0x000fe20000010853 */
[----:B------:R-:W-:Y:S01]  /*136a0*/  FSEL R46, R46, -INF , P5 ;  /* 0xff8000002e2e7808 */ /* 0x000fe20002800000 */
[----:B------:R-:W-:Y:S01]  /*136b0*/  MUFU.EX2 R172, R172 ;  /* 0x000000ac00ac7308 */ /* 0x000fe20000000800 */
[----:B------:R-:W-:-:S02]  /*136c0*/  FMNMX.FTZ R15, R43, R15, !PT ;  /* 0x0000000f2b0f7209 */ /* 0x000fc40007810000 */
[----:B------:R-:W-:Y:S02]  /*136d0*/  ISETP.GT.AND P5, PT, R14, 0x30, PT ;  /* 0x000000300e00780c */ /* 0x000fe40003fa4270 */
[----:B------:R-:W-:Y:S02]  /*136e0*/  FSEL R47, R47, -INF , P4 ;  /* 0xff8000002f2f7808 */ /* 0x000fe40002000000 */
[----:B------:R-:W-:Y:S01]  /*136f0*/  FMNMX.FTZ R15, R46, R15, !PT ;  /* 0x0000000f2e0f7209 */ /* 0x000fe20007810000 */
[----:B------:R-:W-:Y:S01]  /*13700*/  MUFU.EX2 R29, R29 ;  /* 0x0000001d001d7308 */ /* 0x000fe20000000800 */
[----:B------:R-:W-:Y:S02]  /*13710*/  ISETP.GT.AND P4, PT, R14, 0x31, PT ;  /* 0x000000310e00780c */ /* 0x000fe40003f84270 */
[----:B------:R-:W-:Y:S02]  /*13720*/  FSEL R69, R69, -INF , P5 ;  /* 0xff80000045457808 */ /* 0x000fe40002800000 */
[----:B------:R-:W-:-:S02]  /*13730*/  FMNMX.FTZ R15, R47, R15, !PT ;  /* 0x0000000f2f0f7209 */ /* 0x000fc40007810000 */
[C---:B------:R-:W-:Y:S01]  /*13740*/  ISETP.GT.AND P5, PT, R14.reuse, 0x38, PT ;  /* 0x000000380e00780c */ /* 0x040fe20003fa4270 */
[----:B------:R-:W-:Y:S01]  /*13750*/  MUFU.EX2 R174, R174 ;  /* 0x000000ae00ae7308 */ /* 0x000fe20000000800 */
[----:B------:R-:W-:Y:S02]  /*13760*/  FSEL R73, R73, -INF , P4 ;  /* 0xff80000049497808 */ /* 0x000fe40002000000 */
[----:B------:R-:W-:Y:S02]  /*13770*/  FMNMX.FTZ R15, R69, R15, !PT ;  /* 0x0000000f450f7209 */ /* 0x000fe40007810000 */
[----:B------:R-:W-:Y:S02]  /*13780*/  ISETP.GT.AND P4, PT, R14, 0x39, PT ;  /* 0x000000390e00780c */ /* 0x000fe40003f84270 */
        /* <DEDUP_REMOVED lines=10> */
[----:B------:R-:W-:Y:S01]  /*13830*/  ISETP.GT.AND P5, PT, R14, 0x48, PT ;  /* 0x000000480e00780c */ /* 0x000fe20003fa4270 */
[----:B------:R-:W-:Y:S01]  /*13840*/  MUFU.EX2 R33, R33 ;  /* 0x0000002100217308 */ /* 0x000fe20000000800 */
[----:B------:R-:W-:Y:S02]  /*13850*/  FSEL R59, R59, -INF , P4 ;  /* 0xff8000003b3b7808 */ /* 0x000fe40002000000 */
[----:B------:R-:W-:Y:S02]  /*13860*/  FMNMX.FTZ R15, R58, R15, !PT ;  /* 0x0000000f3a0f7209 */ /* 0x000fe40007810000 */
[----:B------:R-:W-:Y:S02]  /*13870*/  ISETP.GT.AND P4, PT, R14, 0x49, PT ;  /* 0x000000490e00780c */ /* 0x000fe40003f84270 */
[----:B---3--:R-:W-:Y:S01]  /*13880*/  FSEL R77, R77, -INF , P5 ;  /* 0xff8000004d4d7808 */ /* 0x008fe20002800000 */
[----:B------:R-:W-:Y:S01]  /*13890*/  MUFU.EX2 R170, R170 ;  /* 0x000000aa00aa7308 */ /* 0x000fe20000000800 */
[----:B------:R-:W-:-:S02]  /*138a0*/  FMNMX.FTZ R15, R59, R15, !PT ;  /* 0x0000000f3b0f7209 */ /* 0x000fc40007810000 */
[----:B------:R-:W-:Y:S02]  /*138b0*/  ISETP.GT.AND P5, PT, R14, 0x50, PT ;  /* 0x000000500e00780c */ /* 0x000fe40003fa4270 */
[----:B0-----:R-:W-:Y:S02]  /*138c0*/  FSEL R80, R80, -INF , P4 ;  /* 0xff80000050507808 */ /* 0x001fe40002000000 */
        /* <DEDUP_REMOVED lines=43> */
[----:B------:R-:W-:Y:S02]  /*13b80*/  FSEL R84, R84, -INF , P4 ;  /* 0xff80000054547808 */ /* 0x000fe40002000000 */
[----:B------:R-:W-:-:S03]  /*13b90*/  FMNMX.FTZ R15, R60, R15, !PT ;  /* 0x0000000f3c0f7209 */ /* 0x000fc60007810000 */
[----:B------:R-:W-:Y:S01]  /*13ba0*/  MUFU.EX2 R35, R35 ;  /* 0x0000002300237308 */ /* 0x000fe20000000800 */
[----:B------:R-:W-:-:S05]  /*13bb0*/  FMNMX.FTZ R15, R84, R15, !PT ;  /* 0x0000000f540f7209 */ /* 0x000fca0007810000 */
[----:B------:R-:W0:Y:S02]  /*13bc0*/  SHFL.BFLY PT, R14, R15, 0x2, 0x1f ;  /* 0x0c401f000f0e7f89 */ /* 0x000e2400000e0000 */
[----:B------:R-:W1:Y:S08]  /*13bd0*/  MUFU.EX2 R41, R41 ;  /* 0x0000002900297308 */ /* 0x000e700000000800 */
[----:B------:R-:W-:Y:S08]  /*13be0*/  MUFU.EX2 R44, R44 ;  /* 0x0000002c002c7308 */ /* 0x000ff00000000800 */
[----:B------:R-:W2:Y:S01]  /*13bf0*/  MUFU.EX2 R45, R45 ;  /* 0x0000002d002d7308 */ /* 0x000ea20000000800 */
[----:B0-----:R-:W-:Y:S01]  /*13c00*/  FMNMX.FTZ R15, R15, R14, !PT ;  /* 0x0000000e0f0f7209 */ /* 0x001fe20007810000 */
[----:B------:R-:W-:-:S06]  /*13c10*/  VIADD R14, R6, 0x300 ;  /* 0x00000300060e7836 */ /* 0x000fcc0000000000 */
[----:B------:R-:W-:Y:S01]  /*13c20*/  MUFU.EX2 R39, R39 ;  /* 0x0000002700277308 */ /* 0x000fe20000000800 */
[----:B------:R-:W-:Y:S01]  /*13c30*/  VIADD R6, R6, 0x380 ;  /* 0x0000038006067836 */ /* 0x000fe20000000000 */
[----:B------:R-:W0:Y:S01]  /*13c40*/  SHFL.BFLY PT, R8, R15, 0x1, 0x1f ;  /* 0x0c201f000f087f89 */ /* 0x000e2200000e0000 */
[----:B------:R-:W-:Y:S01]  /*13c50*/  R2UR UR6, R14 ;  /* 0x000000000e0672ca */ /* 0x000fe200000e0000 */
[----:B------:R-:W-:-:S04]  /*13c60*/  FFMA.FTZ R14, R76, R50, -R83 ;  /* 0x000000324c0e7223 */ /* 0x000fc80000010853 */
[----:B------:R-:W-:Y:S08]  /*13c70*/  MUFU.EX2 R48, R48 ;  /* 0x0000003000307308 */ /* 0x000ff00000000800 */
[----:B------:R-:W-:Y:S01]  /*13c80*/  MUFU.EX2 R14, R14 ;  /* 0x0000000e000e7308 */ /* 0x000fe20000000800 */
[----:B0-----:R-:W-:Y:S01]  /*13c90*/  FMNMX.FTZ R8, R15, R8, !PT ;  /* 0x000000080f087209 */ /* 0x001fe20007810000 */
[----:B------:R-:W-:-:S03]  /*13ca0*/  IMAD.MOV.U32 R15, RZ, RZ, 0x40000040 ;  /* 0x40000040ff0f7424 */ /* 0x000fc600078e00ff */
[C---:B------:R-:W-:Y:S01]  /*13cb0*/  FSETP.NEU.FTZ.AND P4, PT, R8.reuse, -INF , PT ;  /* 0xff8000000800780b */ /* 0x040fe20003f9d000 */
[-C--:B------:R-:W-:Y:S01]  /*13cc0*/  FMUL.FTZ R49, R8, R50.reuse ;  /* 0x0000003208317220 */ /* 0x080fe20000410000 */
[----:B------:R-:W-:Y:S01]  /*13cd0*/  R2UR UR7, R15 ;  /* 0x000000000f0772ca */ /* 0x000fe200000e0000 */
[----:B------:R-:W-:-:S03]  /*13ce0*/  FFMA.FTZ R15, R63, R50, -R83 ;  /* 0x000000323f0f7223 */ /* 0x000fc60000010853 */
[----:B------:R-:W-:-:S03]  /*13cf0*/  FSEL R49, R49, RZ, P4 ;  /* 0x000000ff31317208 */ /* 0x000fc60002000000 */
[----:B------:R-:W-:Y:S02]  /*13d00*/  MUFU.EX2 R15, R15 ;  /* 0x0000000f000f7308 */ /* 0x000fe40000000800 */
[-CC-:B------:R-:W-:Y:S01]  /*13d10*/  FFMA.FTZ R181, R7, R50.reuse, -R49.reuse ;  /* 0x0000003207b57223 */ /* 0x180fe20000010831 */
[----:B------:R-:W-:Y:S02]  /*13d20*/  IMAD.MOV.U32 R7, RZ, RZ, 0x40000040 ;  /* 0x40000040ff077424 */ /* 0x000fe400078e00ff */
[-CC-:B------:R-:W-:Y:S01]  /*13d30*/  FFMA.FTZ R179, R32, R50.reuse, -R49.reuse ;  /* 0x0000003220b37223 */ /* 0x180fe20000010831 */
[-CC-:B------:R-:W-:Y:S01]  /*13d40*/  FFMA.FTZ R175, R46, R50.reuse, -R49.reuse ;  /* 0x000000322eaf7223 */ /* 0x180fe20000010831 */
[----:B------:R-:W-:Y:S01]  /*13d50*/  HGMMA.64x128x16.F32.BF16 R88, R160, gdesc[UR4].tnspB, R88, gsb0 ;  /* 0x41e00004a0587df0 */ /* 0x000fe20008001858 */
[----:B------:R-:W-:Y:S01]  /*13d60*/  R2UR UR6, R6 ;  /* 0x00000000060672ca */ /* 0x000fe200000e0000 */
[-CC-:B------:R-:W-:Y:S01]  /*13d70*/  FFMA.FTZ R32, R47, R50.reuse, -R49.reuse ;  /* 0x000000322f207223 */ /* 0x180fe20000010831 */
[----:B------:R-:W-:Y:S01]  /*13d80*/  R2UR UR7, R7 ;  /* 0x00000000070772ca */ /* 0x000fe200000e0000 */
[-CC-:B------:R-:W-:Y:S01]  /*13d90*/  FFMA.FTZ R20, R20, R50.reuse, -R49.reuse ;  /* 0x0000003214147223 */ /* 0x180fe20000010831 */
[----:B------:R-:W-:Y:S01]  /*13da0*/  FSEL R46, R51, RZ, P3 ;  /* 0x000000ff332e7208 */ /* 0x000fe20001800000 */
[----:B------:R-:W-:Y:S01]  /*13db0*/  MUFU.EX2 R181, R181 ;  /* 0x000000b500b57308 */ /* 0x000fe20000000800 */
[----:B------:R-:W-:Y:S01]  /*13dc0*/  FSEL R47, R8, RZ, P4 ;  /* 0x000000ff082f7208 */ /* 0x000fe20002000000 */
[-CC-:B------:R-:W-:Y:S01]  /*13dd0*/  FFMA.FTZ R183, R21, R50.reuse, -R49.reuse ;  /* 0x0000003215b77223 */ /* 0x180fe20000010831 */
[-C--:B------:R-:W-:Y:S01]  /*13de0*/  FFMA.FTZ R21, R26, R50.reuse, -R49 ;  /* 0x000000321a157223 */ /* 0x080fe20000010831 */
[----:B------:R-:W-:Y:S01]  /*13df0*/  FADD.FTZ R11, -R46, R11 ;  /* 0x0000000b2e0b7221 */ /* 0x000fe20000010100 */
[----:B------:R-:W-:Y:S01]  /*13e00*/  FFMA.FTZ R177, R28, R50, -R49 ;  /* 0x000000321cb17223 */ /* 0x000fe20000010831 */
[----:B------:R-:W-:Y:S01]  /*13e10*/  FADD.FTZ R47, -R47, R10 ;  /* 0x0000000a2f2f7221 */ /* 0x000fe20000010100 */
[----:B------:R-:W-:-:S02]  /*13e20*/  @!P1 IMAD R10, R184, 0x8, R2 ;  /* 0x00000008b80a9824 */ /* 0x000fc400078e0202 */
[-C--:B------:R-:W-:Y:S01]  /*13e30*/  FMUL.FTZ R6, R11, R50.reuse ;  /* 0x000000320b067220 */ /* 0x080fe20000410000 */
[----:B------:R-:W-:Y:S01]  /*13e40*/  MUFU.EX2 R20, R20 ;  /* 0x0000001400147308 */ /* 0x000fe20000000800 */
[-C--:B------:R-:W-:Y:S01]  /*13e50*/  FMUL.FTZ R7, R47, R50.reuse ;  /* 0x000000322f077220 */ /* 0x080fe20000410000 */
[----:B------:R-:W-:Y:S01]  /*13e60*/  @!P1 VIADD R10, R10, 0x28840 ;  /* 0x000288400a0a9836 */ /* 0x000fe20000000000 */
[----:B------:R-:W-:Y:S01]  /*13e70*/  IADD3 R11, -R155, 0xb, RZ ;  /* 0x0000000b9b0b7810 */ /* 0x000fe20007ffe1ff */
[-CC-:B------:R-:W-:Y:S01]  /*13e80*/  FFMA.FTZ R26, R30, R50.reuse, -R49.reuse ;  /* 0x000000321e1a7223 */ /* 0x180fe20000010831 */
[-CC-:B------:R-:W-:Y:S01]  /*13e90*/  FFMA.FTZ R28, R72, R50.reuse, -R49.reuse ;  /* 0x00000032481c7223 */ /* 0x180fe20000010831 */
[-CC-:B------:R-:W-:Y:S01]  /*13ea0*/  FFMA.FTZ R173, R42, R50.reuse, -R49.reuse ;  /* 0x000000322aad7223 */ /* 0x180fe20000010831 */
[----:B------:R-:W-:Y:S01]  /*13eb0*/  @!P1 PRMT R46, RZ, 0x654, R10 ;  /* 0x00000654ff2e9816 */ /* 0x000fe2000000000a */
        /* <DEDUP_REMOVED lines=18> */
[----:B------:R-:W-:Y:S01]  /*13fe0*/  FFMA.FTZ R60, R60, R50, -R49 ;  /* 0x000000323c3c7223 */ /* 0x000fe20000010831 */
[C---:B------:R-:W-:Y:S01]  /*13ff0*/  ISETP.GT.AND P3, PT, R12.reuse, R5, PT ;  /* 0x000000050c00720c */ /* 0x040fe20003f64270 */
[----:B------:R-:W-:-:S04]  /*14000*/  VIADD R12, R12, 0xffffffff ;  /* 0xffffffff0c0c7836 */ /* 0x000fc80000000000 */
        /* <DEDUP_REMOVED lines=16> */
[----:B-1----:R-:W-:Y:S02]  /*14110*/  F2FP.BF16.F32.PACK_AB R160, R41, R35 ;  /* 0x0000002329a0723e */ /* 0x002fe400000010ff */
[----:B--2---:R-:W-:Y:S01]  /*14120*/  F2FP.BF16.F32.PACK_AB R162, R45, R44 ;  /* 0x0000002c2da2723e */ /* 0x004fe200000010ff */
[----:B------:R-:W-:Y:S03]  /*14130*/  HGMMA.64x128x16.F32.BF16 R88, R164, gdesc[UR4].tnspB, R88, gsb0 ;  /* 0x41e00004a4587df0 */ /* 0x000fe60008001858 */
        /* <DEDUP_REMOVED lines=15> */
[-C--:B------:R-:W-:Y:S01]  /*14230*/  FMUL.FTZ R88, R88, R6.reuse ;  /* 0x0000000658587220 */ /* 0x080fe20000410000 */
[-C--:B------:R-:W-:Y:S01]  /*14240*/  FMUL.FTZ R89, R89, R6.reuse ;  /* 0x0000000659597220 */ /* 0x080fe20000410000 */
[-C--:B------:R-:W-:Y:S01]  /*14250*/  FMUL.FTZ R92, R92, R6.reuse ;  /* 0x000000065c5c7220 */ /* 0x080fe20000410000 */
[-C--:B------:R-:W-:Y:S01]  /*14260*/  FMUL.FTZ R93, R93, R6.reuse ;  /* 0x000000065d5d7220 */ /* 0x080fe20000410000 */
[-C--:B------:R-:W-:Y:S01]  /*14270*/  FMUL.FTZ R96, R96, R6.reuse ;  /* 0x0000000660607220 */ /* 0x080fe20000410000 */
[-C--:B------:R-:W-:Y:S01]  /*14280*/  FMUL.FTZ R97, R97, R6.reuse ;  /* 0x0000000661617220 */ /* 0x080fe20000410000 */
[----:B------:R-:W-:Y:S01]  /*14290*/  FMUL.FTZ R100, R100, R6 ;  /* 0x0000000664647220 */ /* 0x000fe20000410000 */
[----:B-1----:R-:W-:Y:S01]  /*142a0*/  FFMA.FTZ R46, R6, R3, R180 ;  /* 0x00000003062e7223 */ /* 0x002fe200000100b4 */
[----:B------:R-:W-:Y:S01]  /*142b0*/  FFMA.FTZ R3, R7, R0, R181 ;  /* 0x0000000007037223 */ /* 0x000fe200000100b5 */
[----:B------:R-:W-:Y:S01]  /*142c0*/  @!P1 IMAD R0, R13, 0x8, R2 ;  /* 0x000000080d009824 */ /* 0x000fe200078e0202 */
[C---:B------:R-:W-:Y:S01]  /*142d0*/  F2FP.BF16.F32.PACK_AB R180, R9.reuse, R180 ;  /* 0x000000b409b4723e */ /* 0x040fe200000010ff */
[----:B------:R-:W-:Y:S01]  /*142e0*/  FADD.FTZ R13, R9, R46 ;  /* 0x0000002e090d7221 */ /* 0x000fe20000010000 */
[----:B------:R-:W-:Y:S01]  /*142f0*/  FADD.FTZ R46, R20, R3 ;  /* 0x00000003142e7221 */ /* 0x000fe20000010000 */
[----:B------:R-:W-:-:S02]  /*14300*/  @!P1 VIADD R3, R0, 0x28860 ;  /* 0x0002886000039836 */ /* 0x000fc40000000000 */
[----:B------:R-:W-:Y:S01]  /*14310*/  FFMA.FTZ R0, R80, R50, -R49 ;  /* 0x0000003250007223 */ /* 0x000fe20000010831 */
[----:B------:R-:W-:Y:S01]  /*14320*/  FADD.FTZ R13, R182, R13 ;  /* 0x0000000db60d7221 */ /* 0x000fe20000010000 */
[----:B------:R-:W-:Y:S01]  /*14330*/  FADD.FTZ R46, R183, R46 ;  /* 0x0000002eb72e7221 */ /* 0x000fe20000010000 */
[C---:B------:R-:W-:Y:S01]  /*14340*/  F2FP.BF16.F32.PACK_AB R182, R24.reuse, R182 ;  /* 0x000000b618b6723e */ /* 0x040fe200000010ff */
[----:B------:R-:W-:Y:S01]  /*14350*/  FMUL.FTZ R101, R101, R6 ;  /* 0x0000000665657220 */ /* 0x000fe20000410000 */
[----:B------:R-:W-:Y:S01]  /*14360*/  FADD.FTZ R13, R24, R13 ;  /* 0x0000000d180d7221 */ /* 0x000fe20000010000 */
[----:B------:R-:W-:Y:S01]  /*14370*/  FADD.FTZ R46, R21, R46 ;  /* 0x0000002e152e7221 */ /* 0x000fe20000010000 */
[----:B------:R-:W-:Y:S01]  /*14380*/  @!P1 PRMT R3, RZ, 0x654, R3 ;  /* 0x00000654ff039816 */ /* 0x000fe20000000003 */
[----:B------:R-:W1:Y:S01]  /*14390*/  MUFU.EX2 R0, R0 ;  /* 0x0000000000007308 */ /* 0x000e620000000800 */
[----:B------:R-:W-:Y:S01]  /*143a0*/  FADD.FTZ R52, R176, R13 ;  /* 0x0000000db0347221 */ /* 0x000fe20000010000 */
[----:B0-----:R-:W-:Y:S01]  /*143b0*/  FADD.FTZ R11, R177, R46 ;  /* 0x0000002eb10b7221 */ /* 0x001fe20000010000 */
[----:B------:R0:W-:Y:S01]  /*143c0*/  @!P1 SYNCS.ARRIVE.TRANS64.RED.A1T0 RZ, [R3+URZ], RZ ;  /* 0x000000ff03ff99a7 */ /* 0x0001e2000810043f */
[----:B------:R-:W-:Y:S01]  /*143d0*/  F2FP.BF16.F32.PACK_AB R183, R21, R183 ;  /* 0x000000b715b7723e */ /* 0x000fe200000010ff */
[----:B------:R-:W-:Y:S01]  /*143e0*/  FADD.FTZ R13, R25, R52 ;  /* 0x00000034190d7221 */ /* 0x000fe20000010000 */
[----:B------:R-:W-:Y:S01]  /*143f0*/  FADD.FTZ R46, R26, R11 ;  /* 0x0000000b1a2e7221 */ /* 0x000fe20000010000 */
[----:B------:R-:W-:Y:S01]  /*14400*/  F2FP.BF16.F32.PACK_AB R181, R20, R181 ;  /* 0x000000b514b5723e */ /* 0x000fe200000010ff */
[-C--:B------:R-:W-:Y:S01]  /*14410*/  FFMA.FTZ R11, R71, R50.reuse, -R49 ;  /* 0x00000032470b7223 */ /* 0x080fe20000010831 */
[----:B------:R-:W-:Y:S01]  /*14420*/  FADD.FTZ R52, R178, R13 ;  /* 0x0000000db2347221 */ /* 0x000fe20000010000 */
[----:B------:R-:W-:Y:S01]  /*14430*/  FADD.FTZ R13, R179, R46 ;  /* 0x0000002eb30d7221 */ /* 0x000fe20000010000 */
[-CC-:B0-----:R-:W-:Y:S01]  /*14440*/  FFMA.FTZ R3, R67, R50.reuse, -R49.reuse ;  /* 0x0000003243037223 */ /* 0x181fe20000010831 */
[----:B------:R-:W-:Y:S01]  /*14450*/  FFMA.FTZ R49, R84, R50, -R49 ;  /* 0x0000003254317223 */ /* 0x000fe20000010831 */
        /* <DEDUP_REMOVED lines=27> */
[----:B------:R-:W2:Y:S01]  /*14610*/  MUFU.EX2 R9, R75 ;  /* 0x0000004b00097308 */ /* 0x000ea20000000800 */
        /* <DEDUP_REMOVED lines=18> */
[C---:B-1----:R-:W-:Y:S01]  /*14740*/  F2FP.BF16.F32.PACK_AB R155, R0.reuse, R155 ;  /* 0x0000009b009b723e */ /* 0x042fe200000010ff */
[-C--:B------:R-:W-:Y:S01]  /*14750*/  FMUL.FTZ R137, R137, R6.reuse ;  /* 0x0000000689897220 */ /* 0x080fe20000410000 */
[----:B------:R-:W-:Y:S01]  /*14760*/  FADD.FTZ R21, R37, R24 ;  /* 0x0000001825157221 */ /* 0x000fe20000010000 */
[----:B------:R-:W-:Y:S01]  /*14770*/  FADD.FTZ R20, R0, R13 ;  /* 0x0000000d00147221 */ /* 0x000fe20000010000 */
[-C--:B------:R-:W-:Y:S01]  /*14780*/  FMUL.FTZ R140, R140, R6.reuse ;  /* 0x000000068c8c7220 */ /* 0x080fe20000410000 */
[-C--:B------:R-:W-:Y:S01]  /*14790*/  FMUL.FTZ R141, R141, R6.reuse ;  /* 0x000000068d8d7220 */ /* 0x080fe20000410000 */
[----:B------:R-:W-:Y:S01]  /*147a0*/  FADD.FTZ R21, R156, R21 ;  /* 0x000000159c157221 */ /* 0x000fe20000010000 */
[----:B------:R-:W-:Y:S01]  /*147b0*/  FADD.FTZ R20, R157, R20 ;  /* 0x000000149d147221 */ /* 0x000fe20000010000 */
[C---:B0-----:R-:W-:Y:S01]  /*147c0*/  F2FP.BF16.F32.PACK_AB R157, R3.reuse, R157 ;  /* 0x0000009d039d723e */ /* 0x041fe200000010ff */
        /* <DEDUP_REMOVED lines=18> */
[----:B--2---:R-:W-:Y:S01]  /*148f0*/  FADD.FTZ R21, R9, R20 ;  /* 0x0000001409157221 */ /* 0x004fe20000010000 */
        /* <DEDUP_REMOVED lines=65> */
[----:B------:R-:W-:Y:S06]  /*14d10*/  @P3 BRA `(.L_x_2714) ;  /* 0xffffffcc00503947 */ /* 0x000fec000383ffff */
.L_x_2704:
[----:B------:R-:W-:-:S13]  /*14d20*/  ISETP.GE.AND P2, PT, R12, R191, PT ;  /* 0x000000bf0c00720c */ /* 0x000fda0003f46270 */
[----:B------:R-:W-:Y:S05]  /*14d30*/  @!P2 BRA `(.L_x_2715) ;  /* 0x000000280074a947 */ /* 0x000fea0003800000 */
[----:B------:R-:W-:Y:S02]  /*14d40*/  IMAD.MOV.U32 R10, RZ, RZ, R8 ;  /* 0x000000ffff0a7224 */ /* 0x000fe400078e0008 */
[----:B------:R-:W-:Y:S02]  /*14d50*/  IMAD.MOV.U32 R11, RZ, RZ, R51 ;  /* 0x000000ffff0b7224 */ /* 0x000fe400078e0033 */
[----:B------:R-:W-:Y:S02]  /*14d60*/  IMAD.MOV.U32 R6, RZ, RZ, R186 ;  /* 0x000000ffff067224 */ /* 0x000fe400078e00ba */
[----:B------:R-:W-:-:S07]  /*14d70*/  IMAD.MOV.U32 R5, RZ, RZ, R184 ;  /* 0x000000ffff057224 */ /* 0x000fce00078e00b8 */
.L_x_2725:
        /* <DEDUP_REMOVED lines=10> */
.L_x_2717:
[----:B------:R-:W-:Y:S01]  /*14e20*/  IMAD R7, R184, 0x8, R2 ;  /* 0x00000008b8077824 */ /* 0x000fe200078e0202 */
[----:B------:R-:W-:-:S04]  /*14e30*/  SHF.L.U32 R8, R186, 0x1f, RZ ;  /* 0x0000001fba087819 */ /* 0x000fc800000006ff */
[----:B------:R0:W1:Y:S01]  /*14e40*/  SYNCS.PHASECHK.TRANS64.TRYWAIT P3, [R7+URZ+0x28830], R8 ;  /* 0x02883008070075a7 */ /* 0x000062000806017f */
[----:B------:R-:W-:Y:S05]  /*14e50*/  @!P0 BRA `(.L_x_2718) ;  /* 0x0000000000048947 */ /* 0x000fea0003800000 */
[----:B------:R-:W-:Y:S01]  /*14e60*/  BPT.TRAP 0x1 ;  /* 0x000000040000795c */ /* 0x000fe20000300000 */
.L_x_2718:
[----:B------:R-:W-:Y:S04]  /*14e70*/  BSSY B0, `(.L_x_2716) ;  /* 0x0000004000007945 */ /* 0x000fe80003800000 */
[----:B-1----:R-:W-:Y:S05]  /*14e80*/  @P3 BRA `(.L_x_2719) ;  /* 0x0000000000083947 */ /* 0x002fea0003800000 */
[----:B------:R-:W1:Y:S02]  /*14e90*/  SYNCS.PHASECHK.TRANS64.TRYWAIT P3, [R7+URZ+0x28830], R8 ;  /* 0x02883008070075a7 */ /* 0x000e64000806017f */
[----:B-1----:R-:W-:Y:S05]  /*14ea0*/  @!P3 BRA `(.L_x_2720) ;  /* 0x000000fc0038b947 */ /* 0x002fea0003800000 */
.L_x_2719:
[----:B------:R-:W-:Y:S05]  /*14eb0*/  BSYNC B0 ;  /* 0x0000000000007941 */ /* 0x000fea0003800000 */
.L_x_2716:
        /* <DEDUP_REMOVED lines=60> */
.L_x_2722:
[----:B------:R-:W-:Y:S01]  /*15280*/  SHF.L.U32 R6, R6, 0x1f, RZ ;  /* 0x0000001f06067819 */ /* 0x000fe200000006ff */
[----:B------:R-:W-:-:S04]  /*15290*/  IMAD R7, R5, 0x8, R2 ;  /* 0x0000000805077824 */ /* 0x000fc800078e0202 */
[----:B------:R0:W1:Y:S01]  /*152a0*/  SYNCS.PHASECHK.TRANS64.TRYWAIT P2, [R7+URZ+0x28850], R6 ;  /* 0x02885006070075a7 */ /* 0x000062000804017f */
[----:B------:R-:W-:Y:S05]  /*152b0*/  @!P0 BRA `(.L_x_2723) ;  /* 0x0000000000048947 */ /* 0x000fea0003800000 */
[----:B------:R-:W-:Y:S01]  /*152c0*/  BPT.TRAP 0x1 ;  /* 0x000000040000795c */ /* 0x000fe20000300000 */
.L_x_2723:
[----:B-1----:R-:W-:Y:S05]  /*152d0*/  @P2 BRA `(.L_x_2721) ;  /* 0x0000000000082947 */ /* 0x002fea0003800000 */
[----:B------:R-:W1:Y:S02]  /*152e0*/  SYNCS.PHASECHK.TRANS64.TRYWAIT P2, [R7+URZ+0x28850], R6 ;  /* 0x02885006070075a7 */ /* 0x000e64000804017f */
[----:B-1----:R-:W-:Y:S05]  /*152f0*/  @!P2 BRA `(.L_x_2724) ;  /* 0x000000f80038a947 */ /* 0x002fea0003800000 */
.L_x_2721:
        /* <DEDUP_REMOVED lines=13> */
[----:B------:R-:W-:Y:S01]  /*153d0*/  MUFU.TANH R14, R14 ;  /* 0x0000000e000e7308 */ /* 0x000fe20000002400 */
[----:B------:R-:W-:Y:S01]  /*153e0*/  FMUL.FTZ R21, R31, UR48 ;  /* 0x000000301f157c20 */ /* 0x000fe20008410000 */
[----:B------:R-:W-:-:S02]  /*153f0*/  IMAD R6, R5, 0x800, R6 ;  /* 0x0000080005067824 */ /* 0x000fc400078e0206 */
[----:B------:R-:W-:Y:S01]  /*15400*/  FMUL.FTZ R28, R36, UR48 ;  /* 0x00000030241c7c20 */ /* 0x000fe20008410000 */
[----:B------:R-:W-:Y:S01]  /*15410*/  FMUL.FTZ R29, R37, UR48 ;  /* 0x00000030251d7c20 */ /* 0x000fe20008410000 */
[----:B------:R-:W-:Y:S01]  /*15420*/  FMUL.FTZ R20, R30, UR48 ;  /* 0x000000301e147c20 */ /* 0x000fe20008410000 */
[C---:B------:R-:W-:Y:S01]  /*15430*/  VIADD R8, R6.reuse, 0x80 ;  /* 0x0000008006087836 */ /* 0x040fe20000000000 */
[----:B------:R-:W-:Y:S01]  /*15440*/  R2UR UR6, R6 ;  /* 0x00000000060672ca */ /* 0x000fe200000e0000 */
        /* <DEDUP_REMOVED lines=39> */
[----:B------:R-:W-:-:S02]  /*156c0*/  IMAD.U32 R50, RZ, RZ, UR46 ;  /* 0x0000002eff327e24 */ /* 0x000fc4000f8e00ff */
        /* <DEDUP_REMOVED lines=15> */
[----:B------:R-:W0:Y:S01]  /*157c0*/  S2R R192, SR_TID.X ;  /* 0x0000000000c07919 */ /* 0x000e220000002100 */
[----:B------:R-:W-:Y:S01]  /*157d0*/  @!P1 IMAD R5, R5, 0x8, R2 ;  /* 0x0000000805059824 */ /* 0x000fe200078e0202 */
[----:B------:R-:W-:Y:S01]  /*157e0*/  MUFU.TANH R42, R42 ;  /* 0x0000002a002a7308 */ /* 0x000fe20000002400 */
[C---:B------:R-:W-:Y:S01]  /*157f0*/  ISETP.GT.AND P2, PT, R12.reuse, R191, PT ;  /* 0x000000bf0c00720c */ /* 0x040fe20003f44270 */
[----:B------:R-:W-:-:S02]  /*15800*/  VIADD R12, R12, 0xffffffff ;  /* 0xffffffff0c0c7836 */ /* 0x000fc40000000000 */
[----:B------:R-:W-:-:S04]  /*15810*/  @!P1 VIADD R5, R5, 0x28860 ;  /* 0x0002886005059836 */ /* 0x000fc80000000000 */
[----:B------:R-:W-:Y:S01]  /*15820*/  MUFU.TANH R43, R43 ;  /* 0x0000002b002b7308 */ /* 0x000fe20000002400 */
[----:B------:R-:W-:-:S07]  /*15830*/  @!P1 PRMT R5, RZ, 0x654, R5 ;  /* 0x00000654ff059816 */ /* 0x000fce0000000005 */
        /* <DEDUP_REMOVED lines=58> */
[----:B------:R-:W-:Y:S01]  /*15be0*/  FMUL.FTZ R8, R25, UR48 ;  /* 0x0000003019087c20 */ /* 0x000fe20008410000 */
[----:B------:R-:W-:Y:S01]  /*15bf0*/  FMUL.FTZ R25, R33, UR48 ;  /* 0x0000003021197c20 */ /* 0x000fe20008410000 */
[----:B------:R-:W-:Y:S01]  /*15c00*/  R2UR UR7, R9 ;  /* 0x00000000090772ca */ /* 0x000fe200000e0000 */
        /* <DEDUP_REMOVED lines=14> */
[----:B------:R-:W-:-:S05]  /*15cf0*/  FMUL.FTZ R45, R51, UR48 ;  /* 0x00000030332d7c20 */ /* 0x000fca0008410000 */
[----:B------:R-:W2:Y:S01]  /*15d00*/  MUFU.TANH R34, R34 ;  /* 0x0000002200227308 */ /* 0x000ea20000002400 */
[----:B0-----:R-:W-:-:S04]  /*15d10*/  FMNMX.FTZ R31, R8, R31, !PT ;  /* 0x0000001f081f7209 */ /* 0x001fc80007810000 */
[----:B------:R-:W-:-:S03]  /*15d20*/  FMNMX.FTZ R30, R14, R31, !PT ;  /* 0x0000001f0e1e7209 */ /* 0x000fc60007810000 */
[----:B------:R-:W0:Y:S01]  /*15d30*/  MUFU.TANH R39, R39 ;  /* 0x0000002700277308 */ /* 0x000e220000002400 */
[----:B------:R-:W-:-:S04]  /*15d40*/  FMNMX.FTZ R31, R15, R30, !PT ;  /* 0x0000001e0f1f7209 */ /* 0x000fc80007810000 */
[----:B------:R-:W-:-:S03]  /*15d50*/  FMNMX.FTZ R30, R24, R31, !PT ;  /* 0x0000001f181e7209 */ /* 0x000fc60007810000 */
[----:B------:R-:W3:Y:S01]  /*15d60*/  MUFU.TANH R46, R46 ;  /* 0x0000002e002e7308 */ /* 0x000ee20000002400 */
[----:B-1----:R-:W-:-:S04]  /*15d70*/  FMNMX.FTZ R31, R25, R30, !PT ;  /* 0x0000001e191f7209 */ /* 0x002fc80007810000 */
[----:B------:R-:W-:-:S03]  /*15d80*/  FMNMX.FTZ R30, R28, R31, !PT ;  /* 0x0000001f1c1e7209 */ /* 0x000fc60007810000 */
[----:B------:R-:W1:Y:S01]  /*15d90*/  MUFU.TANH R58, R58 ;  /* 0x0000003a003a7308 */ /* 0x000e620000002400 */
[----:B------:R-:W-:-:S04]  /*15da0*/  FMNMX.FTZ R31, R29, R30, !PT ;  /* 0x0000001e1d1f7209 */ /* 0x000fc80007810000 */
[----:B--2---:R-:W-:-:S03]  /*15db0*/  FMNMX.FTZ R30, R34, R31, !PT ;  /* 0x0000001f221e7209 */ /* 0x004fc60007810000 */
[----:B------:R-:W2:Y:S01]  /*15dc0*/  MUFU.TANH R61, R61 ;  /* 0x0000003d003d7308 */ /* 0x000ea20000002400 */
[----:B------:R-:W-:-:S04]  /*15dd0*/  FMNMX.FTZ R31, R35, R30, !PT ;  /* 0x0000001e231f7209 */ /* 0x000fc80007810000 */
[----:B------:R-:W-:-:S03]  /*15de0*/  FMNMX.FTZ R30, R38, R31, !PT ;  /* 0x0000001f261e7209 */ /* 0x000fc60007810000 */
[----:B------:R-:W4:Y:S01]  /*15df0*/  MUFU.TANH R68, R68 ;  /* 0x0000004400447308 */ /* 0x000f220000002400 */
[----:B0-----:R-:W-:-:S04]  /*15e00*/  FMNMX.FTZ R31, R39, R30, !PT ;  /* 0x0000001e271f7209 */ /* 0x001fc80007810000 */
[----:B------:R-:W-:-:S03]  /*15e10*/  FMNMX.FTZ R30, R42, R31, !PT ;  /* 0x0000001f2a1e7209 */ /* 0x000fc60007810000 */
[----:B------:R-:W0:Y:S01]  /*15e20*/  MUFU.TANH R76, R76 ;  /* 0x0000004c004c7308 */ /* 0x000e220000002400 */
[----:B------:R-:W-:-:S04]  /*15e30*/  FMNMX.FTZ R31, R43, R30, !PT ;  /* 0x0000001e2b1f7209 */ /* 0x000fc80007810000 */
[----:B---3--:R-:W-:-:S03]  /*15e40*/  FMNMX.FTZ R30, R46, R31, !PT ;  /* 0x0000001f2e1e7209 */ /* 0x008fc60007810000 */
[----:B------:R-:W3:Y:S01]  /*15e50*/  MUFU.TANH R9, R9 ;  /* 0x0000000900097308 */ /* 0x000ee20000002400 */
[----:B------:R-:W-:-:S04]  /*15e60*/  FMNMX.FTZ R30, R47, R30, !PT ;  /* 0x0000001e2f1e7209 */ /* 0x000fc80007810000 */
[----:B------:R-:W-:-:S03]  /*15e70*/  FMNMX.FTZ R30, R53, R30, !PT ;  /* 0x0000001e351e7209 */ /* 0x000fc60007810000 */
[----:B------:R-:W5:Y:S01]  /*15e80*/  MUFU.TANH R26, R26 ;  /* 0x0000001a001a7308 */ /* 0x000f620000002400 */
[----:B------:R-:W-:-:S04]  /*15e90*/  FMNMX.FTZ R31, R55, R30, !PT ;  /* 0x0000001e371f7209 */ /* 0x000fc80007810000 */
[----:B------:R-:W-:-:S03]  /*15ea0*/  FMNMX.FTZ R31, R56, R31, !PT ;  /* 0x0000001f381f7209 */ /* 0x000fc60007810000 */
[----:B------:R-:W5:Y:S01]  /*15eb0*/  MUFU.TANH R33, R33 ;  /* 0x0000002100217308 */ /* 0x000f620000002400 */
        /* <DEDUP_REMOVED lines=8> */
[----:B------:R-:W-:Y:S01]  /*15f40*/  MUFU.TANH R52, R52 ;  /* 0x0000003400347308 */ /* 0x000fe20000002400 */
[----:B------:R-:W-:-:S04]  /*15f50*/  FMNMX.FTZ R31, R65, R30, !PT ;  /* 0x0000001e411f7209 */ /* 0x000fc80007810000 */
[----:B----4-:R-:W-:-:S04]  /*15f60*/  FMNMX.FTZ R31, R68, R31, !PT ;  /* 0x0000001f441f7209 */ /* 0x010fc80007810000 */
[----:B------:R-:W-:-:S04]  /*15f70*/  FMNMX.FTZ R30, R72, R31, !PT ;  /* 0x0000001f481e7209 */ /* 0x000fc80007810000 */
[----:B------:R-:W-:-:S04]  /*15f80*/  FMNMX.FTZ R30, R73, R30, !PT ;  /* 0x0000001e491e7209 */ /* 0x000fc80007810000 */
[----:B------:R-:W-:-:S04]  /*15f90*/  FMNMX.FTZ R31, R69, R30, !PT ;  /* 0x0000001e451f7209 */ /* 0x000fc80007810000 */
[----:B0-----:R-:W-:Y:S01]  /*15fa0*/  FMNMX.FTZ R30, R76, R31, !PT ;  /* 0x0000001f4c1e7209 */ /* 0x001fe20007810000 */
[----:B------:R-:W-:Y:S02]  /*15fb0*/  WARPGROUP.DEPBAR.LE gsb0, 0x0 ;  /* 0x00008000000079c5 */ /* 0x000fe40000010000 */
[----:B------:R-:W-:Y:S01]  /*15fc0*/  WARPGROUP.ARRIVE ;  /* 0x00000000000079c5 */ /* 0x000fe20000000000 */
[----:B------:R-:W-:Y:S01]  /*15fd0*/  FMNMX.FTZ R51, R77, R30, !PT ;  /* 0x0000001e4d337209 */ /* 0x000fe20007810000 */
[----:B------:R-:W-:-:S04]  /*15fe0*/  IMAD.MOV.U32 R31, RZ, RZ, 0x40000040 ;  /* 0x40000040ff1f7424 */ /* 0x000fc800078e00ff */
[----:B------:R-:W-:Y:S01]  /*15ff0*/  HGMMA.64x128x16.F32.BF16 R88, R152, gdesc[UR4].tnspB, R88, gsb0 ;  /* 0x41e0000498587df0 */ /* 0x000fe20008001858 */
[----:B------:R-:W0:Y:S01]  /*16000*/  SHFL.BFLY PT, R30, R51, 0x2, 0x1f ;  /* 0x0c401f00331e7f89 */ /* 0x000e2200000e0000 */
[----:B------:R-:W-:Y:S02]  /*16010*/  R2UR UR7, R31 ;  /* 0x000000001f0772ca */ /* 0x000fe400000e0000 */
[----:B0-----:R-:W-:-:S05]  /*16020*/  FMNMX.FTZ R51, R51, R30, !PT ;  /* 0x0000001e33337209 */ /* 0x001fca0007810000 */
[----:B------:R-:W0:Y:S02]  /*16030*/  SHFL.BFLY PT, R30, R51, 0x1, 0x1f ;  /* 0x0c201f00331e7f89 */ /* 0x000e2400000e0000 */
[----:B0-----:R-:W-:Y:S01]  /*16040*/  FMNMX.FTZ R51, R51, R30, !PT ;  /* 0x0000001e33337209 */ /* 0x001fe20007810000 */
[----:B------:R-:W-:-:S04]  /*16050*/  VIADD R30, R6, 0x280 ;  /* 0x00000280061e7836 */ /* 0x000fc80000000000 */
[CC--:B------:R-:W-:Y:S01]  /*16060*/  FMUL.FTZ R31, R51.reuse, R50.reuse ;  /* 0x00000032331f7220 */ /* 0x0c0fe20000410000 */
[----:B------:R-:W-:Y:S01]  /*16070*/  R2UR UR6, R30 ;  /* 0x000000001e0672ca */ /* 0x000fe200000e0000 */
[----:B------:R-:W-:Y:S02]  /*16080*/  FADD.FTZ R11, -R51, R11 ;  /* 0x0000000b330b7221 */ /* 0x000fe40000010100 */
[--C-:B------:R-:W-:Y:S01]  /*16090*/  FFMA.FTZ R180, R7, R50, -R31.reuse ;  /* 0x0000003207b47223 */ /* 0x100fe2000001081f */
[----:B---3--:R-:W-:Y:S01]  /*160a0*/  FMNMX.FTZ R7, R9, R10, !PT ;  /* 0x0000000a09077209 */ /* 0x008fe20007810000 */
[-CC-:B------:R-:W-:Y:S01]  /*160b0*/  FFMA.FTZ R182, R14, R50.reuse, -R31.reuse ;  /* 0x000000320eb67223 */ /* 0x180fe2000001081f */
[----:B------:R-:W-:Y:S01]  /*160c0*/  FFMA.FTZ R85, R15, R50, -R31 ;  /* 0x000000320f557223 */ /* 0x000fe2000001081f */
[----:B------:R-:W-:Y:S01]  /*160d0*/  VIADD R14, R6, 0x300 ;  /* 0x00000300060e7836 */ /* 0x000fe20000000000 */
[----:B------:R-:W-:Y:S01]  /*160e0*/  FMNMX.FTZ R7, R13, R7, !PT ;  /* 0x000000070d077209 */ /* 0x000fe20007810000 */
[----:B------:R-:W-:-:S02]  /*160f0*/  IMAD.MOV.U32 R15, RZ, RZ, 0x40000040 ;  /* 0x40000040ff0f7424 */ /* 0x000fc400078e00ff */
[-CC-:B------:R-:W-:Y:S01]  /*16100*/  FFMA.FTZ R30, R8, R50.reuse, -R31.reuse ;  /* 0x00000032081e7223 */ /* 0x180fe2000001081f */
[----:B------:R-:W-:Y:S01]  /*16110*/  VIADD R6, R6, 0x380 ;  /* 0x0000038006067836 */ /* 0x000fe20000000000 */
[----:B------:R-:W-:Y:S01]  /*16120*/  FMNMX.FTZ R7, R20, R7, !PT ;  /* 0x0000000714077209 */ /* 0x000fe20007810000 */
[-CC-:B------:R-:W-:Y:S01]  /*16130*/  FFMA.FTZ R176, R24, R50.reuse, -R31.reuse ;  /* 0x0000003218b07223 */ /* 0x180fe2000001081f */
[-CC-:B------:R-:W-:Y:S01]  /*16140*/  FFMA.FTZ R84, R25, R50.reuse, -R31.reuse ;  /* 0x0000003219547223 */ /* 0x180fe2000001081f */
[-CC-:B------:R-:W-:Y:S01]  /*16150*/  FFMA.FTZ R178, R28, R50.reuse, -R31.reuse ;  /* 0x000000321cb27223 */ /* 0x180fe2000001081f */
[----:B------:R-:W-:Y:S01]  /*16160*/  FMNMX.FTZ R7, R21, R7, !PT ;  /* 0x0000000715077209 */ /* 0x000fe20007810000 */
[-CC-:B------:R-:W-:Y:S01]  /*16170*/  FFMA.FTZ R24, R29, R50.reuse, -R31.reuse ;  /* 0x000000321d187223 */ /* 0x180fe2000001081f */
[-CC-:B------:R-:W-:Y:S01]  /*16180*/  FFMA.FTZ R172, R34, R50.reuse, -R31.reuse ;  /* 0x0000003222ac7223 */ /* 0x180fe2000001081f */
[-CC-:B------:R-:W-:Y:S01]  /*16190*/  FFMA.FTZ R170, R46, R50.reuse, -R31.reuse ;  /* 0x000000322eaa7223 */ /* 0x180fe2000001081f */
[----:B-----5:R-:W-:Y:S01]  /*161a0*/  FMNMX.FTZ R7, R26, R7, !PT ;  /* 0x000000071a077209 */ /* 0x020fe20007810000 */
[-CC-:B------:R-:W-:Y:S01]  /*161b0*/  FFMA.FTZ R25, R35, R50.reuse, -R31.reuse ;  /* 0x0000003223197223 */ /* 0x180fe2000001081f */
[-CC-:B------:R-:W-:Y:S01]  /*161c0*/  FFMA.FTZ R174, R38, R50.reuse, -R31.reuse ;  /* 0x0000003226ae7223 */ /* 0x180fe2000001081f */
        /* <DEDUP_REMOVED lines=16> */
[-C--:B------:R-:W-:Y:S01]  /*162d0*/  FFMA.FTZ R77, R77, R50.reuse, -R31 ;  /* 0x000000324d4d7223 */ /* 0x080fe2000001081f */
[----:B------:R-:W-:Y:S01]  /*162e0*/  FMNMX.FTZ R7, R37, R7, !PT ;  /* 0x0000000725077209 */ /* 0x000fe20007810000 */
[----:B------:R-:W-:Y:S01]  /*162f0*/  FMUL.FTZ R11, R11, R50 ;  /* 0x000000320b0b7220 */ /* 0x000fe20000410000 */
[----:B------:R-:W-:Y:S02]  /*16300*/  MUFU.EX2 R180, R180 ;  /* 0x000000b400b47308 */ /* 0x000fe40000000800 */
[----:B-1----:R-:W-:-:S04]  /*16310*/  FMNMX.FTZ R7, R40, R7, !PT ;  /* 0x0000000728077209 */ /* 0x002fc80007810000 */
[----:B------:R-:W-:Y:S02]  /*16320*/  FMNMX.FTZ R7, R41, R7, !PT ;  /* 0x0000000729077209 */ /* 0x000fe40007810000 */
[----:B------:R-:W0:Y:S02]  /*16330*/  MUFU.EX2 R11, R11 ;  /* 0x0000000b000b7308 */ /* 0x000e240000000800 */
[----:B------:R-:W-:-:S04]  /*16340*/  FMNMX.FTZ R7, R44, R7, !PT ;  /* 0x000000072c077209 */ /* 0x000fc80007810000 */
[----:B--2---:R-:W-:Y:S02]  /*16350*/  FMNMX.FTZ R7, R45, R7, !PT ;  /* 0x000000072d077209 */ /* 0x004fe40007810000 */
[----:B------:R-:W1:Y:S02]  /*16360*/  MUFU.EX2 R30, R30 ;  /* 0x0000001e001e7308 */ /* 0x000e640000000800 */
[----:B------:R-:W-:-:S04]  /*16370*/  FMNMX.FTZ R7, R48, R7, !PT ;  /* 0x0000000730077209 */ /* 0x000fc80007810000 */
[----:B------:R-:W-:Y:S02]  /*16380*/  FMNMX.FTZ R7, R49, R7, !PT ;  /* 0x0000000731077209 */ /* 0x000fe40007810000 */
[----:B------:R-:W2:Y:S01]  /*16390*/  MUFU.EX2 R182, R182 ;  /* 0x000000b600b67308 */ /* 0x000ea20000000800 */
[----:B0-----:R-:W-:Y:S01]  /*163a0*/  FFMA.FTZ R3, R11, R3, R180 ;  /* 0x000000030b037223 */ /* 0x001fe200000100b4 */
[----:B------:R-:W-:-:S04]  /*163b0*/  FMNMX.FTZ R7, R52, R7, !PT ;  /* 0x0000000734077209 */ /* 0x000fc80007810000 */
[----:B------:R-:W-:Y:S02]  /*163c0*/  FMNMX.FTZ R7, R54, R7, !PT ;  /* 0x0000000736077209 */ /* 0x000fe40007810000 */
[----:B------:R-:W0:Y:S01]  /*163d0*/  MUFU.EX2 R85, R85 ;  /* 0x0000005500557308 */ /* 0x000e220000000800 */
[C---:B-1----:R-:W-:Y:S01]  /*163e0*/  FADD.FTZ R3, R30.reuse, R3 ;  /* 0x000000031e037221 */ /* 0x042fe20000010000 */
[----:B------:R-:W-:Y:S02]  /*163f0*/  FMNMX.FTZ R7, R57, R7, !PT ;  /* 0x0000000739077209 */ /* 0x000fe40007810000 */
[----:B------:R-:W-:Y:S02]  /*16400*/  F2FP.BF16.F32.PACK_AB R180, R30, R180 ;  /* 0x000000b41eb4723e */ /* 0x000fe400000010ff */
[----:B------:R-:W-:Y:S01]  /*16410*/  FMNMX.FTZ R7, R63, R7, !PT ;  /* 0x000000073f077209 */ /* 0x000fe20007810000 */
[----:B------:R-:W-:Y:S02]  /*16420*/  WARPGROUP.DEPBAR.LE gsb0, 0x0 ;  /* 0x00008000000079c5 */ /* 0x000fe40000010000 */
[----:B------:R-:W-:Y:S01]  /*16430*/  WARPGROUP.ARRIVE ;  /* 0x00000000000079c5 */ /* 0x000fe20000000000 */
[----:B------:R-:W-:Y:S01]  /*16440*/  FMNMX.FTZ R7, R66, R7, !PT ;  /* 0x0000000742077209 */ /* 0x000fe20007810000 */
[-CC-:B------:R-:W-:Y:S01]  /*16450*/  FFMA.FTZ R152, R53, R50.reuse, -R31.reuse ;  /* 0x0000003235987223 */ /* 0x180fe2000001081f */
[-CC-:B------:R-:W-:Y:S01]  /*16460*/  FFMA.FTZ R154, R56, R50.reuse, -R31.reuse ;  /* 0x00000032389a7223 */ /* 0x180fe2000001081f */
[-CC-:B------:R-:W-:Y:S01]  /*16470*/  FFMA.FTZ R53, R72, R50.reuse, -R31.reuse ;  /* 0x0000003248357223 */ /* 0x180fe2000001081f */
[----:B------:R-:W-:Y:S01]  /*16480*/  FMNMX.FTZ R7, R67, R7, !PT ;  /* 0x0000000743077209 */ /* 0x000fe20007810000 */
[----:B------:R-:W-:Y:S01]  /*16490*/  HGMMA.64x128x16.F32.BF16 R88, R156, gdesc[UR4].tnspB, R88, gsb0 ;  /* 0x41e000049c587df0 */ /* 0x000fe20008001858 */
[----:B------:R-:W-:Y:S01]  /*164a0*/  R2UR UR6, R14 ;  /* 0x000000000e0672ca */ /* 0x000fe200000e0000 */
[-CC-:B------:R-:W-:Y:S01]  /*164b0*/  FFMA.FTZ R56, R69, R50.reuse, -R31.reuse ;  /* 0x0000003245387223 */ /* 0x180fe2000001081f */
[----:B------:R-:W-:Y:S01]  /*164c0*/  FMNMX.FTZ R7, R70, R7, !PT ;  /* 0x0000000746077209 */ /* 0x000fe20007810000 */
[----:B------:R-:W-:Y:S01]  /*164d0*/  FFMA.FTZ R14, R76, R50, -R31 ;  /* 0x000000324c0e7223 */ /* 0x000fe2000001081f */
[----:B------:R-:W-:Y:S01]  /*164e0*/  R2UR UR7, R15 ;  /* 0x000000000f0772ca */ /* 0x000fe200000e0000 */
        /* <DEDUP_REMOVED lines=13> */
[----:B------:R-:W-:-:S05]  /*165c0*/  FMNMX.FTZ R8, R83, R8, !PT ;  /* 0x0000000853087209 */ /* 0x000fca0007810000 */
[----:B------:R-:W1:Y:S02]  /*165d0*/  SHFL.BFLY PT, R7, R8, 0x2, 0x1f ;  /* 0x0c401f0008077f89 */ /* 0x000e6400000e0000 */
        /* <DEDUP_REMOVED lines=9> */
[----:B-1----:R-:W-:-:S05]  /*16670*/  FMNMX.FTZ R8, R8, R7, !PT ;  /* 0x0000000708087209 */ /* 0x002fca0007810000 */
[----:B------:R-:W-:Y:S02]  /*16680*/  FADD.FTZ R7, -R8, R10 ;  /* 0x0000000a08077221 */ /* 0x000fe40000010100 */
[----:B------:R-:W-:Y:S02]  /*16690*/  MUFU.EX2 R152, R152 ;  /* 0x0000009800987308 */ /* 0x000fe40000000800 */
[----:B------:R-:W-:-:S06]  /*166a0*/  FMUL.FTZ R7, R7, R50 ;  /* 0x0000003207077220 */ /* 0x000fcc0000410000 */
[----:B------:R1:W-:Y:S08]  /*166b0*/  MUFU.EX2 R15, R7 ;  /* 0x00000007000f7308 */ /* 0x0003f00000000800 */
[----:B------:R-:W-:Y:S01]  /*166c0*/  MUFU.EX2 R46, R46 ;  /* 0x0000002e002e7308 */ /* 0x000fe20000000800 */
[----:B-1----:R-:W-:-:S07]  /*166d0*/  IMAD.MOV.U32 R7, RZ, RZ, 0x40000040 ;  /* 0x40000040ff077424 */ /* 0x002fce00078e00ff */
[----:B------:R-:W-:Y:S08]  /*166e0*/  MUFU.EX2 R154, R154 ;  /* 0x0000009a009a7308 */ /* 0x000ff00000000800 */
[----:B------:R-:W-:Y:S01]  /*166f0*/  MUFU.EX2 R38, R38 ;  /* 0x0000002600267308 */ /* 0x000fe20000000800 */
[----:B------:R-:W-:Y:S02]  /*16700*/  WARPGROUP.DEPBAR.LE gsb0, 0x0 ;  /* 0x00008000000079c5 */ /* 0x000fe40000010000 */
[----:B------:R-:W-:Y:S01]  /*16710*/  WARPGROUP.ARRIVE ;  /* 0x00000000000079c5 */ /* 0x000fe20000000000 */
[-CC-:B------:R-:W-:Y:S01]  /*16720*/  FFMA.FTZ R156, R59, R50.reuse, -R31.reuse ;  /* 0x000000323b9c7223 */ /* 0x180fe2000001081f */
[-C--:B------:R-:W-:Y:S01]  /*16730*/  FFMA.FTZ R158, R61, R50.reuse, -R31 ;  /* 0x000000323d9e7223 */ /* 0x080fe2000001081f */
[----:B------:R-:W-:-:S02]  /*16740*/  FMUL.FTZ R31, R8, R50 ;  /* 0x00000032081f7220 */ /* 0x000fc40000410000 */
[----:B------:R-:W-:Y:S01]  /*16750*/  MUFU.EX2 R39, R39 ;  /* 0x0000002700277308 */ /* 0x000fe20000000800 */
[----:B------:R-:W-:Y:S01]  /*16760*/  HGMMA.64x128x16.F32.BF16 R88, R160, gdesc[UR4].tnspB, R88, gsb0 ;  /* 0x41e00004a0587df0 */ /* 0x000fe20008001858 */
[----:B------:R-:W-:Y:S01]  /*16770*/  R2UR UR6, R6 ;  /* 0x00000000060672ca */ /* 0x000fe200000e0000 */
[-CC-:B------:R-:W-:Y:S01]  /*16780*/  FFMA.FTZ R181, R9, R50.reuse, -R31.reuse ;  /* 0x0000003209b57223 */ /* 0x180fe2000001081f */
[----:B------:R-:W-:Y:S01]  /*16790*/  R2UR UR7, R7 ;  /* 0x00000000070772ca */ /* 0x000fe200000e0000 */
[-CC-:B------:R-:W-:Y:S01]  /*167a0*/  FFMA.FTZ R9, R13, R50.reuse, -R31.reuse ;  /* 0x000000320d097223 */ /* 0x180fe2000001081f */
[-CC-:B------:R-:W-:Y:S01]  /*167b0*/  FFMA.FTZ R183, R20, R50.reuse, -R31.reuse ;  /* 0x0000003214b77223 */ /* 0x180fe2000001081f */
[-CC-:B------:R-:W-:Y:S01]  /*167c0*/  FFMA.FTZ R13, R21, R50.reuse, -R31.reuse ;  /* 0x00000032150d7223 */ /* 0x180fe2000001081f */
[----:B------:R-:W-:Y:S01]  /*167d0*/  @!P1 IMAD R7, R184, 0x8, R2 ;  /* 0x00000008b8079824 */ /* 0x000fe200078e0202 */
[----:B------:R-:W1:Y:S01]  /*167e0*/  MUFU.EX2 R181, R181 ;  /* 0x000000b500b57308 */ /* 0x000e620000000800 */
[-CC-:B------:R-:W-:Y:S01]  /*167f0*/  FFMA.FTZ R177, R26, R50.reuse, -R31.reuse ;  /* 0x000000321ab17223 */ /* 0x180fe2000001081f */
[----:B------:R-:W-:Y:S01]  /*16800*/  FFMA.FTZ R173, R36, R50, -R31 ;  /* 0x0000003224ad7223 */ /* 0x000fe2000001081f */
[----:B------:R-:W-:-:S02]  /*16810*/  @!P1 VIADD R36, R7, 0x28840 ;  /* 0x0002884007249836 */ /* 0x000fc40000000000 */
[-CC-:B------:R-:W-:Y:S01]  /*16820*/  FFMA.FTZ R179, R32, R50.reuse, -R31.reuse ;  /* 0x0000003220b37223 */ /* 0x180fe2000001081f */
[-CC-:B------:R-:W-:Y:S01]  /*16830*/  FFMA.FTZ R32, R33, R50.reuse, -R31.reuse ;  /* 0x0000003221207223 */ /* 0x180fe2000001081f */
[-CC-:B------:R-:W-:Y:S01]  /*16840*/  FFMA.FTZ R20, R27, R50.reuse, -R31.reuse ;  /* 0x000000321b147223 */ /* 0x180fe2000001081f */
[----:B------:R-:W-:Y:S01]  /*16850*/  IADD3 R33, -R192, 0xb, RZ ;  /* 0x0000000bc0217810 */ /* 0x000fe20007ffe1ff */
[----:B------:R-:W3:Y:S01]  /*16860*/  MUFU.EX2 R9, R9 ;  /* 0x0000000900097308 */ /* 0x000ee20000000800 */
[----:B------:R-:W-:Y:S01]  /*16870*/  @!P1 PRMT R36, RZ, 0x654, R36 ;  /* 0x00000654ff249816 */ /* 0x000fe20000000024 */
[-C--:B------:R-:W-:Y:S01]  /*16880*/  FFMA.FTZ R175, R40, R50.reuse, -R31 ;  /* 0x0000003228af7223 */ /* 0x080fe2000001081f */
[----:B--2---:R-:W-:Y:S01]  /*16890*/  FADD.FTZ R40, R182, R3 ;  /* 0x00000003b6287221 */ /* 0x004fe20000010000 */
[-CC-:B------:R-:W-:Y:S01]  /*168a0*/  FFMA.FTZ R21, R37, R50.reuse, -R31.reuse ;  /* 0x0000003225157223 */ /* 0x180fe2000001081f */
[-CC-:B------:R-:W-:Y:S01]  /*168b0*/  FFMA.FTZ R26, R41, R50.reuse, -R31.reuse ;  /* 0x00000032291a7223 */ /* 0x180fe2000001081f */
[----:B------:R-:W-:Y:S01]  /*168c0*/  FFMA.FTZ R169, R44, R50, -R31 ;  /* 0x000000322ca97223 */ /* 0x000fe2000001081f */
[----:B0-----:R-:W-:Y:S01]  /*168d0*/  FADD.FTZ R3, R85, R40 ;  /* 0x0000002855037221 */ /* 0x001fe20000010000 */
[----:B------:R-:W-:Y:S01]  /*168e0*/  MUFU.EX2 R183, R183 ;  /* 0x000000b700b77308 */ /* 0x000fe20000000800 */
[----:B-1----:R-:W-:Y:S01]  /*168f0*/  FFMA.FTZ R0, R15, R0, R181 ;  /* 0x000000000f007223 */ /* 0x002fe200000100b5 */
[-CC-:B------:R-:W-:Y:S01]  /*16900*/  FFMA.FTZ R27, R45, R50.reuse, -R31.reuse ;  /* 0x000000322d1b7223 */ /* 0x180fe2000001081f */
[-CC-:B------:R-:W-:Y:S01]  /*16910*/  FFMA.FTZ R171, R48, R50.reuse, -R31.reuse ;  /* 0x0000003230ab7223 */ /* 0x180fe2000001081f */
[-CC-:B------:R-:W-:Y:S01]  /*16920*/  FFMA.FTZ R6, R49, R50.reuse, -R31.reuse ;  /* 0x0000003231067223 */ /* 0x180fe2000001081f */
[-CC-:B------:R-:W-:Y:S01]  /*16930*/  FFMA.FTZ R153, R52, R50.reuse, -R31.reuse ;  /* 0x0000003234997223 */ /* 0x180fe2000001081f */
[-CC-:B------:R-:W-:Y:S01]  /*16940*/  FFMA.FTZ R7, R54, R50.reuse, -R31.reuse ;  /* 0x0000003236077223 */ /* 0x180fe2000001081f */
[-CC-:B------:R-:W-:Y:S01]  /*16950*/  FFMA.FTZ R155, R57, R50.reuse, -R31.reuse ;  /* 0x00000032399b7223 */ /* 0x180fe2000001081f */
[----:B------:R-:W-:Y:S01]  /*16960*/  MUFU.EX2 R13, R13 ;  /* 0x0000000d000d7308 */ /* 0x000fe20000000800 */
[----:B---3--:R-:W-:Y:S01]  /*16970*/  F2FP.BF16.F32.PACK_AB R181, R9, R181 ;  /* 0x000000b509b5723e */ /* 0x008fe200000010ff */
        /* <DEDUP_REMOVED lines=9> */
[----:B------:R-:W-:-:S05]  /*16a10*/  F2FP.BF16.F32.PACK_AB R182, R85, R182 ;  /* 0x000000b655b6723e */ /* 0x000fca00000010ff */
        /* <DEDUP_REMOVED lines=47> */
[----:B------:R-:W-:Y:S01]  /*16d10*/  FMUL.FTZ R97, R97, R11 ;  /* 0x0000000b61617220 */ /* 0x000fe20000410000 */
[----:B-1----:R-:W-:Y:S01]  /*16d20*/  FADD.FTZ R36, R9, R0 ;  /* 0x0000000009247221 */ /* 0x002fe20000010000 */
[----:B------:R1:W-:Y:S01]  /*16d30*/  @!P1 SYNCS.ARRIVE.TRANS64.RED.A1T0 RZ, [R5+URZ], RZ ;  /* 0x000000ff05ff99a7 */ /* 0x0003e2000810043f */
[-C--:B------:R-:W-:Y:S01]  /*16d40*/  FFMA.FTZ R0, R63, R50.reuse, -R31 ;  /* 0x000000323f007223 */ /* 0x080fe2000001081f */
[----:B------:R-:W2:Y:S01]  /*16d50*/  MUFU.EX2 R10, R77 ;  /* 0x0000004d000a7308 */ /* 0x000ea20000000800 */
[----:B------:R-:W-:Y:S01]  /*16d60*/  FADD.FTZ R36, R183, R36 ;  /* 0x00000024b7247221 */ /* 0x000fe20000010000 */
[----:B------:R-:W-:Y:S01]  /*16d70*/  F2FP.BF16.F32.PACK_AB R183, R13, R183 ;  /* 0x000000b70db7723e */ /* 0x000fe200000010ff */
[-C--:B------:R-:W-:Y:S01]  /*16d80*/  FMUL.FTZ R100, R100, R11.reuse ;  /* 0x0000000b64647220 */ /* 0x080fe20000410000 */
[----:B------:R-:W-:Y:S01]  /*16d90*/  FMUL.FTZ R101, R101, R11 ;  /* 0x0000000b65657220 */ /* 0x000fe20000410000 */
[----:B------:R-:W-:Y:S01]  /*16da0*/  FADD.FTZ R36, R13, R36 ;  /* 0x000000240d247221 */ /* 0x000fe20000010000 */
[----:B-1----:R-:W-:Y:S01]  /*16db0*/  FADD.FTZ R5, R176, R3 ;  /* 0x00000003b0057221 */ /* 0x002fe20000010000 */
[-C--:B------:R-:W-:Y:S01]  /*16dc0*/  FFMA.FTZ R3, R67, R50.reuse, -R31 ;  /* 0x0000003243037223 */ /* 0x080fe2000001081f */
[----:B------:R-:W1:Y:S01]  /*16dd0*/  MUFU.EX2 R0, R0 ;  /* 0x0000000000007308 */ /* 0x000e620000000800 */
[----:B0-----:R-:W-:Y:S01]  /*16de0*/  FADD.FTZ R33, R177, R36 ;  /* 0x00000024b1217221 */ /* 0x001fe20000010000 */
[----:B------:R-:W-:Y:S01]  /*16df0*/  FADD.FTZ R5, R84, R5 ;  /* 0x0000000554057221 */ /* 0x000fe20000010000 */
[----:B------:R-:W-:Y:S01]  /*16e00*/  F2FP.BF16.F32.PACK_AB R177, R20, R177 ;  /* 0x000000b114b1723e */ /* 0x000fe200000010ff */
[-C--:B------:R-:W-:Y:S01]  /*16e10*/  FMUL.FTZ R104, R104, R11.reuse ;  /* 0x0000000b68687220 */ /* 0x080fe20000410000 */
[----:B------:R-:W-:Y:S01]  /*16e20*/  FADD.FTZ R36, R20, R33 ;  /* 0x0000002114247221 */ /* 0x000fe20000010000 */
[----:B------:R-:W-:Y:S01]  /*16e30*/  FADD.FTZ R33, R178, R5 ;  /* 0x00000005b2217221 */ /* 0x000fe20000010000 */
[----:B------:R-:W-:Y:S01]  /*16e40*/  FFMA.FTZ R5, R71, R50, -R31 ;  /* 0x0000003247057223 */ /* 0x000fe2000001081f */
[----:B------:R-:W0:Y:S01]  /*16e50*/  MUFU.EX2 R3, R3 ;  /* 0x0000000300037308 */ /* 0x000e220000000800 */
[----:B------:R-:W-:Y:S01]  /*16e60*/  FADD.FTZ R37, R179, R36 ;  /* 0x00000024b3257221 */ /* 0x000fe20000010000 */
[C---:B------:R-:W-:Y:S01]  /*16e70*/  FADD.FTZ R33, R24.reuse, R33 ;  /* 0x0000002118217221 */ /* 0x040fe20000010000 */
[----:B------:R-:W-:Y:S01]  /*16e80*/  F2FP.BF16.F32.PACK_AB R178, R24, R178 ;  /* 0x000000b218b2723e */ /* 0x000fe200000010ff */
[----:B------:R-:W-:Y:S01]  /*16e90*/  FFMA.FTZ R31, R83, R50, -R31 ;  /* 0x00000032531f7223 */ /* 0x000fe2000001081f */
[----:B------:R-:W-:Y:S01]  /*16ea0*/  FADD.FTZ R36, R32, R37 ;  /* 0x0000002520247221 */ /* 0x000fe20000010000 */
[----:B------:R-:W-:Y:S01]  /*16eb0*/  FADD.FTZ R40, R172, R33 ;  /* 0x00000021ac287221 */ /* 0x000fe20000010000 */
[----:B--2---:R-:W-:Y:S01]  /*16ec0*/  F2FP.BF16.F32.PACK_AB R166, R10, R14 ;  /* 0x0000000e0aa6723e */ /* 0x004fe200000010ff */
        /* <DEDUP_REMOVED lines=27> */
[C---:B------:R-:W-:Y:S01]  /*17080*/  F2FP.BF16.F32.PACK_AB R171, R6.reuse, R171 ;  /* 0x000000ab06ab723e */ /* 0x040fe200000010ff */
[----:B------:R-:W3:Y:S01]  /*17090*/  MUFU.EX2 R30, R75 ;  /* 0x0000004b001e7308 */ /* 0x000ee20000000800 */
[----:B------:R-:W-:Y:S01]  /*170a0*/  FADD.FTZ R36, R6, R9 ;  /* 0x0000000906247221 */ /* 0x000fe20000010000 */
[----:B------:R-:W-:Y:S01]  /*170b0*/  FADD.FTZ R13, R152, R13 ;  /* 0x0000000d980d7221 */ /* 0x000fe20000010000 */
[-C--:B------:R-:W-:Y:S01]  /*170c0*/  FMUL.FTZ R128, R128, R11.reuse ;  /* 0x0000000b80807220 */ /* 0x080fe20000410000 */
        /* <DEDUP_REMOVED lines=8> */
[----:B------:R-:W-:Y:S01]  /*17150*/  FMUL.FTZ R136, R136, R11 ;  /* 0x0000000b88887220 */ /* 0x000fe20000410000 */
[----:B------:R-:W-:Y:S01]  /*17160*/  FADD.FTZ R9, R155, R36 ;  /* 0x000000249b097221 */ /* 0x000fe20000010000 */
[----:B------:R-:W-:Y:S01]  /*17170*/  FADD.FTZ R13, R38, R13 ;  /* 0x0000000d260d7221 */ /* 0x000fe20000010000 */
[C---:B-1----:R-:W-:Y:S01]  /*17180*/  F2FP.BF16.F32.PACK_AB R155, R0.reuse, R155 ;  /* 0x0000009b009b723e */ /* 0x042fe200000010ff */
        /* <DEDUP_REMOVED lines=25> */
[----:B---3--:R-:W-:Y:S01]  /*17320*/  FADD.FTZ R9, R30, R9 ;  /* 0x000000091e097221 */ /* 0x008fe20000010000 */
        /* <DEDUP_REMOVED lines=62> */
.L_x_2715:
[----:B------:R-:W-:Y:S05]  /*17710*/  WARPSYNC.ALL ;  /* 0x0000000000007948 */ /* 0x000fea0003800000 */
[----:B------:R-:W-:Y:S06]  /*17720*/  BAR.ARV 0x8, 0x180 ;  /* 0x0206000000007b1d */ /* 0x000fec0000002000 */
[----:B------:R-:W-:Y:S05]  /*17730*/  @!P0 BRA `(.L_x_2726) ;  /* 0x0000000000048947 */ /* 0x000fea0003800000 */
[----:B------:R-:W-:Y:S01]  /*17740*/  BPT.TRAP 0x1 ;  /* 0x000000040000795c */ /* 0x000fe20000300000 */
.L_x_2726:
[----:B------:R-:W-:Y:S01]  /*17750*/  IMAD R11, R184, 0x8, R2 ;  /* 0x00000008b80b7824 */ /* 0x000fe200078e0202 */
[----:B------:R-:W-:-:S04]  /*17760*/  SHF.L.U32 R4, R186, 0x1f, RZ ;  /* 0x0000001fba047819 */ /* 0x000fc800000006ff */
[----:B------:R0:W1:Y:S01]  /*17770*/  SYNCS.PHASECHK.TRANS64.TRYWAIT P2, [R11+URZ+0x28850], R4 ;  /* 0x028850040b0075a7 */ /* 0x000062000804017f */
[----:B------:R-:W-:Y:S05]  /*17780*/  @!P0 BRA `(.L_x_2727) ;  /* 0x0000000000048947 */ /* 0x000fea0003800000 */
[----:B------:R-:W-:Y:S01]  /*17790*/  BPT.TRAP 0x1 ;  /* 0x000000040000795c */ /* 0x000fe20000300000 */
.L_x_2727:
[----:B------:R-:W-:-:S05]  /*177a0*/  VIADD R2, R2, 0x400 ;  /* 0x0000040002027836 */ /* 0x000fca0000000000 */
[----:B------:R-:W-:-:S04]  /*177b0*/  SHF.R.U32.HI R2, RZ, 0x4, R2 ;  /* 0x00000004ff027819 */ /* 0x000fc80000011602 */
[----:B------:R-:W-:-:S04]  /*177c0*/  LOP3.LUT R2, R2, 0x3fff, RZ, 0xc0, !PT ;  /* 0x00003fff02027812 */ /* 0x000fc800078ec0ff */
[----:B------:R-:W-:Y:S01]  /*177d0*/  LOP3.LUT R5, R2, 0x4000000, RZ, 0xfc, !PT ;  /* 0x0400000002057812 */ /* 0x000fe200078efcff */
[----:B-1----:R-:W-:Y:S06]  /*177e0*/  @P2 BRA `(.L_x_2728) ;  /* 0x0000000000082947 */ /* 0x002fec0003800000 */
[----:B------:R-:W1:Y:S02]  /*177f0*/  SYNCS.PHASECHK.TRANS64.TRYWAIT P0, [R11+URZ+0x28850], R4 ;  /* 0x028850040b0075a7 */ /* 0x000e64000800017f */
[----:B-1----:R-:W-:Y:S05]  /*17800*/  @!P0 BRA `(.L_x_2729) ;  /* 0x000000d400088947 */ /* 0x002fea0003800000 */
.L_x_2728:
        /* <DEDUP_REMOVED lines=10> */
[----:B------:R-:W-:Y:S02]  /*178b0*/  @!P1 VIADD R10, R11, 0x28860 ;  /* 0x000288600b0a9836 */ /* 0x000fe40000000000 */
[----:B------:R-:W-:Y:S02]  /*178c0*/  VIADD R184, R184, 0x1 ;  /* 0x00000001b8b87836 */ /* 0x000fe40000000000 */
[----:B------:R-:W-:Y:S01]  /*178d0*/  VIADD R215, R215, 0x1 ;  /* 0x00000001d7d77836 */ /* 0x000fe20000000000 */
[----:B------:R-:W-:Y:S02]  /*178e0*/  @!P1 PRMT R10, RZ, 0x654, R10 ;  /* 0x00000654ff0a9816 */ /* 0x000fe4000000000a */
[----:B------:R-:W-:Y:S01]  /*178f0*/  ISETP.NE.AND P2, PT, R184, 0x2, PT ;  /* 0x00000002b800780c */ /* 0x000fe20003f45270 */
        /* <DEDUP_REMOVED lines=55> */
[----:B-1----:R-:W-:-:S04]  /*17c70*/  FADD.FTZ R13, R4, R7 ;  /* 0x00000007040d7221 */ /* 0x002fc80000010000 */
[----:B------:R-:W-:Y:S02]  /*17c80*/  FSETP.NE.FTZ.AND P0, PT, R12, RZ, PT ;  /* 0x000000ff0c00720b */ /* 0x000fe40003f15000 */
[----:B------:R-:W-:Y:S02]  /*17c90*/  CS2R R4, SRZ ;  /* 0x0000000000047805 */ /* 0x000fe4000001ff00 */
        /* <DEDUP_REMOVED lines=81> */
.L_x_2646:
        /* <DEDUP_REMOVED lines=13> */
[----:B------:R-:W-:Y:S01]  /*18280*/  IMAD.MOV.U32 R57, RZ, RZ, RZ ;  /* 0x000000ffff397224 */ /* 0x000fe200078e00ff */
[----:B------:R-:W3:Y:S01]  /*18290*/  S2R R9, SR_SWINHI ;  /* 0x0000000000097919 */ /* 0x000ee20000002f00 */
[----:B------:R-:W-:Y:S02]  /*182a0*/  F2FP.BF16.F32.PACK_AB R36, R137, R136 ;  /* 0x000000888924723e */ /* 0x000fe400000010ff */
[----:B------:R-:W-:Y:S02]  /*182b0*/  MOV R42, R2 ;  /* 0x00000002002a7202 */ /* 0x000fe40000000f00 */
[----:B---3--:R-:W-:-:S03]  /*182c0*/  MOV R43, R9 ;  /* 0x00000009002b7202 */ /* 0x008fc60000000f00 */
[----:B--2---:R-:W-:-:S03]  /*182d0*/  IMAD.WIDE R12, R8, 0x2, R42 ;  /* 0x00000002080c7825 */ /* 0x004fc600078e022a */
[C---:B------:R-:W-:Y:S02]  /*182e0*/  IADD3 R37, P0, R12.reuse, 0x40, RZ ;  /* 0x000000400c257810 */ /* 0x040fe40007f1e0ff */
[C---:B------:R-:W-:Y:S02]  /*182f0*/  IADD3 R35, P5, R12.reuse, 0x20, RZ ;  /* 0x000000200c237810 */ /* 0x040fe40007fbe0ff */
[----:B------:R-:W-:Y:S01]  /*18300*/  IADD3 R39, P1, R12, 0x60, RZ ;  /* 0x000000600c277810 */ /* 0x000fe20007f3e0ff */
[--C-:B------:R-:W-:Y:S01]  /*18310*/  IMAD.X R11, RZ, RZ, R13.reuse, P0 ;  /* 0x000000ffff0b7224 */ /* 0x100fe200000e060d */
[C---:B------:R-:W-:Y:S01]  /*18320*/  ISETP.NE.AND P0, PT, R208.reuse, RZ, PT ;  /* 0x000000ffd000720c */ /* 0x040fe20003f05270 */
[--C-:B------:R-:W-:Y:S01]  /*18330*/  IMAD.X R9, RZ, RZ, R13.reuse, P5 ;  /* 0x000000ffff097224 */ /* 0x100fe200028e060d */
[----:B-1----:R-:W-:Y:S01]  /*18340*/  LOP3.LUT R4, R35, 0x380, RZ, 0xc0, !PT ;  /* 0x0000038023047812 */ /* 0x002fe200078ec0ff */
[----:B------:R-:W-:Y:S01]  /*18350*/  IMAD.X R25, RZ, RZ, R13, P1 ;  /* 0x000000ffff197224 */ /* 0x000fe200008e060d */
[----:B------:R-:W-:Y:S01]  /*18360*/  SEL R208, R208, UR4, P0 ;  /* 0x00000004d0d07c07 */ /* 0x000fe20008000000 */
[----:B------:R-:W-:Y:S05]  /*18370*/  WARPSYNC.ALL ;  /* 0x0000000000007948 */ /* 0x000fea0003800000 */
[----:B------:R-:W-:Y:S01]  /*18380*/  LOP3.LUT R15, R12, 0x380, RZ, 0xc0, !PT ;  /* 0x000003800c0f7812 */ /* 0x000fe200078ec0ff */
[----:B------:R-:W-:Y:S01]  /*18390*/  ULDC.64 UR6, c[0x0][0xc08] ;  /* 0x0003020000067ab9 */ /* 0x000fe20000000a00 */
[----:B------:R-:W-:Y:S01]  /*183a0*/  LOP3.LUT R14, R39, 0x380, RZ, 0xc0, !PT ;  /* 0x00000380270e7812 */ /* 0x000fe200078ec0ff */
[----:B------:R-:W-:Y:S01]  /*183b0*/  ULDC.64 UR4, c[0x0][0xc00] ;  /* 0x0003000000047ab9 */ /* 0x000fe20000000a00 */
[----:B------:R-:W-:-:S02]  /*183c0*/  SHF.R.U64 R4, R4, 0x3, RZ ;  /* 0x0000000304047819 */ /* 0x000fc400000012ff */
[----:B------:R-:W-:Y:S02]  /*183d0*/  IADD3 R45, P2, R12, 0x4000, RZ ;  /* 0x000040000c2d7810 */ /* 0x000fe40007f5e0ff */
[----:B------:R-:W-:Y:S02]  /*183e0*/  SHF.R.U64 R15, R15, 0x3, RZ ;  /* 0x000000030f0f7819 */ /* 0x000fe400000012ff */
[----:B------:R-:W-:Y:S01]  /*183f0*/  SHF.R.U64 R14, R14, 0x3, RZ ;  /* 0x000000030e0e7819 */ /* 0x000fe200000012ff */
[--C-:B------:R-:W-:Y:S01]  /*18400*/  IMAD.X R27, RZ, RZ, R13.reuse, P2 ;  /* 0x000000ffff1b7224 */ /* 0x100fe200010e060d */
[C---:B------:R-:W-:Y:S02]  /*18410*/  IADD3 R47, P3, R12.reuse, 0x4020, RZ ;  /* 0x000040200c2f7810 */ /* 0x040fe40007f7e0ff */
[C---:B------:R-:W-:Y:S02]  /*18420*/  IADD3 R30, P4, R12.reuse, 0x4040, RZ ;  /* 0x000040400c1e7810 */ /* 0x040fe40007f9e0ff */
[----:B------:R-:W-:Y:S01]  /*18430*/  IADD3 R49, P5, R12, 0x4060, RZ ;  /* 0x000040600c317810 */ /* 0x000fe20007fbe0ff */
[--C-:B------:R-:W-:Y:S01]  /*18440*/  IMAD.X R29, RZ, RZ, R13.reuse, P3 ;  /* 0x000000ffff1d7224 */ /* 0x100fe200018e060d */
[----:B------:R-:W-:Y:S01]  /*18450*/  LOP3.LUT R8, R4, R35, RZ, 0x3c, !PT ;  /* 0x0000002304087212 */ /* 0x000fe200078e3cff */
[--C-:B------:R-:W-:Y:S01]  /*18460*/  IMAD.X R31, RZ, RZ, R13.reuse, P4 ;  /* 0x000000ffff1f7224 */ /* 0x100fe200020e060d */
[----:B------:R-:W-:Y:S01]  /*18470*/  LOP3.LUT R12, R15, R12, RZ, 0x3c, !PT ;  /* 0x0000000c0f0c7212 */ /* 0x000fe200078e3cff */
[----:B------:R-:W-:Y:S01]  /*18480*/  IMAD.X R33, RZ, RZ, R13, P5 ;  /* 0x000000ffff217224 */ /* 0x000fe200028e060d */
[----:B------:R-:W-:-:S02]  /*18490*/  LOP3.LUT R24, R14, R39, RZ, 0x3c, !PT ;  /* 0x000000270e187212 */ /* 0x000fc400078e3cff */
        /* <DEDUP_REMOVED lines=8> */
[----:B------:R-:W-:Y:S02]  /*18520*/  LOP3.LUT R26, R4, R45, RZ, 0x3c, !PT ;  /* 0x0000002d041a7212 */ /* 0x000fe400078e3cff */
[----:B------:R-:W-:Y:S02]  /*18530*/  LOP3.LUT R32, R49, 0x380, RZ, 0xc0, !PT ;  /* 0x0000038031207812 */ /* 0x000fe400078ec0ff */
[----:B------:R-:W-:Y:S02]  /*18540*/  LOP3.LUT R28, R14, R47, RZ, 0x3c, !PT ;  /* 0x0000002f0e1c7212 */ /* 0x000fe400078e3cff */
[----:B------:R-:W-:-:S02]  /*18550*/  LOP3.LUT R30, R15, R30, RZ, 0x3c, !PT ;  /* 0x0000001e0f1e7212 */ /* 0x000fc400078e3cff */
[----:B------:R-:W-:Y:S02]  /*18560*/  MOV R4, R12 ;  /* 0x0000000c00047202 */ /* 0x000fe40000000f00 */
[----:B------:R-:W-:Y:S02]  /*18570*/  LOP3.LUT R10, R10, R37, RZ, 0x3c, !PT ;  /* 0x000000250a0a7212 */ /* 0x000fe400078e3cff */
[----:B------:R-:W-:Y:S02]  /*18580*/  F2FP.BF16.F32.PACK_AB R12, R21, R20 ;  /* 0x00000014150c723e */ /* 0x000fe400000010ff */
[----:B------:R-:W-:Y:S02]  /*18590*/  F2FP.BF16.F32.PACK_AB R13, R91, R90 ;  /* 0x0000005a5b0d723e */ /* 0x000fe400000010ff */
[----:B------:R-:W-:Y:S02]  /*185a0*/  F2FP.BF16.F32.PACK_AB R14, R93, R92 ;  /* 0x0000005c5d0e723e */ /* 0x000fe400000010ff */
[----:B------:R-:W-:Y:S01]  /*185b0*/  F2FP.BF16.F32.PACK_AB R15, R95, R94 ;  /* 0x0000005e5f0f723e */ /* 0x000fe200000010ff */
[----:B------:R-:W-:Y:S01]  /*185c0*/  BAR.SYNC.DEFER_BLOCKING 0x1, 0x100 ;  /* 0x0044000000007b1d */ /* 0x000fe20000010000 */
[----:B------:R-:W-:-:S02]  /*185d0*/  SHF.R.U64 R32, R32, 0x3, RZ ;  /* 0x0000000320207819 */ /* 0x000fc400000012ff */
        /* <DEDUP_REMOVED lines=8> */
[----:B------:R-:W-:Y:S02]  /*18660*/  LOP3.LUT R32, R32, R49, RZ, 0x3c, !PT ;  /* 0x0000003120207212 */ /* 0x000fe400078e3cff */
[----:B------:R-:W-:Y:S02]  /*18670*/  F2FP.BF16.F32.PACK_AB R24, R113, R112 ;  /* 0x000000707118723e */ /* 0x000fe400000010ff */
[----:B------:R-:W-:Y:S01]  /*18680*/  F2FP.BF16.F32.PACK_AB R25, R115, R114 ;  /* 0x000000727319723e */ /* 0x000fe200000010ff */
[----:B------:R1:W-:Y:S01]  /*18690*/  STSM.16.M88.4 [R4], R12 ;  /* 0x0000000c04007844 */ /* 0x0003e20000000200 */
[----:B------:R-:W-:-:S02]  /*186a0*/  F2FP.BF16.F32.PACK_AB R26, R117, R116 ;  /* 0x00000074751a723e */ /* 0x000fc400000010ff */
[----:B------:R-:W-:Y:S01]  /*186b0*/  F2FP.BF16.F32.PACK_AB R27, R119, R118 ;  /* 0x00000076771b723e */ /* 0x000fe200000010ff */
[----:B------:R2:W-:Y:S01]  /*186c0*/  STSM.16.M88.4 [R37], R8 ;  /* 0x0000000825007844 */ /* 0x0005e20000000200 */
[----:B------:R-:W-:Y:S02]  /*186d0*/  MOV R45, R28 ;  /* 0x0000001c002d7202 */ /* 0x000fe40000000f00 */
[----:B------:R-:W-:Y:S02]  /*186e0*/  MOV R44, R30 ;  /* 0x0000001e002c7202 */ /* 0x000fe40000000f00 */
[----:B------:R-:W-:Y:S02]  /*186f0*/  F2FP.BF16.F32.PACK_AB R28, R121, R120 ;  /* 0x00000078791c723e */ /* 0x000fe400000010ff */
[----:B------:R-:W-:Y:S02]  /*18700*/  F2FP.BF16.F32.PACK_AB R29, R123, R122 ;  /* 0x0000007a7b1d723e */ /* 0x000fe400000010ff */
[----:B------:R-:W-:-:S02]  /*18710*/  F2FP.BF16.F32.PACK_AB R30, R125, R124 ;  /* 0x0000007c7d1e723e */ /* 0x000fc400000010ff */
[----:B------:R-:W-:Y:S02]  /*18720*/  F2FP.BF16.F32.PACK_AB R31, R127, R126 ;  /* 0x0000007e7f1f723e */ /* 0x000fe400000010ff */
[----:B-1----:R-:W-:Y:S02]  /*18730*/  F2FP.BF16.F32.PACK_AB R12, R105, R104 ;  /* 0x00000068690c723e */ /* 0x002fe400000010ff */
[----:B------:R-:W-:Y:S02]  /*18740*/  F2FP.BF16.F32.PACK_AB R13, R107, R106 ;  /* 0x0000006a6b0d723e */ /* 0x000fe400000010ff */
[----:B------:R-:W-:Y:S02]  /*18750*/  F2FP.BF16.F32.PACK_AB R14, R109, R108 ;  /* 0x0000006c6d0e723e */ /* 0x000fe400000010ff */
[----:B------:R-:W-:Y:S02]  /*18760*/  F2FP.BF16.F32.PACK_AB R15, R41, R40 ;  /* 0x00000028290f723e */ /* 0x000fe400000010ff */
[----:B------:R-:W-:-:S02]  /*18770*/  MOV R4, R32 ;  /* 0x0000002000047202 */ /* 0x000fc40000000f00 */
[----:B------:R-:W-:Y:S01]  /*18780*/  F2FP.BF16.F32.PACK_AB R32, R129, R128 ;  /* 0x000000808120723e */ /* 0x000fe200000010ff */
[----:B------:R1:W-:Y:S01]  /*18790*/  STSM.16.M88.4 [R38], R12 ;  /* 0x0000000c26007844 */ /* 0x0003e20000000200 */
[----:B------:R-:W-:Y:S02]  /*187a0*/  F2FP.BF16.F32.PACK_AB R33, R131, R130 ;  /* 0x000000828321723e */ /* 0x000fe400000010ff */
[----:B------:R-:W-:Y:S01]  /*187b0*/  F2FP.BF16.F32.PACK_AB R35, R135, R134 ;  /* 0x000000868723723e */ /* 0x000fe200000010ff */
[----:B------:R3:W-:Y:S01]  /*187c0*/  STSM.16.M88.4 [R39], R24 ;  /* 0x0000001827007844 */ /* 0x0007e20000000200 */
[----:B--2---:R-:W-:Y:S02]  /*187d0*/  F2FP.BF16.F32.PACK_AB R37, R139, R138 ;  /* 0x0000008a8b25723e */ /* 0x004fe400000010ff */
[----:B------:R-:W-:Y:S01]  /*187e0*/  F2FP.BF16.F32.PACK_AB R8, R145, R144 ;  /* 0x000000909108723e */ /* 0x000fe200000010ff */
[----:B------:R-:W-:Y:S01]  /*187f0*/  STSM.16.M88.4 [R46], R28 ;  /* 0x0000001c2e007844 */ /* 0x000fe20000000200 */
[----:B------:R-:W-:-:S02]  /*18800*/  F2FP.BF16.F32.PACK_AB R9, R147, R146 ;  /* 0x000000929309723e */ /* 0x000fc400000010ff */
[----:B------:R-:W-:Y:S01]  /*18810*/  F2FP.BF16.F32.PACK_AB R10, R149, R148 ;  /* 0x00000094950a723e */ /* 0x000fe200000010ff */
[----:B------:R-:W-:Y:S01]  /*18820*/  STSM.16.M88.4 [R45], R32 ;  /* 0x000000202d007844 */ /* 0x000fe20000000200 */
[----:B------:R-:W-:Y:S02]  /*18830*/  F2FP.BF16.F32.PACK_AB R11, R151, R150 ;  /* 0x00000096970b723e */ /* 0x000fe400000010ff */
[----:B------:R-:W-:Y:S02]  /*18840*/  ISETP.NE.U32.AND P0, PT, RZ, UR4, PT ;  /* 0x00000004ff007c0c */ /* 0x000fe4000bf05070 */
[----:B-1----:R-:W-:Y:S02]  /*18850*/  F2FP.BF16.F32.PACK_AB R38, R141, R140 ;  /* 0x0000008c8d26723e */ /* 0x002fe400000010ff */
[----:B------:R-:W-:Y:S02]  /*18860*/  ISETP.NE.U32.AND P3, PT, RZ, UR6, PT ;  /* 0x00000006ff007c0c */ /* 0x000fe4000bf65070 */
[----:B---3--:R-:W-:-:S02]  /*18870*/  F2FP.BF16.F32.PACK_AB R39, R143, R142 ;  /* 0x0000008e8f27723e */ /* 0x008fc400000010ff */
[C---:B------:R-:W-:Y:S02]  /*18880*/  IADD3 R12, P1, R210.reuse, UR4, RZ ;  /* 0x00000004d20c7c10 */ /* 0x040fe4000ff3e0ff */
[----:B------:R-:W-:Y:S01]  /*18890*/  ISETP.NE.AND.EX P0, PT, RZ, UR5, PT, P0 ;  /* 0x00000005ff007c0c */ /* 0x000fe2000bf05300 */
[----:B------:R-:W-:Y:S01]  /*188a0*/  STSM.16.M88.4 [R44], R36 ;  /* 0x000000242c007844 */ /* 0x000fe20000000200 */
[----:B------:R-:W-:Y:S02]  /*188b0*/  ISETP.NE.AND.EX P3, PT, RZ, UR7, PT, P3 ;  /* 0x00000007ff007c0c */ /* 0x000fe4000bf65330 */
[----:B------:R-:W-:Y:S01]  /*188c0*/  IADD3.X R13, R211, UR5, RZ, P1, !PT ;  /* 0x00000005d30d7c10 */ /* 0x000fe20008ffe4ff */
[----:B------:R1:W-:Y:S01]  /*188d0*/  STSM.16.M88.4 [R4], R8 ;  /* 0x0000000804007844 */ /* 0x0003e20000000200 */
[----:B------:R-:W-:Y:S09]  /*188e0*/  BAR.SYNC.DEFER_BLOCKING 0x1, 0x100 ;  /* 0x0044000000007b1d */ /* 0x000ff20000010000 */
[----:B------:R-:W-:Y:S01]  /*188f0*/  @P3 IADD3 R210, P1, R210, UR6, RZ ;  /* 0x00000006d2d23c10 */ /* 0x000fe2000ff3e0ff */
[----:B------:R-:W-:-:S02]  /*18900*/  ULDC UR6, c[0x0][0xa88] ;  /* 0x0002a20000067ab9 */ /* 0x000fc40000000800 */
[----:B------:R-:W-:Y:S01]  /*18910*/  IMAD.U32 R27, RZ, RZ, UR6 ;  /* 0x00000006ff1b7e24 */ /* 0x000fe2000f8e00ff */
[----:B------:R-:W-:Y:S01]  /*18920*/  @P3 IADD3.X R211, R211, UR7, RZ, P1, !PT ;  /* 0x00000007d3d33c10 */ /* 0x000fe20008ffe4ff */
[----:B------:R-:W-:Y:S01]  /*18930*/  IMAD.MOV.U32 R26, RZ, RZ, 0x9b8 ;  /* 0x000009b8ff1a7424 */ /* 0x000fe200078e00ff */
[----:B------:R-:W-:Y:S01]  /*18940*/  ISETP.GT.AND P2, PT, R208, 0x1, PT ;  /* 0x00000001d000780c */ /* 0x000fe20003f44270 */
[----:B-1----:R-:W1:Y:S01]  /*18950*/  LDC R4, c[0x0][0xbe8] ;  /* 0x0002fa00ff047b82 */ /* 0x002e620000000800 */
[----:B------:R2:W5:Y:S04]  /*18960*/  @P0 LDG.E R57, desc[UR42][R12.64] ;  /* 0x0000002a0c390981 */ /* 0x000568000c1e1900 */
[----:B------:R2:W5:Y:S01]  /*18970*/  @P3 LDG.E R27, desc[UR42][R210.64] ;  /* 0x0000002ad21b3981 */ /* 0x000562000c1e1900 */
[----:B------:R-:W-:-:S04]  /*18980*/  SEL R26, R26, 0x978, P2 ;  /* 0x000009781a1a7807 */ /* 0x000fc80001000000 */
[----:B------:R2:W3:Y:S01]  /*18990*/  LDC.64 R8, c[0x0][R26+0x220] ;  /* 0x000088001a087b82 */ /* 0x0004e20000000a00 */
[----:B-1----:R-:W-:-:S07]  /*189a0*/  ISETP.NE.AND P1, PT, R4, 0x1, PT ;  /* 0x000000010400780c */ /* 0x002fce0003f25270 */
[----:B------:R2:W1:Y:S08]  /*189b0*/  LDC.64 R10, c[0x0][R26+0x218] ;  /* 0x000086001a0a7b82 */ /* 0x0004700000000a00 */
[----:B------:R2:W4:Y:S01]  /*189c0*/  LDC.64 R14, c[0x0][R26+0x228] ;  /* 0x00008a001a0e7b82 */ /* 0x0005220000000a00 */
[----:B---3--:R-:W-:Y:S05]  /*189d0*/  @P3 BRA `(.L_x_2732) ;  /* 0x0000000000103947 */ /* 0x008fea0003800000 */
[----:B------:R-:W-:Y:S05]  /*189e0*/  @!P0 BRA `(.L_x_2732) ;  /* 0x00000000000c8947 */ /* 0x000fea0003800000 */
[----:B------:R-:W3:Y:S04]  /*189f0*/  LDG.E R24, desc[UR42][R12.64] ;  /* 0x0000002a0c187981 */ /* 0x000ee8000c1e1900 */
[----:B-----5:R-:W3:Y:S02]  /*18a00*/  LDG.E R27, desc[UR42][R12.64+0x4] ;  /* 0x0000042a0c1b7981 */ /* 0x020ee4000c1e1900 */
[----:B---3--:R-:W-:-:S07]  /*18a10*/  IMAD.IADD R27, R27, 0x1, -R24 ;  /* 0x000000011b1b7824 */ /* 0x008fce00078e0a18 */
.L_x_2732:
[----:B------:R-:W3:Y:S01]  /*18a20*/  LDL R30, [R1+0x4c] ;  /* 0x00004c00011e7983 */ /* 0x000ee20000100800 */
[----:B--2---:R-:W2:Y:S01]  /*18a30*/  LDC.64 R12, c[0x0][R26+0x210] ;  /* 0x000084001a0c7b82 */ /* 0x004ea20000000a00 */
[----:B------:R-:W-:Y:S01]  /*18a40*/  ISETP.NE.U32.AND P0, PT, RZ, UR4, PT ;  /* 0x00000004ff007c0c */ /* 0x000fe2000bf05070 */
[-C--:B-1----:R-:W-:Y:S01]  /*18a50*/  IMAD R31, R11, R206.reuse, RZ ;  /* 0x000000ce0b1f7224 */ /* 0x082fe200078e02ff */
[----:B-----5:R-:W-:Y:S01]  /*18a60*/  SHF.R.S32.HI R58, RZ, 0x1f, R57 ;  /* 0x0000001fff3a7819 */ /* 0x020fe20000011439 */
[----:B------:R-:W-:Y:S01]  /*18a70*/  IMAD.WIDE.U32 R10, R10, R206, RZ ;  /* 0x000000ce0a0a7225 */ /* 0x000fe200078e00ff */
[----:B------:R-:W-:-:S03]  /*18a80*/  ISETP.NE.AND.EX P0, PT, RZ, UR5, PT, P0 ;  /* 0x00000005ff007c0c */ /* 0x000fc6000bf05300 */
[----:B------:R-:W1:Y:S01]  /*18a90*/  @P1 LDC R28, c[0x0][0xbec] ;  /* 0x0002fb00ff1c1b82 */ /* 0x000e620000000800 */
[----:B------:R-:W-:Y:S01]  /*18aa0*/  SEL R209, R209, RZ, !P0 ;  /* 0x000000ffd1d17207 */ /* 0x000fe20004000000 */
[----:B------:R-:W-:Y:S01]  /*18ab0*/  IMAD.IADD R37, R204, 0x1, R190 ;  /* 0x00000001cc257824 */ /* 0x000fe200078e02be */
[----:B------:R-:W-:Y:S01]  /*18ac0*/  SEL R29, R234, RZ, !P0 ;  /* 0x000000ffea1d7207 */ /* 0x000fe20004000000 */
[----:B------:R-:W-:Y:S02]  /*18ad0*/  IMAD.IADD R11, R11, 0x1, R31 ;  /* 0x000000010b0b7824 */ /* 0x000fe400078e021f */
[----:B------:R-:W-:Y:S02]  /*18ae0*/  IMAD R9, R9, R209, RZ ;  /* 0x000000d109097224 */ /* 0x000fe400078e02ff */
[----:B------:R-:W0:Y:S01]  /*18af0*/  @P1 LDC R35, c[0x0][0xbf0] ;  /* 0x0002fc00ff231b82 */ /* 0x000e220000000800 */
[----:B------:R-:W-:Y:S02]  /*18b00*/  IMAD R56, R27, R4, RZ ;  /* 0x000000041b387224 */ /* 0x000fe400078e02ff */
[C---:B------:R-:W-:Y:S01]  /*18b10*/  IMAD R33, R8.reuse, R29, R9 ;  /* 0x0000001d08217224 */ /* 0x040fe200078e0209 */
[----:B------:R-:W-:Y:S01]  /*18b20*/  SEL R29, R217, RZ, P2 ;  /* 0x000000ffd91d7207 */ /* 0x000fe20001000000 */
[----:B------:R-:W-:-:S03]  /*18b30*/  IMAD.WIDE.U32 R8, R8, R209, RZ ;  /* 0x000000d108087225 */ /* 0x000fc600078e00ff */
[----:B------:R-:W2:Y:S01]  /*18b40*/  LDC.64 R24, c[0x0][0xba8] ;  /* 0x0002ea00ff187b82 */ /* 0x000ea20000000a00 */
[----:B------:R-:W-:Y:S01]  /*18b50*/  IMAD.IADD R33, R9, 0x1, R33 ;  /* 0x0000000109217824 */ /* 0x000fe200078e0221 */
[----:B------:R-:W-:Y:S01]  /*18b60*/  IADD3 R10, P0, P3, R8, R10, R57 ;  /* 0x0000000a080a7210 */ /* 0x000fe20007b1e039 */
[----:B------:R-:W-:Y:S02]  /*18b70*/  IMAD.MOV.U32 R9, RZ, RZ, R37 ;  /* 0x000000ffff097224 */ /* 0x000fe400078e0025 */
[----:B----4-:R-:W-:Y:S01]  /*18b80*/  IMAD R31, R15, R29, RZ ;  /* 0x0000001d0f1f7224 */ /* 0x010fe200078e02ff */
[----:B------:R-:W-:Y:S01]  /*18b90*/  IADD3.X R11, R33, R11, R58, P0, P3 ;  /* 0x0000000b210b7210 */ /* 0x000fe200007e643a */
[----:B------:R-:W-:-:S04]  /*18ba0*/  IMAD.WIDE.U32 R14, R14, R29, RZ ;  /* 0x0000001d0e0e7225 */ /* 0x000fc800078e00ff */
[----:B-1----:R-:W-:-:S04]  /*18bb0*/  @P1 IMAD.HI.U32 R8, R37, R28, RZ ;  /* 0x0000001c25081227 */ /* 0x002fc800078e00ff */
[----:B------:R-:W-:Y:S01]  /*18bc0*/  IMAD.IADD R31, R15, 0x1, R31 ;  /* 0x000000010f1f7824 */ /* 0x000fe200078e021f */
[----:B0-----:R-:W-:-:S04]  /*18bd0*/  @P1 SHF.R.U32.HI R9, RZ, R35, R8 ;  /* 0x00000023ff091219 */ /* 0x001fc80000011608 */
[----:B------:R-:W-:Y:S01]  /*18be0*/  IADD3 R14, P0, P3, R9, R10, R14 ;  /* 0x0000000a090e7210 */ /* 0x000fe20007b1e00e */
[--C-:B------:R-:W-:Y:S01]  /*18bf0*/  IMAD.MOV R29, RZ, RZ, -R9.reuse ;  /* 0x000000ffff1d7224 */ /* 0x100fe200078e0a09 */
[----:B------:R-:W-:Y:S01]  /*18c00*/  SHF.R.S32.HI R8, RZ, 0x1f, R9 ;  /* 0x0000001fff087819 */ /* 0x000fe20000011409 */
[----:B--2---:R-:W0:Y:S02]  /*18c10*/  @!P2 LDC R24, c[0x0][0xb50] ;  /* 0x0002d400ff18ab82 */ /* 0x004e240000000800 */
[----:B------:R-:W-:Y:S01]  /*18c20*/  IMAD R9, R4, R29, R37 ;  /* 0x0000001d04097224 */ /* 0x000fe200078e0225 */
[----:B------:R-:W-:-:S03]  /*18c30*/  IADD3.X R15, R8, R11, R31, P0, P3 ;  /* 0x0000000b080f7210 */ /* 0x000fc600007e641f */
[-C--:B------:R-:W-:Y:S01]  /*18c40*/  IMAD R8, R13, R9.reuse, RZ ;  /* 0x000000090d087224 */ /* 0x080fe200078e02ff */
[----:B------:R-:W-:Y:S01]  /*18c50*/  SHF.R.S32.HI R11, RZ, 0x1f, R9 ;  /* 0x0000001fff0b7819 */ /* 0x000fe20000011409 */
[C---:B------:R-:W-:Y:S01]  /*18c60*/  IMAD.WIDE.U32 R14, R12.reuse, R9, R14 ;  /* 0x000000090c0e7225 */ /* 0x040fe200078e000e */
[----:B------:R-:W1:Y:S03]  /*18c70*/  @!P2 LDC R25, c[0x0][0xb54] ;  /* 0x0002d500ff19ab82 */ /* 0x000e660000000800 */
[----:B------:R-:W-:-:S04]  /*18c80*/  IMAD R11, R12, R11, R8 ;  /* 0x0000000b0c0b7224 */ /* 0x000fc800078e0208 */
        /* <DEDUP_REMOVED lines=8> */
[----:B---3--:R-:W-:-:S04]  /*18d10*/  IMAD.IADD R29, R30, 0x1, R190 ;  /* 0x000000011e1d7824 */ /* 0x008fc800078e02be */
[C---:B------:R-:W-:Y:S01]  /*18d20*/  VIADD R25, R29.reuse, 0x8 ;  /* 0x000000081d197836 */ /* 0x040fe20000000000 */
[----:B------:R-:W-:-:S04]  /*18d30*/  ISETP.GE.OR P3, PT, R29, R56, P0 ;  /* 0x000000381d00720c */ /* 0x000fc80000766670 */
[----:B------:R-:W-:-:S09]  /*18d40*/  ISETP.GE.OR P0, PT, R25, R56, P0 ;  /* 0x000000381900720c */ /* 0x000fd20000706670 */
[----:B0-----:R0:W-:Y:S04]  /*18d50*/  @!P3 ST.E desc[UR42][R8.64], R3 ;  /* 0x000000030800b985 */ /* 0x0011e8000c10192a */
[----:B-1----:R0:W-:Y:S01]  /*18d60*/  @!P0 ST.E desc[UR42][R10.64], R0 ;  /* 0x000000000a008985 */ /* 0x0021e2000c10192a */
[----:B------:R-:W-:Y:S05]  /*18d70*/  @P2 BRA `(.L_x_2733) ;  /* 0x0000000800a42947 */ /* 0x000fea0003800000 */
[----:B------:R-:W-:Y:S01]  /*18d80*/  IMAD.SHL.U32 R30, R22, 0x40, RZ ;  /* 0x00000040161e7824 */ /* 0x000fe200078e00ff */
[----:B0-----:R-:W0:Y:S01]  /*18d90*/  @P1 LDC R11, c[0x0][0xbec] ;  /* 0x0002fb00ff0b1b82 */ /* 0x001e220000000800 */
[----:B------:R-:W-:Y:S02]  /*18da0*/  ULDC.64 UR4, c[0x0][0xaa0] ;  /* 0x0002a80000047ab9 */ /* 0x000fe40000000a00 */
[----:B------:R-:W-:-:S04]  /*18db0*/  IMAD.IADD R3, R16, 0x1, R30 ;  /* 0x0000000110037824 */ /* 0x000fc800078e021e */
[----:B------:R-:W-:Y:S01]  /*18dc0*/  IMAD.WIDE R42, R3, 0x2, R42 ;  /* 0x00000002032a7825 */ /* 0x000fe200078e022a */
[----:B------:R-:W1:Y:S02]  /*18dd0*/  @P1 LDC R13, c[0x0][0xbf0] ;  /* 0x0002fc00ff0d1b82 */ /* 0x000e640000000800 */
        /* <DEDUP_REMOVED lines=64> */
[----:B0-----:R-:W-:-:S04]  /*191e0*/  @P1 IMAD.HI.U32 R0, R12, R11, RZ ;  /* 0x0000000b0c001227 */ /* 0x001fc800078e00ff */
[----:B------:R-:W-:Y:S02]  /*191f0*/  IMAD R10, R10, UR4, RZ ;  /* 0x000000040a0a7c24 */ /* 0x000fe4000f8e02ff */
[----:B------:R-:W-:Y:S01]  /*19200*/  IMAD.MOV.U32 R3, RZ, RZ, R12 ;  /* 0x000000ffff037224 */ /* 0x000fe200078e000c */
[----:B-1----:R-:W-:Y:S01]  /*19210*/  @P1 SHF.R.U32.HI R3, RZ, R13, R0 ;  /* 0x0000000dff031219 */ /* 0x002fe20000011600 */
[C---:B------:R-:W-:Y:S02]  /*19220*/  IMAD R11, R209.reuse, UR5, R10 ;  /* 0x00000005d10b7c24 */ /* 0x040fe4000f8e020a */
[----:B------:R-:W-:Y:S01]  /*19230*/  IMAD.WIDE.U32 R8, R209, UR4, R8 ;  /* 0x00000004d1087c25 */ /* 0x000fe2000f8e0008 */
[----:B------:R-:W-:Y:S01]  /*19240*/  SHF.R.S32.HI R10, RZ, 0x1f, R3 ;  /* 0x0000001fff0a7819 */ /* 0x000fe20000011403 */
[----:B------:R-:W-:Y:S02]  /*19250*/  ULDC.64 UR4, c[0x0][0xae0] ;  /* 0x0002b80000047ab9 */ /* 0x000fe40000000a00 */
[----:B------:R-:W-:-:S02]  /*19260*/  IMAD.IADD R9, R9, 0x1, R11 ;  /* 0x0000000109097824 */ /* 0x000fc400078e020b */
[----:B------:R-:W-:Y:S02]  /*19270*/  VIADD R0, R2, 0x28820 ;  /* 0x0002882002007836 */ /* 0x000fe40000000000 */
[----:B------:R-:W-:-:S03]  /*19280*/  IMAD.MOV R11, RZ, RZ, -R3 ;  /* 0x000000ffff0b7224 */ /* 0x000fc600078e0a03 */
[----:B------:R-:W-:Y:S01]  /*19290*/  PRMT R0, RZ, 0x654, R0 ;  /* 0x00000654ff007816 */ /* 0x000fe20000000000 */
[----:B------:R-:W-:Y:S02]  /*192a0*/  IMAD R11, R4, R11, R12 ;  /* 0x0000000b040b7224 */ /* 0x000fe400078e020c */
[----:B------:R-:W-:Y:S01]  /*192b0*/  IMAD R10, R10, UR4, RZ ;  /* 0x000000040a0a7c24 */ /* 0x000fe2000f8e02ff */
[----:B--2---:R0:W-:Y:S01]  /*192c0*/  SYNCS.ARRIVE.TRANS64.RED.A1T0 RZ, [R0+URZ], RZ ;  /* 0x000000ff00ff79a7 */ /* 0x0041e2000810043f */
[----:B------:R-:W-:-:S04]  /*192d0*/  IMAD.WIDE.U32 R8, R3, UR4, R8 ;  /* 0x0000000403087c25 */ /* 0x000fc8000f8e0008 */
[----:B------:R-:W-:Y:S01]  /*192e0*/  IMAD R13, R3, UR5, R10 ;  /* 0x00000005030d7c24 */ /* 0x000fe2000f8e020a */
        /* <DEDUP_REMOVED lines=15> */
.L_x_2977:
[----:B------:R-:W-:Y:S01]  /*193e0*/  ISETP.GE.AND P0, PT, R21, R56, PT ;  /* 0x000000381500720c */ /* 0x000fe20003f06270 */
[----:B------:R-:W-:-:S12]  /*193f0*/  BSSY B1, `(.L_x_2735) ;  /* 0x000000b000017945 */ /* 0x000fd80003800000 */
[----:B------:R-:W-:Y:S05]  /*19400*/  @P0 BRA `(.L_x_2736) ;  /* 0x0000000000240947 */ /* 0x000fea0003800000 */
[----:B------:R-:W-:Y:S02]  /*19410*/  ULDC UR4, c[0x0][0xac8] ;  /* 0x0002b20000047ab9 */ /* 0x000fe40000000800 */
        /* <DEDUP_REMOVED lines=8> */
.L_x_2736:
[----:B------:R-:W-:Y:S05]  /*194a0*/  BSYNC B1 ;  /* 0x0000000000017941 */ /* 0x000fea0003800000 */
.L_x_2735:
[----:B------:R-:W-:-:S03]  /*194b0*/  UMOV UR4, 0xffffffff ;  /* 0xffffffff00047882 */ /* 0x000fc60000000000 */
[----:B------:R-:W-:Y:S05]  /*194c0*/  BRA.DIV UR4, `(.L_x_2737) ;  /* 0x000000ba04207947 */ /* 0x000fea000b800000 */
[----:B-1----:R1:W4:Y:S04]  /*194d0*/  SHFL.IDX PT, R3, R4, 0x1, 0x181f ;  /* 0x00381f0004037f89 */ /* 0x00232800000e0000 */
[----:B--23--:R1:W2:Y:S02]  /*194e0*/  SHFL.IDX PT, R14, R0, 0x1, 0x181f ;  /* 0x00381f00000e7f89 */ /* 0x00c2a400000e0000 */
.L_x_2981:
[----:B------:R-:W-:Y:S01]  /*194f0*/  VIADD R9, R21, 0x20 ;  /* 0x0000002015097836 */ /* 0x000fe20000000000 */
[----:B------:R-:W-:Y:S04]  /*19500*/  BSSY B1, `(.L_x_2738) ;  /* 0x000000c000017945 */ /* 0x000fe80003800000 */
[----:B------:R-:W-:-:S13]  /*19510*/  ISETP.GE.AND P0, PT, R9, R56, PT ;  /* 0x000000380900720c */ /* 0x000fda0003f06270 */
[----:B------:R-:W-:Y:S05]  /*19520*/  @P0 BRA `(.L_x_2739) ;  /* 0x0000000000240947 */ /* 0x000fea0003800000 */
[----:B------:R-:W-:Y:S02]  /*19530*/  ULDC UR4, c[0x0][0xac8] ;  /* 0x0002b20000047ab9 */ /* 0x000fe40000000800 */
[----:B------:R-:W-:Y:S02]  /*19540*/  ISETP.GE.AND P2, PT, R16, UR4, PT ;  /* 0x0000000410007c0c */ /* 0x000fe4000bf46270 */
[----:B------:R-:W-:-:S11]  /*19550*/  ISETP.GE.AND P3, PT, R187, UR4, PT ;  /* 0x00000004bb007c0c */ /* 0x000fd6000bf66270 */
[CC--:B--2---:R-:W-:Y:S02]  /*19560*/  @!P2 LEA R8, P0, R16.reuse, R14.reuse, 0x1 ;  /* 0x0000000e1008a211 */ /* 0x0c4fe400078008ff */
[C---:B------:R-:W-:Y:S02]  /*19570*/  @!P3 LEA R14, P1, R187.reuse, R14, 0x1 ;  /* 0x0000000ebb0eb211 */ /* 0x040fe400078208ff */
[-C--:B----4-:R-:W-:Y:S02]  /*19580*/  @!P2 LEA.HI.X R9, R16, R3.reuse, R17, 0x1, P0 ;  /* 0x000000031009a211 */ /* 0x090fe400000f0c11 */
[----:B------:R-:W-:-:S03]  /*19590*/  @!P3 LEA.HI.X R15, R187, R3, R216, 0x1, P1 ;  /* 0x00000003bb0fb211 */ /* 0x000fc600008f0cd8 */
[----:B-----5:R3:W-:Y:S04]  /*195a0*/  @!P2 ST.E.128 desc[UR42][R8.64], R28 ;  /* 0x0000001c0800a985 */ /* 0x0207e8000c101d2a */
[----:B------:R3:W-:Y:S02]  /*195b0*/  @!P3 ST.E.128 desc[UR42][R14.64], R44 ;  /* 0x0000002c0e00b985 */ /* 0x0007e4000c101d2a */
.L_x_2739:
[----:B------:R-:W-:Y:S05]  /*195c0*/  BSYNC B1 ;  /* 0x0000000000017941 */ /* 0x000fea0003800000 */
.L_x_2738:
[----:B------:R-:W-:-:S03]  /*195d0*/  UMOV UR4, 0xffffffff ;  /* 0xffffffff00047882 */ /* 0x000fc60000000000 */
[----:B------:R-:W-:Y:S05]  /*195e0*/  BRA.DIV UR4, `(.L_x_2740) ;  /* 0x000000ba04207947 */ /* 0x000fea000b800000 */
[----:B----4-:R4:W0:Y:S04]  /*195f0*/  SHFL.IDX PT, R3, R4, 0x2, 0x181f ;  /* 0x00581f0004037f89 */ /* 0x01082800000e0000 */
[----:B--23--:R4:W2:Y:S02]  /*19600*/  SHFL.IDX PT, R14, R0, 0x2, 0x181f ;  /* 0x00581f00000e7f89 */ /* 0x00c8a400000e0000 */
.L_x_2985:
        /* <DEDUP_REMOVED lines=13> */
.L_x_2742:
[----:B------:R-:W-:Y:S05]  /*196e0*/  BSYNC B1 ;  /* 0x0000000000017941 */ /* 0x000fea0003800000 */
.L_x_2741:
[----:B------:R-:W-:-:S03]  /*196f0*/  UMOV UR4, 0xffffffff ;  /* 0xffffffff00047882 */ /* 0x000fc60000000000 */
[----:B------:R-:W-:Y:S05]  /*19700*/  BRA.DIV UR4, `(.L_x_2743) ;  /* 0x000000ba04207947 */ /* 0x000fea000b800000 */
[----:B0-----:R0:W0:Y:S04]  /*19710*/  SHFL.IDX PT, R3, R4, 0x3, 0x181f ;  /* 0x00781f0004037f89 */ /* 0x00102800000e0000 */
[----:B--23--:R2:W3:Y:S02]  /*19720*/  SHFL.IDX PT, R14, R0, 0x3, 0x181f ;  /* 0x00781f00000e7f89 */ /* 0x00c4e400000e0000 */
.L_x_2989:
        /* <DEDUP_REMOVED lines=8> */
[----:B-----5:R0:W-:Y:S10]  /*197b0*/  @!P1 ST.E.128 desc[UR42][R8.64], R36 ;  /* 0x0000002408009985 */ /* 0x0201f4000c101d2a */
[----:B------:R-:W-:Y:S05]  /*197c0*/  @P0 BRA `(.L_x_2744) ;  /* 0x0000001800680947 */ /* 0x000fea0003800000 */
[----:B------:R-:W-:-:S04]  /*197d0*/  LEA R14, P0, R187, R14, 0x1 ;  /* 0x0000000ebb0e7211 */ /* 0x000fc800078008ff */
[----:B------:R-:W-:-:S05]  /*197e0*/  LEA.HI.X R15, R187, R3, R216, 0x1, P0 ;  /* 0x00000003bb0f7211 */ /* 0x000fca00000f0cd8 */
[----:B------:R3:W-:Y:S01]  /*197f0*/  ST.E.128 desc[UR42][R14.64], R52 ;  /* 0x000000340e007985 */ /* 0x0007e2000c101d2a */
[----:B------:R-:W-:Y:S05]  /*19800*/  BRA `(.L_x_2744) ;  /* 0x0000001800587947 */ /* 0x000fea0003800000 */
.L_x_2733:
        /* <DEDUP_REMOVED lines=46> */
.L_x_2992:
        /* <DEDUP_REMOVED lines=9> */
[----:B------:R-:W-:-:S02]  /*19b80*/  SHF.R.S32.HI R28, RZ, 0x1f, R232 ;  /* 0x0000001fff1c7819 */ /* 0x000fc400000114e8 */
[----:B------:R-:W-:Y:S02]  /*19b90*/  SHF.R.S32.HI R24, RZ, 0x1f, R231 ;  /* 0x0000001fff187819 */ /* 0x000fe400000114e7 */
[----:B------:R-:W-:Y:S01]  /*19ba0*/  SHF.R.S32.HI R30, RZ, 0x1f, R230 ;  /* 0x0000001fff1e7819 */ /* 0x000fe200000114e6 */
[----:B-1----:R-:W-:Y:S02]  /*19bb0*/  @!P0 IMAD.MOV.U32 R15, RZ, RZ, R0 ;  /* 0x000000ffff0f8224 */ /* 0x002fe400078e0000 */
[----:B--2---:R-:W-:Y:S01]  /*19bc0*/  @!P2 LEA R10, P4, R233, R14, 0x2 ;  /* 0x0000000ee90aa211 */ /* 0x004fe200078810ff */
[----:B------:R-:W-:Y:S01]  /*19bd0*/  @!P0 IMAD.WIDE R8, R197, 0x4, R14 ;  /* 0x00000004c5088825 */ /* 0x000fe200078e020e */
[----:B------:R-:W-:Y:S02]  /*19be0*/  SHF.R.S32.HI R15, RZ, 0x1f, R226 ;  /* 0x0000001fff0f7819 */ /* 0x000fe400000114e2 */
[----:B------:R-:W-:Y:S02]  /*19bf0*/  @!P2 LEA.HI.X R11, R233, R0, R12, 0x2, P4 ;  /* 0x00000000e90ba211 */ /* 0x000fe400020f140c */
[----:B------:R1:W-:Y:S01]  /*19c00*/  @!P0 ST.E.64 desc[UR42][R8.64], R20 ;  /* 0x0000001408008985 */ /* 0x0003e2000c101b2a */
[----:B------:R-:W-:-:S02]  /*19c10*/  ISETP.GE.AND P0, PT, R230, UR4, PT ;  /* 0x00000004e6007c0c */ /* 0x000fc4000bf06270 */
[CC--:B------:R-:W-:Y:S01]  /*19c20*/  @!P3 LEA R12, P4, R232.reuse, R14.reuse, 0x2 ;  /* 0x0000000ee80cb211 */ /* 0x0c0fe200078810ff */
[----:B------:R2:W-:Y:S01]  /*19c30*/  @!P2 ST.E.64 desc[UR42][R10.64], R92 ;  /* 0x0000005c0a00a985 */ /* 0x0005e2000c101b2a */
[----:B------:R-:W-:Y:S02]  /*19c40*/  @!P1 LEA R26, P5, R231, R14, 0x2 ;  /* 0x0000000ee71a9211 */ /* 0x000fe400078a10ff */
[----:B------:R-:W-:Y:S02]  /*19c50*/  ISETP.GE.AND P2, PT, R229, UR4, PT ;  /* 0x00000004e5007c0c */ /* 0x000fe4000bf46270 */
[-C--:B------:R-:W-:Y:S02]  /*19c60*/  @!P3 LEA.HI.X R13, R232, R0.reuse, R28, 0x2, P4 ;  /* 0x00000000e80db211 */ /* 0x080fe400020f141c */
[----:B------:R-:W-:Y:S02]  /*19c70*/  @!P1 LEA.HI.X R27, R231, R0, R24, 0x2, P5 ;  /* 0x00000000e71b9211 */ /* 0x000fe400028f1418 */
[----:B------:R-:W-:Y:S01]  /*19c80*/  ISETP.GE.AND P4, PT, R228, UR4, PT ;  /* 0x00000004e4007c0c */ /* 0x000fe2000bf86270 */
[----:B------:R3:W-:Y:S01]  /*19c90*/  @!P3 ST.E.64 desc[UR42][R12.64], R96 ;  /* 0x000000600c00b985 */ /* 0x0007e2000c101b2a */
[----:B------:R-:W-:-:S02]  /*19ca0*/  @!P0 LEA R28, P3, R230, R14, 0x2 ;  /* 0x0000000ee61c8211 */ /* 0x000fc400078610ff */
[----:B------:R-:W-:Y:S01]  /*19cb0*/  SHF.R.S32.HI R24, RZ, 0x1f, R229 ;  /* 0x0000001fff187819 */ /* 0x000fe200000114e5 */
[----:B------:R4:W-:Y:S01]  /*19cc0*/  @!P1 ST.E.64 desc[UR42][R26.64], R100 ;  /* 0x000000641a009985 */ /* 0x0009e2000c101b2a */
[----:B------:R-:W-:Y:S02]  /*19cd0*/  ISETP.GE.AND P1, PT, R227, UR4, PT ;  /* 0x00000004e3007c0c */ /* 0x000fe4000bf26270 */
[C---:B-1----:R-:W-:Y:S02]  /*19ce0*/  @!P2 LEA R8, P5, R229.reuse, R14, 0x2 ;  /* 0x0000000ee508a211 */ /* 0x042fe400078a10ff */
[-C--:B------:R-:W-:Y:S02]  /*19cf0*/  @!P0 LEA.HI.X R29, R230, R0.reuse, R30, 0x2, P3 ;  /* 0x00000000e61d8211 */ /* 0x080fe400018f141e */
[----:B------:R-:W-:Y:S02]  /*19d00*/  @!P2 LEA.HI.X R9, R229, R0, R24, 0x2, P5 ;  /* 0x00000000e509a211 */ /* 0x000fe400028f1418 */
[----:B------:R-:W-:Y:S01]  /*19d10*/  ISETP.GE.AND P3, PT, R226, UR4, PT ;  /* 0x00000004e2007c0c */ /* 0x000fe2000bf66270 */
[----:B------:R-:W-:Y:S01]  /*19d20*/  @!P0 ST.E.64 desc[UR42][R28.64], R104 ;  /* 0x000000681c008985 */ /* 0x000fe2000c101b2a */
[----:B--2---:R-:W-:-:S02]  /*19d30*/  @!P4 LEA R10, P0, R228, R14, 0x2 ;  /* 0x0000000ee40ac211 */ /* 0x004fc400078010ff */
[----:B------:R-:W-:Y:S01]  /*19d40*/  SHF.R.S32.HI R30, RZ, 0x1f, R228 ;  /* 0x0000001fff1e7819 */ /* 0x000fe200000114e4 */
[----:B------:R1:W-:Y:S01]  /*19d50*/  @!P2 ST.E.64 desc[UR42][R8.64], R108 ;  /* 0x0000006c0800a985 */ /* 0x0003e2000c101b2a */
[----:B------:R-:W-:Y:S02]  /*19d60*/  SHF.R.S32.HI R24, RZ, 0x1f, R227 ;  /* 0x0000001fff187819 */ /* 0x000fe400000114e3 */
[----:B---3--:R-:W-:Y:S02]  /*19d70*/  @!P1 LEA R12, P5, R227, R14, 0x2 ;  /* 0x0000000ee30c9211 */ /* 0x008fe400078a10ff */
[----:B------:R-:W-:Y:S02]  /*19d80*/  ISETP.GE.AND P2, PT, R225, UR4, PT ;  /* 0x00000004e1007c0c */ /* 0x000fe4000bf46270 */
[----:B------:R-:W-:Y:S02]  /*19d90*/  @!P4 LEA.HI.X R11, R228, R0, R30, 0x2, P0 ;  /* 0x00000000e40bc211 */ /* 0x000fe400000f141e */
[----:B------:R-:W-:-:S02]  /*19da0*/  ISETP.GE.AND P0, PT, R224, UR4, PT ;  /* 0x00000004e0007c0c */ /* 0x000fc4000bf06270 */
[----:B------:R-:W-:Y:S01]  /*19db0*/  @!P1 LEA.HI.X R13, R227, R0, R24, 0x2, P5 ;  /* 0x00000000e30d9211 */ /* 0x000fe200028f1418 */
[----:B------:R2:W-:Y:S01]  /*19dc0*/  @!P4 ST.E.64 desc[UR42][R10.64], R112 ;  /* 0x000000700a00c985 */ /* 0x0005e2000c101b2a */
[C---:B------:R-:W-:Y:S02]  /*19dd0*/  @!P3 LEA R20, P5, R226.reuse, R14, 0x2 ;  /* 0x0000000ee214b211 */ /* 0x040fe400078a10ff */
[----:B------:R-:W-:Y:S01]  /*19de0*/  SHF.R.S32.HI R24, RZ, 0x1f, R225 ;  /* 0x0000001fff187819 */ /* 0x000fe200000114e1 */
[----:B------:R3:W-:Y:S01]  /*19df0*/  @!P1 ST.E.64 desc[UR42][R12.64], R116 ;  /* 0x000000740c009985 */ /* 0x0007e2000c101b2a */
[----:B------:R-:W-:Y:S02]  /*19e00*/  ISETP.GE.AND P1, PT, R223, UR4, PT ;  /* 0x00000004df007c0c */ /* 0x000fe4000bf26270 */
[----:B------:R-:W-:Y:S02]  /*19e10*/  @!P3 LEA.HI.X R21, R226, R0, R15, 0x2, P5 ;  /* 0x00000000e215b211 */ /* 0x000fe400028f140f */
[----:B----4-:R-:W-:-:S02]  /*19e20*/  @!P2 LEA R26, P4, R225, R14, 0x2 ;  /* 0x0000000ee11aa211 */ /* 0x010fc400078810ff */
[----:B-1----:R-:W-:Y:S01]  /*19e30*/  @!P0 LEA R8, P5, R224, R14, 0x2 ;  /* 0x0000000ee0088211 */ /* 0x002fe200078a10ff */
[----:B------:R1:W-:Y:S01]  /*19e40*/  @!P3 ST.E.64 desc[UR42][R20.64], R120 ;  /* 0x000000781400b985 */ /* 0x0003e2000c101b2a */
[----:B------:R-:W-:Y:S02]  /*19e50*/  SHF.R.S32.HI R15, RZ, 0x1f, R224 ;  /* 0x0000001fff0f7819 */ /* 0x000fe400000114e0 */
[-C--:B------:R-:W-:Y:S02]  /*19e60*/  @!P2 LEA.HI.X R27, R225, R0.reuse, R24, 0x2, P4 ;  /* 0x00000000e11ba211 */ /* 0x080fe400020f1418 */
[----:B------:R-:W-:Y:S02]  /*19e70*/  ISETP.GE.AND P3, PT, R222, UR4, PT ;  /* 0x00000004de007c0c */ /* 0x000fe4000bf66270 */
[----:B------:R-:W-:Y:S01]  /*19e80*/  @!P0 LEA.HI.X R9, R224, R0, R15, 0x2, P5 ;  /* 0x00000000e0098211 */ /* 0x000fe200028f140f */
[----:B------:R4:W-:Y:S01]  /*19e90*/  @!P2 ST.E.64 desc[UR42][R26.64], R124 ;  /* 0x0000007c1a00a985 */ /* 0x0009e2000c101b2a */
[----:B------:R-:W-:-:S02]  /*19ea0*/  ISETP.GE.AND P4, PT, R221, UR4, PT ;  /* 0x00000004dd007c0c */ /* 0x000fc4000bf86270 */
[----:B------:R-:W-:Y:S01]  /*19eb0*/  SHF.R.S32.HI R15, RZ, 0x1f, R223 ;  /* 0x0000001fff0f7819 */ /* 0x000fe200000114df */
[----:B------:R0:W-:Y:S01]  /*19ec0*/  @!P0 ST.E.64 desc[UR42][R8.64], R128 ;  /* 0x0000008008008985 */ /* 0x0001e2000c101b2a */
[----:B--2---:R-:W-:Y:S02]  /*19ed0*/  @!P1 LEA R10, P5, R223, R14, 0x2 ;  /* 0x0000000edf0a9211 */ /* 0x004fe400078a10ff */
[----:B------:R-:W-:Y:S02]  /*19ee0*/  ISETP.GE.AND P2, PT, R220, UR4, PT ;  /* 0x00000004dc007c0c */ /* 0x000fe4000bf46270 */
[----:B------:R-:W-:Y:S02]  /*19ef0*/  ISETP.GE.AND P0, PT, R219, UR4, PT ;  /* 0x00000004db007c0c */ /* 0x000fe4000bf06270 */
[----:B------:R-:W-:Y:S02]  /*19f00*/  @!P1 LEA.HI.X R11, R223, R0, R15, 0x2, P5 ;  /* 0x00000000df0b9211 */ /* 0x000fe400028f140f */
[----:B---3--:R-:W-:-:S02]  /*19f10*/  @!P3 LEA R12, P5, R222, R14, 0x2 ;  /* 0x0000000ede0cb211 */ /* 0x008fc400078a10ff */
[----:B------:R-:W-:Y:S01]  /*19f20*/  SHF.R.S32.HI R24, RZ, 0x1f, R222 ;  /* 0x0000001fff187819 */ /* 0x000fe200000114de */
[----:B------:R0:W-:Y:S01]  /*19f30*/  @!P1 ST.E.64 desc[UR42][R10.64], R132 ;  /* 0x000000840a009985 */ /* 0x0001e2000c101b2a */
[----:B------:R-:W-:Y:S02]  /*19f40*/  SHF.R.S32.HI R15, RZ, 0x1f, R221 ;  /* 0x0000001fff0f7819 */ /* 0x000fe400000114dd */
[C---:B-1----:R-:W-:Y:S02]  /*19f50*/  @!P4 LEA R20, P1, R221.reuse, R14, 0x2 ;  /* 0x0000000edd14c211 */ /* 0x042fe400078210ff */
[----:B------:R-:W-:Y:S02]  /*19f60*/  @!P3 LEA.HI.X R13, R222, R0, R24, 0x2, P5 ;  /* 0x00000000de0db211 */ /* 0x000fe400028f1418 */
[----:B----4-:R-:W-:Y:S02]  /*19f70*/  @!P2 LEA R26, P5, R220, R14, 0x2 ;  /* 0x0000000edc1aa211 */ /* 0x010fe400078a10ff */
[----:B------:R-:W-:Y:S01]  /*19f80*/  @!P4 LEA.HI.X R21, R221, R0, R15, 0x2, P1 ;  /* 0x00000000dd15c211 */ /* 0x000fe200008f140f */
[----:B------:R0:W-:Y:S01]  /*19f90*/  @!P3 ST.E.64 desc[UR42][R12.64], R136 ;  /* 0x000000880c00b985 */ /* 0x0001e2000c101b2a */
[----:B------:R-:W-:-:S02]  /*19fa0*/  @!P0 LEA R14, P1, R219, R14, 0x2 ;  /* 0x0000000edb0e8211 */ /* 0x000fc400078210ff */
[-C--:B------:R-:W-:Y:S01]  /*19fb0*/  @!P2 LEA.HI.X R27, R220, R0.reuse, R237, 0x2, P5 ;  /* 0x00000000dc1ba211 */ /* 0x080fe200028f14ed */
[----:B------:R0:W-:Y:S01]  /*19fc0*/  @!P4 ST.E.64 desc[UR42][R20.64], R140 ;  /* 0x0000008c1400c985 */ /* 0x0001e2000c101b2a */
[----:B------:R-:W-:-:S03]  /*19fd0*/  @!P0 LEA.HI.X R15, R219, R0, R236, 0x2, P1 ;  /* 0x00000000db0f8211 */ /* 0x000fc600008f14ec */
[----:B------:R0:W-:Y:S04]  /*19fe0*/  @!P2 ST.E.64 desc[UR42][R26.64], R144 ;  /* 0x000000901a00a985 */ /* 0x0001e8000c101b2a */
[----:B------:R0:W-:Y:S02]  /*19ff0*/  @!P0 ST.E.64 desc[UR42][R14.64], R148 ;  /* 0x000000940e008985 */ /* 0x0001e4000c101b2a */
.L_x_2747:
[----:B------:R-:W-:Y:S05]  /*1a000*/  BSYNC B1 ;  /* 0x0000000000017941 */ /* 0x000fea0003800000 */
.L_x_2746:
[----:B------:R-:W-:-:S03]  /*1a010*/  UMOV UR4, 0xffffffff ;  /* 0xffffffff00047882 */ /* 0x000fc60000000000 */
[----:B------:R-:W-:Y:S05]  /*1a020*/  BRA.DIV UR4, `(.L_x_2748) ;  /* 0x000000b204547947 */ /* 0x000fea000b800000 */
[----:B-1----:R1:W3:Y:S04]  /*1a030*/  SHFL.IDX PT, R0, R4, 0x1, 0x1c1f ;  /* 0x003c1f0004007f89 */ /* 0x0022e800000e0000 */
[----:B0-2---:R1:W0:Y:S02]  /*1a040*/  SHFL.IDX PT, R14, R3, 0x1, 0x1c1f ;  /* 0x003c1f00030e7f89 */ /* 0x00522400000e0000 */
.L_x_2996:
[----:B------:R-:W-:-:S13]  /*1a050*/  ISETP.GE.AND P0, PT, R25, R56, PT ;  /* 0x000000381900720c */ /* 0x000fda0003f06270 */
[----:B------:R-:W-:Y:S05]  /*1a060*/  @P0 BRA `(.L_x_2744) ;  /* 0x0000001000400947 */ /* 0x000fea0003800000 */
[----:B------:R-:W-:Y:S01]  /*1a070*/  ULDC UR4, c[0x0][0xac8] ;  /* 0x0002b20000047ab9 */ /* 0x000fe20000000800 */
[----:B-1----:R-:W-:Y:S02]  /*1a080*/  SHF.R.S32.HI R4, RZ, 0x1f, R233 ;  /* 0x0000001fff047819 */ /* 0x002fe400000114e9 */
[----:B------:R-:W-:Y:S02]  /*1a090*/  ISETP.GE.AND P2, PT, R197, UR4, PT ;  /* 0x00000004c5007c0c */ /* 0x000fe4000bf46270 */
[----:B------:R-:W-:Y:S02]  /*1a0a0*/  ISETP.GE.AND P3, PT, R233, UR4, PT ;  /* 0x00000004e9007c0c */ /* 0x000fe4000bf66270 */
[----:B------:R-:W-:Y:S02]  /*1a0b0*/  ISETP.GE.AND P1, PT, R232, UR4, PT ;  /* 0x00000004e8007c0c */ /* 0x000fe4000bf26270 */
[----:B------:R-:W-:Y:S02]  /*1a0c0*/  ISETP.GE.AND P0, PT, R231, UR4, PT ;  /* 0x00000004e7007c0c */ /* 0x000fe4000bf06270 */
[----:B------:R-:W-:-:S05]  /*1a0d0*/  SHF.R.S32.HI R3, RZ, 0x1f, R232 ;  /* 0x0000001fff037819 */ /* 0x000fca00000114e8 */
[----:B---3--:R-:W-:Y:S02]  /*1a0e0*/  @!P2 IMAD.MOV.U32 R15, RZ, RZ, R0 ;  /* 0x000000ffff0fa224 */ /* 0x008fe400078e0000 */
[-C--:B0-----:R-:W-:Y:S01]  /*1a0f0*/  @!P3 LEA R10, P4, R233, R14.reuse, 0x2 ;  /* 0x0000000ee90ab211 */ /* 0x081fe200078810ff */
[----:B------:R-:W-:Y:S01]  /*1a100*/  @!P2 IMAD.WIDE R8, R197, 0x4, R14 ;  /* 0x00000004c508a825 */ /* 0x000fe200078e020e */
[----:B------:R-:W-:Y:S02]  /*1a110*/  @!P1 LEA R12, P5, R232, R14, 0x2 ;  /* 0x0000000ee80c9211 */ /* 0x000fe400078a10ff */
[-C--:B------:R-:W-:Y:S02]  /*1a120*/  @!P3 LEA.HI.X R11, R233, R0.reuse, R4, 0x2, P4 ;  /* 0x00000000e90bb211 */ /* 0x080fe400020f1404 */
[----:B------:R0:W-:Y:S01]  /*1a130*/  @!P2 ST.E.64 desc[UR42][R8.64], R90 ;  /* 0x0000005a0800a985 */ /* 0x0001e2000c101b2a */
[----:B------:R-:W-:Y:S02]  /*1a140*/  ISETP.GE.AND P2, PT, R230, UR4, PT ;  /* 0x00000004e6007c0c */ /* 0x000fe4000bf46270 */
[----:B------:R-:W-:Y:S01]  /*1a150*/  ISETP.GE.AND P4, PT, R229, UR4, PT ;  /* 0x00000004e5007c0c */ /* 0x000fe2000bf86270 */
[----:B------:R1:W-:Y:S01]  /*1a160*/  @!P3 ST.E.64 desc[UR42][R10.64], R94 ;  /* 0x0000005e0a00b985 */ /* 0x0003e2000c101b2a */
[----:B------:R-:W-:-:S02]  /*1a170*/  @!P1 LEA.HI.X R13, R232, R0, R3, 0x2, P5 ;  /* 0x00000000e80d9211 */ /* 0x000fc400028f1403 */
[CC--:B------:R-:W-:Y:S02]  /*1a180*/  @!P0 LEA R20, P5, R231.reuse, R14.reuse, 0x2 ;  /* 0x0000000ee7148211 */ /* 0x0c0fe400078a10ff */
[----:B------:R-:W-:Y:S01]  /*1a190*/  SHF.R.S32.HI R4, RZ, 0x1f, R231 ;  /* 0x0000001fff047819 */ /* 0x000fe200000114e7 */
[----:B------:R2:W-:Y:S01]  /*1a1a0*/  @!P1 ST.E.64 desc[UR42][R12.64], R98 ;  /* 0x000000620c009985 */ /* 0x0005e2000c101b2a */
[----:B------:R-:W-:Y:S02]  /*1a1b0*/  ISETP.GE.AND P3, PT, R228, UR4, PT ;  /* 0x00000004e4007c0c */ /* 0x000fe4000bf66270 */
[----:B------:R-:W-:Y:S02]  /*1a1c0*/  SHF.R.S32.HI R3, RZ, 0x1f, R230 ;  /* 0x0000001fff037819 */ /* 0x000fe400000114e6 */
[----:B------:R-:W-:Y:S02]  /*1a1d0*/  @!P2 LEA R24, P1, R230, R14, 0x2 ;  /* 0x0000000ee618a211 */ /* 0x000fe400078210ff */
[----:B------:R-:W-:-:S02]  /*1a1e0*/  @!P0 LEA.HI.X R21, R231, R0, R4, 0x2, P5 ;  /* 0x00000000e7158211 */ /* 0x000fc400028f1404 */
[----:B------:R-:W-:Y:S02]  /*1a1f0*/  @!P2 LEA.HI.X R25, R230, R0, R3, 0x2, P1 ;  /* 0x00000000e619a211 */ /* 0x000fe400008f1403 */
[----:B------:R-:W-:Y:S01]  /*1a200*/  ISETP.GE.AND P1, PT, R227, UR4, PT ;  /* 0x00000004e3007c0c */ /* 0x000fe2000bf26270 */
[----:B------:R3:W-:Y:S01]  /*1a210*/  @!P0 ST.E.64 desc[UR42][R20.64], R102 ;  /* 0x0000006614008985 */ /* 0x0007e2000c101b2a */
[-C--:B0-----:R-:W-:Y:S02]  /*1a220*/  @!P4 LEA R8, P0, R229, R14.reuse, 0x2 ;  /* 0x0000000ee508c211 */ /* 0x081fe400078010ff */
[----:B------:R-:W-:Y:S01]  /*1a230*/  SHF.R.S32.HI R4, RZ, 0x1f, R229 ;  /* 0x0000001fff047819 */ /* 0x000fe200000114e5 */
[----:B------:R0:W-:Y:S01]  /*1a240*/  @!P2 ST.E.64 desc[UR42][R24.64], R106 ;  /* 0x0000006a1800a985 */ /* 0x0001e2000c101b2a */
[----:B------:R-:W-:Y:S02]  /*1a250*/  SHF.R.S32.HI R3, RZ, 0x1f, R228 ;  /* 0x0000001fff037819 */ /* 0x000fe400000114e4 */
[----:B-1----:R-:W-:-:S02]  /*1a260*/  @!P3 LEA R10, P5, R228, R14, 0x2 ;  /* 0x0000000ee40ab211 */ /* 0x002fc400078a10ff */
[----:B------:R-:W-:Y:S02]  /*1a270*/  ISETP.GE.AND P2, PT, R226, UR4, PT ;  /* 0x00000004e2007c0c */ /* 0x000fe4000bf46270 */
[-C--:B------:R-:W-:Y:S02]  /*1a280*/  @!P4 LEA.HI.X R9, R229, R0.reuse, R4, 0x2, P0 ;  /* 0x00000000e509c211 */ /* 0x080fe400000f1404 */
[----:B------:R-:W-:Y:S02]  /*1a290*/  ISETP.GE.AND P0, PT, R225, UR4, PT ;  /* 0x00000004e1007c0c */ /* 0x000fe4000bf06270 */
[----:B------:R-:W-:Y:S01]  /*1a2a0*/  @!P3 LEA.HI.X R11, R228, R0, R3, 0x2, P5 ;  /* 0x00000000e40bb211 */ /* 0x000fe200028f1403 */
[----:B------:R1:W-:Y:S01]  /*1a2b0*/  @!P4 ST.E.64 desc[UR42][R8.64], R40 ;  /* 0x000000280800c985 */ /* 0x0003e2000c101b2a */
[----:B--2---:R-:W-:Y:S02]  /*1a2c0*/  @!P1 LEA R12, P5, R227, R14, 0x2 ;  /* 0x0000000ee30c9211 */ /* 0x004fe400078a10ff */
[----:B------:R-:W-:Y:S01]  /*1a2d0*/  SHF.R.S32.HI R3, RZ, 0x1f, R227 ;  /* 0x0000001fff037819 */ /* 0x000fe200000114e3 */
[----:B------:R2:W-:Y:S01]  /*1a2e0*/  @!P3 ST.E.64 desc[UR42][R10.64], R114 ;  /* 0x000000720a00b985 */ /* 0x0005e2000c101b2a */
[----:B------:R-:W-:-:S02]  /*1a2f0*/  ISETP.GE.AND P3, PT, R224, UR4, PT ;  /* 0x00000004e0007c0c */ /* 0x000fc4000bf66270 */
[----:B------:R-:W-:Y:S02]  /*1a300*/  @!P1 LEA.HI.X R13, R227, R0, R3, 0x2, P5 ;  /* 0x00000000e30d9211 */ /* 0x000fe400028f1403 */
[CC--:B---3--:R-:W-:Y:S02]  /*1a310*/  @!P2 LEA R20, P4, R226.reuse, R14.reuse, 0x2 ;  /* 0x0000000ee214a211 */ /* 0x0c8fe400078810ff */
[----:B------:R-:W-:Y:S01]  /*1a320*/  SHF.R.S32.HI R4, RZ, 0x1f, R226 ;  /* 0x0000001fff047819 */ /* 0x000fe200000114e2 */
[----:B------:R3:W-:Y:S01]  /*1a330*/  @!P1 ST.E.64 desc[UR42][R12.64], R118 ;  /* 0x000000760c009985 */ /* 0x0007e2000c101b2a */
[----:B0-----:R-:W-:Y:S02]  /*1a340*/  @!P0 LEA R24, P5, R225, R14, 0x2 ;  /* 0x0000000ee1188211 */ /* 0x001fe400078a10ff */
[----:B------:R-:W-:Y:S02]  /*1a350*/  SHF.R.S32.HI R3, RZ, 0x1f, R225 ;  /* 0x0000001fff037819 */ /* 0x000fe400000114e1 */
[----:B------:R-:W-:-:S02]  /*1a360*/  @!P2 LEA.HI.X R21, R226, R0, R4, 0x2, P4 ;  /* 0x00000000e215a211 */ /* 0x000fc400020f1404 */
[----:B------:R-:W-:Y:S02]  /*1a370*/  ISETP.GE.AND P1, PT, R223, UR4, PT ;  /* 0x00000004df007c0c */ /* 0x000fe4000bf26270 */
[----:B------:R-:W-:Y:S01]  /*1a380*/  @!P0 LEA.HI.X R25, R225, R0, R3, 0x2, P5 ;  /* 0x00000000e1198211 */ /* 0x000fe200028f1403 */
[----:B------:R0:W-:Y:S01]  /*1a390*/  @!P2 ST.E.64 desc[UR42][R20.64], R122 ;  /* 0x0000007a1400a985 */ /* 0x0001e2000c101b2a */
[----:B------:R-:W-:Y:S02]  /*1a3a0*/  ISETP.GE.AND P4, PT, R222, UR4, PT ;  /* 0x00000004de007c0c */ /* 0x000fe4000bf86270 */
[----:B------:R-:W-:Y:S01]  /*1a3b0*/  SHF.R.S32.HI R3, RZ, 0x1f, R224 ;  /* 0x0000001fff037819 */ /* 0x000fe200000114e0 */
[----:B------:R4:W-:Y:S01]  /*1a3c0*/  @!P0 ST.E.64 desc[UR42][R24.64], R126 ;  /* 0x0000007e18008985 */ /* 0x0009e2000c101b2a */
[----:B-1----:R-:W-:Y:S02]  /*1a3d0*/  @!P3 LEA R8, P5, R224, R14, 0x2 ;  /* 0x0000000ee008b211 */ /* 0x002fe400078a10ff */
[----:B------:R-:W-:-:S02]  /*1a3e0*/  ISETP.GE.AND P2, PT, R221, UR4, PT ;  /* 0x00000004dd007c0c */ /* 0x000fc4000bf46270 */
[----:B------:R-:W-:Y:S02]  /*1a3f0*/  ISETP.GE.AND P0, PT, R220, UR4, PT ;  /* 0x00000004dc007c0c */ /* 0x000fe4000bf06270 */
[----:B------:R-:W-:Y:S02]  /*1a400*/  @!P3 LEA.HI.X R9, R224, R0, R3, 0x2, P5 ;  /* 0x00000000e009b211 */ /* 0x000fe400028f1403 */
[-C--:B--2---:R-:W-:Y:S02]  /*1a410*/  @!P1 LEA R10, P5, R223, R14.reuse, 0x2 ;  /* 0x0000000edf0a9211 */ /* 0x084fe400078a10ff */
[----:B------:R-:W-:Y:S01]  /*1a420*/  SHF.R.S32.HI R3, RZ, 0x1f, R223 ;  /* 0x0000001fff037819 */ /* 0x000fe200000114df */
[----:B------:R4:W-:Y:S01]  /*1a430*/  @!P3 ST.E.64 desc[UR42][R8.64], R130 ;  /* 0x000000820800b985 */ /* 0x0009e2000c101b2a */
[----:B---3--:R-:W-:Y:S02]  /*1a440*/  @!P4 LEA R12, P3, R222, R14, 0x2 ;  /* 0x0000000ede0cc211 */ /* 0x008fe400078610ff */
[----:B------:R-:W-:-:S02]  /*1a450*/  SHF.R.S32.HI R4, RZ, 0x1f, R222 ;  /* 0x0000001fff047819 */ /* 0x000fc400000114de */
[----:B------:R-:W-:Y:S02]  /*1a460*/  @!P1 LEA.HI.X R11, R223, R0, R3, 0x2, P5 ;  /* 0x00000000df0b9211 */ /* 0x000fe400028f1403 */
[----:B------:R-:W-:Y:S02]  /*1a470*/  SHF.R.S32.HI R3, RZ, 0x1f, R221 ;  /* 0x0000001fff037819 */ /* 0x000fe400000114dd */
[C---:B0-----:R-:W-:Y:S01]  /*1a480*/  @!P2 LEA R20, P5, R221.reuse, R14, 0x2 ;  /* 0x0000000edd14a211 */ /* 0x041fe200078a10ff */
[----:B------:R4:W-:Y:S01]  /*1a490*/  @!P1 ST.E.64 desc[UR42][R10.64], R134 ;  /* 0x000000860a009985 */ /* 0x0009e2000c101b2a */
[----:B------:R-:W-:Y:S02]  /*1a4a0*/  @!P4 LEA.HI.X R13, R222, R0, R4, 0x2, P3 ;  /* 0x00000000de0dc211 */ /* 0x000fe400018f1404 */
        /* <DEDUP_REMOVED lines=12> */
.L_x_2731:
[----:B------:R-:W-:Y:S01]  /*1a570*/  ULDC.64 UR6, c[0x0][0xc08] ;  /* 0x0003020000067ab9 */ /* 0x000fe20000000a00 */
[----:B------:R-:W-:Y:S01]  /*1a580*/  ULDC.64 UR4, c[0x0][0xc00] ;  /* 0x0003000000047ab9 */ /* 0x000fe20000000a00 */
[----:B------:R-:W-:Y:S01]  /*1a590*/  ISETP.NE.U32.AND P1, PT, RZ, UR6, PT ;  /* 0x00000006ff007c0c */ /* 0x000fe2000bf25070 */
[----:B------:R-:W-:Y:S01]  /*1a5a0*/  IMAD.MOV.U32 R3, RZ, RZ, RZ ;  /* 0x000000ffff037224 */ /* 0x000fe200078e00ff */
[----:B------:R-:W-:Y:S02]  /*1a5b0*/  ISETP.NE.U32.AND P0, PT, RZ, UR4, PT ;  /* 0x00000004ff007c0c */ /* 0x000fe4000bf05070 */
[----:B------:R-:W-:Y:S02]  /*1a5c0*/  ISETP.NE.AND.EX P1, PT, RZ, UR7, PT, P1 ;  /* 0x00000007ff007c0c */ /* 0x000fe4000bf25310 */
[----:B------:R-:W-:Y:S02]  /*1a5d0*/  IADD3 R8, P2, R210, UR4, RZ ;  /* 0x00000004d2087c10 */ /* 0x000fe4000ff5e0ff */
[----:B------:R-:W-:-:S02]  /*1a5e0*/  ISETP.NE.AND.EX P0, PT, RZ, UR5, PT, P0 ;  /* 0x00000005ff007c0c */ /* 0x000fc4000bf05300 */
[----:B------:R-:W-:Y:S01]  /*1a5f0*/  IADD3.X R9, R211, UR5, RZ, P2, !PT ;  /* 0x00000005d3097c10 */ /* 0x000fe200097fe4ff */
[----:B------:R-:W-:Y:S02]  /*1a600*/  ULDC UR4, c[0x0][0xa88] ;  /* 0x0002a20000047ab9 */ /* 0x000fe40000000800 */
[----:B------:R-:W-:-:S04]  /*1a610*/  IMAD.U32 R24, RZ, RZ, UR4 ;  /* 0x00000004ff187e24 */ /* 0x000fc8000f8e00ff */
[----:B------:R-:W-:-:S04]  /*1a620*/  @P1 IADD3 R210, P2, R210, UR6, RZ ;  /* 0x00000006d2d21c10 */ /* 0x000fc8000ff5e0ff */
[----:B------:R-:W-:Y:S01]  /*1a630*/  @P1 IADD3.X R211, R211, UR7, RZ, P2, !PT ;  /* 0x00000007d3d31c10 */ /* 0x000fe200097fe4ff */
[----:B------:R2:W5:Y:S04]  /*1a640*/  @P0 LDG.E R3, desc[UR42][R8.64] ;  /* 0x0000002a08030981 */ /* 0x000568000c1e1900 */
[----:B------:R2:W5:Y:S01]  /*1a650*/  @P1 LDG.E R24, desc[UR42][R210.64] ;  /* 0x0000002ad2181981 */ /* 0x000562000c1e1900 */
[----:B------:R-:W-:Y:S01]  /*1a660*/  ISETP.NE.AND P2, PT, R208, RZ, PT ;  /* 0x000000ffd000720c */ /* 0x000fe20003f45270 */
[----:B------:R-:W3:-:S12]  /*1a670*/  S2R R0, SR_TID.X ;  /* 0x0000000000007919 */ /* 0x000ed80000002100 */
[----:B------:R-:W4:Y:S01]  /*1a680*/  @!P2 LDC R208, c[0x0][0xad4] ;  /* 0x0002b500ffd0ab82 */ /* 0x000f220000000800 */
[----:B---3--:R-:W-:Y:S01]  /*1a690*/  VIADD R0, R0, 0xffffff80 ;  /* 0xffffff8000007836 */ /* 0x008fe20000000000 */
[----:B----4-:R-:W-:-:S04]  /*1a6a0*/  ISETP.GT.AND P2, PT, R208, 0x1, PT ;  /* 0x00000001d000780c */ /* 0x010fc80003f44270 */
[----:B------:R-:W-:Y:S01]  /*1a6b0*/  ISETP.GT.AND P3, PT, R0, 0x7f, PT ;  /* 0x0000007f0000780c */ /* 0x000fe20003f64270 */
[----:B--2---:R-:W-:-:S12]  /*1a6c0*/  @P1 BRA `(.L_x_2749) ;  /* 0x0000000000101947 */ /* 0x004fd80003800000 */
[----:B------:R-:W-:Y:S05]  /*1a6d0*/  @!P0 BRA `(.L_x_2749) ;  /* 0x00000000000c8947 */ /* 0x000fea0003800000 */
[----:B------:R-:W2:Y:S04]  /*1a6e0*/  LDG.E R11, desc[UR42][R8.64] ;  /* 0x0000002a080b7981 */ /* 0x000ea8000c1e1900 */
[----:B-----5:R-:W2:Y:S02]  /*1a6f0*/  LDG.E R24, desc[UR42][R8.64+0x4] ;  /* 0x0000042a08187981 */ /* 0x020ea4000c1e1900 */
[----:B--2---:R-:W-:-:S07]  /*1a700*/  IMAD.IADD R24, R24, 0x1, -R11 ;  /* 0x0000000118187824 */ /* 0x004fce00078e0a0b */
.L_x_2749:
        /* <DEDUP_REMOVED lines=11> */
[----:B------:R-:W-:Y:S01]  /*1a7c0*/  IMAD.MOV.U32 R26, RZ, RZ, 0x9b8 ;  /* 0x000009b8ff1a7424 */ /* 0x000fe200078e00ff */
[----:B------:R-:W-:Y:S01]  /*1a7d0*/  ISETP.GT.AND P0, PT, R208, 0x1, PT ;  /* 0x00000001d000780c */ /* 0x000fe20003f04270 */
[----:B------:R-:W2:Y:S01]  /*1a7e0*/  LDC.64 R30, c[0x0][0xba8] ;  /* 0x0002ea00ff1e7b82 */ /* 0x000ea20000000a00 */
[----:B------:R-:W-:Y:S01]  /*1a7f0*/  ISETP.NE.AND P1, PT, R33, 0x1, PT ;  /* 0x000000012100780c */ /* 0x000fe20003f25270 */
[----:B------:R-:W-:Y:S01]  /*1a800*/  IMAD.MOV.U32 R25, RZ, RZ, R29 ;  /* 0x000000ffff197224 */ /* 0x000fe200078e001d */
[----:B------:R-:W-:Y:S02]  /*1a810*/  SEL R26, R26, 0x978, P0 ;  /* 0x000009781a1a7807 */ /* 0x000fe40000000000 */
[----:B------:R-:W-:-:S03]  /*1a820*/  SEL R217, R217, RZ, P0 ;  /* 0x000000ffd9d97207 */ /* 0x000fc60000000000 */
[----:B------:R-:W3:Y:S08]  /*1a830*/  LDC.64 R10, c[0x0][R26+0x220] ;  /* 0x000088001a0a7b82 */ /* 0x000ef00000000a00 */
[----:B------:R-:W4:Y:S08]  /*1a840*/  LDC.64 R8, c[0x0][R26+0x218] ;  /* 0x000086001a087b82 */ /* 0x000f300000000a00 */
[----:B------:R-:W5:Y:S08]  /*1a850*/  LDC.64 R12, c[0x0][R26+0x228] ;  /* 0x00008a001a0c7b82 */ /* 0x000f700000000a00 */
[----:B------:R-:W0:Y:S08]  /*1a860*/  LDC.64 R14, c[0x0][R26+0x210] ;  /* 0x000084001a0e7b82 */ /* 0x000e300000000a00 */
[----:B------:R-:W1:Y:S08]  /*1a870*/  @P1 LDC R0, c[0x0][0xbec] ;  /* 0x0002fb00ff001b82 */ /* 0x000e700000000800 */
[----:B------:R-:W5:Y:S01]  /*1a880*/  @P1 LDC R35, c[0x0][0xbf0] ;  /* 0x0002fc00ff231b82 */ /* 0x000f620000000800 */
[----:B---3--:R-:W-:-:S07]  /*1a890*/  IMAD R11, R11, R209, RZ ;  /* 0x000000d10b0b7224 */ /* 0x008fce00078e02ff */
[----:B--2---:R-:W2:Y:S01]  /*1a8a0*/  @!P0 LDC R30, c[0x0][0xb50] ;  /* 0x0002d400ff1e8b82 */ /* 0x004ea20000000800 */
[----:B------:R-:W-:-:S04]  /*1a8b0*/  IMAD.WIDE.U32 R20, R10, R209, RZ ;  /* 0x000000d10a147225 */ /* 0x000fc800078e00ff */
[----:B------:R-:W-:Y:S02]  /*1a8c0*/  IMAD R11, R10, R234, R11 ;  /* 0x000000ea0a0b7224 */ /* 0x000fe400078e020b */
[----:B-1----:R-:W-:Y:S01]  /*1a8d0*/  @P1 IMAD.HI.U32 R0, R29, R0, RZ ;  /* 0x000000001d001227 */ /* 0x002fe200078e00ff */
[----:B------:R-:W1:Y:S03]  /*1a8e0*/  @!P0 LDC R31, c[0x0][0xb54] ;  /* 0x0002d500ff1f8b82 */ /* 0x000e660000000800 */
[-C--:B----4-:R-:W-:Y:S02]  /*1a8f0*/  IMAD R27, R9, R206.reuse, RZ ;  /* 0x000000ce091b7224 */ /* 0x090fe400078e02ff */
[----:B------:R-:W-:Y:S01]  /*1a900*/  IMAD.WIDE.U32 R8, R8, R206, RZ ;  /* 0x000000ce08087225 */ /* 0x000fe200078e00ff */
[----:B-----5:R-:W-:-:S03]  /*1a910*/  @P1 SHF.R.U32.HI R25, RZ, R35, R0 ;  /* 0x00000023ff191219 */ /* 0x020fc60000011600 */
[----:B------:R-:W-:Y:S01]  /*1a920*/  IMAD.IADD R27, R9, 0x1, R27 ;  /* 0x00000001091b7824 */ /* 0x000fe200078e021b */
[----:B------:R-:W-:Y:S01]  /*1a930*/  IADD3 R0, P1, P3, R20, R8, R3 ;  /* 0x0000000814007210 */ /* 0x000fe20007b3e003 */
[----:B------:R-:W-:Y:S02]  /*1a940*/  IMAD.IADD R20, R21, 0x1, R11 ;  /* 0x0000000115147824 */ /* 0x000fe400078e020b */
[----:B------:R-:W-:Y:S02]  /*1a950*/  IMAD.MOV R4, RZ, RZ, -R25 ;  /* 0x000000ffff047224 */ /* 0x000fe400078e0a19 */
        /* <DEDUP_REMOVED lines=12> */
[----:B--2---:R-:W-:-:S03]  /*1aa20*/  LEA R10, P0, R8, R30, 0x2 ;  /* 0x0000001e080a7211 */ /* 0x004fc600078010ff */
[----:B------:R-:W-:Y:S02]  /*1aa30*/  IMAD.IADD R0, R9, 0x1, R13 ;  /* 0x0000000109007824 */ /* 0x000fe400078e020d */
[----:B------:R-:W-:-:S03]  /*1aa40*/  IMAD.MOV.U32 R9, RZ, RZ, -0x800000 ;  /* 0xff800000ff097424 */ /* 0x000fc600078e00ff */
[----:B-1----:R-:W-:-:S05]  /*1aa50*/  LEA.HI.X R11, R8, R31, R0, 0x2, P0 ;  /* 0x0000001f080b7211 */ /* 0x002fca00000f1400 */
[----:B------:R2:W-:Y:S02]  /*1aa60*/  STG.E desc[UR42][R10.64], R9 ;  /* 0x000000090a007986 */ /* 0x0005e4000c10192a */
.L_x_2751:
[----:B------:R-:W-:Y:S05]  /*1aa70*/  BSYNC B1 ;  /* 0x0000000000017941 */ /* 0x000fea0003800000 */
.L_x_2750:
        /* <DEDUP_REMOVED lines=13> */
[----:B-1----:R-:W-:Y:S01]  /*1ab50*/  IMAD R4, R234, UR6, RZ ;  /* 0x00000006ea047c24 */ /* 0x002fe2000f8e02ff */
[----:B---3--:R-:W-:Y:S01]  /*1ab60*/  ISETP.NE.AND P0, PT, R21, 0x1, PT ;  /* 0x000000011500780c */ /* 0x008fe20003f05270 */
[----:B------:R-:W-:Y:S01]  /*1ab70*/  IMAD R9, R206, UR5, R9 ;  /* 0x00000005ce097c24 */ /* 0x000fe2000f8e0209 */
[----:B------:R-:W-:Y:S01]  /*1ab80*/  ULDC.64 UR4, c[0x0][0xae0] ;  /* 0x0002b80000047ab9 */ /* 0x000fe20000000a00 */
[----:B------:R-:W-:Y:S02]  /*1ab90*/  IMAD.IADD R190, R22, 0x1, R190 ;  /* 0x0000000116be7824 */ /* 0x000fe400078e02be */
[----:B------:R-:W-:-:S08]  /*1aba0*/  IMAD.WIDE.U32 R8, R209, UR6, R8 ;  /* 0x00000006d1087c25 */ /* 0x000fd0000f8e0008 */
[----:B------:R-:W1:Y:S08]  /*1abb0*/  @P0 LDC R13, c[0x0][0xbec] ;  /* 0x0002fb00ff0d0b82 */ /* 0x000e700000000800 */
[----:B------:R-:W2:Y:S01]  /*1abc0*/  @P0 LDC R15, c[0x0][0xbf0] ;  /* 0x0002fc00ff0f0b82 */ /* 0x000ea20000000800 */
[----:B-1----:R-:W-:-:S04]  /*1abd0*/  @P0 IMAD.HI.U32 R0, R10, R13, RZ ;  /* 0x0000000d0a000227 */ /* 0x002fc800078e00ff */
[----:B------:R-:W-:Y:S01]  /*1abe0*/  IMAD R13, R209, UR7, R4 ;  /* 0x00000007d10d7c24 */ /* 0x000fe2000f8e0204 */
[----:B--2---:R-:W-:-:S03]  /*1abf0*/  @P0 SHF.R.U32.HI R3, RZ, R15, R0 ;  /* 0x0000000fff030219 */ /* 0x004fc60000011600 */
        /* <DEDUP_REMOVED lines=19> */
[----:B------:R1:W2:Y:S04]  /*1ad30*/  SHFL.IDX PT, R3, R4, RZ, 0x181f ;  /* 0x00181fff04037589 */ /* 0x0002a800000e0000 */
[----:B------:R1:W3:Y:S02]  /*1ad40*/  SHFL.IDX PT, R14, R0, RZ, 0x181f ;  /* 0x00181fff000e7589 */ /* 0x0002e400000e0000 */
.L_x_2999:
[----:B------:R-:W-:Y:S01]  /*1ad50*/  IMAD R21, R24, R21, RZ ;  /* 0x0000001518157224 */ /* 0x000fe200078e02ff */
[----:B------:R-:W-:Y:S04]  /*1ad60*/  BSSY B1, `(.L_x_2753) ;  /* 0x000000c000017945 */ /* 0x000fe80003800000 */
[----:B------:R-:W-:-:S13]  /*1ad70*/  ISETP.GE.AND P0, PT, R190, R21, PT ;  /* 0x00000015be00720c */ /* 0x000fda0003f06270 */
[----:B------:R-:W-:Y:S05]  /*1ad80*/  @P0 BRA `(.L_x_2754) ;  /* 0x0000000000240947 */ /* 0x000fea0003800000 */
[----:B------:R-:W-:Y:S02]  /*1ad90*/  ULDC UR4, c[0x0][0xac8] ;  /* 0x0002b20000047ab9 */ /* 0x000fe40000000800 */
        /* <DEDUP_REMOVED lines=8> */
.L_x_2754:
[----:B------:R-:W-:Y:S05]  /*1ae20*/  BSYNC B1 ;  /* 0x0000000000017941 */ /* 0x000fea0003800000 */
.L_x_2753:
[----:B------:R-:W-:-:S03]  /*1ae30*/  UMOV UR4, 0xffffffff ;  /* 0xffffffff00047882 */ /* 0x000fc60000000000 */
[----:B------:R-:W-:Y:S05]  /*1ae40*/  BRA.DIV UR4, `(.L_x_2755) ;  /* 0x000000a604487947 */ /* 0x000fea000b800000 */
[----:B--2---:R2:W0:Y:S04]  /*1ae50*/  SHFL.IDX PT, R3, R4, 0x1, 0x181f ;  /* 0x00381f0004037f89 */ /* 0x00442800000e0000 */
[----:B---34-:R2:W3:Y:S02]  /*1ae60*/  SHFL.IDX PT, R14, R0, 0x1, 0x181f ;  /* 0x00381f00000e7f89 */ /* 0x0184e400000e0000 */
.L_x_3003:
[----:B------:R-:W-:Y:S01]  /*1ae70*/  VIADD R8, R190, 0x20 ;  /* 0x00000020be087836 */ /* 0x000fe20000000000 */
        /* <DEDUP_REMOVED lines=8> */
[-C--:B0-----:R-:W-:Y:S02]  /*1af00*/  @!P2 LEA.HI.X R9, R16, R3.reuse, R17, 0x1, P0 ;  /* 0x000000031009a211 */ /* 0x081fe400000f0c11 */
[----:B------:R-:W-:-:S03]  /*1af10*/  @!P3 LEA.HI.X R15, R187, R3, R216, 0x1, P1 ;  /* 0x00000003bb0fb211 */ /* 0x000fc600008f0cd8 */
[----:B------:R4:W-:Y:S04]  /*1af20*/  @!P2 ST.E.128 desc[UR42][R8.64], RZ ;  /* 0x000000ff0800a985 */ /* 0x0009e8000c101d2a */
[----:B------:R4:W-:Y:S02]  /*1af30*/  @!P3 ST.E.128 desc[UR42][R14.64], RZ ;  /* 0x000000ff0e00b985 */ /* 0x0009e4000c101d2a */
.L_x_2757:
[----:B------:R-:W-:Y:S05]  /*1af40*/  BSYNC B1 ;  /* 0x0000000000017941 */ /* 0x000fea0003800000 */
.L_x_2756:
[----:B------:R-:W-:-:S03]  /*1af50*/  UMOV UR4, 0xffffffff ;  /* 0xffffffff00047882 */ /* 0x000fc60000000000 */
[----:B------:R-:W-:Y:S05]  /*1af60*/  BRA.DIV UR4, `(.L_x_2758) ;  /* 0x000000a604487947 */ /* 0x000fea000b800000 */
[----:B0-----:R0:W0:Y:S04]  /*1af70*/  SHFL.IDX PT, R3, R4, 0x2, 0x181f ;  /* 0x00581f0004037f89 */ /* 0x00102800000e0000 */
[----:B---34-:R3:W4:Y:S02]  /*1af80*/  SHFL.IDX PT, R14, R0, 0x2, 0x181f ;  /* 0x00581f00000e7f89 */ /* 0x01872400000e0000 */
.L_x_3007:
[----:B------:R-:W-:Y:S01]  /*1af90*/  VIADD R8, R190, 0x40 ;  /* 0x00000040be087836 */ /* 0x000fe20000000000 */
[----:B------:R-:W-:Y:S04]  /*1afa0*/  BSSY B1, `(.L_x_2759) ;  /* 0x000000c000017945 */ /* 0x000fe80003800000 */
[----:B------:R-:W-:-:S13]  /*1afb0*/  ISETP.GE.AND P0, PT, R8, R21, PT ;  /* 0x000000150800720c */ /* 0x000fda0003f06270 */
[----:B------:R-:W-:Y:S05]  /*1afc0*/  @P0 BRA `(.L_x_2760) ;  /* 0x0000000000240947 */ /* 0x000fea0003800000 */
[----:B------:R-:W-:Y:S02]  /*1afd0*/  ULDC UR4, c[0x0][0xac8] ;  /* 0x0002b20000047ab9 */ /* 0x000fe40000000800 */
        /* <DEDUP_REMOVED lines=8> */
.L_x_2760:
[----:B------:R-:W-:Y:S05]  /*1b060*/  BSYNC B1 ;  /* 0x0000000000017941 */ /* 0x000fea0003800000 */
.L_x_2759:
[----:B------:R-:W-:-:S03]  /*1b070*/  UMOV UR4, 0xffffffff ;  /* 0xffffffff00047882 */ /* 0x000fc60000000000 */
[----:B------:R-:W-:Y:S05]  /*1b080*/  BRA.DIV UR4, `(.L_x_2761) ;  /* 0x000000a604487947 */ /* 0x000fea000b800000 */
[----:B0-----:R0:W0:Y:S04]  /*1b090*/  SHFL.IDX PT, R3, R4, 0x3, 0x181f ;  /* 0x00781f0004037f89 */ /* 0x00102800000e0000 */
[----:B----4-:R4:W0:Y:S02]  /*1b0a0*/  SHFL.IDX PT, R14, R0, 0x3, 0x181f ;  /* 0x00781f00000e7f89 */ /* 0x01082400000e0000 */
.L_x_3011:
[----:B-1234-:R-:W-:-:S05]  /*1b0b0*/  VIADD R0, R190, 0x60 ;  /* 0x00000060be007836 */ /* 0x01efca0000000000 */
[----:B------:R-:W-:-:S13]  /*1b0c0*/  ISETP.GE.AND P0, PT, R0, R21, PT ;  /* 0x000000150000720c */ /* 0x000fda0003f06270 */
[----:B------:R-:W-:Y:S05]  /*1b0d0*/  @P0 BRA `(.L_x_2744) ;  /* 0x0000000000240947 */ /* 0x000fea0003800000 */
[----:B------:R-:W-:Y:S02]  /*1b0e0*/  ULDC UR4, c[0x0][0xac8] ;  /* 0x0002b20000047ab9 */ /* 0x000fe40000000800 */
        /* <DEDUP_REMOVED lines=8> */
.L_x_2744:
[----:B------:R-:W-:Y:S05]  /*1b170*/  BSYNC B0 ;  /* 0x0000000000007941 */ /* 0x000fea0003800000 */
.L_x_2730:
[----:B------:R-:W-:Y:S02]  /*1b180*/  ULDC UR4, c[0x0][0xc3c] ;  /* 0x00030f0000047ab9 */ /* 0x000fe40000000800 */
[----:B-1----:R-:W-:-:S13]  /*1b190*/  ISETP.GE.AND P0, PT, R7, UR4, PT ;  /* 0x0000000407007c0c */ /* 0x002fda000bf06270 */
[----:B------:R-:W-:Y:S05]  /*1b1a0*/  @!P0 BRA `(.L_x_2762) ;  /* 0xfffffe60009c8947 */ /* 0x000fea000383ffff */
[----:B------:R-:W-:Y:S05]  /*1b1b0*/  BRA `(.L_x_2546) ;  /* 0x0000008000dc7947 */ /* 0x000fea0003800000 */
.L_x_2544:
        /* <DEDUP_REMOVED lines=20> */
.L_x_2763:
        /* <DEDUP_REMOVED lines=43> */
.L_x_2767:
        /* <DEDUP_REMOVED lines=39> */
.L_x_2765:
        /* <DEDUP_REMOVED lines=12> */
.L_x_2768:
        /* <DEDUP_REMOVED lines=63> */
.L_x_2769:
        /* <DEDUP_REMOVED lines=61> */
.L_x_2770:
[----:B01----:R-:W-:-:S05]  /*1c0a0*/  LOP3.LUT R3, RZ, R2, RZ, 0x33, !PT ;  /* 0x00000002ff037212 */ /* 0x003fca00078e33ff */
[----:B------:R-:W-:-:S05]  /*1c0b0*/  IMAD.IADD R2, R4, 0x1, R3 ;  /* 0x0000000104027824 */ /* 0x000fca00078e0203 */
[----:B------:R1:W-:Y:S01]  /*1c0c0*/  STL [R1+0x4], R2 ;  /* 0x0000040201007387 */ /* 0x0003e20000100800 */
[----:B------:R-:W-:Y:S05]  /*1c0d0*/  BRA `(.L_x_2771) ;  /* 0x0000000000107947 */ /* 0x000fea0003800000 */
.L_x_2766:
[----:B------:R-:W-:Y:S01]  /*1c0e0*/  IMAD.U32 R2, RZ, RZ, UR6 ;  /* 0x00000006ff027e24 */ /* 0x000fe2000f8e00ff */
[----:B------:R0:W-:Y:S04]  /*1c0f0*/  STL [R1+0x4], RZ ;  /* 0x000004ff01007387 */ /* 0x0001e80000100800 */
[----:B------:R0:W-:Y:S04]  /*1c100*/  STL [R1+0x8], RZ ;  /* 0x000008ff01007387 */ /* 0x0001e80000100800 */
[----:B------:R0:W-:Y:S02]  /*1c110*/  STL [R1], R2 ;  /* 0x0000000201007387 */ /* 0x0001e40000100800 */
.L_x_2771:
        /* <DEDUP_REMOVED lines=10> */
.L_x_2764:
        /* <DEDUP_REMOVED lines=34> */
.L_x_2911:
[----:B------:R-:W2:Y:S01]  /*1c3e0*/  LDL R0, [R1+0xc] ;  /* 0x00000c0001007983 */ /* 0x000ea20000100800 */
[----:B0-----:R-:W2:Y:S01]  /*1c3f0*/  LDC.64 R2, c[0x0][0xc88] ;  /* 0x00032200ff027b82 */ /* 0x001ea20000000a00 */
[----:B------:R-:W-:Y:S05]  /*1c400*/  YIELD ;  /* 0x0000000000007946 */ /* 0x000fea0003800000 */
[----:B------:R-:W-:Y:S01]  /*1c410*/  ULDC.64 UR4, c[0x0][0xa28] ;  /* 0x00028a0000047ab9 */ /* 0x000fe20000000a00 */
[----:B------:R-:W-:Y:S01]  /*1c420*/  IMAD.MOV.U32 R8, RZ, RZ, RZ ;  /* 0x000000ffff087224 */ /* 0x000fe200078e00ff */
[----:B------:R-:W-:Y:S01]  /*1c430*/  ISETP.NE.U32.AND P0, PT, RZ, UR4, PT ;  /* 0x00000004ff007c0c */ /* 0x000fe2000bf05070 */
[----:B------:R-:W-:Y:S01]  /*1c440*/  ULDC.64 UR10, c[0x0][0xa18] ;  /* 0x00028600000a7ab9 */ /* 0x000fe20000000a00 */
[----:B------:R-:W-:Y:S01]  /*1c450*/  ULDC.64 UR8, c[0x0][0xa10] ;  /* 0x0002840000087ab9 */ /* 0x000fe20000000a00 */
[----:B------:R-:W-:Y:S01]  /*1c460*/  ULDC.64 UR6, c[0x0][0xa08] ;  /* 0x0002820000067ab9 */ /* 0x000fe20000000a00 */
[----:B--2---:R-:W-:-:S05]  /*1c470*/  IMAD.WIDE R2, R0, 0x4, R2 ;  /* 0x0000000400027825 */ /* 0x004fca00078e0202 */
[----:B-1----:R-:W2:Y:S01]  /*1c480*/  LDG.E R4, desc[UR42][R2.64] ;  /* 0x0000002a02047981 */ /* 0x002ea2000c1e1900 */
[----:B------:R-:W-:Y:S01]  /*1c490*/  ISETP.NE.AND.EX P0, PT, RZ, UR5, PT, P0 ;  /* 0x00000005ff007c0c */ /* 0x000fe2000bf05300 */
[----:B------:R-:W-:Y:S01]  /*1c4a0*/  IMAD.MOV.U32 R0, RZ, RZ, RZ ;  /* 0x000000ffff007224 */ /* 0x000fe200078e00ff */
[----:B--2---:R-:W-:Y:S01]  /*1c4b0*/  SHF.R.S32.HI R5, RZ, 0x1f, R4 ;  /* 0x0000001fff057819 */ /* 0x004fe20000011404 */
[----:B------:R-:W-:-:S10]  /*1c4c0*/  IMAD.SHL.U32 R15, R4, 0x4, RZ ;  /* 0x00000004040f7824 */ /* 0x000fd400078e00ff */
[C---:B------:R-:W-:Y:S01]  /*1c4d0*/  @P0 LEA R2, P1, R4.reuse, UR4, 0x2 ;  /* 0x0000000404020c11 */ /* 0x040fe2000f8210ff */
[----:B------:R0:W-:Y:S03]  /*1c4e0*/  STL [R1+0x34], R4 ;  /* 0x0000340401007387 */ /* 0x0001e60000100800 */
        /* <DEDUP_REMOVED lines=14> */
[C---:B--2---:R-:W-:Y:S02]  /*1c5d0*/  IADD3 R2, P4, R15.reuse, UR4, RZ ;  /* 0x000000040f027c10 */ /* 0x044fe4000ff9e0ff */
[----:B------:R-:W-:Y:S02]  /*1c5e0*/  ISETP.NE.AND.EX P3, PT, RZ, UR11, PT, P3 ;  /* 0x0000000bff007c0c */ /* 0x000fe4000bf65330 */
[C---:B------:R-:W-:Y:S02]  /*1c5f0*/  IADD3.X R3, R14.reuse, UR5, RZ, P4, !PT ;  /* 0x000000050e037c10 */ /* 0x040fe4000a7fe4ff */
[----:B0-----:R-:W-:Y:S02]  /*1c600*/  IADD3 R4, P4, R15, UR8, RZ ;  /* 0x000000080f047c10 */ /* 0x001fe4000ff9e0ff */
[----:B------:R-:W-:Y:S01]  /*1c610*/  ISETP.NE.AND.EX P0, PT, RZ, UR7, PT, P0 ;  /* 0x00000007ff007c0c */ /* 0x000fe2000bf05300 */
[----:B------:R-:W2:Y:S01]  /*1c620*/  @P2 LDG.E R8, desc[UR42][R2.64] ;  /* 0x0000002a02082981 */ /* 0x000ea2000c1e1900 */
[C---:B-1----:R-:W-:Y:S01]  /*1c630*/  IADD3.X R5, R14.reuse, UR9, RZ, P4, !PT ;  /* 0x000000090e057c10 */ /* 0x042fe2000a7fe4ff */
[----:B------:R-:W-:Y:S01]  /*1c640*/  ULDC UR4, c[0x0][0x288] ;  /* 0x0000a20000047ab9 */ /* 0x000fe20000000800 */
[----:B------:R-:W-:Y:S01]  /*1c650*/  ISETP.NE.AND.EX P1, PT, RZ, UR9, PT, P1 ;  /* 0x00000009ff007c0c */ /* 0x000fe2000bf25310 */
[----:B------:R-:W-:Y:S01]  /*1c660*/  IMAD.U32 R12, RZ, RZ, UR4 ;  /* 0x00000004ff0c7e24 */ /* 0x000fe2000f8e00ff */
[----:B------:R-:W-:Y:S01]  /*1c670*/  IADD3.X R7, R14, UR7, RZ, P5, !PT ;  /* 0x000000070e077c10 */ /* 0x000fe2000affe4ff */
[----:B------:R-:W-:-:S06]  /*1c680*/  ULDC.64 UR4, c[0x0][0x418] ;  /* 0x0001060000047ab9 */ /* 0x000fcc0000000a00 */
[----:B------:R0:W5:Y:S04]  /*1c690*/  @P0 LDG.E R11, desc[UR42][R6.64] ;  /* 0x0000002a060b0981 */ /* 0x000168000c1e1900 */
[----:B------:R0:W5:Y:S04]  /*1c6a0*/  @P1 LDG.E R10, desc[UR42][R4.64] ;  /* 0x0000002a040a1981 */ /* 0x000168000c1e1900 */
[----:B--2---:R1:W-:Y:S02]  /*1c6b0*/  STL [R1+0x4c], R8 ;  /* 0x00004c0801007387 */ /* 0x0043e40000100800 */
[----:B-1----:R-:W-:-:S04]  /*1c6c0*/  @P3 IADD3 R8, P4, R15, UR10, RZ ;  /* 0x0000000a0f083c10 */ /* 0x002fc8000ff9e0ff */
[----:B------:R-:W-:-:S05]  /*1c6d0*/  @P3 IADD3.X R9, R14, UR11, RZ, P4, !PT ;  /* 0x0000000b0e093c10 */ /* 0x000fca000a7fe4ff */
        /* <DEDUP_REMOVED lines=11> */
[----:B------:R-:W-:Y:S01]  /*1c790*/  IMAD.U32 R8, RZ, RZ, UR4 ;  /* 0x00000004ff087e24 */ /* 0x000fe2000f8e00ff */
[----:B0-----:R-:W-:Y:S06]  /*1c7a0*/  @P3 BRA `(.L_x_2773) ;  /* 0x0000000000143947 */ /* 0x001fec0003800000 */
[----:B------:R-:W-:Y:S05]  /*1c7b0*/  @!P2 BRA `(.L_x_2773) ;  /* 0x000000000010a947 */ /* 0x000fea0003800000 */
[----:B------:R-:W2:Y:S04]  /*1c7c0*/  LDG.E R12, desc[UR42][R2.64] ;  /* 0x0000002a020c7981 */ /* 0x000ea8000c1e1900 */
[----:B------:R-:W2:Y:S02]  /*1c7d0*/  LDG.E R2, desc[UR42][R2.64+0x4] ;  /* 0x0000042a02027981 */ /* 0x000ea4000c1e1900 */
[----:B--2--5:R-:W-:-:S05]  /*1c7e0*/  IMAD.IADD R13, R2, 0x1, -R12 ;  /* 0x00000001020d7824 */ /* 0x024fca00078e0a0c */
[----:B------:R0:W-:Y:S02]  /*1c7f0*/  STL [R1+0x50], R13 ;  /* 0x0000500d01007387 */ /* 0x0001e40000100800 */
.L_x_2773:
[----:B------:R-:W2:Y:S01]  /*1c800*/  LDL.LU R3, [R1+0x8] ;  /* 0x0000080001037983 */ /* 0x000ea20000300800 */
[----:B------:R-:W-:Y:S02]  /*1c810*/  ULDC.64 UR4, c[0x0][0xa20] ;  /* 0x0002880000047ab9 */ /* 0x000fe40000000a00 */
[----:B------:R-:W-:Y:S01]  /*1c820*/  ISETP.NE.U32.AND P2, PT, RZ, UR4, PT ;  /* 0x00000004ff007c0c */ /* 0x000fe2000bf45070 */
[----:B------:R-:W3:Y:S03]  /*1c830*/  LDL R12, [R1+0x34] ;  /* 0x00003400010c7983 */ /* 0x000ee60000100800 */
[----:B------:R-:W-:Y:S02]  /*1c840*/  ISETP.NE.AND.EX P2, PT, RZ, UR5, PT, P2 ;  /* 0x00000005ff007c0c */ /* 0x000fe4000bf45320 */
[C---:B--2---:R-:W-:Y:S02]  /*1c850*/  LOP3.LUT R17, R3.reuse, 0xff000000, RZ, 0xc0, !PT ;  /* 0xff00000003117812 */ /* 0x044fe400078ec0ff */
[----:B------:R-:W-:-:S02]  /*1c860*/  LOP3.LUT R2, R3, 0xff0000, RZ, 0xc0, !PT ;  /* 0x00ff000003027812 */ /* 0x000fc400078ec0ff */
[----:B------:R-:W-:Y:S02]  /*1c870*/  SHF.R.U32.HI R17, RZ, 0x8, R17 ;  /* 0x00000008ff117819 */ /* 0x000fe40000011611 */
[----:B------:R-:W-:Y:S02]  /*1c880*/  LOP3.LUT R16, R3, 0xffff, RZ, 0xc0, !PT ;  /* 0x0000ffff03107812 */ /* 0x000fe400078ec0ff */
[----:B------:R-:W-:Y:S01]  /*1c890*/  LEA.HI R17, R2, R17, RZ, 0x10 ;  /* 0x0000001102117211 */ /* 0x000fe200078f80ff */
[----:B-----5:R-:W-:-:S05]  /*1c8a0*/  IMAD.IADD R2, R11, 0x1, R0 ;  /* 0x000000010b027824 */ /* 0x020fca00078e0200 */
[----:B------:R1:W-:Y:S04]  /*1c8b0*/  STL [R1+0x1c], R2 ;  /* 0x00001c0201007387 */ /* 0x0003e80000100800 */
[----:B---3--:R1:W-:Y:S01]  /*1c8c0*/  STL [R1+0x14], R12 ;  /* 0x0000140c01007387 */ /* 0x0083e20000100800 */
[----:B------:R-:W-:Y:S05]  /*1c8d0*/  @!P2 BRA `(.L_x_2774) ;  /* 0x000000000010a947 */ /* 0x000fea0003800000 */
[----:B-1----:R-:W-:-:S04]  /*1c8e0*/  IADD3 R2, P0, R15, UR4, RZ ;  /* 0x000000040f027c10 */ /* 0x002fc8000ff1e0ff */
[----:B------:R-:W-:-:S05]  /*1c8f0*/  IADD3.X R3, R14, UR5, RZ, P0, !PT ;  /* 0x000000050e037c10 */ /* 0x000fca00087fe4ff */
[----:B------:R1:W5:Y:S01]  /*1c900*/  LDG.E R8, desc[UR42][R2.64] ;  /* 0x0000002a02087981 */ /* 0x000362000c1e1900 */
[----:B------:R-:W-:Y:S05]  /*1c910*/  BRA `(.L_x_2775) ;  /* 0x0000000000107947 */ /* 0x000fea0003800000 */
.L_x_2774:
[----:B------:R-:W-:Y:S05]  /*1c920*/  @!P0 BRA `(.L_x_2775) ;  /* 0x00000000000c8947 */ /* 0x000fea0003800000 */
[----:B------:R-:W2:Y:S04]  /*1c930*/  LDG.E R8, desc[UR42][R6.64] ;  /* 0x0000002a06087981 */ /* 0x000ea8000c1e1900 */
[----:B------:R-:W2:Y:S02]  /*1c940*/  LDG.E R6, desc[UR42][R6.64+0x4] ;  /* 0x0000042a06067981 */ /* 0x000ea4000c1e1900 */
[----:B--2---:R-:W-:-:S07]  /*1c950*/  IMAD.IADD R8, R6, 0x1, -R8 ;  /* 0x0000000106087824 */ /* 0x004fce00078e0a08 */
.L_x_2775:
[----:B-1----:R-:W2:Y:S01]  /*1c960*/  @P1 LDG.E R2, desc[UR42][R4.64] ;  /* 0x0000002a04021981 */ /* 0x002ea2000c1e1900 */
[----:B------:R-:W1:Y:S03]  /*1c970*/  LDC R3, c[0x0][0x448] ;  /* 0x00011200ff037b82 */ /* 0x000e660000000800 */
[----:B------:R-:W3:Y:S04]  /*1c980*/  LDL R6, [R1+0x4] ;  /* 0x0000040001067983 */ /* 0x000ee80000100800 */
[----:B------:R4:W2:Y:S01]  /*1c990*/  @P1 LDG.E R4, desc[UR42][R4.64+0x4] ;  /* 0x0000042a04041981 */ /* 0x0008a2000c1e1900 */
[----:B-1----:R-:W-:-:S13]  /*1c9a0*/  ISETP.NE.AND P0, PT, R3, 0x1, PT ;  /* 0x000000010300780c */ /* 0x002fda0003f05270 */
[----:B------:R-:W1:Y:S08]  /*1c9b0*/  @P0 LDC R3, c[0x0][0x44c] ;  /* 0x00011300ff030b82 */ /* 0x000e700000000800 */
[----:B----4-:R-:W4:Y:S01]  /*1c9c0*/  @P0 LDC R5, c[0x0][0x450] ;  /* 0x00011400ff050b82 */ /* 0x010f220000000800 */
[----:B-----5:R-:W-:Y:S01]  /*1c9d0*/  IMAD.IADD R7, R8, 0x1, -R0 ;  /* 0x0000000108077824 */ /* 0x020fe200078e0a00 */
[----:B------:R-:W-:-:S05]  /*1c9e0*/  LOP3.LUT R11, R17, 0xff, RZ, 0xc0, !PT ;  /* 0x000000ff110b7812 */ /* 0x000fca00078ec0ff */
[----:B------:R0:W-:Y:S01]  /*1c9f0*/  STL [R1+0x60], R11 ;  /* 0x0000600b01007387 */ /* 0x0001e20000100800 */
[----:B------:R-:W-:Y:S01]  /*1ca00*/  BSSY B0, `(.L_x_2776) ;  /* 0x0000032000007945 */ /* 0x000fe20003800000 */
[----:B------:R-:W-:Y:S01]  /*1ca10*/  SHF.R.U32.HI R17, RZ, 0x10, R17 ;  /* 0x00000010ff117819 */ /* 0x000fe20000011611 */
[----:B--2---:R-:W-:Y:S02]  /*1ca20*/  @P1 IMAD.IADD R9, R4, 0x1, -R2 ;  /* 0x0000000104091824 */ /* 0x004fe400078e0a02 */
[----:B---3--:R-:W-:-:S04]  /*1ca30*/  IMAD.SHL.U32 R2, R6, 0x80, RZ ;  /* 0x0000008006027824 */ /* 0x008fc800078e00ff */
[----:B------:R-:W-:-:S04]  /*1ca40*/  VIADD R2, R2, 0x7f ;  /* 0x0000007f02027836 */ /* 0x000fc80000000000 */
[----:B-1----:R-:W-:-:S05]  /*1ca50*/  @P0 IMAD.HI.U32 R0, R2, R3, RZ ;  /* 0x0000000302000227 */ /* 0x002fca00078e00ff */
[----:B----4-:R-:W-:Y:S01]  /*1ca60*/  @P0 SHF.R.U32.HI R2, RZ, R5, R0 ;  /* 0x00000005ff020219 */ /* 0x010fe20000011600 */
[----:B------:R-:W-:-:S05]  /*1ca70*/  IMAD.IADD R0, R7, 0x1, R9 ;  /* 0x0000000107007824 */ /* 0x000fca00078e0209 */
[C---:B------:R-:W-:Y:S01]  /*1ca80*/  IADD3 R21, R0.reuse, 0x80, -R13 ;  /* 0x0000008000157810 */ /* 0x040fe20007ffe80d */
[----:B------:R-:W-:-:S04]  /*1ca90*/  VIADD R3, R0, 0x7f ;  /* 0x0000007f00037836 */ /* 0x000fc80000000000 */
        /* <DEDUP_REMOVED lines=8> */
[----:B------:R-:W-:Y:S01]  /*1cb20*/  ISETP.GE.AND P0, PT, R6, 0x1, PT ;  /* 0x000000010600780c */ /* 0x000fe20003f06270 */
[----:B------:R-:W-:-:S12]  /*1cb30*/  IMAD.MOV.U32 R0, RZ, RZ, RZ ;  /* 0x000000ffff007224 */ /* 0x000fd800078e00ff */
[----:B0-----:R-:W-:Y:S05]  /*1cb40*/  @!P0 BRA `(.L_x_2777) ;  /* 0x0000000000748947 */ /* 0x001fea0003800000 */
[----:B------:R-:W-:Y:S01]  /*1cb50*/  ISETP.NE.AND P0, PT, R17, RZ, PT ;  /* 0x000000ff1100720c */ /* 0x000fe20003f05270 */
[----:B------:R-:W-:-:S03]  /*1cb60*/  ULDC UR4, c[0x0][0x9f0] ;  /* 0x00027c0000047ab9 */ /* 0x000fc60000000800 */
[----:B------:R-:W-:-:S04]  /*1cb70*/  SEL R2, R17, UR4, P0 ;  /* 0x0000000411027c07 */ /* 0x000fc80008000000 */
[----:B------:R-:W-:Y:S02]  /*1cb80*/  IABS R3, R2 ;  /* 0x0000000200037213 */ /* 0x000fe40000000000 */
[----:B------:R-:W-:Y:S02]  /*1cb90*/  IADD3 R0, R2, -0x1, R6 ;  /* 0xffffffff02007810 */ /* 0x000fe40007ffe006 */
[----:B------:R-:W0:Y:S08]  /*1cba0*/  I2F.RP R4, R3 ;  /* 0x0000000300047306 */ /* 0x000e300000209400 */
[----:B0-----:R-:W0:Y:S02]  /*1cbb0*/  MUFU.RCP R4, R4 ;  /* 0x0000000400047308 */ /* 0x001e240000001000 */
[----:B0-----:R-:W-:-:S06]  /*1cbc0*/  VIADD R4, R4, 0xffffffe ;  /* 0x0ffffffe04047836 */ /* 0x001fcc0000000000 */
[----:B------:R0:W1:Y:S02]  /*1cbd0*/  F2I.FTZ.U32.TRUNC.NTZ R5, R4 ;  /* 0x0000000400057305 */ /* 0x000064000021f000 */
[----:B0-----:R-:W-:-:S04]  /*1cbe0*/  LOP3.LUT R4, R0, R2, RZ, 0x3c, !PT ;  /* 0x0000000200047212 */ /* 0x001fc800078e3cff */
[----:B------:R-:W-:Y:S01]  /*1cbf0*/  ISETP.GE.AND P3, PT, R4, RZ, PT ;  /* 0x000000ff0400720c */ /* 0x000fe20003f66270 */
[----:B-1----:R-:W-:-:S04]  /*1cc00*/  IMAD.MOV R4, RZ, RZ, -R5 ;  /* 0x000000ffff047224 */ /* 0x002fc800078e0a05 */
        /* <DEDUP_REMOVED lines=17> */
.L_x_2777:
[----:B------:R-:W-:Y:S05]  /*1cd20*/  BSYNC B0 ;  /* 0x0000000000007941 */ /* 0x000fea0003800000 */
.L_x_2776:
[-C--:B------:R-:W-:Y:S01]  /*1cd30*/  IMAD R2, R11, R0.reuse, RZ ;  /* 0x000000000b027224 */ /* 0x080fe200078e02ff */
[----:B------:R-:W-:Y:S04]  /*1cd40*/  BSSY B0, `(.L_x_2778) ;  /* 0x0000122000007945 */ /* 0x000fe80003800000 */
[C---:B------:R-:W-:Y:S01]  /*1cd50*/  VIADDMNMX R0, R2.reuse, R0, R6, PT ;  /* 0x0000000002007246 */ /* 0x040fe20003800106 */
[----:B------:R-:W-:-:S04]  /*1cd60*/  IMAD R2, R2, 0x80, -R7 ;  /* 0x0000008002027824 */ /* 0x000fc800078e0a07 */
[----:B------:R-:W-:Y:S01]  /*1cd70*/  IMAD R0, R0, 0x80, -R7 ;  /* 0x0000008000007824 */ /* 0x000fe200078e0a07 */
[----:B------:R-:W-:-:S04]  /*1cd80*/  VIMNMX R2, RZ, R2, !PT ;  /* 0x00000002ff027248 */ /* 0x000fc80007fe0100 */
        /* <DEDUP_REMOVED lines=14> */
[----:B------:R-:W0:Y:S02]  /*1ce70*/  S2R R3, SR_TID.X ;  /* 0x0000000000037919 */ /* 0x000e240000002100 */
[----:B0-----:R-:W-:-:S04]  /*1ce80*/  SHF.R.U32.HI R3, RZ, 0x5, R3 ;  /* 0x00000005ff037819 */ /* 0x001fc80000011603 */
[----:B------:R-:W-:-:S05]  /*1ce90*/  LOP3.LUT R3, R3, 0x3, RZ, 0xc0, !PT ;  /* 0x0000000303037812 */ /* 0x000fca00078ec0ff */
[----:B------:R0:W1:Y:S02]  /*1cea0*/  SHFL.IDX PT, R14, R3, RZ, 0x1f ;  /* 0x00001fff030e7589 */ /* 0x00006400000e0000 */
.L_x_3014:
[----:B-1----:R-:W-:Y:S02]  /*1ceb0*/  ISETP.NE.AND P0, PT, R14, RZ, PT ;  /* 0x000000ff0e00720c */ /* 0x002fe40003f05270 */
[----:B------:R-:W-:-:S11]  /*1cec0*/  PLOP3.LUT P6, PT, PT, PT, PT, 0x8, 0x0 ;  /* 0x000000000000781c */ /* 0x000fd60003fce170 */
[----:B------:R-:W-:Y:S05]  /*1ced0*/  @P0 BRA `(.L_x_2781) ;  /* 0x00000000000c0947 */ /* 0x000fea0003800000 */
[----:B------:R-:W-:-:S03]  /*1cee0*/  UMOV UR4, 0xffffffff ;  /* 0xffffffff00047882 */ /* 0x000fc60000000000 */
[----:B------:R-:W-:Y:S05]  /*1cef0*/  BRA.DIV UR4, `(.L_x_2782) ;  /* 0x0000008a04287947 */ /* 0x000fea000b800000 */
[----:B------:R-:W-:-:S13]  /*1cf00*/  ELECT P6, URZ, PT ;  /* 0x00000000003f782f */ /* 0x000fda00038c0000 */
.L_x_2781:
[----:B0-----:R-:W2:Y:S01]  /*1cf10*/  LDL R3, [R1+0x64] ;  /* 0x0000640001037983 */ /* 0x001ea20000100800 */
[----:B------:R-:W-:Y:S01]  /*1cf20*/  BSSY B1, `(.L_x_2783) ;  /* 0x0000008000017945 */ /* 0x000fe20003800000 */
[----:B--2---:R-:W-:-:S05]  /*1cf30*/  VIADD R3, R3, 0x1 ;  /* 0x0000000103037836 */ /* 0x004fca0000000000 */
[----:B------:R-:W-:-:S04]  /*1cf40*/  LEA.HI R4, R3, R3, RZ, 0x1 ;  /* 0x0000000303047211 */ /* 0x000fc800078f08ff */
[----:B------:R-:W-:-:S05]  /*1cf50*/  LOP3.LUT R4, R4, 0xfffffffe, RZ, 0xc0, !PT ;  /* 0xfffffffe04047812 */ /* 0x000fca00078ec0ff */
[----:B------:R-:W-:-:S05]  /*1cf60*/  IMAD.IADD R3, R3, 0x1, -R4 ;  /* 0x0000000103037824 */ /* 0x000fca00078e0a04 */
[----:B------:R-:W-:-:S04]  /*1cf70*/  SHF.L.U32 R3, R3, 0x1f, RZ ;  /* 0x0000001f03037819 */ /* 0x000fc800000006ff */
[----:B------:R-:W0:Y:S02]  /*1cf80*/  SYNCS.PHASECHK.TRANS64.TRYWAIT P0, [R18+URZ+0x28820], R3 ;  /* 0x02882003120075a7 */ /* 0x000e24000800017f */
[----:B0-----:R-:W-:Y:S05]  /*1cf90*/  @!P0 BRA `(.L_x_2784) ;  /* 0x0000008800208947 */ /* 0x001fea0003800000 */
.L_x_3017:
[----:B------:R-:W-:Y:S05]  /*1cfa0*/  BSYNC B1 ;  /* 0x0000000000017941 */ /* 0x000fea0003800000 */
.L_x_2783:
[----:B------:R-:W-:Y:S04]  /*1cfb0*/  BSSY B1, `(.L_x_2785) ;  /* 0x0000071000017945 */ /* 0x000fe80003800000 */
[----:B------:R-:W-:Y:S05]  /*1cfc0*/  @!P6 BRA `(.L_x_2786) ;  /* 0x0000000400bce947 */ /* 0x000fea0003800000 */
[----:B------:R-:W2:Y:S04]  /*1cfd0*/  LDL R5, [R1+0x20] ;  /* 0x0000200001057983 */ /* 0x000ea80000100800 */
[----:B------:R-:W3:Y:S01]  /*1cfe0*/  LDL R6, [R1+0x24] ;  /* 0x0000240001067983 */ /* 0x000ee20000100800 */
[----:B------:R-:W-:Y:S01]  /*1cff0*/  BSSY B2, `(.L_x_2787) ;  /* 0x0000008000027945 */ /* 0x000fe20003800000 */
[----:B------:R-:W1:Y:S02]  /*1d000*/  S2R R4, SR_TID.X ;  /* 0x0000000000047919 */ /* 0x000e640000002100 */
[----:B-1----:R-:W-:-:S04]  /*1d010*/  LOP3.LUT R4, R4, 0x7f, RZ, 0xc0, !PT ;  /* 0x0000007f04047812 */ /* 0x002fc800078ec0ff */
[----:B------:R-:W-:Y:S01]  /*1d020*/  ISETP.NE.AND P1, PT, R4, RZ, PT ;  /* 0x000000ff0400720c */ /* 0x000fe20003f25270 */
[----:B--2---:R-:W-:Y:S01]  /*1d030*/  IMAD R5, R5, 0x8, R18 ;  /* 0x0000000805057824 */ /* 0x004fe200078e0212 */
[----:B---3--:R-:W-:-:S04]  /*1d040*/  SHF.L.U32 R9, R6, 0x1f, RZ ;  /* 0x0000001f06097819 */ /* 0x008fc800000006ff */
[----:B------:R-:W1:Y:S02]  /*1d050*/  SYNCS.PHASECHK.TRANS64.TRYWAIT P0, [R5+URZ+0x288a0], R9 ;  /* 0x0288a009050075a7 */ /* 0x000e64000800017f */
[----:B-1----:R-:W-:Y:S05]  /*1d060*/  @!P0 BRA `(.L_x_2788) ;  /* 0x0000008800008947 */ /* 0x002fea0003800000 */
.L_x_3018:
[----:B------:R-:W-:Y:S05]  /*1d070*/  BSYNC B2 ;  /* 0x0000000000027941 */ /* 0x000fea0003800000 */
.L_x_2787:
[----:B------:R-:W-:Y:S04]  /*1d080*/  BSSY B2, `(.L_x_2789) ;  /* 0x0000009000027945 */ /* 0x000fe80003800000 */
[----:B------:R-:W-:Y:S05]  /*1d090*/  @P1 BRA `(.L_x_2790) ;  /* 0x00000000001c1947 */ /* 0x000fea0003800000 */
[----:B------:R-:W2:Y:S01]  /*1d0a0*/  S2R R4, SR_TID.X ;  /* 0x0000000000047919 */ /* 0x000ea20000002100 */
[----:B0-----:R-:W-:-:S04]  /*1d0b0*/  IMAD.MOV.U32 R3, RZ, RZ, 0x8000 ;  /* 0x00008000ff037424 */ /* 0x001fc800078e00ff */
[----:B------:R3:W-:Y:S01]  /*1d0c0*/  SYNCS.ARRIVE.TRANS64 RZ, [R5+URZ+0x28890], R3 ;  /* 0x0288900305ff79a7 */ /* 0x0007e2000800003f */
[----:B--2---:R-:W-:-:S04]  /*1d0d0*/  LOP3.LUT R4, R4, 0x1f, RZ, 0xc0, !PT ;  /* 0x0000001f04047812 */ /* 0x004fc800078ec0ff */
[----:B------:R-:W-:-:S13]  /*1d0e0*/  ISETP.NE.AND P0, PT, R4, RZ, PT ;  /* 0x000000ff0400720c */ /* 0x000fda0003f05270 */
[----:B---3--:R-:W-:Y:S05]  /*1d0f0*/  @!P0 BRA `(.L_x_2790) ;  /* 0x0000000000048947 */ /* 0x008fea0003800000 */
[----:B------:R-:W-:Y:S01]  /*1d100*/  BPT.TRAP 0x1 ;  /* 0x000000040000795c */ /* 0x000fe20000300000 */
.L_x_2790:
[----:B------:R-:W-:Y:S05]  /*1d110*/  BSYNC B2 ;  /* 0x0000000000027941 */ /* 0x000fea0003800000 */
.L_x_2789:
[----:B0-----:R-:W2:Y:S01]  /*1d120*/  LDL R3, [R1+0x20] ;  /* 0x0000200001037983 */ /* 0x001ea20000100800 */
        /* <DEDUP_REMOVED lines=9> */
[----:B--2---:R-:W-:-:S02]  /*1d1c0*/  IMAD R8, R3, 0x8000, R18 ;  /* 0x0000800003087824 */ /* 0x004fc400078e0212 */
[----:B------:R-:W-:Y:S02]  /*1d1d0*/  IMAD.SHL.U32 R11, R3, 0x4000, RZ ;  /* 0x00004000030b7824 */ /* 0x000fe400078e00ff */
[----:B------:R-:W-:Y:S02]  /*1d1e0*/  VIADD R3, R5, 0x28890 ;  /* 0x0002889005037836 */ /* 0x000fe40000000000 */
[----:B------:R-:W-:-:S07]  /*1d1f0*/  VIADD R6, R8, 0x18400 ;  /* 0x0001840008067836 */ /* 0x000fce0000000000 */
.L_x_2791:
        /* <DEDUP_REMOVED lines=16> */
.L_x_2792:
        /* <DEDUP_REMOVED lines=13> */
.L_x_3019:
[----:B------:R-:W-:Y:S05]  /*1d3d0*/  BSYNC B2 ;  /* 0x0000000000027941 */ /* 0x000fea0003800000 */
.L_x_2793:
[----:B------:R-:W-:Y:S01]  /*1d3e0*/  BSSY B2, `(.L_x_2795) ;  /* 0x000000b000027945 */ /* 0x000fe20003800000 */
[----:B------:R-:W-:Y:S02]  /*1d3f0*/  IMAD.MOV.U32 R8, RZ, RZ, 0x0 ;  /* 0x00000000ff087424 */ /* 0x000fe400078e00ff */
[----:B01----:R-:W-:Y:S01]  /*1d400*/  IMAD.MOV.U32 R9, RZ, RZ, 0x12f00000 ;  /* 0x12f00000ff097424 */ /* 0x003fe200078e00ff */
[----:B------:R-:W-:Y:S06]  /*1d410*/  @P1 BRA `(.L_x_2796) ;  /* 0x00000000001c1947 */ /* 0x000fec0003800000 */
[----:B------:R-:W0:Y:S01]  /*1d420*/  S2R R6, SR_TID.X ;  /* 0x0000000000067919 */ /* 0x000e220000002100 */
[----:B------:R-:W-:-:S04]  /*1d430*/  IMAD.MOV.U32 R3, RZ, RZ, 0x8000 ;  /* 0x00008000ff037424 */ /* 0x000fc800078e00ff */
[----:B------:R1:W-:Y:S01]  /*1d440*/  SYNCS.ARRIVE.TRANS64 RZ, [R5+URZ+0x288b0], R3 ;  /* 0x0288b00305ff79a7 */ /* 0x0003e2000800003f */
[----:B0-----:R-:W-:-:S04]  /*1d450*/  LOP3.LUT R6, R6, 0x1f, RZ, 0xc0, !PT ;  /* 0x0000001f06067812 */ /* 0x001fc800078ec0ff */
[----:B------:R-:W-:-:S13]  /*1d460*/  ISETP.NE.AND P0, PT, R6, RZ, PT ;  /* 0x000000ff0600720c */ /* 0x000fda0003f05270 */
[----:B-1----:R-:W-:Y:S05]  /*1d470*/  @!P0 BRA `(.L_x_2796) ;  /* 0x0000000000048947 */ /* 0x002fea0003800000 */
[----:B------:R-:W-:Y:S01]  /*1d480*/  BPT.TRAP 0x1 ;  /* 0x000000040000795c */ /* 0x000fe20000300000 */
.L_x_2796:
[----:B------:R-:W-:Y:S05]  /*1d490*/  BSYNC B2 ;  /* 0x0000000000027941 */ /* 0x000fea0003800000 */
.L_x_2795:
        /* <DEDUP_REMOVED lines=9> */
.L_x_2797:
        /* <DEDUP_REMOVED lines=15> */
.L_x_2798:
        /* <DEDUP_REMOVED lines=10> */
.L_x_2786:
[----:B------:R-:W-:Y:S05]  /*1d6c0*/  BSYNC B1 ;  /* 0x0000000000017941 */ /* 0x000fea0003800000 */
.L_x_2785:
[----:B------:R-:W0:Y:S04]  /*1d6d0*/  LDL.LU R8, [R1+0x20] ;  /* 0x0000200001087983 */ /* 0x000e280000300800 */
[----:B------:R-:W2:Y:S01]  /*1d6e0*/  LDL.LU R6, [R1+0x24] ;  /* 0x0000240001067983 */ /* 0x000ea20000300800 */
[----:B------:R-:W-:Y:S01]  /*1d6f0*/  PLOP3.LUT P0, PT, PT, PT, PT, 0x8, 0x0 ;  /* 0x000000000000781c */ /* 0x000fe20003f0e170 */
[----:B0-----:R-:W-:Y:S02]  /*1d700*/  VIADD R3, R8, 0x1 ;  /* 0x0000000108037836 */ /* 0x001fe40000000000 */
        /* <DEDUP_REMOVED lines=9> */
.L_x_2813:
[----:B------:R-:W-:Y:S05]  /*1d7a0*/  YIELD ;  /* 0x0000000000007946 */ /* 0x000fea0003800000 */
[----:B------:R-:W-:Y:S04]  /*1d7b0*/  BSSY B1, `(.L_x_2799) ;  /* 0x000006e000017945 */ /* 0x000fe80003800000 */
[----:B-1----:R-:W-:Y:S05]  /*1d7c0*/  @!P6 BRA `(.L_x_2800) ;  /* 0x0000000400b0e947 */ /* 0x002fea0003800000 */
[----:B------:R-:W2:Y:S04]  /*1d7d0*/  LDL R5, [R1+0x20] ;  /* 0x0000200001057983 */ /* 0x000ea80000100800 */
[----:B------:R-:W3:Y:S01]  /*1d7e0*/  LDL R4, [R1+0x24] ;  /* 0x0000240001047983 */ /* 0x000ee20000100800 */
[----:B------:R-:W-:Y:S01]  /*1d7f0*/  BSSY B2, `(.L_x_2801) ;  /* 0x0000008000027945 */ /* 0x000fe20003800000 */
[----:B0-----:R-:W0:Y:S02]  /*1d800*/  S2R R3, SR_TID.X ;  /* 0x0000000000037919 */ /* 0x001e240000002100 */
[----:B0-----:R-:W-:-:S04]  /*1d810*/  LOP3.LUT R3, R3, 0x7f, RZ, 0xc0, !PT ;  /* 0x0000007f03037812 */ /* 0x001fc800078ec0ff */
[----:B------:R-:W-:Y:S01]  /*1d820*/  ISETP.NE.AND P2, PT, R3, RZ, PT ;  /* 0x000000ff0300720c */ /* 0x000fe20003f45270 */
[----:B--2---:R-:W-:Y:S01]  /*1d830*/  IMAD R7, R5, 0x8, R18 ;  /* 0x0000000805077824 */ /* 0x004fe200078e0212 */
[----:B---3--:R-:W-:-:S04]  /*1d840*/  SHF.L.U32 R6, R4, 0x1f, RZ ;  /* 0x0000001f04067819 */ /* 0x008fc800000006ff */
[----:B------:R-:W0:Y:S02]  /*1d850*/  SYNCS.PHASECHK.TRANS64.TRYWAIT P1, [R7+URZ+0x288a0], R6 ;  /* 0x0288a006070075a7 */ /* 0x000e24000802017f */
[----:B0-----:R-:W-:Y:S05]  /*1d860*/  @!P1 BRA `(.L_x_2802) ;  /* 0x0000008000289947 */ /* 0x001fea0003800000 */
.L_x_3020:
[----:B------:R-:W-:Y:S05]  /*1d870*/  BSYNC B2 ;  /* 0x0000000000027941 */ /* 0x000fea0003800000 */
.L_x_2801:
[----:B------:R-:W-:Y:S04]  /*1d880*/  BSSY B2, `(.L_x_2803) ;  /* 0x0000009000027945 */ /* 0x000fe80003800000 */
[----:B------:R-:W-:Y:S05]  /*1d890*/  @P2 BRA `(.L_x_2804) ;  /* 0x00000000001c2947 */ /* 0x000fea0003800000 */
[----:B------:R-:W1:Y:S01]  /*1d8a0*/  S2R R4, SR_TID.X ;  /* 0x0000000000047919 */ /* 0x000e620000002100 */
[----:B------:R-:W-:-:S04]  /*1d8b0*/  IMAD.MOV.U32 R3, RZ, RZ, 0x8000 ;  /* 0x00008000ff037424 */ /* 0x000fc800078e00ff */
[----:B------:R2:W-:Y:S01]  /*1d8c0*/  SYNCS.ARRIVE.TRANS64 RZ, [R7+URZ+0x28890], R3 ;  /* 0x0288900307ff79a7 */ /* 0x0005e2000800003f */
[----:B-1----:R-:W-:-:S04]  /*1d8d0*/  LOP3.LUT R4, R4, 0x1f, RZ, 0xc0, !PT ;  /* 0x0000001f04047812 */ /* 0x002fc800078ec0ff */
[----:B------:R-:W-:-:S13]  /*1d8e0*/  ISETP.NE.AND P1, PT, R4, RZ, PT ;  /* 0x000000ff0400720c */ /* 0x000fda0003f25270 */
[----:B--2---:R-:W-:Y:S05]  /*1d8f0*/  @!P1 BRA `(.L_x_2804) ;  /* 0x0000000000049947 */ /* 0x004fea0003800000 */
[----:B------:R-:W-:Y:S01]  /*1d900*/  BPT.TRAP 0x1 ;  /* 0x000000040000795c */ /* 0x000fe20000300000 */
.L_x_2804:
[----:B------:R-:W-:Y:S05]  /*1d910*/  BSYNC B2 ;  /* 0x0000000000027941 */ /* 0x000fea0003800000 */
.L_x_2803:
        /* <DEDUP_REMOVED lines=12> */
.L_x_2805:
        /* <DEDUP_REMOVED lines=16> */
.L_x_2806:
        /* <DEDUP_REMOVED lines=13> */
.L_x_3021:
[----:B------:R-:W-:Y:S05]  /*1dbb0*/  BSYNC B2 ;  /* 0x0000000000027941 */ /* 0x000fea0003800000 */
.L_x_2807:
        /* <DEDUP_REMOVED lines=11> */
.L_x_2810:
[----:B------:R-:W-:Y:S05]  /*1dc70*/  BSYNC B2 ;  /* 0x0000000000027941 */ /* 0x000fea0003800000 */
.L_x_2809:
        /* <DEDUP_REMOVED lines=8> */
.L_x_2811:
        /* <DEDUP_REMOVED lines=15> */
.L_x_2812:
        /* <DEDUP_REMOVED lines=10> */
.L_x_2800:
[----:B------:R-:W-:Y:S05]  /*1de90*/  BSYNC B1 ;  /* 0x0000000000017941 */ /* 0x000fea0003800000 */
.L_x_2799:
[----:B0-----:R-:W2:Y:S04]  /*1dea0*/  LDL.LU R3, [R1+0x20] ;  /* 0x0000200001037983 */ /* 0x001ea80000300800 */
        /* <DEDUP_REMOVED lines=11> */
.L_x_2779:
[----:B------:R-:W-:Y:S05]  /*1df60*/  BSYNC B0 ;  /* 0x0000000000007941 */ /* 0x000fea0003800000 */
.L_x_2778:
[----:B------:R-:W2:Y:S01]  /*1df70*/  LDL R4, [R1+0x4] ;  /* 0x0000040001047983 */ /* 0x000ea20000100800 */
[----:B------:R-:W3:Y:S01]  /*1df80*/  LDC R0, c[0x0][0x448] ;  /* 0x00011200ff007b82 */ /* 0x000ee20000000800 */
[----:B------:R-:W-:Y:S01]  /*1df90*/  ISETP.NE.AND P2, PT, R17, RZ, PT ;  /* 0x000000ff1100720c */ /* 0x000fe20003f45270 */
[----:B------:R-:W-:Y:S05]  /*1dfa0*/  @!P0 WARPSYNC.ALL ;  /* 0x0000000000008948 */ /* 0x000fea0003800000 */
[----:B------:R-:W-:Y:S07]  /*1dfb0*/  BSSY B0, `(.L_x_2814) ;  /* 0x000002d000007945 */ /* 0x000fee0003800000 */
[----:B------:R-:W4:Y:S08]  /*1dfc0*/  @!P2 LDC R17, c[0x0][0x9f0] ;  /* 0x00027c00ff11ab82 */ /* 0x000f300000000800 */
[----:B------:R-:W-:Y:S01]  /*1dfd0*/  @!P0 BAR.SYNC.DEFER_BLOCKING 0xc, 0x180 ;  /* 0x0306000000008b1d */ /* 0x000fe20000010000 */
[----:B---3--:R-:W-:-:S13]  /*1dfe0*/  ISETP.NE.AND P1, PT, R0, 0x1, PT ;  /* 0x000000010000780c */ /* 0x008fda0003f25270 */
[----:B------:R-:W3:Y:S08]  /*1dff0*/  @P1 LDC R2, c[0x0][0x44c] ;  /* 0x00011300ff021b82 */ /* 0x000ef00000000800 */
[----:B01----:R-:W0:Y:S01]  /*1e000*/  @P1 LDC R3, c[0x0][0x450] ;  /* 0x00011400ff031b82 */ /* 0x003e220000000800 */
[----:B--2---:R-:W-:-:S05]  /*1e010*/  LEA R0, R4, 0x7f, 0x7 ;  /* 0x0000007f04007811 */ /* 0x004fca00078e38ff */
[----:B---3--:R-:W-:-:S05]  /*1e020*/  @P1 IMAD.HI.U32 R2, R0, R2, RZ ;  /* 0x0000000200021227 */ /* 0x008fca00078e00ff */
[----:B0-----:R-:W-:-:S05]  /*1e030*/  @P1 SHF.R.U32.HI R0, RZ, R3, R2 ;  /* 0x00000003ff001219 */ /* 0x001fca0000011602 */
[----:B------:R-:W-:-:S05]  /*1e040*/  IMAD.IADD R0, R21, 0x1, R0 ;  /* 0x0000000115007824 */ /* 0x000fca00078e0200 */
[----:B------:R-:W-:-:S04]  /*1e050*/  SHF.R.S32.HI R2, RZ, 0x1f, R0 ;  /* 0x0000001fff027819 */ /* 0x000fc80000011400 */
[----:B------:R-:W-:-:S04]  /*1e060*/  LEA.HI R0, R2, R0, RZ, 0x7 ;  /* 0x0000000002007211 */ /* 0x000fc800078f38ff */
[----:B------:R-:W-:-:S04]  /*1e070*/  SHF.R.S32.HI R0, RZ, 0x7, R0 ;  /* 0x00000007ff007819 */ /* 0x000fc80000011400 */
[----:B------:R-:W-:-:S04]  /*1e080*/  VIMNMX R7, R20, R0, PT ;  /* 0x0000000014077248 */ /* 0x000fc80003fe0100 */
[----:B------:R-:W-:Y:S01]  /*1e090*/  ISETP.GE.AND P1, PT, R7, 0x1, PT ;  /* 0x000000010700780c */ /* 0x000fe20003f26270 */
[----:B------:R0:W-:Y:S04]  /*1e0a0*/  STL [R1+0x40], R7 ;  /* 0x0000400701007387 */ /* 0x0001e80000100800 */
[----:B------:R0:W-:Y:S08]  /*1e0b0*/  STL [R1+0x48], RZ ;  /* 0x000048ff01007387 */ /* 0x0001f00000100800 */
[----:B0---4-:R-:W-:Y:S05]  /*1e0c0*/  @!P1 BRA `(.L_x_2815) ;  /* 0x00000000006c9947 */ /* 0x011fea0003800000 */
        /* <DEDUP_REMOVED lines=27> */
.L_x_2815:
[----:B------:R-:W-:Y:S05]  /*1e280*/  BSYNC B0 ;  /* 0x0000000000007941 */ /* 0x000fea0003800000 */
.L_x_2814:
[----:B------:R-:W2:Y:S04]  /*1e290*/  LDL R0, [R1+0x48] ;  /* 0x0000480001007983 */ /* 0x000ea80000100800 */
[----:B0-----:R-:W2:Y:S01]  /*1e2a0*/  LDL R2, [R1+0x60] ;  /* 0x0000600001027983 */ /* 0x001ea20000100800 */
[----:B------:R-:W-:Y:S01]  /*1e2b0*/  BSSY B7, `(.L_x_2816) ;  /* 0x00003cf000077945 */ /* 0x000fe20003800000 */
[----:B--2---:R-:W-:-:S05]  /*1e2c0*/  IMAD R2, R2, R0, RZ ;  /* 0x0000000002027224 */ /* 0x004fca00078e02ff */
[----:B------:R-:W-:Y:S01]  /*1e2d0*/  VIADDMNMX R0, R2, R0, R7, PT ;  /* 0x0000000002007246 */ /* 0x000fe20003800107 */
[----:B------:R0:W-:Y:S03]  /*1e2e0*/  STL [R1+0x2c], R2 ;  /* 0x00002c0201007387 */ /* 0x0001e60000100800 */
[----:B------:R-:W-:Y:S01]  /*1e2f0*/  ISETP.GT.AND P0, PT, R0, R2, PT ;  /* 0x000000020000720c */ /* 0x000fe20003f04270 */
[----:B------:R0:W-:-:S12]  /*1e300*/  STL [R1+0x44], R0 ;  /* 0x0000440001007387 */ /* 0x0001d80000100800 */
[----:B0-----:R-:W-:Y:S05]  /*1e310*/  @P0 BRA `(.L_x_2817) ;  /* 0x0000000000480947 */ /* 0x001fea0003800000 */
[----:B------:R-:W0:Y:S02]  /*1e320*/  S2R R0, SR_TID.X ;  /* 0x0000000000007919 */ /* 0x000e240000002100 */
[----:B0-----:R-:W-:-:S04]  /*1e330*/  LOP3.LUT R0, R0, 0x7f, RZ, 0xc0, !PT ;  /* 0x0000007f00007812 */ /* 0x001fc800078ec0ff */
[----:B------:R-:W-:-:S13]  /*1e340*/  ISETP.NE.AND P0, PT, R0, RZ, PT ;  /* 0x000000ff0000720c */ /* 0x000fda0003f05270 */
[----:B------:R-:W-:Y:S05]  /*1e350*/  @P0 BRA `(.L_x_2818) ;  /* 0x0000003c00100947 */ /* 0x000fea0003800000 */
[----:B------:R-:W0:Y:S01]  /*1e360*/  S2R R3, SR_LANEID ;  /* 0x0000000000037919 */ /* 0x000e220000000000 */
[----:B------:R-:W-:Y:S02]  /*1e370*/  VOTEU.ANY UR4, UPT, PT ;  /* 0x0000000000047886 */ /* 0x000fe400038e0100 */
[----:B------:R-:W0:Y:S08]  /*1e380*/  FLO.U32 R0, UR4 ;  /* 0x0000000400007d00 */ /* 0x000e3000080e0000 */
[----:B------:R-:W1:Y:S01]  /*1e390*/  POPC R5, UR4 ;  /* 0x0000000400057d09 */ /* 0x000e620008000000 */
[----:B0-----:R-:W-:-:S02]  /*1e3a0*/  ISETP.EQ.U32.AND P0, PT, R0, R3, PT ;  /* 0x000000030000720c */ /* 0x001fc40003f02070 */
[----:B------:R-:W1:Y:S11]  /*1e3b0*/  LDC.64 R2, c[0x0][0xc60] ;  /* 0x00031800ff027b82 */ /* 0x000e760000000a00 */
[----:B-1----:R-:W2:Y:S01]  /*1e3c0*/  @P0 ATOMG.E.ADD.STRONG.GPU PT, R3, desc[UR42][R2.64], R5 ;  /* 0x00000005020309a8 */ /* 0x002ea200081ee1ea */
[----:B------:R-:W0:Y:S02]  /*1e3d0*/  S2R R4, SR_LTMASK ;  /* 0x0000000000047919 */ /* 0x000e240000003900 */
[----:B0-----:R-:W-:-:S04]  /*1e3e0*/  LOP3.LUT R4, R4, UR4, RZ, 0xc0, !PT ;  /* 0x0000000404047c12 */ /* 0x001fc8000f8ec0ff */
[----:B------:R-:W0:Y:S01]  /*1e3f0*/  POPC R7, R4 ;  /* 0x0000000400077309 */ /* 0x000e220000000000 */
[----:B--2---:R-:W0:Y:S02]  /*1e400*/  SHFL.IDX PT, R0, R3, R0, 0x1f ;  /* 0x00001f0003007589 */ /* 0x004e2400000e0000 */
[----:B0-----:R-:W-:-:S05]  /*1e410*/  IADD3 R0, R0, UR36, R7 ;  /* 0x0000002400007c10 */ /* 0x001fca000fffe007 */
[----:B------:R3:W-:Y:S01]  /*1e420*/  STL [R1], R0 ;  /* 0x0000000001007387 */ /* 0x0007e20000100800 */
[----:B------:R-:W-:Y:S05]  /*1e430*/  BRA `(.L_x_2818) ;  /* 0x0000003800d87947 */ /* 0x000fea0003800000 */
.L_x_2817:
        /* <DEDUP_REMOVED lines=20> */
.L_x_2820:
[----:B------:R-:W-:Y:S05]  /*1e580*/  BSYNC B6 ;  /* 0x0000000000067941 */ /* 0x000fea0003800000 */
.L_x_2819:
        /* <DEDUP_REMOVED lines=8> */
[----:B------:R0:W1:Y:S01]  /*1e610*/  LDC.64 R2, c[0x4][R17] ;  /* 0x0100000011027b82 */ /* 0x0000620000000a00 */
        /* <DEDUP_REMOVED lines=11> */
.L_x_2823:
        /* <DEDUP_REMOVED lines=15> */
.L_x_2822:
[----:B------:R-:W-:Y:S05]  /*1e7c0*/  BSYNC B6 ;  /* 0x0000000000067941 */ /* 0x000fea0003800000 */
.L_x_2821:
[----:B------:R-:W2:Y:S01]  /*1e7d0*/  LDL.LU R2, [R1+0x28] ;  /* 0x0000280001027983 */ /* 0x000ea20000300800 */
[----:B------:R-:W-:-:S03]  /*1e7e0*/  ULDC.64 UR4, c[0x0][0x9f8] ;  /* 0x00027e0000047ab9 */ /* 0x000fc60000000a00 */
[----:B------:R-:W3:Y:S04]  /*1e7f0*/  LDL.LU R0, [R1+0x38] ;  /* 0x0000380001007983 */ /* 0x000ee80000300800 */
[----:B------:R-:W4:Y:S01]  /*1e800*/  LDL R7, [R1+0x14] ;  /* 0x0000140001077983 */ /* 0x000f220000100800 */
[----:B------:R-:W-:-:S03]  /*1e810*/  ISETP.NE.U32.AND P0, PT, RZ, UR4, PT ;  /* 0x00000004ff007c0c */ /* 0x000fc6000bf05070 */
[----:B------:R-:W5:Y:S01]  /*1e820*/  LDL R17, [R1+0x44] ;  /* 0x0000440001117983 */ /* 0x000f620000100800 */
[----:B------:R-:W-:-:S13]  /*1e830*/  ISETP.NE.AND.EX P0, PT, RZ, UR5, PT, P0 ;  /* 0x00000005ff007c0c */ /* 0x000fda000bf05300 */
[----:B--2---:R-:W-:-:S04]  /*1e840*/  @P0 IADD3 R2, P1, R2, UR4, RZ ;  /* 0x0000000402020c10 */ /* 0x004fc8000ff3e0ff */
[----:B---3--:R-:W-:Y:S01]  /*1e850*/  @P0 IADD3.X R3, R0, UR5, RZ, P1, !PT ;  /* 0x0000000500030c10 */ /* 0x008fe20008ffe4ff */
[----:B------:R-:W-:-:S04]  /*1e860*/  ULDC.64 UR4, c[0x0][0xa08] ;  /* 0x0002820000047ab9 */ /* 0x000fc80000000a00 */
[----:B----4-:R0:W2:Y:S02]  /*1e870*/  @P0 LDG.E R7, desc[UR42][R2.64] ;  /* 0x0000002a02070981 */ /* 0x0100a4000c1e1900 */
[----:B0-----:R-:W0:Y:S01]  /*1e880*/  LDC.64 R2, c[0x0][0x418] ;  /* 0x00010600ff027b82 */ /* 0x001e220000000a00 */
[----:B-----5:R-:W-:Y:S01]  /*1e890*/  VIADD R0, R17, 0xffffffff ;  /* 0xffffffff11007836 */ /* 0x020fe20000000000 */
[----:B--2---:R-:W-:Y:S01]  /*1e8a0*/  SHF.R.S32.HI R8, RZ, 0x1f, R7 ;  /* 0x0000001fff087819 */ /* 0x004fe20000011407 */
[----:B------:R1:W-:Y:S04]  /*1e8b0*/  @P0 STL [R1+0x14], R7 ;  /* 0x0000140701000387 */ /* 0x0003e80000100800 */
[----:B------:R1:W-:Y:S01]  /*1e8c0*/  STL [R1+0x28], R8 ;  /* 0x0000280801007387 */ /* 0x0003e20000100800 */
[----:B0-----:R-:W-:Y:S01]  /*1e8d0*/  LOP3.LUT P0, RZ, R2, UR4, RZ, 0xfc, !PT ;  /* 0x0000000402ff7c12 */ /* 0x001fe2000f80fcff */
[----:B------:R-:W-:-:S03]  /*1e8e0*/  UMOV UR4, 0xffffffff ;  /* 0xffffffff00047882 */ /* 0x000fc60000000000 */
[----:B------:R-:W-:-:S04]  /*1e8f0*/  LOP3.LUT P0, RZ, R3, UR5, RZ, 0xfc, P0 ;  /* 0x0000000503ff7c12 */ /* 0x000fc8000800fcff */
[----:B------:R-:W-:Y:S01]  /*1e900*/  SEL R17, R7, RZ, !P0 ;  /* 0x000000ff07117207 */ /* 0x000fe20004000000 */
[----:B-1----:R-:W-:Y:S08]  /*1e910*/  BRA.DIV UR4, `(.L_x_2824) ;  /* 0x0000007204247947 */ /* 0x002ff0000b800000 */
[----:B------:R-:W0:Y:S02]  /*1e920*/  S2R R4, SR_TID.X ;  /* 0x0000000000047919 */ /* 0x000e240000002100 */
[----:B0-----:R-:W-:-:S04]  /*1e930*/  SHF.R.U32.HI R4, RZ, 0x5, R4 ;  /* 0x00000005ff047819 */ /* 0x001fc80000011604 */
[----:B------:R-:W-:-:S05]  /*1e940*/  LOP3.LUT R4, R4, 0x3, RZ, 0xc0, !PT ;  /* 0x0000000304047812 */ /* 0x000fca00078ec0ff */
[----:B------:R0:W1:Y:S02]  /*1e950*/  SHFL.IDX PT, R14, R4, RZ, 0x1f ;  /* 0x00001fff040e7589 */ /* 0x00006400000e0000 */
.L_x_3024:
[----:B0-----:R-:W2:Y:S01]  /*1e960*/  LDL.LU R4, [R1+0x10] ;  /* 0x0000100001047983 */ /* 0x001ea20000300800 */
[----:B------:R-:W-:Y:S02]  /*1e970*/  PLOP3.LUT P1, PT, PT, PT, PT, 0x8, 0x0 ;  /* 0x000000000000781c */ /* 0x000fe40003f2e170 */
[----:B-1----:R-:W-:Y:S01]  /*1e980*/  ISETP.NE.AND P0, PT, R14, RZ, PT ;  /* 0x000000ff0e00720c */ /* 0x002fe20003f05270 */
[----:B------:R0:W-:Y:S01]  /*1e990*/  STL [R1+0x8], R0 ;  /* 0x0000080001007387 */ /* 0x0001e20000100800 */
[----:B--2---:R-:W-:-:S09]  /*1e9a0*/  LOP3.LUT R4, R4, 0xfffffffe, RZ, 0xc0, !PT ;  /* 0xfffffffe04047812 */ /* 0x004fd200078ec0ff */
[----:B------:R-:W-:-:S05]  /*1e9b0*/  @P1 LOP3.LUT R4, R4, 0x1, RZ, 0xfc, !PT ;  /* 0x0000000104041812 */ /* 0x000fca00078efcff */
[----:B------:R0:W-:Y:S01]  /*1e9c0*/  STL [R1+0x10], R4 ;  /* 0x0000100401007387 */ /* 0x0001e20000100800 */
[----:B------:R-:W-:Y:S05]  /*1e9d0*/  @P0 BRA `(.L_x_2825) ;  /* 0x0000000400200947 */ /* 0x000fea0003800000 */
[----:B------:R-:W-:-:S03]  /*1e9e0*/  UMOV UR4, 0xffffffff ;  /* 0xffffffff00047882 */ /* 0x000fc60000000000 */
[----:B------:R-:W-:Y:S05]  /*1e9f0*/  BRA.DIV UR4, `(.L_x_2826) ;  /* 0x0000007204207947 */ /* 0x000fea000b800000 */
[----:B------:R-:W-:-:S13]  /*1ea00*/  ELECT P6, URZ, PT ;  /* 0x00000000003f782f */ /* 0x000fda00038c0000 */
.L_x_3027:
[----:B------:R-:W-:Y:S05]  /*1ea10*/  @!P6 BRA `(.L_x_2825) ;  /* 0x000000040010e947 */ /* 0x000fea0003800000 */
[----:B------:R-:W-:-:S04]  /*1ea20*/  ISETP.NE.U32.AND P0, PT, R2, RZ, PT ;  /* 0x000000ff0200720c */ /* 0x000fc80003f05070 */
[----:B------:R-:W-:-:S13]  /*1ea30*/  ISETP.NE.AND.EX P0, PT, R3, RZ, PT, P0 ;  /* 0x000000ff0300720c */ /* 0x000fda0003f05300 */
[----:B------:R-:W-:Y:S05]  /*1ea40*/  @!P0 BRA `(.L_x_2827) ;  /* 0x0000000000508947 */ /* 0x000fea0003800000 */
[----:B------:R-:W1:Y:S01]  /*1ea50*/  LDC R6, c[0x0][0x43c] ;  /* 0x00010f00ff067b82 */ /* 0x000e620000000800 */
[----:B------:R-:W-:Y:S01]  /*1ea60*/  IMAD.MOV.U32 R9, RZ, RZ, R0 ;  /* 0x000000ffff097224 */ /* 0x000fe200078e0000 */
[----:B------:R-:W-:-:S03]  /*1ea70*/  ULDC.64 UR4, c[0x0][0x428] ;  /* 0x00010a0000047ab9 */ /* 0x000fc60000000a00 */
[----:B0-----:R-:W-:Y:S01]  /*1ea80*/  IMAD.MOV.U32 R0, RZ, RZ, R9 ;  /* 0x000000ffff007224 */ /* 0x001fe200078e0009 */
[----:B-1----:R-:W-:-:S13]  /*1ea90*/  ISETP.NE.AND P0, PT, R6, 0x1, PT ;  /* 0x000000010600780c */ /* 0x002fda0003f05270 */
        /* <DEDUP_REMOVED lines=15> */
.L_x_2827:
[----:B-1----:R-:W2:Y:S01]  /*1eb90*/  LDL R2, [R1+0x18] ;  /* 0x0000180001027983 */ /* 0x002ea20000100800 */
[----:B0-----:R-:W-:Y:S01]  /*1eba0*/  IMAD R0, R19, 0x8, R18 ;  /* 0x0000000813007824 */ /* 0x001fe200078e0212 */
[----:B--2---:R-:W-:-:S04]  /*1ebb0*/  SHF.L.U32 R2, R2, 0x1f, RZ ;  /* 0x0000001f02027819 */ /* 0x004fc800000006ff */
[----:B------:R-:W0:Y:S02]  /*1ebc0*/  SYNCS.PHASECHK.TRANS64.TRYWAIT P0, [R0+URZ+0x28840], R2 ;  /* 0x02884002000075a7 */ /* 0x000e24000800017f */
[----:B0-----:R-:W-:Y:S05]  /*1ebd0*/  @!P0 BRA `(.L_x_2828) ;  /* 0x0000006c00c88947 */ /* 0x001fea0003800000 */
.L_x_3028:
        /* <DEDUP_REMOVED lines=9> */
[----:B--2---:R-:W-:Y:S05]  /*1ec70*/  @!P0 BRA `(.L_x_2829) ;  /* 0x0000000000048947 */ /* 0x004fea0003800000 */
[----:B------:R-:W-:Y:S01]  /*1ec80*/  BPT.TRAP 0x1 ;  /* 0x000000040000795c */ /* 0x000fe20000300000 */
.L_x_2829:
[----:B------:R-:W2:Y:S04]  /*1ec90*/  LDL R4, [R1+0x8] ;  /* 0x0000080001047983 */ /* 0x000ea80000100800 */
[----:B------:R-:W3:Y:S04]  /*1eca0*/  LDL R3, [R1+0x1c] ;  /* 0x00001c0001037983 */ /* 0x000ee80000100800 */
[----:B0-----:R-:W4:Y:S01]  /*1ecb0*/  LDL.LU R2, [R1+0x10] ;  /* 0x0000100001027983 */ /* 0x001f220000300800 */
        /* <DEDUP_REMOVED lines=18> */
[----:B------:R-:W-:Y:S01]  /*1ede0*/  ULEA UR11, UR11, UR5, 0x7 ;  /* 0x000000050b0b7291 */ /* 0x000fe2000f8e383f */
[----:B------:R1:W-:Y:S01]  /*1edf0*/  STL [R1+0x10], R2 ;  /* 0x0000100201007387 */ /* 0x0003e20000100800 */
[----:B------:R-:W-:-:S09]  /*1ee00*/  UIADD3.X UR5, URZ, UR39, URZ, UP0, !UPT ;  /* 0x000000273f057290 */ /* 0x000fd200087fe43f */
[----:B------:R0:W-:Y:S02]  /*1ee10*/  UTMALDG.4D [UR8], [UR4], desc[UR6] ;  /* 0x00000608040075b4 */ /* 0x0001e40008019000 */
[----:B0-----:R-:W-:Y:S01]  /*1ee20*/  UMOV UR8, UR14 ;  /* 0x0000000e00087c82 */ /* 0x001fe20008000000 */
[----:B------:R-:W-:Y:S02]  /*1ee30*/  UMOV UR10, UR15 ;  /* 0x0000000f000a7c82 */ /* 0x000fe40008000000 */
[----:B------:R1:W-:Y:S02]  /*1ee40*/  UTMALDG.4D [UR8], [UR4], desc[UR6] ;  /* 0x00000608040075b4 */ /* 0x0003e40008019000 */
[----:B-1----:R-:W-:Y:S01]  /*1ee50*/  NOP ;  /* 0x0000000000007918 */ /* 0x002fe20000000000 */
.L_x_2825:
[----:B------:R-:W2:Y:S04]  /*1ee60*/  LDL.LU R3, [R1+0x4c] ;  /* 0x00004c0001037983 */ /* 0x000ea80000300800 */
[----:B------:R-:W3:Y:S04]  /*1ee70*/  LDL.LU R5, [R1+0x34] ;  /* 0x0000340001057983 */ /* 0x000ee80000300800 */
[----:B0-----:R-:W4:Y:S01]  /*1ee80*/  LDL.LU R4, [R1+0x54] ;  /* 0x0000540001047983 */ /* 0x001f220000300800 */
        /* <DEDUP_REMOVED lines=37> */
.L_x_2831:
[----:B------:R-:W-:Y:S05]  /*1f0e0*/  BSYNC B6 ;  /* 0x0000000000067941 */ /* 0x000fea0003800000 */
.L_x_2830:
[----:B0-----:R-:W2:Y:S01]  /*1f0f0*/  LDL.LU R0, [R1+0x4c] ;  /* 0x00004c0001007983 */ /* 0x001ea20000300800 */
[----:B------:R-:W-:Y:S01]  /*1f100*/  ULDC.64 UR4, c[0x0][0x2d8] ;  /* 0x0000b60000047ab9 */ /* 0x000fe20000000a00 */
[----:B------:R-:W0:Y:S01]  /*1f110*/  LDC R7, c[0x0][0x448] ;  /* 0x00011200ff077b82 */ /* 0x000e220000000800 */
[----:B------:R-:W-:Y:S01]  /*1f120*/  ULDC.64 UR6, c[0x0][0x280] ;  /* 0x0000a00000067ab9 */ /* 0x000fe20000000a00 */
[----:B------:R-:W3:Y:S04]  /*1f130*/  LDL.LU R4, [R1+0x38] ;  /* 0x0000380001047983 */ /* 0x000ee80000300800 */
[----:B------:R-:W3:Y:S04]  /*1f140*/  LDL.LU.64 R2, [R1+0x58] ;  /* 0x0000580001027983 */ /* 0x000ee80000300a00 */
[----:B------:R-:W4:Y:S04]  /*1f150*/  LDL.LU R5, [R1+0x34] ;  /* 0x0000340001057983 */ /* 0x000f280000300800 */
[----:B------:R-:W4:Y:S01]  /*1f160*/  LDL R8, [R1+0x4] ;  /* 0x0000040001087983 */ /* 0x000f220000100800 */
[----:B------:R-:W1:Y:S01]  /*1f170*/  S2R R9, SR_TID.X ;  /* 0x0000000000097919 */ /* 0x000e620000002100 */
[----:B------:R-:W1:Y:S01]  /*1f180*/  S2R R10, SR_TID.X ;  /* 0x00000000000a7919 */ /* 0x000e620000002100 */
[----:B0-----:R-:W-:-:S13]  /*1f190*/  ISETP.NE.AND P0, PT, R7, 0x1, PT ;  /* 0x000000010700780c */ /* 0x001fda0003f05270 */
[----:B------:R-:W0:Y:S01]  /*1f1a0*/  @P0 LDC R6, c[0x0][0x450] ;  /* 0x00011400ff060b82 */ /* 0x000e220000000800 */
[----:B-1----:R-:W-:Y:S02]  /*1f1b0*/  IMAD.SHL.U32 R9, R9, 0x8, RZ ;  /* 0x0000000809097824 */ /* 0x002fe400078e00ff */
[----:B------:R-:W-:-:S03]  /*1f1c0*/  IMAD.SHL.U32 R10, R10, 0x8, RZ ;  /* 0x000000080a0a7824 */ /* 0x000fc600078e00ff */
[----:B------:R-:W-:-:S04]  /*1f1d0*/  LOP3.LUT R9, R9, 0x38, RZ, 0xc0, !PT ;  /* 0x0000003809097812 */ /* 0x000fc800078ec0ff */
[----:B------:R-:W-:Y:S02]  /*1f1e0*/  LOP3.LUT R9, R9, 0x40, RZ, 0xfc, !PT ;  /* 0x0000004009097812 */ /* 0x000fe400078efcff */
[----:B------:R-:W-:Y:S01]  /*1f1f0*/  LOP3.LUT R10, R10, 0x38, RZ, 0xc0, !PT ;  /* 0x000000380a0a7812 */ /* 0x000fe200078ec0ff */
[----:B---3--:R-:W-:Y:S02]  /*1f200*/  IMAD.MOV.U32 R3, RZ, RZ, R4 ;  /* 0x000000ffff037224 */ /* 0x008fe400078e0004 */
[----:B------:R-:W1:Y:S01]  /*1f210*/  S2R R4, SR_TID.X ;  /* 0x0000000000047919 */ /* 0x000e620000002100 */
[----:B------:R-:W-:-:S04]  /*1f220*/  IMAD.WIDE.U32 R2, R16, UR4, R2 ;  /* 0x0000000410027c25 */ /* 0x000fc8000f8e0002 */
[----:B------:R-:W-:Y:S01]  /*1f230*/  IMAD R3, R16, UR5, R3 ;  /* 0x0000000510037c24 */ /* 0x000fe2000f8e0203 */
[----:B------:R-:W-:Y:S02]  /*1f240*/  ULDC.64 UR4, c[0x0][0x2e0] ;  /* 0x0000b80000047ab9 */ /* 0x000fe40000000a00 */
[----:B--2---:R-:W-:Y:S02]  /*1f250*/  IMAD R0, R0, UR4, RZ ;  /* 0x0000000400007c24 */ /* 0x004fe4000f8e02ff */
[----:B----4-:R-:W-:-:S04]  /*1f260*/  IMAD.WIDE.U32 R2, R5, UR4, R2 ;  /* 0x0000000405027c25 */ /* 0x010fc8000f8e0002 */
[----:B------:R-:W-:Y:S01]  /*1f270*/  IMAD R0, R5, UR5, R0 ;  /* 0x0000000505007c24 */ /* 0x000fe2000f8e0200 */
[----:B------:R-:W-:-:S03]  /*1f280*/  ULDC.64 UR4, c[0x0][0x2d0] ;  /* 0x0000b40000047ab9 */ /* 0x000fc60000000a00 */
[----:B------:R-:W-:Y:S01]  /*1f290*/  IMAD.IADD R3, R3, 0x1, R0 ;  /* 0x0000000103037824 */ /* 0x000fe200078e0200 */
[----:B-1----:R-:W-:-:S04]  /*1f2a0*/  LOP3.LUT R4, R4, 0x7f, RZ, 0xc0, !PT ;  /* 0x0000007f04047812 */ /* 0x002fc800078ec0ff */
[----:B------:R-:W-:Y:S02]  /*1f2b0*/  SHF.R.U32.HI R5, RZ, 0x3, R4 ;  /* 0x00000003ff057819 */ /* 0x000fe40000011604 */
[----:B------:R-:W1:Y:S02]  /*1f2c0*/  S2R R4, SR_TID.X ;  /* 0x0000000000047919 */ /* 0x000e640000002100 */
[----:B-1----:R-:W-:-:S05]  /*1f2d0*/  IMAD.SHL.U32 R4, R4, 0x10, RZ ;  /* 0x0000001004047824 */ /* 0x002fca00078e00ff */
        /* <DEDUP_REMOVED lines=107> */
.L_x_3045:
        /* <DEDUP_REMOVED lines=11> */
.L_x_2834:
[----:B------:R-:W-:Y:S05]  /*1fa40*/  BSYNC B0 ;  /* 0x0000000000007941 */ /* 0x000fea0003800000 */
.L_x_2833:
[----:B------:R-:W-:Y:S01]  /*1fa50*/  NOP ;  /* 0x0000000000007918 */ /* 0x000fe20000000000 */
[----:B------:R-:W-:Y:S01]  /*1fa60*/  PLOP3.LUT P0, PT, PT, PT, PT, 0x80, 0x0 ;  /* 0x000000000000781c */ /* 0x000fe20003f0f070 */
[----:B------:R-:W-:-:S12]  /*1fa70*/  VIADD R11, R18, 0x28800 ;  /* 0x00028800120b7836 */ /* 0x000fd80000000000 */
.L_x_2835:
        /* <DEDUP_REMOVED lines=18> */
.L_x_3046:
[----:B------:R-:W-:Y:S05]  /*1fba0*/  BSYNC B0 ;  /* 0x0000000000007941 */ /* 0x000fea0003800000 */
.L_x_2836:
        /* <DEDUP_REMOVED lines=54> */
.L_x_2844:
[----:B------:R-:W-:Y:S01]  /*1ff10*/  IMAD R3, R7, 0x8, R18 ;  /* 0x0000000807037824 */ /* 0x000fe200078e0212 */
[----:B------:R-:W-:Y:S01]  /*1ff20*/  SHF.L.U32 R2, R10, 0x1f, RZ ;  /* 0x0000001f0a027819 */ /* 0x000fe200000006ff */
[----:B------:R-:W-:Y:S03]  /*1ff30*/  BSSY B3, `(.L_x_2845) ;  /* 0x0000003000037945 */ /* 0x000fe60003800000 */
[----:B------:R-:W1:Y:S02]  /*1ff40*/  SYNCS.PHASECHK.TRANS64.TRYWAIT P0, [R3+URZ+0x28840], R2 ;  /* 0x02884002030075a7 */ /* 0x000e64000800017f */
[----:B-1----:R-:W-:Y:S05]  /*1ff50*/  @!P0 BRA `(.L_x_2846) ;  /* 0x0000006400cc8947 */ /* 0x002fea0003800000 */
.L_x_3047:
[----:B------:R-:W-:Y:S05]  /*1ff60*/  BSYNC B3 ;  /* 0x0000000000037941 */ /* 0x000fea0003800000 */
.L_x_2845:
        /* <DEDUP_REMOVED lines=12> */
.L_x_2848:
[----:B------:R-:W-:Y:S05]  /*20030*/  BSYNC B3 ;  /* 0x0000000000037941 */ /* 0x000fea0003800000 */
.L_x_2847:
        /* <DEDUP_REMOVED lines=12> */
.L_x_2849:
        /* <DEDUP_REMOVED lines=16> */
.L_x_2850:
        /* <DEDUP_REMOVED lines=16> */
.L_x_3048:
[----:B------:R-:W-:Y:S05]  /*20300*/  BSYNC B3 ;  /* 0x0000000000037941 */ /* 0x000fea0003800000 */
.L_x_2851:
        /* <DEDUP_REMOVED lines=12> */
.L_x_2854:
[----:B------:R-:W-:Y:S05]  /*203d0*/  BSYNC B3 ;  /* 0x0000000000037941 */ /* 0x000fea0003800000 */
.L_x_2853:
        /* <DEDUP_REMOVED lines=13> */
.L_x_2855:
        /* <DEDUP_REMOVED lines=15> */
.L_x_2856:
        /* <DEDUP_REMOVED lines=12> */
.L_x_2843:
[----:B------:R-:W-:Y:S05]  /*20660*/  BSYNC B1 ;  /* 0x0000000000017941 */ /* 0x000fea0003800000 */
.L_x_2842:
[----:B0-----:R-:W2:Y:S01]  /*20670*/  LDL.LU R0, [R1+0x44] ;  /* 0x0000440001007983 */ /* 0x001ea20000300800 */
[----:B------:R-:W-:-:S03]  /*20680*/  IMAD.MOV.U32 R19, RZ, RZ, R7 ;  /* 0x000000ffff137224 */ /* 0x000fc600078e0007 */
[----:B------:R0:W-:Y:S02]  /*20690*/  STL [R1+0x18], R10 ;  /* 0x0000180a01007387 */ /* 0x0001e40000100800 */
[----:B0-2---:R-:W-:-:S07]  /*206a0*/  VIADD R0, R0, 0xfffffffd ;  /* 0xfffffffd00007836 */ /* 0x005fce0000000000 */
.L_x_2841:
[----:B------:R-:W-:Y:S05]  /*206b0*/  BSYNC B2 ;  /* 0x0000000000027941 */ /* 0x000fea0003800000 */
.L_x_2840:
[----:B------:R-:W-:Y:S01]  /*206c0*/  VIADD R9, R9, 0xfffffffe ;  /* 0xfffffffe09097836 */ /* 0x000fe20000000000 */
[----:B------:R-:W-:-:S04]  /*206d0*/  LOP3.LUT R6, RZ, R6, RZ, 0x33, !PT ;  /* 0x00000006ff067212 */ /* 0x000fc800078e33ff */
[----:B------:R-:W-:-:S13]  /*206e0*/  ISETP.NE.AND P0, PT, R9, R6, PT ;  /* 0x000000060900720c */ /* 0x000fda0003f05270 */
[----:B------:R-:W-:Y:S05]  /*206f0*/  @!P0 BRA `(.L_x_2839) ;  /* 0x0000001000cc8947 */ /* 0x000fea0003800000 */
[----:B------:R-:W-:-:S07]  /*20700*/  IMAD.MOV.U32 R8, RZ, RZ, R17 ;  /* 0x000000ffff087224 */ /* 0x000fce00078e0011 */
.L_x_2887:
        /* <DEDUP_REMOVED lines=35> */
.L_x_2859:
[----:B------:R-:W-:Y:S01]  /*20940*/  IMAD R3, R4, 0x8, R18 ;  /* 0x0000000804037824 */ /* 0x000fe200078e0212 */
[----:B------:R-:W-:Y:S01]  /*20950*/  SHF.L.U32 R2, R5, 0x1f, RZ ;  /* 0x0000001f05027819 */ /* 0x000fe200000006ff */
[----:B------:R-:W-:Y:S03]  /*20960*/  BSSY B2, `(.L_x_2860) ;  /* 0x0000003000027945 */ /* 0x000fe60003800000 */
[----:B------:R-:W1:Y:S02]  /*20970*/  SYNCS.PHASECHK.TRANS64.TRYWAIT P0, [R3+URZ+0x28840], R2 ;  /* 0x02884002030075a7 */ /* 0x000e64000800017f */
[----:B-1----:R-:W-:Y:S05]  /*20980*/  @!P0 BRA `(.L_x_2861) ;  /* 0x0000005c00688947 */ /* 0x002fea0003800000 */
.L_x_3049:
[----:B------:R-:W-:Y:S05]  /*20990*/  BSYNC B2 ;  /* 0x0000000000027941 */ /* 0x000fea0003800000 */
.L_x_2860:
        /* <DEDUP_REMOVED lines=12> */
.L_x_2863:
[----:B------:R-:W-:Y:S05]  /*20a60*/  BSYNC B2 ;  /* 0x0000000000027941 */ /* 0x000fea0003800000 */
.L_x_2862:
        /* <DEDUP_REMOVED lines=12> */
.L_x_2864:
        /* <DEDUP_REMOVED lines=16> */
.L_x_2865:
        /* <DEDUP_REMOVED lines=16> */
.L_x_3050:
[----:B------:R-:W-:Y:S05]  /*20d30*/  BSYNC B2 ;  /* 0x0000000000027941 */ /* 0x000fea0003800000 */
.L_x_2866:
        /* <DEDUP_REMOVED lines=11> */
.L_x_2869:
[----:B------:R-:W-:Y:S05]  /*20df0*/  BSYNC B2 ;  /* 0x0000000000027941 */ /* 0x000fea0003800000 */
.L_x_2868:
        /* <DEDUP_REMOVED lines=12> */
.L_x_2870:
        /* <DEDUP_REMOVED lines=15> */
.L_x_2871:
        /* <DEDUP_REMOVED lines=12> */
.L_x_2858:
[----:B------:R-:W-:Y:S05]  /*21070*/  BSYNC B1 ;  /* 0x0000000000017941 */ /* 0x000fea0003800000 */
.L_x_2857:
        /* <DEDUP_REMOVED lines=35> */
.L_x_2874:
[----:B------:R-:W-:Y:S01]  /*212b0*/  IMAD R2, R19, 0x8, R18 ;  /* 0x0000000813027824 */ /* 0x000fe200078e0212 */
[----:B------:R-:W-:Y:S01]  /*212c0*/  SHF.L.U32 R3, R10, 0x1f, RZ ;  /* 0x0000001f0a037819 */ /* 0x000fe200000006ff */
[----:B------:R-:W-:Y:S03]  /*212d0*/  BSSY B2, `(.L_x_2875) ;  /* 0x0000003000027945 */ /* 0x000fe60003800000 */
[----:B------:R-:W2:Y:S02]  /*212e0*/  SYNCS.PHASECHK.TRANS64.TRYWAIT P0, [R2+URZ+0x28840], R3 ;  /* 0x02884003020075a7 */ /* 0x000ea4000800017f */
[----:B--2---:R-:W-:Y:S05]  /*212f0*/  @!P0 BRA `(.L_x_2876) ;  /* 0x0000005400348947 */ /* 0x004fea0003800000 */
.L_x_3051:
[----:B------:R-:W-:Y:S05]  /*21300*/  BSYNC B2 ;  /* 0x0000000000027941 */ /* 0x000fea0003800000 */
.L_x_2875:
        /* <DEDUP_REMOVED lines=12> */
.L_x_2878:
[----:B------:R-:W-:Y:S05]  /*213d0*/  BSYNC B2 ;  /* 0x0000000000027941 */ /* 0x000fea0003800000 */
.L_x_2877:
        /* <DEDUP_REMOVED lines=13> */
.L_x_2879:
        /* <DEDUP_REMOVED lines=16> */
.L_x_2880:
        /* <DEDUP_REMOVED lines=15> */
.L_x_3052:
[----:B------:R-:W-:Y:S05]  /*216a0*/  BSYNC B2 ;  /* 0x0000000000027941 */ /* 0x000fea0003800000 */
.L_x_2881:
        /* <DEDUP_REMOVED lines=11> */
.L_x_2884:
[----:B------:R-:W-:Y:S05]  /*21760*/  BSYNC B2 ;  /* 0x0000000000027941 */ /* 0x000fea0003800000 */
.L_x_2883:
        /* <DEDUP_REMOVED lines=12> */
.L_x_2885:
        /* <DEDUP_REMOVED lines=15> */
.L_x_2886:
        /* <DEDUP_REMOVED lines=12> */
.L_x_2873:
[----:B------:R-:W-:Y:S05]  /*219e0*/  BSYNC B1 ;  /* 0x0000000000017941 */ /* 0x000fea0003800000 */
.L_x_2872:
[----:B------:R-:W2:Y:S01]  /*219f0*/  LDL R2, [R1+0x2c] ;  /* 0x00002c0001027983 */ /* 0x000ea20000100800 */
[----:B------:R-:W-:Y:S01]  /*21a00*/  VIADD R0, R0, 0xfffffffe ;  /* 0xfffffffe00007836 */ /* 0x000fe20000000000 */
[----:B--2---:R-:W-:-:S13]  /*21a10*/  ISETP.GT.AND P0, PT, R6, R2, PT ;  /* 0x000000020600720c */ /* 0x004fda0003f04270 */
[----:B------:R-:W-:Y:S05]  /*21a20*/  @P0 BRA `(.L_x_2887) ;  /* 0xffffffec00380947 */ /* 0x000fea000383ffff */
.L_x_2839:
[----:B------:R-:W-:Y:S05]  /*21a30*/  BSYNC B0 ;  /* 0x0000000000007941 */ /* 0x000fea0003800000 */
.L_x_2838:
        /* <DEDUP_REMOVED lines=18> */
.L_x_2889:
[----:B------:R-:W-:Y:S05]  /*21b60*/  BSYNC B0 ;  /* 0x0000000000007941 */ /* 0x000fea0003800000 */
.L_x_2888:
        /* <DEDUP_REMOVED lines=11> */
.L_x_3053:
[----:B------:R-:W-:Y:S05]  /*21c20*/  BSYNC B1 ;  /* 0x0000000000017941 */ /* 0x000fea0003800000 */
.L_x_2892:
        /* <DEDUP_REMOVED lines=9> */
.L_x_2895:
[----:B------:R-:W-:Y:S05]  /*21cc0*/  BSYNC B1 ;  /* 0x0000000000017941 */ /* 0x000fea0003800000 */
.L_x_2894:
        /* <DEDUP_REMOVED lines=12> */
.L_x_2896:
        /* <DEDUP_REMOVED lines=15> */
.L_x_2897:
        /* <DEDUP_REMOVED lines=10> */
.L_x_2891:
[----:B------:R-:W-:Y:S05]  /*21f20*/  BSYNC B0 ;  /* 0x0000000000007941 */ /* 0x000fea0003800000 */
.L_x_2890:
[----:B------:R-:W2:Y:S01]  /*21f30*/  LDL.LU R4, [R1+0x18] ;  /* 0x0000180001047983 */ /* 0x000ea20000300800 */
[----:B------:R-:W-:-:S05]  /*21f40*/  VIADD R19, R19, 0x1 ;  /* 0x0000000113137836 */ /* 0x000fca0000000000 */
[----:B------:R-:W-:-:S04]  /*21f50*/  ISETP.NE.AND P0, PT, R19, 0x2, PT ;  /* 0x000000021300780c */ /* 0x000fc80003f05270 */
[----:B------:R-:W-:Y:S02]  /*21f60*/  SEL R0, RZ, 0x1, P0 ;  /* 0x00000001ff007807 */ /* 0x000fe40000000000 */
[----:B------:R-:W-:Y:S02]  /*21f70*/  SEL R19, R19, RZ, P0 ;  /* 0x000000ff13137207 */ /* 0x000fe40000000000 */
[----:B--2---:R-:W-:-:S05]  /*21f80*/  LOP3.LUT R4, R4, R0, RZ, 0x3c, !PT ;  /* 0x0000000004047212 */ /* 0x004fca00078e3cff */
[----:B------:R2:W-:Y:S02]  /*21f90*/  STL [R1+0x18], R4 ;  /* 0x0000180401007387 */ /* 0x0005e40000100800 */
.L_x_2818:
[----:B------:R-:W-:Y:S05]  /*21fa0*/  BSYNC B7 ;  /* 0x0000000000077941 */ /* 0x000fea0003800000 */
.L_x_2816:
[----:B---3--:R-:W3:Y:S02]  /*21fb0*/  LDL R0, [R1+0x10] ;  /* 0x0000100001007983 */ /* 0x008ee40000100800 */
        /* <DEDUP_REMOVED lines=9> */
[----:B-1----:R1:W-:Y:S04]  /*22050*/  STL.64 [R1], R4 ;  /* 0x0000000401007387 */ /* 0x0023e80000100a00 */
[----:B------:R1:W-:Y:S01]  /*22060*/  STL.64 [R1+0x8], R6 ;  /* 0x0000080601007387 */ /* 0x0003e20000100a00 */
[----:B------:R-:W-:Y:S06]  /*22070*/  BAR.ARV 0x4, 0x180 ;  /* 0x0106000000007b1d */ /* 0x000fec0000002000 */
[----:B------:R-:W-:Y:S05]  /*22080*/  BRA `(.L_x_2899) ;  /* 0x0000001000347947 */ /* 0x000fea0003800000 */
.L_x_2898:
[----:B------:R-:W3:Y:S01]  /*22090*/  S2R R16, SR_TID.X ;  /* 0x0000000000107919 */ /* 0x000ee20000002100 */
[----:B------:R-:W-:Y:S01]  /*220a0*/  UMOV UR4, 0xffffffff ;  /* 0xffffffff00047882 */ /* 0x000fe20000000000 */
[----:B---3--:R-:W-:-:S04]  /*220b0*/  LOP3.LUT R16, R16, 0x1f, RZ, 0xc0, !PT ;  /* 0x0000001f10107812 */ /* 0x008fc800078ec0ff */
[----:B------:R-:W-:Y:S01]  /*220c0*/  ISETP.NE.AND P0, PT, R16, 0x1f, PT ;  /* 0x0000001f1000780c */ /* 0x000fe20003f05270 */
[----:B------:R-:W-:-:S12]  /*220d0*/  BRA.DIV UR4, `(.L_x_2900) ;  /* 0x0000004604f87947 */ /* 0x000fd8000b800000 */
[----:B------:R-:W0:Y:S01]  /*220e0*/  LDL.LU R2, [R1] ;  /* 0x0000000001027983 */ /* 0x000e220000300800 */
[----:B------:R-:W-:-:S03]  /*220f0*/  ULDC UR4, c[0x0][0xc3c] ;  /* 0x00030f0000047ab9 */ /* 0x000fc60000000800 */
[----:B------:R-:W3:Y:S01]  /*22100*/  LDL R3, [R1+0xc] ;  /* 0x00000c0001037983 */ /* 0x000ee20000100800 */
[----:B0-----:R-:W-:Y:S02]  /*22110*/  IMAD.MOV.U32 R10, RZ, RZ, R2 ;  /* 0x000000ffff0a7224 */ /* 0x001fe400078e0002 */
[----:B---3--:R-:W-:-:S05]  /*22120*/  IMAD.IADD R0, R3, 0x1, R16 ;  /* 0x0000000103007824 */ /* 0x008fca00078e0210 */
[----:B------:R-:W-:-:S13]  /*22130*/  ISETP.GE.OR P1, PT, R0, UR4, !P0 ;  /* 0x0000000400007c0c */ /* 0x000fda000c726670 */
[----:B------:R-:W0:Y:S08]  /*22140*/  @!P1 LDC.64 R2, c[0x0][0xc80] ;  /* 0x00032000ff029b82 */ /* 0x000e300000000a00 */
[----:B-1----:R-:W1:Y:S01]  /*22150*/  @!P1 LDC.64 R6, c[0x0][0xc78] ;  /* 0x00031e00ff069b82 */ /* 0x002e620000000a00 */
[----:B0-----:R-:W-:-:S05]  /*22160*/  @!P1 IMAD.WIDE R2, R0, 0x4, R2 ;  /* 0x0000000400029825 */ /* 0x001fca00078e0202 */
[----:B------:R1:W3:Y:S02]  /*22170*/  @!P1 LDG.E R8, desc[UR42][R2.64] ;  /* 0x0000002a02089981 */ /* 0x0002e4000c1e1900 */
[----:B-1----:R-:W-:-:S06]  /*22180*/  @!P1 IMAD.WIDE R2, R0, 0x4, R6 ;  /* 0x0000000400029825 */ /* 0x002fcc00078e0206 */
[----:B------:R-:W4:Y:S01]  /*22190*/  @!P1 LDG.E R2, desc[UR42][R2.64] ;  /* 0x0000002a02029981 */ /* 0x000f22000c1e1900 */
[----:B--2---:R-:W-:Y:S01]  /*221a0*/  IMAD.MOV.U32 R4, RZ, RZ, RZ ;  /* 0x000000ffff047224 */ /* 0x004fe200078e00ff */
[C---:B------:R-:W-:Y:S01]  /*221b0*/  ISETP.GE.U32.AND P2, PT, R16.reuse, 0x2, PT ;  /* 0x000000021000780c */ /* 0x040fe20003f46070 */
[----:B------:R-:W-:Y:S01]  /*221c0*/  IMAD.MOV.U32 R6, RZ, RZ, RZ ;  /* 0x000000ffff067224 */ /* 0x000fe200078e00ff */
[C---:B------:R-:W-:Y:S01]  /*221d0*/  ISETP.GE.U32.AND P3, PT, R16.reuse, 0x4, PT ;  /* 0x000000041000780c */ /* 0x040fe20003f66070 */
[----:B------:R-:W-:Y:S01]  /*221e0*/  SHFL.IDX PT, R0, R10, 0x1, 0x1f ;  /* 0x00201f000a007f89 */ /* 0x000fe200000e0000 */
[C---:B------:R-:W-:Y:S02]  /*221f0*/  ISETP.GE.U32.AND P4, PT, R16.reuse, 0x8, PT ;  /* 0x000000081000780c */ /* 0x040fe40003f86070 */
[----:B------:R-:W-:Y:S01]  /*22200*/  ISETP.GE.U32.AND P5, PT, R16, 0x10, PT ;  /* 0x000000101000780c */ /* 0x000fe20003fa6070 */
[----:B---3--:R-:W-:Y:S02]  /*22210*/  @!P1 IMAD.MOV.U32 R4, RZ, RZ, R8 ;  /* 0x000000ffff049224 */ /* 0x008fe400078e0008 */
[----:B------:R-:W-:-:S02]  /*22220*/  IMAD.MOV.U32 R8, RZ, RZ, RZ ;  /* 0x000000ffff087224 */ /* 0x000fc400078e00ff */
[----:B----4-:R-:W-:Y:S01]  /*22230*/  @!P1 IMAD.MOV.U32 R6, RZ, RZ, R2 ;  /* 0x000000ffff069224 */ /* 0x010fe200078e0002 */
[----:B------:R-:W-:-:S03]  /*22240*/  ISETP.NE.AND P1, PT, R16, RZ, PT ;  /* 0x000000ff1000720c */ /* 0x000fc60003f25270 */
[----:B------:R-:W-:-:S05]  /*22250*/  IMAD R2, R6, R4, RZ ;  /* 0x0000000406027224 */ /* 0x000fca00078e02ff */
[----:B------:R-:W0:Y:S02]  /*22260*/  SHFL.UP PT, R3, R2, 0x1, RZ ;  /* 0x0420000002037989 */ /* 0x000e2400000e00ff */
[----:B0-----:R-:W-:-:S05]  /*22270*/  SEL R5, R3, RZ, P1 ;  /* 0x000000ff03057207 */ /* 0x001fca0000800000 */
[----:B------:R-:W-:Y:S02]  /*22280*/  IMAD.IADD R2, R2, 0x1, R5 ;  /* 0x0000000102027824 */ /* 0x000fe400078e0205 */
[----:B------:R-:W-:Y:S04]  /*22290*/  SHFL.IDX PT, R5, R10, RZ, 0x1f ;  /* 0x00001fff0a057589 */ /* 0x000fe800000e0000 */
        /* <DEDUP_REMOVED lines=13> */
.L_x_3063:
[----:B------:R-:W-:Y:S02]  /*22370*/  ULDC UR4, c[0x0][0xc38] ;  /* 0x00030e0000047ab9 */ /* 0x000fe40000000800 */
[----:B------:R-:W-:-:S04]  /*22380*/  IMAD.U32 R2, RZ, RZ, UR4 ;  /* 0x00000004ff027e24 */ /* 0x000fc8000f8e00ff */
[----:B-1----:R-:W-:-:S04]  /*22390*/  IMAD R9, R9, R2, RZ ;  /* 0x0000000209097224 */ /* 0x002fc800078e02ff */
[----:B------:R-:W-:-:S05]  /*223a0*/  IMAD.IADD R0, R0, 0x1, R9 ;  /* 0x0000000100007824 */ /* 0x000fca00078e0209 */
[----:B------:R-:W-:-:S13]  /*223b0*/  ISETP.GT.AND P6, PT, R0, R5, PT ;  /* 0x000000050000720c */ /* 0x000fda0003fc4270 */
[----:B------:R-:W-:Y:S05]  /*223c0*/  @P6 BRA `(.L_x_2901) ;  /* 0x0000000000ac6947 */ /* 0x000fea0003800000 */
.L_x_2904:
        /* <DEDUP_REMOVED lines=37> */
.L_x_3071:
[----:B------:R-:W-:Y:S02]  /*22620*/  ULDC UR4, c[0x0][0xc38] ;  /* 0x00030e0000047ab9 */ /* 0x000fe40000000800 */
[----:B------:R-:W-:-:S04]  /*22630*/  IMAD.U32 R2, RZ, RZ, UR4 ;  /* 0x00000004ff027e24 */ /* 0x000fc8000f8e00ff */
[----:B-1----:R-:W-:-:S04]  /*22640*/  IMAD R9, R9, R2, RZ ;  /* 0x0000000209097224 */ /* 0x002fc800078e02ff */
[----:B------:R-:W-:-:S05]  /*22650*/  IMAD.IADD R0, R9, 0x1, R0 ;  /* 0x0000000109007824 */ /* 0x000fca00078e0200 */
[----:B------:R-:W-:-:S13]  /*22660*/  ISETP.GT.AND P6, PT, R0, R5, PT ;  /* 0x000000050000720c */ /* 0x000fda0003fc4270 */
[----:B------:R-:W-:Y:S05]  /*22670*/  @!P6 BRA `(.L_x_2904) ;  /* 0xfffffffc0054e947 */ /* 0x000fea000383ffff */
.L_x_2901:
        /* <DEDUP_REMOVED lines=12> */
.L_x_3076:
[----:B------:R-:W-:-:S13]  /*22740*/  ISETP.NE.AND P0, PT, R0, RZ, PT ;  /* 0x000000ff0000720c */ /* 0x000fda0003f05270 */
[----:B------:R-:W-:Y:S05]  /*22750*/  @!P0 BRA `(.L_x_2906) ;  /* 0x0000000000148947 */ /* 0x000fea0003800000 */
[----:B------:R-:W-:Y:S01]  /*22760*/  UMOV UR4, 0xffffffff ;  /* 0xffffffff00047882 */ /* 0x000fe20000000000 */
[----:B-1----:R-:W-:Y:S02]  /*22770*/  VIADD R3, R3, 0xffffffff ;  /* 0xffffffff03037836 */ /* 0x002fe40000000000 */
[----:B------:R-:W-:Y:S05]  /*22780*/  BRA.DIV UR4, `(.L_x_2907) ;  /* 0x0000004a04ec7947 */ /* 0x000fea000b800000 */
[----:B------:R1:W3:Y:S02]  /*22790*/  SHFL.IDX PT, R3, R7, R3, 0x1f ;  /* 0x00001f0307037589 */ /* 0x0002e400000e0000 */
.L_x_3079:
[----:B---3--:R-:W-:-:S07]  /*227a0*/  IMAD.MOV.U32 R8, RZ, RZ, R3 ;  /* 0x000000ffff087224 */ /* 0x008fce00078e0003 */
.L_x_2906:
        /* <DEDUP_REMOVED lines=62> */
.L_x_2908:
        /* <DEDUP_REMOVED lines=63> */
.L_x_2909:
[----:B------:R-:W-:-:S05]  /*22f80*/  LOP3.LUT R3, RZ, R0, RZ, 0x33, !PT ;  /* 0x00000000ff037212 */ /* 0x000fca00078e33ff */
[----:B------:R-:W-:-:S05]  /*22f90*/  IMAD.IADD R0, R4, 0x1, R3 ;  /* 0x0000000104007824 */ /* 0x000fca00078e0203 */
[----:B------:R3:W-:Y:S01]  /*22fa0*/  STL [R1+0x4], R0 ;  /* 0x0000040001007387 */ /* 0x0007e20000100800 */
[----:B------:R-:W-:Y:S05]  /*22fb0*/  BRA `(.L_x_2910) ;  /* 0x0000000000287947 */ /* 0x000fea0003800000 */
.L_x_2902:
        /* <DEDUP_REMOVED lines=10> */
.L_x_2910:
[----:B-1----:R-:W4:Y:S04]  /*23060*/  LDL R3, [R1+0x8] ;  /* 0x0000080001037983 */ /* 0x002f280000100800 */
[----:B0-----:R-:W5:Y:S04]  /*23070*/  LDL R2, [R1+0xc] ;  /* 0x00000c0001027983 */ /* 0x001f680000100800 */
[----:B------:R-:W2:Y:S04]  /*23080*/  LDL R5, [R1+0x4] ;  /* 0x0000040001057983 */ /* 0x000ea80000100800 */
[----:B------:R-:W2:Y:S01]  /*23090*/  LDL R4, [R1] ;  /* 0x0000000001047983 */ /* 0x000ea20000100800 */
[----:B---3--:R-:W0:Y:S01]  /*230a0*/  S2R R0, SR_TID.X ;  /* 0x0000000000007919 */ /* 0x008e220000002100 */
[----:B------:R-:W-:Y:S05]  /*230b0*/  WARPSYNC.ALL ;  /* 0x0000000000007948 */ /* 0x000fea0003800000 */
[----:B0-----:R-:W-:Y:S01]  /*230c0*/  LOP3.LUT R0, R0, 0x1f, RZ, 0xc0, !PT ;  /* 0x0000001f00007812 */ /* 0x001fe200078ec0ff */
[----:B------:R-:W-:Y:S03]  /*230d0*/  BAR.SYNC.DEFER_BLOCKING 0x4, 0x180 ;  /* 0x0106000000007b1d */ /* 0x000fe60000010000 */
[----:B------:R-:W-:-:S13]  /*230e0*/  ISETP.NE.AND P0, PT, R0, RZ, PT ;  /* 0x000000ff0000720c */ /* 0x000fda0003f05270 */
[----:B------:R-:W-:Y:S01]  /*230f0*/  @!P0 MOV R0, 0x400 ;  /* 0x0000040000008802 */ /* 0x000fe20000000f00 */
[----:B----4-:R-:W-:Y:S02]  /*23100*/  IMAD.MOV.U32 R6, RZ, RZ, R3 ;  /* 0x000000ffff067224 */ /* 0x010fe400078e0003 */
[----:B------:R-:W0:Y:S01]  /*23110*/  @!P0 S2R R3, SR_CgaCtaId ;  /* 0x0000000000038919 */ /* 0x000e220000008800 */
[----:B-----5:R-:W-:Y:S01]  /*23120*/  IMAD.MOV.U32 R7, RZ, RZ, R2 ;  /* 0x000000ffff077224 */ /* 0x020fe200078e0002 */
[----:B0-----:R-:W-:-:S05]  /*23130*/  @!P0 LEA R18, R3, R0, 0x18 ;  /* 0x0000000003128211 */ /* 0x001fca00078ec0ff */
[----:B--2---:R0:W-:Y:S01]  /*23140*/  @!P0 STS.128 [R18+0x288d0], R4 ;  /* 0x0288d00412008388 */ /* 0x0041e20000000c00 */
[----:B------:R-:W-:Y:S06]  /*23150*/  BAR.ARV 0x5, 0x180 ;  /* 0x0146000000007b1d */ /* 0x000fec0000002000 */
.L_x_2899:
[----:B------:R-:W2:Y:S01]  /*23160*/  LDL R0, [R1+0xc] ;  /* 0x00000c0001007983 */ /* 0x000ea20000100800 */
[----:B------:R-:W-:Y:S02]  /*23170*/  ULDC UR4, c[0x0][0xc3c] ;  /* 0x00030f0000047ab9 */ /* 0x000fe40000000800 */
[----:B--2---:R-:W-:-:S13]  /*23180*/  ISETP.GE.AND P0, PT, R0, UR4, PT ;  /* 0x0000000400007c0c */ /* 0x004fda000bf06270 */
[----:B------:R-:W-:Y:S05]  /*23190*/  @!P0 BRA `(.L_x_2911) ;  /* 0xffffff9000908947 */ /* 0x000fea000383ffff */
[----:B------:R-:W-:Y:S05]  /*231a0*/  BSYNC B8 ;  /* 0x0000000000087941 */ /* 0x000fea0003800000 */
.L_x_2772:
        /* <DEDUP_REMOVED lines=12> */
.L_x_3080:
[----:B------:R-:W-:Y:S05]  /*23270*/  BSYNC B0 ;  /* 0x0000000000007941 */ /* 0x000fea0003800000 */
.L_x_2912:
[----:B------:R-:W-:-:S03]  /*23280*/  UMOV UR4, 0xffffffff ;  /* 0xffffffff00047882 */ /* 0x000fc60000000000 */
[----:B------:R-:W-:Y:S05]  /*23290*/  BRA.DIV UR4, `(.L_x_2914) ;  /* 0x0000004204687947 */ /* 0x000fea000b800000 */
[----:B------:R-:W1:Y:S02]  /*232a0*/  S2R R2, SR_TID.X ;  /* 0x0000000000027919 */ /* 0x000e640000002100 */
[----:B-1----:R-:W-:-:S04]  /*232b0*/  SHF.R.U32.HI R2, RZ, 0x5, R2 ;  /* 0x00000005ff027819 */ /* 0x002fc80000011602 */
[----:B------:R-:W-:-:S05]  /*232c0*/  LOP3.LUT R2, R2, 0x3, RZ, 0xc0, !PT ;  /* 0x0000000302027812 */ /* 0x000fca00078ec0ff */
[----:B------:R1:W2:Y:S02]  /*232d0*/  SHFL.IDX PT, R14, R2, RZ, 0x1f ;  /* 0x00001fff020e7589 */ /* 0x0002a400000e0000 */
.L_x_3083:
[----:B--2---:R-:W-:-:S13]  /*232e0*/  ISETP.NE.AND P0, PT, R14, RZ, PT ;  /* 0x000000ff0e00720c */ /* 0x004fda0003f05270 */
[----:B------:R-:W-:Y:S05]  /*232f0*/  @P0 BRA `(.L_x_2546) ;  /* 0x00000000008c0947 */ /* 0x000fea0003800000 */
[----:B------:R-:W-:-:S03]  /*23300*/  UMOV UR4, 0xffffffff ;  /* 0xffffffff00047882 */ /* 0x000fc60000000000 */
[----:B------:R-:W-:Y:S05]  /*23310*/  BRA.DIV UR4, `(.L_x_2915) ;  /* 0x00000042047c7947 */ /* 0x000fea000b800000 */
[----:B------:R-:W-:-:S13]  /*23320*/  ELECT P6, URZ, PT ;  /* 0x00000000003f782f */ /* 0x000fda00038c0000 */
.L_x_3086:
[----:B------:R-:W-:Y:S05]  /*23330*/  @!P6 BRA `(.L_x_2546) ;  /* 0x00000000007ce947 */ /* 0x000fea0003800000 */
[----:B------:R-:W-:-:S06]  /*23340*/  ULOP3.LUT UR4, UR40, 0x2, URZ, 0xfc, !UPT ;  /* 0x0000000228047892 */ /* 0x000fcc000f8efc3f */
[----:B-1----:R-:W-:-:S05]  /*23350*/  IMAD.U32 R2, RZ, RZ, UR4 ;  /* 0x00000004ff027e24 */ /* 0x002fca000f8e00ff */
[----:B------:R-:W-:-:S13]  /*23360*/  ISETP.NE.AND P2, PT, R2, 0x3, PT ;  /* 0x000000030200780c */ /* 0x000fda0003f45270 */
[----:B------:R-:W-:Y:S05]  /*23370*/  @!P2 BRA `(.L_x_2916) ;  /* 0x000000000004a947 */ /* 0x000fea0003800000 */
[----:B------:R-:W-:Y:S01]  /*23380*/  BPT.TRAP 0x1 ;  /* 0x000000040000795c */ /* 0x000fe20000300000 */
.L_x_2916:
        /* <DEDUP_REMOVED lines=13> */
.L_x_3087:
[----:B------:R-:W1:Y:S02]  /*23460*/  SYNCS.PHASECHK.TRANS64.TRYWAIT P0, [R7+URZ], R2 ;  /* 0x00000002070075a7 */ /* 0x000e64000800017f */
[----:B-1----:R-:W-:Y:S05]  /*23470*/  @!P0 BRA `(.L_x_2918) ;  /* 0x0000004000588947 */ /* 0x002fea0003800000 */
.L_x_3088:
[----:B------:R-:W-:Y:S05]  /*23480*/  @!P2 BRA `(.L_x_2919) ;  /* 0x000000000004a947 */ /* 0x000fea0003800000 */
[----:B------:R-:W-:Y:S01]  /*23490*/  BPT.TRAP 0x1 ;  /* 0x000000040000795c */ /* 0x000fe20000300000 */
.L_x_2919:
[----:B------:R-:W-:-:S04]  /*234a0*/  VIADD R0, R0, 0x28860 ;  /* 0x0002886000007836 */ /* 0x000fc80000000000 */
[----:B------:R-:W-:-:S04]  /*234b0*/  IMAD R4, R19, 0x8, R0 ;  /* 0x0000000813047824 */ /* 0x000fc800078e0200 */
[----:B------:R-:W2:Y:S02]  /*234c0*/  SYNCS.PHASECHK.TRANS64.TRYWAIT P0, [R4+URZ], R5 ;  /* 0x00000005040075a7 */ /* 0x000ea4000800017f */
[----:B--2---:R-:W-:Y:S05]  /*234d0*/  @!P0 BRA `(.L_x_2920) ;  /* 0x0000004000548947 */ /* 0x004fea0003800000 */
.L_x_3089:
[----:B------:R-:W-:-:S07]  /*234e0*/  IMAD R3, R3, 0x8, R0 ;  /* 0x0000000803037824 */ /* 0x000fce00078e0200 */
.L_x_2921:
[----:B---3--:R3:W4:Y:S02]  /*234f0*/  SYNCS.PHASECHK.TRANS64.TRYWAIT P0, [R3+URZ], R2 ;  /* 0x00000002030075a7 */ /* 0x008724000800017f */
[----:B----4-:R-:W-:Y:S05]  /*23500*/  @!P0 NANOSLEEP.SYNCS 0x989680 ;  /* 0x009896800000895d */ /* 0x010fea0003900000 */
[----:B------:R-:W4:Y:S02]  /*23510*/  @!P0 SYNCS.PHASECHK.TRANS64 P0, [R3+URZ], R2 ;  /* 0x00000002030085a7 */ /* 0x000f24000800007f */
[----:B----4-:R-:W-:Y:S05]  /*23520*/  @!P0 BRA `(.L_x_2921) ;  /* 0xfffffffc00f08947 */ /* 0x010fea000383ffff */
.L_x_2546:
[----:B------:R-:W-:Y:S05]  /*23530*/  BSYNC B9 ;  /* 0x0000000000097941 */ /* 0x000fea0003800000 */
.L_x_2543:
[----:B------:R-:W-:Y:S05]  /*23540*/  EXIT ;  /* 0x000000000000794d */ /* 0x000fea0003800000 */
.L_x_2570:
[----:B0-----:R0:W1:Y:S02]  /*23550*/  SYNCS.PHASECHK.TRANS64.TRYWAIT P6, [R110+URZ+0x28890], R117 ;  /* 0x028890756e0075a7 */ /* 0x00106400080c017f */
[----:B-1----:R-:W-:Y:S05]  /*23560*/  @!P6 NANOSLEEP.SYNCS 0x989680 ;  /* 0x009896800000e95d */ /* 0x002fea0003900000 */
[----:B------:R-:W1:Y:S02]  /*23570*/  @!P6 SYNCS.PHASECHK.TRANS64 P6, [R110+URZ+0x28890], R117 ;  /* 0x028890756e00e5a7 */ /* 0x000e6400080c007f */
[----:B-1----:R-:W-:Y:S05]  /*23580*/  @!P6 BRA `(.L_x_2570) ;  /* 0xfffffffc00f0e947 */ /* 0x002fea000383ffff */
[----:B------:R-:W-:Y:S05]  /*23590*/  BRA `(.L_x_2922) ;  /* 0xfffffe0000707947 */ /* 0x000fea000383ffff */
.L_x_2606:
[----:B0-----:R0:W1:Y:S02]  /*235a0*/  SYNCS.PHASECHK.TRANS64.TRYWAIT P4, [R110+URZ+0x28890], R117 ;  /* 0x028890756e0075a7 */ /* 0x001064000808017f */
[----:B-1----:R-:W-:Y:S05]  /*235b0*/  @!P4 NANOSLEEP.SYNCS 0x989680 ;  /* 0x009896800000c95d */ /* 0x002fea0003900000 */
[----:B------:R-:W1:Y:S02]  /*235c0*/  @!P4 SYNCS.PHASECHK.TRANS64 P4, [R110+URZ+0x28890], R117 ;  /* 0x028890756e00c5a7 */ /* 0x000e64000808007f */
[----:B-1----:R-:W-:Y:S05]  /*235d0*/  @!P4 BRA `(.L_x_2606) ;  /* 0xfffffffc00f0c947 */ /* 0x002fea000383ffff */
[----:B------:R-:W-:Y:S05]  /*235e0*/  BRA `(.L_x_2923) ;  /* 0xfffffe2800847947 */ /* 0x000fea000383ffff */
.L_x_2623:
[----:B0-----:R0:W1:Y:S02]  /*235f0*/  SYNCS.PHASECHK.TRANS64.TRYWAIT P3, [R110+URZ+0x28890], R117 ;  /* 0x028890756e0075a7 */ /* 0x001064000806017f */
[----:B-1----:R-:W-:Y:S05]  /*23600*/  @!P3 NANOSLEEP.SYNCS 0x989680 ;  /* 0x009896800000b95d */ /* 0x002fea0003900000 */
[----:B------:R-:W1:Y:S02]  /*23610*/  @!P3 SYNCS.PHASECHK.TRANS64 P3, [R110+URZ+0x28890], R117 ;  /* 0x028890756e00b5a7 */ /* 0x000e64000806007f */
[----:B-1----:R-:W-:Y:S05]  /*23620*/  @!P3 BRA `(.L_x_2623) ;  /* 0xfffffffc00f0b947 */ /* 0x002fea000383ffff */
[----:B------:R-:W-:Y:S05]  /*23630*/  BRA `(.L_x_2924) ;  /* 0xfffffe4c00387947 */ /* 0x000fea000383ffff */
.L_x_2633:
[----:B--2---:R2:W3:Y:S02]  /*23640*/  SYNCS.PHASECHK.TRANS64.TRYWAIT P0, [R110+URZ+0x288b0], R117 ;  /* 0x0288b0756e0075a7 */ /* 0x0044e4000800017f */
[----:B---3--:R-:W-:Y:S05]  /*23650*/  @!P0 NANOSLEEP.SYNCS 0x989680 ;  /* 0x009896800000895d */ /* 0x008fea0003900000 */
[----:B------:R-:W3:Y:S02]  /*23660*/  @!P0 SYNCS.PHASECHK.TRANS64 P0, [R110+URZ+0x288b0], R117 ;  /* 0x0288b0756e0085a7 */ /* 0x000ee4000800007f */
[----:B---3--:R-:W-:Y:S05]  /*23670*/  @!P0 BRA `(.L_x_2633) ;  /* 0xfffffffc00f08947 */ /* 0x008fea000383ffff */
[----:B------:R-:W-:Y:S05]  /*23680*/  BRA `(.L_x_2925) ;  /* 0xfffffe5000d47947 */ /* 0x000fea000383ffff */
.L_x_2647:
        /* <DEDUP_REMOVED lines=13> */
.L_x_2927:
[----:B------:R-:W-:Y:S05]  /*23760*/  BSYNC B0 ;  /* 0x0000000000007941 */ /* 0x000fea0003800000 */
.L_x_2926:
[----:B------:R-:W-:Y:S01]  /*23770*/  IMAD.MOV.U32 R189, RZ, RZ, R14 ;  /* 0x000000ffffbd7224 */ /* 0x000fe200078e000e */
[----:B------:R-:W-:Y:S06]  /*23780*/  BRA `(.L_x_2928) ;  /* 0xfffffe5c00b47947 */ /* 0x000fec000383ffff */
.L_x_2657:
        /* <DEDUP_REMOVED lines=8> */
.L_x_2930:
[----:B------:R-:W-:Y:S05]  /*23810*/  BSYNC B1 ;  /* 0x0000000000017941 */ /* 0x000fea0003800000 */
.L_x_2929:
        /* <DEDUP_REMOVED lines=8> */
.L_x_2931:
[----:B------:R-:W-:Y:S02]  /*238a0*/  IMAD.MOV.U32 R13, RZ, RZ, R10 ;  /* 0x000000ffff0d7224 */ /* 0x000fe400078e000a */
[----:B------:R-:W-:-:S07]  /*238b0*/  IMAD.MOV.U32 R3, RZ, RZ, R14 ;  /* 0x000000ffff037224 */ /* 0x000fce00078e000e */
[----:B------:R-:W-:Y:S05]  /*238c0*/  WARPSYNC.COLLECTIVE R15, `(.L_x_2932) ;  /* 0x000000000f087348 */ /* 0x000fea0003c00000 */
[----:B------:R0:W1:Y:S02]  /*238d0*/  SHFL.IDX P6, R14, R13, R12, R11 ;  /* 0x0000000c0d0e7389 */ /* 0x00006400000c000b */
[----:B01----:R-:W-:Y:S01]  /*238e0*/  ENDCOLLECTIVE ;  /* 0x000000000000791b */ /* 0x003fe20003800000 */
.L_x_2932:
[----:B------:R-:W-:Y:S02]  /*238f0*/  IMAD.MOV.U32 R13, RZ, RZ, R5 ;  /* 0x000000ffff0d7224 */ /* 0x000fe400078e0005 */
[----:B------:R-:W-:-:S07]  /*23900*/  IMAD.MOV.U32 R4, RZ, RZ, R14 ;  /* 0x000000ffff047224 */ /* 0x000fce00078e000e */
[----:B------:R-:W-:Y:S05]  /*23910*/  WARPSYNC.COLLECTIVE R15, `(.L_x_2933) ;  /* 0x000000000f087348 */ /* 0x000fea0003c00000 */
[----:B------:R0:W1:Y:S02]  /*23920*/  SHFL.IDX P6, R14, R13, R12, R11 ;  /* 0x0000000c0d0e7389 */ /* 0x00006400000c000b */
[----:B01----:R-:W-:Y:S01]  /*23930*/  ENDCOLLECTIVE ;  /* 0x000000000000791b */ /* 0x003fe20003800000 */
.L_x_2933:
[----:B------:R-:W-:Y:S05]  /*23940*/  BRA `(.L_x_2934) ;  /* 0xfffffe6400087947 */ /* 0x000fea000383ffff */
.L_x_2660:
        /* <DEDUP_REMOVED lines=8> */
.L_x_2936:
[----:B------:R-:W-:Y:S05]  /*239d0*/  BSYNC B1 ;  /* 0x0000000000017941 */ /* 0x000fea0003800000 */
.L_x_2935:
        /* <DEDUP_REMOVED lines=8> */
.L_x_2937:
[----:B------:R-:W-:Y:S02]  /*23a60*/  IMAD.MOV.U32 R13, RZ, RZ, R10 ;  /* 0x000000ffff0d7224 */ /* 0x000fe400078e000a */
[----:B------:R-:W-:-:S07]  /*23a70*/  IMAD.MOV.U32 R3, RZ, RZ, R14 ;  /* 0x000000ffff037224 */ /* 0x000fce00078e000e */
[----:B------:R-:W-:Y:S05]  /*23a80*/  WARPSYNC.COLLECTIVE R15, `(.L_x_2938) ;  /* 0x000000000f087348 */ /* 0x000fea0003c00000 */
[----:B------:R0:W1:Y:S02]  /*23a90*/  SHFL.IDX P6, R14, R13, R12, R11 ;  /* 0x0000000c0d0e7389 */ /* 0x00006400000c000b */
[----:B01----:R-:W-:Y:S01]  /*23aa0*/  ENDCOLLECTIVE ;  /* 0x000000000000791b */ /* 0x003fe20003800000 */
.L_x_2938:
[----:B------:R-:W-:Y:S02]  /*23ab0*/  IMAD.MOV.U32 R13, RZ, RZ, R5 ;  /* 0x000000ffff0d7224 */ /* 0x000fe400078e0005 */
[----:B------:R-:W-:-:S07]  /*23ac0*/  IMAD.MOV.U32 R4, RZ, RZ, R14 ;  /* 0x000000ffff047224 */ /* 0x000fce00078e000e */
[----:B------:R-:W-:Y:S05]  /*23ad0*/  WARPSYNC.COLLECTIVE R15, `(.L_x_2939) ;  /* 0x000000000f087348 */ /* 0x000fea0003c00000 */
[----:B------:R0:W1:Y:S02]  /*23ae0*/  SHFL.IDX P6, R14, R13, R12, R11 ;  /* 0x0000000c0d0e7389 */ /* 0x00006400000c000b */
[----:B01----:R-:W-:Y:S01]  /*23af0*/  ENDCOLLECTIVE ;  /* 0x000000000000791b */ /* 0x003fe20003800000 */
.L_x_2939:
[----:B------:R-:W-:Y:S05]  /*23b00*/  BRA `(.L_x_2940) ;  /* 0xfffffe6400747947 */ /* 0x000fea000383ffff */
.L_x_2663:
        /* <DEDUP_REMOVED lines=8> */
.L_x_2942:
[----:B------:R-:W-:Y:S05]  /*23b90*/  BSYNC B1 ;  /* 0x0000000000017941 */ /* 0x000fea0003800000 */
.L_x_2941:
        /* <DEDUP_REMOVED lines=8> */
.L_x_2943:
[----:B------:R-:W-:Y:S02]  /*23c20*/  IMAD.MOV.U32 R13, RZ, RZ, R10 ;  /* 0x000000ffff0d7224 */ /* 0x000fe400078e000a */
[----:B------:R-:W-:-:S07]  /*23c30*/  IMAD.MOV.U32 R3, RZ, RZ, R14 ;  /* 0x000000ffff037224 */ /* 0x000fce00078e000e */
[----:B------:R-:W-:Y:S05]  /*23c40*/  WARPSYNC.COLLECTIVE R15, `(.L_x_2944) ;  /* 0x000000000f087348 */ /* 0x000fea0003c00000 */
[----:B------:R0:W1:Y:S02]  /*23c50*/  SHFL.IDX P6, R14, R13, R12, R11 ;  /* 0x0000000c0d0e7389 */ /* 0x00006400000c000b */
[----:B01----:R-:W-:Y:S01]  /*23c60*/  ENDCOLLECTIVE ;  /* 0x000000000000791b */ /* 0x003fe20003800000 */
.L_x_2944:
[----:B------:R-:W-:Y:S02]  /*23c70*/  IMAD.MOV.U32 R13, RZ, RZ, R5 ;  /* 0x000000ffff0d7224 */ /* 0x000fe400078e0005 */
[----:B------:R-:W-:-:S07]  /*23c80*/  IMAD.MOV.U32 R4, RZ, RZ, R14 ;  /* 0x000000ffff047224 */ /* 0x000fce00078e000e */
[----:B------:R-:W-:Y:S05]  /*23c90*/  WARPSYNC.COLLECTIVE R15, `(.L_x_2945) ;  /* 0x000000000f087348 */ /* 0x000fea0003c00000 */
[----:B------:R0:W1:Y:S02]  /*23ca0*/  SHFL.IDX P6, R14, R13, R12, R11 ;  /* 0x0000000c0d0e7389 */ /* 0x00006400000c000b */
[----:B01----:R-:W-:Y:S01]  /*23cb0*/  ENDCOLLECTIVE ;  /* 0x000000000000791b */ /* 0x003fe20003800000 */
.L_x_2945:
[----:B------:R-:W-:Y:S05]  /*23cc0*/  BRA `(.L_x_2946) ;  /* 0xfffffe6400d87947 */ /* 0x000fea000383ffff */
.L_x_2666:
        /* <DEDUP_REMOVED lines=8> */
.L_x_2948:
[----:B------:R-:W-:Y:S05]  /*23d50*/  BSYNC B1 ;  /* 0x0000000000017941 */ /* 0x000fea0003800000 */
.L_x_2947:
        /* <DEDUP_REMOVED lines=8> */
.L_x_2949:
[----:B------:R-:W-:Y:S02]  /*23de0*/  IMAD.MOV.U32 R13, RZ, RZ, R10 ;  /* 0x000000ffff0d7224 */ /* 0x000fe400078e000a */
[----:B------:R-:W-:-:S07]  /*23df0*/  IMAD.MOV.U32 R3, RZ, RZ, R14 ;  /* 0x000000ffff037224 */ /* 0x000fce00078e000e */
[----:B------:R-:W-:Y:S05]  /*23e00*/  WARPSYNC.COLLECTIVE R15, `(.L_x_2950) ;  /* 0x000000000f087348 */ /* 0x000fea0003c00000 */
[----:B------:R0:W1:Y:S02]  /*23e10*/  SHFL.IDX P6, R14, R13, R12, R11 ;  /* 0x0000000c0d0e7389 */ /* 0x00006400000c000b */
[----:B01----:R-:W-:Y:S01]  /*23e20*/  ENDCOLLECTIVE ;  /* 0x000000000000791b */ /* 0x003fe20003800000 */
.L_x_2950:
[----:B------:R-:W-:Y:S02]  /*23e30*/  IMAD.MOV.U32 R13, RZ, RZ, R5 ;  /* 0x000000ffff0d7224 */ /* 0x000fe400078e0005 */
[----:B------:R-:W-:-:S07]  /*23e40*/  IMAD.MOV.U32 R4, RZ, RZ, R14 ;  /* 0x000000ffff047224 */ /* 0x000fce00078e000e */
[----:B------:R-:W-:Y:S05]  /*23e50*/  WARPSYNC.COLLECTIVE R15, `(.L_x_2951) ;  /* 0x000000000f087348 */ /* 0x000fea0003c00000 */
[----:B------:R0:W1:Y:S02]  /*23e60*/  SHFL.IDX P6, R14, R13, R12, R11 ;  /* 0x0000000c0d0e7389 */ /* 0x00006400000c000b */
[----:B01----:R-:W-:Y:S01]  /*23e70*/  ENDCOLLECTIVE ;  /* 0x000000000000791b */ /* 0x003fe20003800000 */
.L_x_2951:
[----:B------:R-:W-:Y:S01]  /*23e80*/  IMAD.MOV.U32 R5, RZ, RZ, R14 ;  /* 0x000000ffff057224 */ /* 0x000fe200078e000e */
[----:B------:R-:W-:Y:S06]  /*23e90*/  BRA `(.L_x_2952) ;  /* 0xfffffe6800407947 */ /* 0x000fec000383ffff */
.L_x_2670:
[----:B0-----:R0:W1:Y:S02]  /*23ea0*/  SYNCS.PHASECHK.TRANS64.TRYWAIT P0, [R2+URZ+0x28800], R77 ;  /* 0x0288004d020075a7 */ /* 0x001064000800017f */
[----:B-1----:R-:W-:Y:S05]  /*23eb0*/  @!P0 NANOSLEEP.SYNCS 0x989680 ;  /* 0x009896800000895d */ /* 0x002fea0003900000 */
[----:B------:R-:W1:Y:S02]  /*23ec0*/  @!P0 SYNCS.PHASECHK.TRANS64 P0, [R2+URZ+0x28800], R77 ;  /* 0x0288004d020085a7 */ /* 0x000e64000800007f */
[----:B-1----:R-:W-:Y:S05]  /*23ed0*/  @!P0 BRA `(.L_x_2670) ;  /* 0xfffffffc00f08947 */ /* 0x002fea000383ffff */
[----:B------:R-:W-:Y:S05]  /*23ee0*/  BRA `(.L_x_2953) ;  /* 0xfffffe6c00007947 */ /* 0x000fea000383ffff */
.L_x_2686:
        /* <DEDUP_REMOVED lines=9> */
.L_x_2955:
[----:B------:R-:W-:Y:S05]  /*23f80*/  BSYNC B1 ;  /* 0x0000000000017941 */ /* 0x000fea0003800000 */
.L_x_2954:
        /* <DEDUP_REMOVED lines=10> */
.L_x_2956:
        /* <DEDUP_REMOVED lines=8> */
.L_x_2957:
        /* <DEDUP_REMOVED lines=9> */
.L_x_2958:
        /* <DEDUP_REMOVED lines=23> */
.L_x_2959:
        /* <DEDUP_REMOVED lines=19> */
.L_x_2960:
        /* <DEDUP_REMOVED lines=8> */
.L_x_2961:
[----:B------:R-:W-:Y:S02]  /*24460*/  IMAD.MOV.U32 R13, RZ, RZ, R34 ;  /* 0x000000ffff0d7224 */ /* 0x000fe400078e0022 */
[----:B------:R-:W-:-:S07]  /*24470*/  IMAD.MOV.U32 R9, RZ, RZ, R14 ;  /* 0x000000ffff097224 */ /* 0x000fce00078e000e */
[----:B------:R-:W-:Y:S05]  /*24480*/  WARPSYNC.COLLECTIVE R15, `(.L_x_2962) ;  /* 0x000000000f087348 */ /* 0x000fea0003c00000 */
[----:B------:R0:W1:Y:S02]  /*24490*/  SHFL.IDX P6, R14, R13, R12, R11 ;  /* 0x0000000c0d0e7389 */ /* 0x00006400000c000b */
[----:B01----:R-:W-:Y:S01]  /*244a0*/  ENDCOLLECTIVE ;  /* 0x000000000000791b */ /* 0x003fe20003800000 */
.L_x_2962:
[----:B------:R-:W-:Y:S05]  /*244b0*/  BRA `(.L_x_2963) ;  /* 0xfffffe84003c7947 */ /* 0x000fea000383ffff */
.L_x_2689:
        /* <DEDUP_REMOVED lines=8> */
.L_x_2965:
[----:B------:R-:W-:Y:S05]  /*24540*/  BSYNC B1 ;  /* 0x0000000000017941 */ /* 0x000fea0003800000 */
.L_x_2964:
        /* <DEDUP_REMOVED lines=9> */
.L_x_2966:
        /* <DEDUP_REMOVED lines=8> */
.L_x_2967:
[----:B------:R-:W-:-:S05]  /*24660*/  @!P1 IADD3 R8, P2, R8, R21, RZ ;  /* 0x0000001508089210 */ /* 0x000fca0007f5e0ff */
[----:B------:R-:W-:Y:S02]  /*24670*/  @!P1 IMAD.X R9, R0, 0x1, R29, P2 ;  /* 0x0000000100099824 */ /* 0x000fe400010e061d */
[----:B------:R-:W-:Y:S02]  /*24680*/  IMAD.MOV.U32 R13, RZ, RZ, R34 ;  /* 0x000000ffff0d7224 */ /* 0x000fe400078e0022 */
[----:B------:R-:W-:-:S07]  /*24690*/  IMAD.MOV.U32 R20, RZ, RZ, R14 ;  /* 0x000000ffff147224 */ /* 0x000fce00078e000e */
[----:B------:R-:W-:Y:S05]  /*246a0*/  WARPSYNC.COLLECTIVE R15, `(.L_x_2968) ;  /* 0x000000000f087348 */ /* 0x000fea0003c00000 */
[----:B------:R0:W1:Y:S02]  /*246b0*/  SHFL.IDX P6, R14, R13, R12, R11 ;  /* 0x0000000c0d0e7389 */ /* 0x00006400000c000b */
[----:B01----:R-:W-:Y:S01]  /*246c0*/  ENDCOLLECTIVE ;  /* 0x000000000000791b */ /* 0x003fe20003800000 */
.L_x_2968:
        /* <DEDUP_REMOVED lines=21> */
.L_x_2969:
        /* <DEDUP_REMOVED lines=20> */
.L_x_2970:
[----:B------:R-:W-:Y:S01]  /*24960*/  CS2R R8, SRZ ;  /* 0x0000000000087805 */ /* 0x000fe2000001ff00 */
[----:B------:R-:W-:Y:S02]  /*24970*/  IMAD.MOV.U32 R13, RZ, RZ, R33 ;  /* 0x000000ffff0d7224 */ /* 0x000fe400078e0021 */
[----:B------:R-:W-:-:S07]  /*24980*/  IMAD.MOV.U32 R32, RZ, RZ, R14 ;  /* 0x000000ffff207224 */ /* 0x000fce00078e000e */
[----:B------:R-:W-:Y:S05]  /*24990*/  WARPSYNC.COLLECTIVE R15, `(.L_x_2971) ;  /* 0x000000000f087348 */ /* 0x000fea0003c00000 */
[----:B------:R0:W1:Y:S02]  /*249a0*/  SHFL.IDX P6, R14, R13, R12, R11 ;  /* 0x0000000c0d0e7389 */ /* 0x00006400000c000b */
[----:B01----:R-:W-:Y:S01]  /*249b0*/  ENDCOLLECTIVE ;  /* 0x000000000000791b */ /* 0x003fe20003800000 */
.L_x_2971:
[----:B------:R-:W-:Y:S02]  /*249c0*/  IMAD.MOV.U32 R13, RZ, RZ, R34 ;  /* 0x000000ffff0d7224 */ /* 0x000fe400078e0022 */
[----:B------:R-:W-:-:S07]  /*249d0*/  IMAD.MOV.U32 R33, RZ, RZ, R14 ;  /* 0x000000ffff217224 */ /* 0x000fce00078e000e */
[----:B------:R-:W-:Y:S05]  /*249e0*/  WARPSYNC.COLLECTIVE R15, `(.L_x_2972) ;  /* 0x000000000f087348 */ /* 0x000fea0003c00000 */
[----:B------:R0:W1:Y:S02]  /*249f0*/  SHFL.IDX P6, R14, R13, R12, R11 ;  /* 0x0000000c0d0e7389 */ /* 0x00006400000c000b */
[----:B01----:R-:W-:Y:S01]  /*24a00*/  ENDCOLLECTIVE ;  /* 0x000000000000791b */ /* 0x003fe20003800000 */
.L_x_2972:
[----:B------:R-:W-:-:S05]  /*24a10*/  IMAD.MOV.U32 R11, RZ, RZ, R43 ;  /* 0x000000ffff0b7224 */ /* 0x000fca00078e002b */
[----:B------:R-:W-:Y:S01]  /*24a20*/  PRMT R75, R11, 0x7610, R75 ;  /* 0x000076100b4b7816 */ /* 0x000fe2000000004b */
[----:B------:R-:W-:Y:S01]  /*24a30*/  IMAD.MOV.U32 R34, RZ, RZ, R14 ;  /* 0x000000ffff227224 */ /* 0x000fe200078e000e */
[----:B------:R-:W-:Y:S06]  /*24a40*/  BRA `(.L_x_2973) ;  /* 0xfffffe84002c7947 */ /* 0x000fec000383ffff */
.L_x_2693:
[----:B0-----:R0:W1:Y:S02]  /*24a50*/  SYNCS.PHASECHK.TRANS64.TRYWAIT P4, [R2+URZ+0x28800], R29 ;  /* 0x0288001d020075a7 */ /* 0x001064000808017f */
[----:B-1----:R-:W-:Y:S05]  /*24a60*/  @!P4 NANOSLEEP.SYNCS 0x989680 ;  /* 0x009896800000c95d */ /* 0x002fea0003900000 */
[----:B------:R-:W1:Y:S02]  /*24a70*/  @!P4 SYNCS.PHASECHK.TRANS64 P4, [R2+URZ+0x28800], R29 ;  /* 0x0288001d0200c5a7 */ /* 0x000e64000808007f */
[----:B-1----:R-:W-:Y:S05]  /*24a80*/  @!P4 BRA `(.L_x_2693) ;  /* 0xfffffffc00f0c947 */ /* 0x002fea000383ffff */
[----:B------:R-:W-:Y:S05]  /*24a90*/  BRA `(.L_x_2974) ;  /* 0xfffffe8400d07947 */ /* 0x000fea000383ffff */
.L_x_2703:
[----:B-1----:R1:W2:Y:S02]  /*24aa0*/  SYNCS.PHASECHK.TRANS64.TRYWAIT P2, [R0+URZ+0x28830], R3 ;  /* 0x02883003000075a7 */ /* 0x0022a4000804017f */
[----:B--2---:R-:W-:Y:S05]  /*24ab0*/  @!P2 NANOSLEEP.SYNCS 0x989680 ;  /* 0x009896800000a95d */ /* 0x004fea0003900000 */
[----:B------:R-:W2:Y:S02]  /*24ac0*/  @!P2 SYNCS.PHASECHK.TRANS64 P2, [R0+URZ+0x28830], R3 ;  /* 0x028830030000a5a7 */ /* 0x000ea4000804007f */
[----:B--2---:R-:W-:Y:S05]  /*24ad0*/  @!P2 BRA `(.L_x_2703) ;  /* 0xfffffffc00f0a947 */ /* 0x004fea000383ffff */
[----:B------:R-:W-:Y:S05]  /*24ae0*/  BRA `(.L_x_2702) ;  /* 0xfffffea000cc7947 */ /* 0x000fea000383ffff */
.L_x_2709:
[----:B-1----:R1:W2:Y:S02]  /*24af0*/  SYNCS.PHASECHK.TRANS64.TRYWAIT P4, [R7+URZ+0x28830], R8 ;  /* 0x02883008070075a7 */ /* 0x0022a4000808017f */
[----:B--2---:R-:W-:Y:S05]  /*24b00*/  @!P4 NANOSLEEP.SYNCS 0x989680 ;  /* 0x009896800000c95d */ /* 0x004fea0003900000 */
[----:B------:R-:W2:Y:S02]  /*24b10*/  @!P4 SYNCS.PHASECHK.TRANS64 P4, [R7+URZ+0x28830], R8 ;  /* 0x028830080700c5a7 */ /* 0x000ea4000808007f */
[----:B--2---:R-:W-:Y:S05]  /*24b20*/  @!P4 BRA `(.L_x_2709) ;  /* 0xfffffffc00f0c947 */ /* 0x004fea000383ffff */
[----:B------:R-:W-:Y:S05]  /*24b30*/  BRA `(.L_x_2708) ;  /* 0xfffffed000147947 */ /* 0x000fea000383ffff */
.L_x_2713:
[----:B-1----:R1:W2:Y:S02]  /*24b40*/  SYNCS.PHASECHK.TRANS64.TRYWAIT P3, [R7+URZ+0x28850], R6 ;  /* 0x02885006070075a7 */ /* 0x0022a4000806017f */
[----:B--2---:R-:W-:Y:S05]  /*24b50*/  @!P3 NANOSLEEP.SYNCS 0x989680 ;  /* 0x009896800000b95d */ /* 0x004fea0003900000 */
[----:B------:R-:W2:Y:S02]  /*24b60*/  @!P3 SYNCS.PHASECHK.TRANS64 P3, [R7+URZ+0x28850], R6 ;  /* 0x028850060700b5a7 */ /* 0x000ea4000806007f */
[----:B--2---:R-:W-:Y:S05]  /*24b70*/  @!P3 BRA `(.L_x_2713) ;  /* 0xfffffffc00f0b947 */ /* 0x004fea000383ffff */
[----:B------:R-:W-:Y:S05]  /*24b80*/  BRA `(.L_x_2710) ;  /* 0xfffffed400147947 */ /* 0x000fea000383ffff */
.L_x_2720:
[----:B-1----:R1:W2:Y:S02]  /*24b90*/  SYNCS.PHASECHK.TRANS64.TRYWAIT P3, [R7+URZ+0x28830], R8 ;  /* 0x02883008070075a7 */ /* 0x0022a4000806017f */
[----:B--2---:R-:W-:Y:S05]  /*24ba0*/  @!P3 NANOSLEEP.SYNCS 0x989680 ;  /* 0x009896800000b95d */ /* 0x004fea0003900000 */
[----:B------:R-:W2:Y:S02]  /*24bb0*/  @!P3 SYNCS.PHASECHK.TRANS64 P3, [R7+URZ+0x28830], R8 ;  /* 0x028830080700b5a7 */ /* 0x000ea4000806007f */
[----:B--2---:R-:W-:Y:S05]  /*24bc0*/  @!P3 BRA `(.L_x_2720) ;  /* 0xfffffffc00f0b947 */ /* 0x004fea000383ffff */
[----:B------:R-:W-:Y:S05]  /*24bd0*/  BRA `(.L_x_2719) ;  /* 0xffffff0000b47947 */ /* 0x000fea000383ffff */
.L_x_2724:
[----:B-1----:R1:W2:Y:S02]  /*24be0*/  SYNCS.PHASECHK.TRANS64.TRYWAIT P2, [R7+URZ+0x28850], R6 ;  /* 0x02885006070075a7 */ /* 0x0022a4000804017f */
[----:B--2---:R-:W-:Y:S05]  /*24bf0*/  @!P2 NANOSLEEP.SYNCS 0x989680 ;  /* 0x009896800000a95d */ /* 0x004fea0003900000 */
[----:B------:R-:W2:Y:S02]  /*24c00*/  @!P2 SYNCS.PHASECHK.TRANS64 P2, [R7+URZ+0x28850], R6 ;  /* 0x028850060700a5a7 */ /* 0x000ea4000804007f */
[----:B--2---:R-:W-:Y:S05]  /*24c10*/  @!P2 BRA `(.L_x_2724) ;  /* 0xfffffffc00f0a947 */ /* 0x004fea000383ffff */
[----:B------:R-:W-:Y:S05]  /*24c20*/  BRA `(.L_x_2721) ;  /* 0xffffff0400b47947 */ /* 0x000fea000383ffff */
.L_x_2729:
[----:B-1----:R1:W2:Y:S02]  /*24c30*/  SYNCS.PHASECHK.TRANS64.TRYWAIT P0, [R11+URZ+0x28850], R4 ;  /* 0x028850040b0075a7 */ /* 0x0022a4000800017f */
[----:B--2---:R-:W-:Y:S05]  /*24c40*/  @!P0 NANOSLEEP.SYNCS 0x989680 ;  /* 0x009896800000895d */ /* 0x004fea0003900000 */
[----:B------:R-:W2:Y:S02]  /*24c50*/  @!P0 SYNCS.PHASECHK.TRANS64 P0, [R11+URZ+0x28850], R4 ;  /* 0x028850040b0085a7 */ /* 0x000ea4000800007f */
[----:B--2---:R-:W-:Y:S05]  /*24c60*/  @!P0 BRA `(.L_x_2729) ;  /* 0xfffffffc00f08947 */ /* 0x004fea000383ffff */
[----:B------:R-:W-:Y:S05]  /*24c70*/  BRA `(.L_x_2728) ;  /* 0xffffff2800e47947 */ /* 0x000fea000383ffff */
.L_x_2734:
[----:B------:R-:W-:Y:S02]  /*24c80*/  IMAD.MOV.U32 R13, RZ, RZ, R4 ;  /* 0x000000ffff0d7224 */ /* 0x000fe400078e0004 */
[----:B------:R-:W-:Y:S02]  /*24c90*/  IMAD.MOV.U32 R12, RZ, RZ, RZ ;  /* 0x000000ffff0c7224 */ /* 0x000fe400078e00ff */
[----:B------:R-:W-:Y:S02]  /*24ca0*/  IMAD.MOV.U32 R11, RZ, RZ, 0x181f ;  /* 0x0000181fff0b7424 */ /* 0x000fe400078e00ff */
[----:B------:R-:W-:-:S07]  /*24cb0*/  IMAD.MOV.U32 R15, RZ, RZ, -0x1 ;  /* 0xffffffffff0f7424 */ /* 0x000fce00078e00ff */
[----:B-----5:R-:W-:Y:S05]  /*24cc0*/  WARPSYNC.COLLECTIVE R15, `(.L_x_2975) ;  /* 0x000000000f087348 */ /* 0x020fea0003c00000 */
[----:B------:R0:W1:Y:S02]  /*24cd0*/  SHFL.IDX P6, R14, R13, R12, R11 ;  /* 0x0000000c0d0e7389 */ /* 0x00006400000c000b */
[----:B01---5:R-:W-:Y:S01]  /*24ce0*/  ENDCOLLECTIVE ;  /* 0x000000000000791b */ /* 0x023fe20003800000 */
.L_x_2975:
[----:B------:R-:W-:Y:S02]  /*24cf0*/  IMAD.MOV.U32 R13, RZ, RZ, R0 ;  /* 0x000000ffff0d7224 */ /* 0x000fe400078e0000 */
[----:B------:R-:W-:-:S07]  /*24d00*/  IMAD.MOV.U32 R3, RZ, RZ, R14 ;  /* 0x000000ffff037224 */ /* 0x000fce00078e000e */
[----:B------:R-:W-:Y:S05]  /*24d10*/  WARPSYNC.COLLECTIVE R15, `(.L_x_2976) ;  /* 0x000000000f087348 */ /* 0x000fea0003c00000 */
[----:B------:R0:W1:Y:S02]  /*24d20*/  SHFL.IDX P6, R14, R13, R12, R11 ;  /* 0x0000000c0d0e7389 */ /* 0x00006400000c000b */
[----:B01----:R-:W-:Y:S01]  /*24d30*/  ENDCOLLECTIVE ;  /* 0x000000000000791b */ /* 0x003fe20003800000 */
.L_x_2976:
[----:B------:R-:W-:Y:S05]  /*24d40*/  BRA `(.L_x_2977) ;  /* 0xffffff4400a47947 */ /* 0x000fea000383ffff */
.L_x_2737:
[----:B------:R-:W-:Y:S01]  /*24d50*/  BSSY B1, `(.L_x_2978) ;  /* 0x0000008000017945 */ /* 0x000fe20003800000 */
[----:B------:R-:W-:Y:S02]  /*24d60*/  IMAD.MOV.U32 R13, RZ, RZ, R4 ;  /* 0x000000ffff0d7224 */ /* 0x000fe400078e0004 */
[----:B------:R-:W-:Y:S02]  /*24d70*/  IMAD.MOV.U32 R12, RZ, RZ, 0x1 ;  /* 0x00000001ff0c7424 */ /* 0x000fe400078e00ff */
[----:B------:R-:W-:Y:S02]  /*24d80*/  IMAD.MOV.U32 R11, RZ, RZ, 0x181f ;  /* 0x0000181fff0b7424 */ /* 0x000fe400078e00ff */
[----:B---3--:R-:W-:-:S07]  /*24d90*/  IMAD.MOV.U32 R15, RZ, RZ, -0x1 ;  /* 0xffffffffff0f7424 */ /* 0x008fce00078e00ff */
[----:B012--5:R-:W-:Y:S05]  /*24da0*/  WARPSYNC.COLLECTIVE R15, `(.L_x_2979) ;  /* 0x000000000f087348 */ /* 0x027fea0003c00000 */
[----:B--2---:R2:W3:Y:S02]  /*24db0*/  SHFL.IDX P6, R14, R13, R12, R11 ;  /* 0x0000000c0d0e7389 */ /* 0x0044e400000c000b */
[----:B0123-5:R-:W-:Y:S01]  /*24dc0*/  ENDCOLLECTIVE ;  /* 0x000000000000791b */ /* 0x02ffe20003800000 */
.L_x_2979:
[----:B------:R-:W-:Y:S05]  /*24dd0*/  BSYNC B1 ;  /* 0x0000000000017941 */ /* 0x000fea0003800000 */
.L_x_2978:
        /* <DEDUP_REMOVED lines=8> */
.L_x_2980:
[----:B------:R-:W-:Y:S05]  /*24e60*/  BRA `(.L_x_2981) ;  /* 0xffffff4400a07947 */ /* 0x000fea000383ffff */
.L_x_2740:
[----:B------:R-:W-:Y:S01]  /*24e70*/  BSSY B1, `(.L_x_2982) ;  /* 0x0000008000017945 */ /* 0x000fe20003800000 */
[----:B------:R-:W-:Y:S02]  /*24e80*/  IMAD.MOV.U32 R13, RZ, RZ, R4 ;  /* 0x000000ffff0d7224 */ /* 0x000fe400078e0004 */
[----:B------:R-:W-:Y:S02]  /*24e90*/  IMAD.MOV.U32 R12, RZ, RZ, 0x2 ;  /* 0x00000002ff0c7424 */ /* 0x000fe400078e00ff */
[----:B------:R-:W-:Y:S02]  /*24ea0*/  IMAD.MOV.U32 R11, RZ, RZ, 0x181f ;  /* 0x0000181fff0b7424 */ /* 0x000fe400078e00ff */
[----:B---3--:R-:W-:-:S07]  /*24eb0*/  IMAD.MOV.U32 R15, RZ, RZ, -0x1 ;  /* 0xffffffffff0f7424 */ /* 0x008fce00078e00ff */
[----:B012-45:R-:W-:Y:S05]  /*24ec0*/  WARPSYNC.COLLECTIVE R15, `(.L_x_2983) ;  /* 0x000000000f087348 */ /* 0x037fea0003c00000 */
[----:B--2---:R2:W3:Y:S02]  /*24ed0*/  SHFL.IDX P6, R14, R13, R12, R11 ;  /* 0x0000000c0d0e7389 */ /* 0x0044e400000c000b */
[----:B012345:R-:W-:Y:S01]  /*24ee0*/  ENDCOLLECTIVE ;  /* 0x000000000000791b */ /* 0x03ffe20003800000 */
.L_x_2983:
[----:B------:R-:W-:Y:S05]  /*24ef0*/  BSYNC B1 ;  /* 0x0000000000017941 */ /* 0x000fea0003800000 */
.L_x_2982:
        /* <DEDUP_REMOVED lines=8> */
.L_x_2984:
[----:B------:R-:W-:Y:S05]  /*24f80*/  BRA `(.L_x_2985) ;  /* 0xffffff4400a07947 */ /* 0x000fea000383ffff */
.L_x_2743:
        /* <DEDUP_REMOVED lines=8> */
.L_x_2987:
[----:B------:R-:W-:Y:S05]  /*25010*/  BSYNC B1 ;  /* 0x0000000000017941 */ /* 0x000fea0003800000 */
.L_x_2986:
        /* <DEDUP_REMOVED lines=8> */
.L_x_2988:
[----:B------:R-:W-:Y:S05]  /*250a0*/  BRA `(.L_x_2989) ;  /* 0xffffff4400a07947 */ /* 0x000fea000383ffff */
.L_x_2745:
[----:B------:R-:W-:Y:S02]  /*250b0*/  IMAD.MOV.U32 R13, RZ, RZ, R4 ;  /* 0x000000ffff0d7224 */ /* 0x000fe400078e0004 */
[----:B------:R-:W-:Y:S02]  /*250c0*/  IMAD.MOV.U32 R12, RZ, RZ, RZ ;  /* 0x000000ffff0c7224 */ /* 0x000fe400078e00ff */
[----:B------:R-:W-:Y:S02]  /*250d0*/  IMAD.MOV.U32 R11, RZ, RZ, 0x1c1f ;  /* 0x00001c1fff0b7424 */ /* 0x000fe400078e00ff */
[----:B------:R-:W-:-:S07]  /*250e0*/  IMAD.MOV.U32 R15, RZ, RZ, -0x1 ;  /* 0xffffffffff0f7424 */ /* 0x000fce00078e00ff */
[----:B------:R-:W-:Y:S05]  /*250f0*/  WARPSYNC.COLLECTIVE R15, `(.L_x_2990) ;  /* 0x000000000f087348 */ /* 0x000fea0003c00000 */
[----:B------:R0:W1:Y:S02]  /*25100*/  SHFL.IDX P6, R14, R13, R12, R11 ;  /* 0x0000000c0d0e7389 */ /* 0x00006400000c000b */
[----:B01----:R-:W-:Y:S01]  /*25110*/  ENDCOLLECTIVE ;  /* 0x000000000000791b */ /* 0x003fe20003800000 */
.L_x_2990:
[----:B------:R-:W-:Y:S02]  /*25120*/  IMAD.MOV.U32 R13, RZ, RZ, R3 ;  /* 0x000000ffff0d7224 */ /* 0x000fe400078e0003 */
[----:B------:R-:W-:-:S07]  /*25130*/  IMAD.MOV.U32 R0, RZ, RZ, R14 ;  /* 0x000000ffff007224 */ /* 0x000fce00078e000e */
[----:B------:R-:W-:Y:S05]  /*25140*/  WARPSYNC.COLLECTIVE R15, `(.L_x_2991) ;  /* 0x000000000f087348 */ /* 0x000fea0003c00000 */
[----:B------:R0:W1:Y:S02]  /*25150*/  SHFL.IDX P6, R14, R13, R12, R11 ;  /* 0x0000000c0d0e7389 */ /* 0x00006400000c000b */
[----:B01----:R-:W-:Y:S01]  /*25160*/  ENDCOLLECTIVE ;  /* 0x000000000000791b */ /* 0x003fe20003800000 */
.L_x_2991:
[----:B------:R-:W-:Y:S05]  /*25170*/  BRA `(.L_x_2992) ;  /* 0xffffff48005c7947 */ /* 0x000fea000383ffff */
.L_x_2748:
        /* <DEDUP_REMOVED lines=8> */
.L_x_2994:
[----:B------:R-:W-:Y:S05]  /*25200*/  BSYNC B1 ;  /* 0x0000000000017941 */ /* 0x000fea0003800000 */
.L_x_2993:
        /* <DEDUP_REMOVED lines=8> */
.L_x_2995:
[----:B------:R-:W-:Y:S05]  /*25290*/  BRA `(.L_x_2996) ;  /* 0xffffff4c006c7947 */ /* 0x000fea000383ffff */
.L_x_2752:
[----:B------:R-:W-:Y:S02]  /*252a0*/  IMAD.MOV.U32 R13, RZ, RZ, R4 ;  /* 0x000000ffff0d7224 */ /* 0x000fe400078e0004 */
[----:B------:R-:W-:Y:S02]  /*252b0*/  IMAD.MOV.U32 R12, RZ, RZ, RZ ;  /* 0x000000ffff0c7224 */ /* 0x000fe400078e00ff */
[----:B------:R-:W-:Y:S02]  /*252c0*/  IMAD.MOV.U32 R11, RZ, RZ, 0x181f ;  /* 0x0000181fff0b7424 */ /* 0x000fe400078e00ff */
[----:B------:R-:W-:-:S07]  /*252d0*/  IMAD.MOV.U32 R15, RZ, RZ, -0x1 ;  /* 0xffffffffff0f7424 */ /* 0x000fce00078e00ff */
[----:B0-----:R-:W-:Y:S05]  /*252e0*/  WARPSYNC.COLLECTIVE R15, `(.L_x_2997) ;  /* 0x000000000f087348 */ /* 0x001fea0003c00000 */
[----:B------:R1:W2:Y:S02]  /*252f0*/  SHFL.IDX P6, R14, R13, R12, R11 ;  /* 0x0000000c0d0e7389 */ /* 0x0002a400000c000b */
[----:B012---:R-:W-:Y:S01]  /*25300*/  ENDCOLLECTIVE ;  /* 0x000000000000791b */ /* 0x007fe20003800000 */
.L_x_2997:
[----:B------:R-:W-:Y:S02]  /*25310*/  IMAD.MOV.U32 R13, RZ, RZ, R0 ;  /* 0x000000ffff0d7224 */ /* 0x000fe400078e0000 */
[----:B------:R-:W-:-:S07]  /*25320*/  IMAD.MOV.U32 R3, RZ, RZ, R14 ;  /* 0x000000ffff037224 */ /* 0x000fce00078e000e */
[----:B------:R-:W-:Y:S05]  /*25330*/  WARPSYNC.COLLECTIVE R15, `(.L_x_2998) ;  /* 0x000000000f087348 */ /* 0x000fea0003c00000 */
[----:B------:R0:W1:Y:S02]  /*25340*/  SHFL.IDX P6, R14, R13, R12, R11 ;  /* 0x0000000c0d0e7389 */ /* 0x00006400000c000b */
[----:B01----:R-:W-:Y:S01]  /*25350*/  ENDCOLLECTIVE ;  /* 0x000000000000791b */ /* 0x003fe20003800000 */
.L_x_2998:
[----:B------:R-:W-:Y:S05]  /*25360*/  BRA `(.L_x_2999) ;  /* 0xffffff5800787947 */ /* 0x000fea000383ffff */
.L_x_2755:
[----:B------:R-:W-:Y:S01]  /*25370*/  BSSY B1, `(.L_x_3000) ;  /* 0x0000008000017945 */ /* 0x000fe20003800000 */
[----:B------:R-:W-:Y:S02]  /*25380*/  IMAD.MOV.U32 R13, RZ, RZ, R4 ;  /* 0x000000ffff0d7224 */ /* 0x000fe400078e0004 */
[----:B------:R-:W-:Y:S02]  /*25390*/  IMAD.MOV.U32 R12, RZ, RZ, 0x1 ;  /* 0x00000001ff0c7424 */ /* 0x000fe400078e00ff */
[----:B------:R-:W-:Y:S02]  /*253a0*/  IMAD.MOV.U32 R11, RZ, RZ, 0x181f ;  /* 0x0000181fff0b7424 */ /* 0x000fe400078e00ff */
[----:B----4-:R-:W-:-:S07]  /*253b0*/  IMAD.MOV.U32 R15, RZ, RZ, -0x1 ;  /* 0xffffffffff0f7424 */ /* 0x010fce00078e00ff */
[----:B0123--:R-:W-:Y:S05]  /*253c0*/  WARPSYNC.COLLECTIVE R15, `(.L_x_3001) ;  /* 0x000000000f087348 */ /* 0x00ffea0003c00000 */
[----:B---3--:R3:W4:Y:S02]  /*253d0*/  SHFL.IDX P6, R14, R13, R12, R11 ;  /* 0x0000000c0d0e7389 */ /* 0x00872400000c000b */
[----:B01234-:R-:W-:Y:S01]  /*253e0*/  ENDCOLLECTIVE ;  /* 0x000000000000791b */ /* 0x01ffe20003800000 */
.L_x_3001:
[----:B------:R-:W-:Y:S05]  /*253f0*/  BSYNC B1 ;  /* 0x0000000000017941 */ /* 0x000fea0003800000 */
.L_x_3000:
        /* <DEDUP_REMOVED lines=8> */
.L_x_3002:
[----:B------:R-:W-:Y:S05]  /*25480*/  BRA `(.L_x_3003) ;  /* 0xffffff5800787947 */ /* 0x000fea000383ffff */
.L_x_2758:
        /* <DEDUP_REMOVED lines=8> */
.L_x_3005:
[----:B------:R-:W-:Y:S05]  /*25510*/  BSYNC B1 ;  /* 0x0000000000017941 */ /* 0x000fea0003800000 */
.L_x_3004:
        /* <DEDUP_REMOVED lines=8> */
.L_x_3006:
[----:B------:R-:W-:Y:S05]  /*255a0*/  BRA `(.L_x_3007) ;  /* 0xffffff5800787947 */ /* 0x000fea000383ffff */
.L_x_2761:
        /* <DEDUP_REMOVED lines=8> */
.L_x_3009:
[----:B------:R-:W-:Y:S05]  /*25630*/  BSYNC B1 ;  /* 0x0000000000017941 */ /* 0x000fea0003800000 */
.L_x_3008:
        /* <DEDUP_REMOVED lines=8> */
.L_x_3010:
[----:B------:R-:W-:Y:S05]  /*256c0*/  BRA `(.L_x_3011) ;  /* 0xffffff5800787947 */ /* 0x000fea000383ffff */
.L_x_2780:
        /* <DEDUP_REMOVED lines=8> */
[----:B------:R-:W-:Y:S05]  /*25750*/  WARPSYNC.COLLECTIVE R15, `(.L_x_3013) ;  /* 0x000000000f087348 */ /* 0x000fea0003c00000 */
[----:B------:R0:W1:Y:S02]  /*25760*/  SHFL.IDX P6, R14, R13, R12, R11 ;  /* 0x0000000c0d0e7389 */ /* 0x00006400000c000b */
[----:B01----:R-:W-:Y:S01]  /*25770*/  ENDCOLLECTIVE ;  /* 0x000000000000791b */ /* 0x003fe20003800000 */
.L_x_3013:
[----:B------:R-:W-:Y:S05]  /*25780*/  BSYNC B1 ;  /* 0x0000000000017941 */ /* 0x000fea0003800000 */
.L_x_3012:
[----:B------:R-:W-:Y:S05]  /*25790*/  BRA `(.L_x_3014) ;  /* 0xffffff7400c47947 */ /* 0x000fea000383ffff */
.L_x_2782:
[----:B------:R-:W-:Y:S01]  /*257a0*/  BSSY B1, `(.L_x_3015) ;  /* 0x0000006000017945 */ /* 0x000fe20003800000 */
[----:B------:R-:W-:-:S07]  /*257b0*/  IMAD.MOV.U32 R15, RZ, RZ, -0x1 ;  /* 0xffffffffff0f7424 */ /* 0x000fce00078e00ff */
[----:B0-----:R-:W-:Y:S05]  /*257c0*/  WARPSYNC.COLLECTIVE R15, `(.L_x_3016) ;  /* 0x000000000f0c7348 */ /* 0x001fea0003c00000 */
[----:B------:R-:W-:Y:S02]  /*257d0*/  ELECT P6, UR62, PT ;  /* 0x00000000003e782f */ /* 0x000fe400038c0000 */
[----:B------:R-:W-:Y:S01]  /*257e0*/  MOV R14, UR62 ;  /* 0x0000003e000e7c02 */ /* 0x000fe20008000f00 */
[----:B0-----:R-:W-:Y:S10]  /*257f0*/  ENDCOLLECTIVE ;  /* 0x000000000000791b */ /* 0x001ff40003800000 */
.L_x_3016:
[----:B------:R-:W-:Y:S05]  /*25800*/  BSYNC B1 ;  /* 0x0000000000017941 */ /* 0x000fea0003800000 */
.L_x_3015:
[----:B------:R-:W-:Y:S05]  /*25810*/  BRA `(.L_x_2781) ;  /* 0xffffff7400bc7947 */ /* 0x000fea000383ffff */
.L_x_2784:
[----:B0-----:R0:W1:Y:S02]  /*25820*/  SYNCS.PHASECHK.TRANS64.TRYWAIT P0, [R18+URZ+0x28820], R3 ;  /* 0x02882003120075a7 */ /* 0x001064000800017f */
[----:B-1----:R-:W-:Y:S05]  /*25830*/  @!P0 NANOSLEEP.SYNCS 0x989680 ;  /* 0x009896800000895d */ /* 0x002fea0003900000 */
[----:B------:R-:W1:Y:S02]  /*25840*/  @!P0 SYNCS.PHASECHK.TRANS64 P0, [R18+URZ+0x28820], R3 ;  /* 0x02882003120085a7 */ /* 0x000e64000800007f */
[----:B-1----:R-:W-:Y:S05]  /*25850*/  @!P0 BRA `(.L_x_2784) ;  /* 0xfffffffc00f08947 */ /* 0x002fea000383ffff */
[----:B------:R-:W-:Y:S05]  /*25860*/  BRA `(.L_x_3017) ;  /* 0xffffff7400cc7947 */ /* 0x000fea000383ffff */
.L_x_2788:
[----:B-1----:R1:W2:Y:S02]  /*25870*/  SYNCS.PHASECHK.TRANS64.TRYWAIT P0, [R5+URZ+0x288a0], R9 ;  /* 0x0288a009050075a7 */ /* 0x0022a4000800017f */
[----:B--2---:R-:W-:Y:S05]  /*25880*/  @!P0 NANOSLEEP.SYNCS 0x989680 ;  /* 0x009896800000895d */ /* 0x004fea0003900000 */
[----:B------:R-:W2:Y:S02]  /*25890*/  @!P0 SYNCS.PHASECHK.TRANS64 P0, [R5+URZ+0x288a0], R9 ;  /* 0x0288a009050085a7 */ /* 0x000ea4000800007f */
[----:B--2---:R-:W-:Y:S05]  /*258a0*/  @!P0 BRA `(.L_x_2788) ;  /* 0xfffffffc00f08947 */ /* 0x004fea000383ffff */
[----:B------:R-:W-:Y:S05]  /*258b0*/  BRA `(.L_x_3018) ;  /* 0xffffff7400ec7947 */ /* 0x000fea000383ffff */
.L_x_2794:
[----:B0-----:R0:W2:Y:S02]  /*258c0*/  SYNCS.PHASECHK.TRANS64.TRYWAIT P0, [R5+URZ+0x288c0], R9 ;  /* 0x0288c009050075a7 */ /* 0x0010a4000800017f */
[----:B--2---:R-:W-:Y:S05]  /*258d0*/  @!P0 NANOSLEEP.SYNCS 0x989680 ;  /* 0x009896800000895d */ /* 0x004fea0003900000 */
[----:B------:R-:W2:Y:S02]  /*258e0*/  @!P0 SYNCS.PHASECHK.TRANS64 P0, [R5+URZ+0x288c0], R9 ;  /* 0x0288c009050085a7 */ /* 0x000ea4000800007f */
[----:B--2---:R-:W-:Y:S05]  /*258f0*/  @!P0 BRA `(.L_x_2794) ;  /* 0xfffffffc00f08947 */ /* 0x004fea000383ffff */
[----:B------:R-:W-:Y:S05]  /*25900*/  BRA `(.L_x_3019) ;  /* 0xffffff7800b07947 */ /* 0x000fea000383ffff */
.L_x_2802:
[----:B0-----:R0:W1:Y:S02]  /*25910*/  SYNCS.PHASECHK.TRANS64.TRYWAIT P1, [R7+URZ+0x288a0], R6 ;  /* 0x0288a006070075a7 */ /* 0x001064000802017f */
[----:B-1----:R-:W-:Y:S05]  /*25920*/  @!P1 NANOSLEEP.SYNCS 0x989680 ;  /* 0x009896800000995d */ /* 0x002fea0003900000 */
[----:B------:R-:W1:Y:S02]  /*25930*/  @!P1 SYNCS.PHASECHK.TRANS64 P1, [R7+URZ+0x288a0], R6 ;  /* 0x0288a006070095a7 */ /* 0x000e64000802007f */
[----:B-1----:R-:W-:Y:S05]  /*25940*/  @!P1 BRA `(.L_x_2802) ;  /* 0xfffffffc00f09947 */ /* 0x002fea000383ffff */
[----:B------:R-:W-:Y:S05]  /*25950*/  BRA `(.L_x_3020) ;  /* 0xffffff7c00c47947 */ /* 0x000fea000383ffff */
.L_x_2808:
[----:B-1----:R1:W2:Y:S02]  /*25960*/  SYNCS.PHASECHK.TRANS64.TRYWAIT P1, [R7+URZ+0x288c0], R6 ;  /* 0x0288c006070075a7 */ /* 0x0022a4000802017f */
[----:B--2---:R-:W-:Y:S05]  /*25970*/  @!P1 NANOSLEEP.SYNCS 0x989680 ;  /* 0x009896800000995d */ /* 0x004fea0003900000 */
[----:B------:R-:W2:Y:S02]  /*25980*/  @!P1 SYNCS.PHASECHK.TRANS64 P1, [R7+URZ+0x288c0], R6 ;  /* 0x0288c006070095a7 */ /* 0x000ea4000802007f */
[----:B--2---:R-:W-:Y:S05]  /*25990*/  @!P1 BRA `(.L_x_2808) ;  /* 0xfffffffc00f09947 */ /* 0x004fea000383ffff */
[----:B------:R-:W-:Y:S05]  /*259a0*/  BRA `(.L_x_3021) ;  /* 0xffffff8000807947 */ /* 0x000fea000383ffff */
.L_x_2824:
        /* <DEDUP_REMOVED lines=11> */
.L_x_3023:
[----:B------:R-:W-:Y:S05]  /*25a60*/  BSYNC B0 ;  /* 0x0000000000007941 */ /* 0x000fea0003800000 */
.L_x_3022:
[----:B------:R-:W-:Y:S05]  /*25a70*/  BRA `(.L_x_3024) ;  /* 0xffffff8c00b87947 */ /* 0x000fea000383ffff */
.L_x_2826:
[----:B------:R-:W-:Y:S01]  /*25a80*/  BSSY B0, `(.L_x_3025) ;  /* 0x0000006000007945 */ /* 0x000fe20003800000 */
[----:B------:R-:W-:-:S07]  /*25a90*/  IMAD.MOV.U32 R15, RZ, RZ, -0x1 ;  /* 0xffffffffff0f7424 */ /* 0x000fce00078e00ff */
[----:B0-----:R-:W-:Y:S05]  /*25aa0*/  WARPSYNC.COLLECTIVE R15, `(.L_x_3026) ;  /* 0x000000000f0c7348 */ /* 0x001fea0003c00000 */
[----:B------:R-:W-:Y:S02]  /*25ab0*/  ELECT P6, UR62, PT ;  /* 0x00000000003e782f */ /* 0x000fe400038c0000 */
[----:B------:R-:W-:Y:S01]  /*25ac0*/  MOV R14, UR62 ;  /* 0x0000003e000e7c02 */ /* 0x000fe20008000f00 */
[----:B0-----:R-:W-:Y:S10]  /*25ad0*/  ENDCOLLECTIVE ;  /* 0x000000000000791b */ /* 0x001ff40003800000 */
.L_x_3026:
[----:B------:R-:W-:Y:S05]  /*25ae0*/  BSYNC B0 ;  /* 0x0000000000007941 */ /* 0x000fea0003800000 */
.L_x_3025:
[----:B------:R-:W-:Y:S05]  /*25af0*/  BRA `(.L_x_3027) ;  /* 0xffffff8c00c47947 */ /* 0x000fea000383ffff */
.L_x_2828:
[----:B0-----:R0:W1:Y:S02]  /*25b00*/  SYNCS.PHASECHK.TRANS64.TRYWAIT P0, [R0+URZ+0x28840], R2 ;  /* 0x02884002000075a7 */ /* 0x001064000800017f */
[----:B-1----:R-:W-:Y:S05]  /*25b10*/  @!P0 NANOSLEEP.SYNCS 0x989680 ;  /* 0x009896800000895d */ /* 0x002fea0003900000 */
[----:B------:R-:W1:Y:S02]  /*25b20*/  @!P0 SYNCS.PHASECHK.TRANS64 P0, [R0+URZ+0x28840], R2 ;  /* 0x02884002000085a7 */ /* 0x000e64000800007f */
[----:B-1----:R-:W-:Y:S05]  /*25b30*/  @!P0 BRA `(.L_x_2828) ;  /* 0xfffffffc00f08947 */ /* 0x002fea000383ffff */
[----:B------:R-:W-:Y:S05]  /*25b40*/  BRA `(.L_x_3028) ;  /* 0xffffff9000247947 */ /* 0x000fea000383ffff */
.L_x_2832:
[----:B------:R-:W2:Y:S01]  /*25b50*/  LDL.LU R11, [R1+0x50] ;  /* 0x00005000010b7983 */ /* 0x000ea20000300800 */
[----:B------:R-:W-:Y:S02]  /*25b60*/  IMAD.MOV.U32 R13, RZ, RZ, R3 ;  /* 0x000000ffff0d7224 */ /* 0x000fe400078e0003 */
[----:B------:R-:W-:Y:S01]  /*25b70*/  IMAD.MOV.U32 R12, RZ, RZ, RZ ;  /* 0x000000ffff0c7224 */ /* 0x000fe200078e00ff */
[----:B------:R-:W0:Y:S01]  /*25b80*/  S2R R5, SR_TID.X ;  /* 0x0000000000057919 */ /* 0x000e220000002100 */
[----:B------:R-:W-:Y:S01]  /*25b90*/  IMAD.MOV.U32 R15, RZ, RZ, -0x1 ;  /* 0xffffffffff0f7424 */ /* 0x000fe200078e00ff */
[----:B0-----:R-:W-:-:S04]  /*25ba0*/  LOP3.LUT R5, R5, 0x7f, RZ, 0xc0, !PT ;  /* 0x0000007f05057812 */ /* 0x001fc800078ec0ff */
        /* <DEDUP_REMOVED lines=9> */
.L_x_3029:
[----:B------:R-:W-:Y:S02]  /*25c40*/  IMAD.MOV.U32 R13, RZ, RZ, R4 ;  /* 0x000000ffff0d7224 */ /* 0x000fe400078e0004 */
[----:B------:R-:W-:-:S07]  /*25c50*/  IMAD.MOV.U32 R6, RZ, RZ, R14 ;  /* 0x000000ffff067224 */ /* 0x000fce00078e000e */
[----:B------:R-:W-:Y:S05]  /*25c60*/  WARPSYNC.COLLECTIVE R15, `(.L_x_3030) ;  /* 0x000000000f087348 */ /* 0x000fea0003c00000 */
[----:B------:R0:W1:Y:S02]  /*25c70*/  SHFL.IDX P6, R14, R13, R12, R11 ;  /* 0x0000000c0d0e7389 */ /* 0x00006400000c000b */
[----:B01----:R-:W-:Y:S01]  /*25c80*/  ENDCOLLECTIVE ;  /* 0x000000000000791b */ /* 0x003fe20003800000 */
.L_x_3030:
[----:B------:R-:W-:Y:S02]  /*25c90*/  IMAD.MOV.U32 R13, RZ, RZ, R3 ;  /* 0x000000ffff0d7224 */ /* 0x000fe400078e0003 */
[----:B------:R-:W-:Y:S02]  /*25ca0*/  IMAD.MOV.U32 R12, RZ, RZ, 0x1 ;  /* 0x00000001ff0c7424 */ /* 0x000fe400078e00ff */
[----:B------:R-:W-:-:S07]  /*25cb0*/  IMAD.MOV.U32 R7, RZ, RZ, R14 ;  /* 0x000000ffff077224 */ /* 0x000fce00078e000e */
[----:B------:R-:W-:Y:S05]  /*25cc0*/  WARPSYNC.COLLECTIVE R15, `(.L_x_3031) ;  /* 0x000000000f087348 */ /* 0x000fea0003c00000 */
[----:B------:R0:W1:Y:S02]  /*25cd0*/  SHFL.IDX P6, R14, R13, R12, R11 ;  /* 0x0000000c0d0e7389 */ /* 0x00006400000c000b */
[----:B01----:R-:W-:Y:S01]  /*25ce0*/  ENDCOLLECTIVE ;  /* 0x000000000000791b */ /* 0x003fe20003800000 */
.L_x_3031:
        /* <DEDUP_REMOVED lines=10> */
.L_x_3032:
        /* <DEDUP_REMOVED lines=12> */
.L_x_3033:
        /* <DEDUP_REMOVED lines=17> */
.L_x_3034:
[----:B------:R-:W-:Y:S02]  /*25f60*/  IMAD.MOV.U32 R13, RZ, RZ, R3 ;  /* 0x000000ffff0d7224 */ /* 0x000fe400078e0003 */
[----:B------:R-:W-:Y:S02]  /*25f70*/  IMAD.MOV.U32 R12, RZ, RZ, 0x3 ;  /* 0x00000003ff0c7424 */ /* 0x000fe400078e00ff */
[----:B------:R-:W-:-:S07]  /*25f80*/  IMAD.MOV.U32 R5, RZ, RZ, R14 ;  /* 0x000000ffff057224 */ /* 0x000fce00078e000e */
[----:B------:R-:W-:Y:S05]  /*25f90*/  WARPSYNC.COLLECTIVE R15, `(.L_x_3035) ;  /* 0x000000000f087348 */ /* 0x000fea0003c00000 */
[----:B------:R0:W1:Y:S02]  /*25fa0*/  SHFL.IDX P6, R14, R13, R12, R11 ;  /* 0x0000000c0d0e7389 */ /* 0x00006400000c000b */
[----:B01----:R-:W-:Y:S01]  /*25fb0*/  ENDCOLLECTIVE ;  /* 0x000000000000791b */ /* 0x003fe20003800000 */
.L_x_3035:
        /* <DEDUP_REMOVED lines=16> */
.L_x_3036:
[----:B------:R-:W-:Y:S02]  /*260c0*/  IMAD.MOV.U32 R13, RZ, RZ, R3 ;  /* 0x000000ffff0d7224 */ /* 0x000fe400078e0003 */
[----:B------:R-:W-:Y:S02]  /*260d0*/  IMAD.MOV.U32 R12, RZ, RZ, 0x4 ;  /* 0x00000004ff0c7424 */ /* 0x000fe400078e00ff */
[----:B------:R-:W-:-:S07]  /*260e0*/  IMAD.MOV.U32 R5, RZ, RZ, R14 ;  /* 0x000000ffff057224 */ /* 0x000fce00078e000e */
[----:B------:R-:W-:Y:S05]  /*260f0*/  WARPSYNC.COLLECTIVE R15, `(.L_x_3037) ;  /* 0x000000000f087348 */ /* 0x000fea0003c00000 */
[----:B------:R0:W1:Y:S02]  /*26100*/  SHFL.IDX P6, R14, R13, R12, R11 ;  /* 0x0000000c0d0e7389 */ /* 0x00006400000c000b */
[----:B01----:R-:W-:Y:S01]  /*26110*/  ENDCOLLECTIVE ;  /* 0x000000000000791b */ /* 0x003fe20003800000 */
.L_x_3037:
        /* <DEDUP_REMOVED lines=16> */
.L_x_3038:
[----:B------:R-:W-:Y:S02]  /*26220*/  IMAD.MOV.U32 R13, RZ, RZ, R3 ;  /* 0x000000ffff0d7224 */ /* 0x000fe400078e0003 */
[----:B------:R-:W-:Y:S02]  /*26230*/  IMAD.MOV.U32 R12, RZ, RZ, 0x5 ;  /* 0x00000005ff0c7424 */ /* 0x000fe400078e00ff */
[----:B------:R-:W-:-:S07]  /*26240*/  IMAD.MOV.U32 R5, RZ, RZ, R14 ;  /* 0x000000ffff057224 */ /* 0x000fce00078e000e */
[----:B------:R-:W-:Y:S05]  /*26250*/  WARPSYNC.COLLECTIVE R15, `(.L_x_3039) ;  /* 0x000000000f087348 */ /* 0x000fea0003c00000 */
[----:B------:R0:W1:Y:S02]  /*26260*/  SHFL.IDX P6, R14, R13, R12, R11 ;  /* 0x0000000c0d0e7389 */ /* 0x00006400000c000b */
[----:B01----:R-:W-:Y:S01]  /*26270*/  ENDCOLLECTIVE ;  /* 0x000000000000791b */ /* 0x003fe20003800000 */
.L_x_3039:
        /* <DEDUP_REMOVED lines=16> */
.L_x_3040:
[----:B------:R-:W-:Y:S02]  /*26380*/  IMAD.MOV.U32 R13, RZ, RZ, R3 ;  /* 0x000000ffff0d7224 */ /* 0x000fe400078e0003 */
[----:B------:R-:W-:Y:S02]  /*26390*/  IMAD.MOV.U32 R12, RZ, RZ, 0x6 ;  /* 0x00000006ff0c7424 */ /* 0x000fe400078e00ff */
[----:B------:R-:W-:-:S07]  /*263a0*/  IMAD.MOV.U32 R5, RZ, RZ, R14 ;  /* 0x000000ffff057224 */ /* 0x000fce00078e000e */
[----:B------:R-:W-:Y:S05]  /*263b0*/  WARPSYNC.COLLECTIVE R15, `(.L_x_3041) ;  /* 0x000000000f087348 */ /* 0x000fea0003c00000 */
[----:B------:R0:W1:Y:S02]  /*263c0*/  SHFL.IDX P6, R14, R13, R12, R11 ;  /* 0x0000000c0d0e7389 */ /* 0x00006400000c000b */
[----:B01----:R-:W-:Y:S01]  /*263d0*/  ENDCOLLECTIVE ;  /* 0x000000000000791b */ /* 0x003fe20003800000 */
.L_x_3041:
        /* <DEDUP_REMOVED lines=14> */
.L_x_3042:
        /* <DEDUP_REMOVED lines=8> */
.L_x_3043:
        /* <DEDUP_REMOVED lines=14> */
.L_x_3044:
[----:B------:R-:W-:Y:S01]  /*26620*/  IMAD.MOV.U32 R3, RZ, RZ, R14 ;  /* 0x000000ffff037224 */ /* 0x000fe200078e000e */
[----:B------:R-:W-:Y:S06]  /*26630*/  BRA `(.L_x_3045) ;  /* 0xffffff9000d47947 */ /* 0x000fec000383ffff */
.L_x_2837:
[----:B---3--:R3:W4:Y:S02]  /*26640*/  SYNCS.PHASECHK.TRANS64.TRYWAIT P0, [R18+URZ+0x28820], R0 ;  /* 0x02882000120075a7 */ /* 0x008724000800017f */
[----:B----4-:R-:W-:Y:S05]  /*26650*/  @!P0 NANOSLEEP.SYNCS 0x989680 ;  /* 0x009896800000895d */ /* 0x010fea0003900000 */
[----:B------:R-:W4:Y:S02]  /*26660*/  @!P0 SYNCS.PHASECHK.TRANS64 P0, [R18+URZ+0x28820], R0 ;  /* 0x02882000120085a7 */ /* 0x000f24000800007f */
[----:B----4-:R-:W-:Y:S05]  /*26670*/  @!P0 BRA `(.L_x_2837) ;  /* 0xfffffffc00f08947 */ /* 0x010fea000383ffff */
[----:B------:R-:W-:Y:S05]  /*26680*/  BRA `(.L_x_3046) ;  /* 0xffffff9400447947 */ /* 0x000fea000383ffff */
.L_x_2846:
[----:B-1----:R1:W2:Y:S02]  /*26690*/  SYNCS.PHASECHK.TRANS64.TRYWAIT P0, [R3+URZ+0x28840], R2 ;  /* 0x02884002030075a7 */ /* 0x0022a4000800017f */
[----:B--2---:R-:W-:Y:S05]  /*266a0*/  @!P0 NANOSLEEP.SYNCS 0x989680 ;  /* 0x009896800000895d */ /* 0x004fea0003900000 */
[----:B------:R-:W2:Y:S02]  /*266b0*/  @!P0 SYNCS.PHASECHK.TRANS64 P0, [R3+URZ+0x28840], R2 ;  /* 0x02884002030085a7 */ /* 0x000ea4000800007f */
[----:B--2---:R-:W-:Y:S05]  /*266c0*/  @!P0 BRA `(.L_x_2846) ;  /* 0xfffffffc00f08947 */ /* 0x004fea000383ffff */
[----:B------:R-:W-:Y:S05]  /*266d0*/  BRA `(.L_x_3047) ;  /* 0xffffff9800207947 */ /* 0x000fea000383ffff */
.L_x_2852:
[----:B0-----:R0:W1:Y:S02]  /*266e0*/  SYNCS.PHASECHK.TRANS64.TRYWAIT P0, [R3+URZ+0x60], R2 ;  /* 0x00006002030075a7 */ /* 0x001064000800017f */
[----:B-1----:R-:W-:Y:S05]  /*266f0*/  @!P0 NANOSLEEP.SYNCS 0x989680 ;  /* 0x009896800000895d */ /* 0x002fea0003900000 */
[----:B------:R-:W1:Y:S02]  /*26700*/  @!P0 SYNCS.PHASECHK.TRANS64 P0, [R3+URZ+0x60], R2 ;  /* 0x00006002030085a7 */ /* 0x000e64000800007f */
[----:B-1----:R-:W-:Y:S05]  /*26710*/  @!P0 BRA `(.L_x_2852) ;  /* 0xfffffffc00f08947 */ /* 0x002fea000383ffff */
[----:B------:R-:W-:Y:S05]  /*26720*/  BRA `(.L_x_3048) ;  /* 0xffffff9800f47947 */ /* 0x000fea000383ffff */
.L_x_2861:
[----:B-1----:R1:W2:Y:S02]  /*26730*/  SYNCS.PHASECHK.TRANS64.TRYWAIT P0, [R3+URZ+0x28840], R2 ;  /* 0x02884002030075a7 */ /* 0x0022a4000800017f */
[----:B--2---:R-:W-:Y:S05]  /*26740*/  @!P0 NANOSLEEP.SYNCS 0x989680 ;  /* 0x009896800000895d */ /* 0x004fea0003900000 */
[----:B------:R-:W2:Y:S02]  /*26750*/  @!P0 SYNCS.PHASECHK.TRANS64 P0, [R3+URZ+0x28840], R2 ;  /* 0x02884002030085a7 */ /* 0x000ea4000800007f */
[----:B--2---:R-:W-:Y:S05]  /*26760*/  @!P0 BRA `(.L_x_2861) ;  /* 0xfffffffc00f08947 */ /* 0x004fea000383ffff */
[----:B------:R-:W-:Y:S05]  /*26770*/  BRA `(.L_x_3049) ;  /* 0xffffffa000847947 */ /* 0x000fea000383ffff */
.L_x_2867:
[----:B0-----:R0:W1:Y:S02]  /*26780*/  SYNCS.PHASECHK.TRANS64.TRYWAIT P0, [R2+URZ+0x60], R3 ;  /* 0x00006003020075a7 */ /* 0x001064000800017f */
[----:B-1----:R-:W-:Y:S05]  /*26790*/  @!P0 NANOSLEEP.SYNCS 0x989680 ;  /* 0x009896800000895d */ /* 0x002fea0003900000 */
[----:B------:R-:W1:Y:S02]  /*267a0*/  @!P0 SYNCS.PHASECHK.TRANS64 P0, [R2+URZ+0x60], R3 ;  /* 0x00006003020085a7 */ /* 0x000e64000800007f */
[----:B-1----:R-:W-:Y:S05]  /*267b0*/  @!P0 BRA `(.L_x_2867) ;  /* 0xfffffffc00f08947 */ /* 0x002fea000383ffff */
[----:B------:R-:W-:Y:S05]  /*267c0*/  BRA `(.L_x_3050) ;  /* 0xffffffa400587947 */ /* 0x000fea000383ffff */
.L_x_2876:
[----:B--2---:R2:W3:Y:S02]  /*267d0*/  SYNCS.PHASECHK.TRANS64.TRYWAIT P0, [R2+URZ+0x28840], R3 ;  /* 0x02884003020075a7 */ /* 0x0044e4000800017f */
[----:B---3--:R-:W-:Y:S05]  /*267e0*/  @!P0 NANOSLEEP.SYNCS 0x989680 ;  /* 0x009896800000895d */ /* 0x008fea0003900000 */
[----:B------:R-:W3:Y:S02]  /*267f0*/  @!P0 SYNCS.PHASECHK.TRANS64 P0, [R2+URZ+0x28840], R3 ;  /* 0x02884003020085a7 */ /* 0x000ee4000800007f */
[----:B---3--:R-:W-:Y:S05]  /*26800*/  @!P0 BRA `(.L_x_2876) ;  /* 0xfffffffc00f08947 */ /* 0x008fea000383ffff */
[----:B------:R-:W-:Y:S05]  /*26810*/  BRA `(.L_x_3051) ;  /* 0xffffffa800b87947 */ /* 0x000fea000383ffff */
.L_x_2882:
[----:B0-----:R0:W1:Y:S02]  /*26820*/  SYNCS.PHASECHK.TRANS64.TRYWAIT P0, [R2+URZ+0x60], R5 ;  /* 0x00006005020075a7 */ /* 0x001064000800017f */
[----:B-1----:R-:W-:Y:S05]  /*26830*/  @!P0 NANOSLEEP.SYNCS 0x989680 ;  /* 0x009896800000895d */ /* 0x002fea0003900000 */
[----:B------:R-:W1:Y:S02]  /*26840*/  @!P0 SYNCS.PHASECHK.TRANS64 P0, [R2+URZ+0x60], R5 ;  /* 0x00006005020085a7 */ /* 0x000e64000800007f */
[----:B-1----:R-:W-:Y:S05]  /*26850*/  @!P0 BRA `(.L_x_2882) ;  /* 0xfffffffc00f08947 */ /* 0x002fea000383ffff */
[----:B------:R-:W-:Y:S05]  /*26860*/  BRA `(.L_x_3052) ;  /* 0xffffffac008c7947 */ /* 0x000fea000383ffff */
.L_x_2893:
[----:B--2---:R2:W3:Y:S02]  /*26870*/  SYNCS.PHASECHK.TRANS64.TRYWAIT P0, [R0+URZ+0x28860], R2 ;  /* 0x02886002000075a7 */ /* 0x0044e4000800017f */
[----:B---3--:R-:W-:Y:S05]  /*26880*/  @!P0 NANOSLEEP.SYNCS 0x989680 ;  /* 0x009896800000895d */ /* 0x008fea0003900000 */
[----:B------:R-:W3:Y:S02]  /*26890*/  @!P0 SYNCS.PHASECHK.TRANS64 P0, [R0+URZ+0x28860], R2 ;  /* 0x02886002000085a7 */ /* 0x000ee4000800007f */
[----:B---3--:R-:W-:Y:S05]  /*268a0*/  @!P0 BRA `(.L_x_2893) ;  /* 0xfffffffc00f08947 */ /* 0x008fea000383ffff */
[----:B------:R-:W-:Y:S05]  /*268b0*/  BRA `(.L_x_3053) ;  /* 0xffffffb000d87947 */ /* 0x000fea000383ffff */
.L_x_2900:
[----:B------:R-:W3:Y:S01]  /*268c0*/  LDL R0, [R1] ;  /* 0x0000000001007983 */ /* 0x000ee20000100800 */
[----:B------:R-:W-:Y:S01]  /*268d0*/  BSSY B0, `(.L_x_3054) ;  /* 0x0000008000007945 */ /* 0x000fe20003800000 */
[----:B------:R-:W-:Y:S02]  /*268e0*/  IMAD.MOV.U32 R12, RZ, RZ, RZ ;  /* 0x000000ffff0c7224 */ /* 0x000fe400078e00ff */
[----:B------:R-:W-:Y:S02]  /*268f0*/  IMAD.MOV.U32 R11, RZ, RZ, 0x1f ;  /* 0x0000001fff0b7424 */ /* 0x000fe400078e00ff */
[----:B------:R-:W-:Y:S02]  /*26900*/  IMAD.MOV.U32 R15, RZ, RZ, -0x1 ;  /* 0xffffffffff0f7424 */ /* 0x000fe400078e00ff */
[----:B---3--:R-:W-:-:S07]  /*26910*/  IMAD.MOV.U32 R13, RZ, RZ, R0 ;  /* 0x000000ffff0d7224 */ /* 0x008fce00078e0000 */
[----:B012---:R-:W-:Y:S05]  /*26920*/  WARPSYNC.COLLECTIVE R15, `(.L_x_3055) ;  /* 0x000000000f087348 */ /* 0x007fea0003c00000 */
[----:B------:R3:W4:Y:S02]  /*26930*/  SHFL.IDX P6, R14, R13, R12, R11 ;  /* 0x0000000c0d0e7389 */ /* 0x00072400000c000b */
[----:B01234-:R-:W-:Y:S01]  /*26940*/  ENDCOLLECTIVE ;  /* 0x000000000000791b */ /* 0x01ffe20003800000 */
.L_x_3055:
[----:B------:R-:W-:Y:S05]  /*26950*/  BSYNC B0 ;  /* 0x0000000000007941 */ /* 0x000fea0003800000 */
.L_x_3054:
        /* <DEDUP_REMOVED lines=9> */
.L_x_3056:
        /* <DEDUP_REMOVED lines=26> */
.L_x_3057:
        /* <DEDUP_REMOVED lines=8> */
.L_x_3058:
        /* <DEDUP_REMOVED lines=8> */
.L_x_3059:
        /* <DEDUP_REMOVED lines=8> */
.L_x_3060:
        /* <DEDUP_REMOVED lines=8> */
.L_x_3061:
        /* <DEDUP_REMOVED lines=9> */
.L_x_3062:
[----:B------:R-:W-:Y:S01]  /*26e20*/  IMAD.MOV.U32 R9, RZ, RZ, R14 ;  /* 0x000000ffff097224 */ /* 0x000fe200078e000e */
[----:B------:R-:W-:Y:S06]  /*26e30*/  BRA `(.L_x_3063) ;  /* 0xffffffb4004c7947 */ /* 0x000fec000383ffff */
.L_x_2903:
        /* <DEDUP_REMOVED lines=8> */
.L_x_3065:
[----:B------:R-:W-:Y:S05]  /*26ec0*/  BSYNC B0 ;  /* 0x0000000000007941 */ /* 0x000fea0003800000 */
.L_x_3064:
        /* <DEDUP_REMOVED lines=10> */
.L_x_3066:
        /* <DEDUP_REMOVED lines=8> */
.L_x_3067:
        /* <DEDUP_REMOVED lines=8> */
.L_x_3068:
        /* <DEDUP_REMOVED lines=8> */
.L_x_3069:
        /* <DEDUP_REMOVED lines=9> */
.L_x_3070:
[----:B------:R-:W-:Y:S01]  /*27180*/  IMAD.MOV.U32 R9, RZ, RZ, R14 ;  /* 0x000000ffff097224 */ /* 0x000fe200078e000e */
[----:B------:R-:W-:Y:S06]  /*27190*/  BRA `(.L_x_3071) ;  /* 0xffffffb400207947 */ /* 0x000fec000383ffff */
.L_x_2905:
[----:B------:R-:W-:Y:S01]  /*271a0*/  BSSY B0, `(.L_x_3072) ;  /* 0x0000006000007945 */ /* 0x000fe20003800000 */
[----:B------:R-:W-:Y:S01]  /*271b0*/  PLOP3.LUT P6, PT, P6, PT, PT, 0x8, 0x0 ;  /* 0x000000000000781c */ /* 0x000fe200037ce170 */
[----:B------:R-:W-:-:S12]  /*271c0*/  IMAD.MOV.U32 R15, RZ, RZ, -0x1 ;  /* 0xffffffffff0f7424 */ /* 0x000fd800078e00ff */
[----:B0-----:R-:W-:Y:S05]  /*271d0*/  WARPSYNC.COLLECTIVE R15, `(.L_x_3073) ;  /* 0x000000000f087348 */ /* 0x001fea0003c00000 */
[----:B------:R-:W-:Y:S01]  /*271e0*/  VOTE.ANY R14, PT, P6 ;  /* 0x00000000000e7806 */ /* 0x000fe200030e0100 */
[----:B0-----:R-:W-:Y:S06]  /*271f0*/  ENDCOLLECTIVE ;  /* 0x000000000000791b */ /* 0x001fec0003800000 */
.L_x_3073:
[----:B------:R-:W-:Y:S05]  /*27200*/  BSYNC B0 ;  /* 0x0000000000007941 */ /* 0x000fea0003800000 */
.L_x_3072:
        /* <DEDUP_REMOVED lines=10> */
.L_x_3074:
[----:B------:R-:W-:Y:S02]  /*272b0*/  IMAD.MOV.U32 R13, RZ, RZ, R6 ;  /* 0x000000ffff0d7224 */ /* 0x000fe400078e0006 */
[----:B------:R-:W-:-:S07]  /*272c0*/  IMAD.MOV.U32 R4, RZ, RZ, R14 ;  /* 0x000000ffff047224 */ /* 0x000fce00078e000e */
[----:B------:R-:W-:Y:S05]  /*272d0*/  WARPSYNC.COLLECTIVE R15, `(.L_x_3075) ;  /* 0x000000000f087348 */ /* 0x000fea0003c00000 */
[----:B------:R0:W1:Y:S02]  /*272e0*/  SHFL.IDX P6, R14, R13, R12, R11 ;  /* 0x0000000c0d0e7389 */ /* 0x00006400000c000b */
[----:B01----:R-:W-:Y:S01]  /*272f0*/  ENDCOLLECTIVE ;  /* 0x000000000000791b */ /* 0x003fe20003800000 */
.L_x_3075:
[----:B------:R-:W-:Y:S02]  /*27300*/  IMAD.MOV.U32 R6, RZ, RZ, R14 ;  /* 0x000000ffff067224 */ /* 0x000fe400078e000e */
[----:B------:R-:W-:-:S05]  /*27310*/  IMAD.IADD R10, R3, 0x1, R10 ;  /* 0x00000001030a7824 */ /* 0x000fca00078e020a */
[----:B------:R2:W-:Y:S01]  /*27320*/  STL [R1+0xc], R10 ;  /* 0x00000c0a01007387 */ /* 0x0005e20000100800 */
[----:B------:R-:W-:Y:S05]  /*27330*/  BRA `(.L_x_3076) ;  /* 0xffffffb400007947 */ /* 0x000fea000383ffff */
.L_x_2907:
        /* <DEDUP_REMOVED lines=8> */
.L_x_3078:
[----:B------:R-:W-:Y:S05]  /*273c0*/  BSYNC B0 ;  /* 0x0000000000007941 */ /* 0x000fea0003800000 */
.L_x_3077:
[----:B------:R-:W-:Y:S01]  /*273d0*/  IMAD.MOV.U32 R3, RZ, RZ, R14 ;  /* 0x000000ffff037224 */ /* 0x000fe200078e000e */
[----:B------:R-:W-:Y:S06]  /*273e0*/  BRA `(.L_x_3079) ;  /* 0xffffffb000ec7947 */ /* 0x000fec000383ffff */
.L_x_2913:
[----:B0-----:R0:W1:Y:S02]  /*273f0*/  SYNCS.PHASECHK.TRANS64.TRYWAIT P0, [R0+URZ+0x28820], R3 ;  /* 0x02882003000075a7 */ /* 0x001064000800017f */
[----:B-1----:R-:W-:Y:S05]  /*27400*/  @!P0 NANOSLEEP.SYNCS 0x989680 ;  /* 0x009896800000895d */ /* 0x002fea0003900000 */
[----:B------:R-:W1:Y:S02]  /*27410*/  @!P0 SYNCS.PHASECHK.TRANS64 P0, [R0+URZ+0x28820], R3 ;  /* 0x02882003000085a7 */ /* 0x000e64000800007f */
[----:B-1----:R-:W-:Y:S05]  /*27420*/  @!P0 BRA `(.L_x_2913) ;  /* 0xfffffffc00f08947 */ /* 0x002fea000383ffff */
[----:B------:R-:W-:Y:S05]  /*27430*/  BRA `(.L_x_3080) ;  /* 0xffffffbc008c7947 */ /* 0x000fea000383ffff */
.L_x_2914:
        /* <DEDUP_REMOVED lines=11> */
.L_x_3082:
[----:B------:R-:W-:Y:S05]  /*274f0*/  BSYNC B0 ;  /* 0x0000000000007941 */ /* 0x000fea0003800000 */
.L_x_3081:
[----:B------:R-:W-:Y:S05]  /*27500*/  BRA `(.L_x_3083) ;  /* 0xffffffbc00747947 */ /* 0x000fea000383ffff */
.L_x_2915:
[----:B------:R-:W-:Y:S01]  /*27510*/  BSSY B0, `(.L_x_3084) ;  /* 0x0000006000007945 */ /* 0x000fe20003800000 */
[----:B------:R-:W-:-:S07]  /*27520*/  IMAD.MOV.U32 R15, RZ, RZ, -0x1 ;  /* 0xffffffffff0f7424 */ /* 0x000fce00078e00ff */
[----:B01----:R-:W-:Y:S05]  /*27530*/  WARPSYNC.COLLECTIVE R15, `(.L_x_3085) ;  /* 0x000000000f0c7348 */ /* 0x003fea0003c00000 */
[----:B------:R-:W-:Y:S02]  /*27540*/  ELECT P6, UR62, PT ;  /* 0x00000000003e782f */ /* 0x000fe400038c0000 */
[----:B------:R-:W-:Y:S01]  /*27550*/  MOV R14, UR62 ;  /* 0x0000003e000e7c02 */ /* 0x000fe20008000f00 */
[----:B01----:R-:W-:Y:S10]  /*27560*/  ENDCOLLECTIVE ;  /* 0x000000000000791b */ /* 0x003ff40003800000 */
.L_x_3085:
[----:B------:R-:W-:Y:S05]  /*27570*/  BSYNC B0 ;  /* 0x0000000000007941 */ /* 0x000fea0003800000 */
.L_x_3084:
[----:B------:R-:W-:Y:S05]  /*27580*/  BRA `(.L_x_3086) ;  /* 0xffffffbc00687947 */ /* 0x000fea000383ffff */
.L_x_2917:
[----:B0-----:R0:W1:Y:S02]  /*27590*/  SYNCS.PHASECHK.TRANS64.TRYWAIT P0, [R6+URZ], R5 ;  /* 0x00000005060075a7 */ /* 0x001064000800017f */
[----:B-1----:R-:W-:Y:S05]  /*275a0*/  @!P0 NANOSLEEP.SYNCS 0x989680 ;  /* 0x009896800000895d */ /* 0x002fea0003900000 */
[----:B------:R-:W1:Y:S02]  /*275b0*/  @!P0 SYNCS.PHASECHK.TRANS64 P0, [R6+URZ], R5 ;  /* 0x00000005060085a7 */ /* 0x000e64000800007f */
[----:B-1----:R-:W-:Y:S05]  /*275c0*/  @!P0 BRA `(.L_x_2917) ;  /* 0xfffffffc00f08947 */ /* 0x002fea000383ffff */
[----:B------:R-:W-:Y:S05]  /*275d0*/  BRA `(.L_x_3087) ;  /* 0xffffffbc00a07947 */ /* 0x000fea000383ffff */
.L_x_2918:
[----:B-1----:R1:W2:Y:S02]  /*275e0*/  SYNCS.PHASECHK.TRANS64.TRYWAIT P0, [R7+URZ], R2 ;  /* 0x00000002070075a7 */ /* 0x0022a4000800017f */
[----:B--2---:R-:W-:Y:S05]  /*275f0*/  @!P0 NANOSLEEP.SYNCS 0x989680 ;  /* 0x009896800000895d */ /* 0x004fea0003900000 */
[----:B------:R-:W2:Y:S02]  /*27600*/  @!P0 SYNCS.PHASECHK.TRANS64 P0, [R7+URZ], R2 ;  /* 0x00000002070085a7 */ /* 0x000ea4000800007f */
[----:B--2---:R-:W-:Y:S05]  /*27610*/  @!P0 BRA `(.L_x_2918) ;  /* 0xfffffffc00f08947 */ /* 0x004fea000383ffff */
[----:B------:R-:W-:Y:S05]  /*27620*/  BRA `(.L_x_3088) ;  /* 0xffffffbc00947947 */ /* 0x000fea000383ffff */
.L_x_2920:
[----:B--2---:R2:W3:Y:S02]  /*27630*/  SYNCS.PHASECHK.TRANS64.TRYWAIT P0, [R4+URZ], R5 ;  /* 0x00000005040075a7 */ /* 0x0044e4000800017f */
[----:B---3--:R-:W-:Y:S05]  /*27640*/  @!P0 NANOSLEEP.SYNCS 0x989680 ;  /* 0x009896800000895d */ /* 0x008fea0003900000 */
[----:B------:R-:W3:Y:S02]  /*27650*/  @!P0 SYNCS.PHASECHK.TRANS64 P0, [R4+URZ], R5 ;  /* 0x00000005040085a7 */ /* 0x000ee4000800007f */
[----:B---3--:R-:W-:Y:S05]  /*27660*/  @!P0 BRA `(.L_x_2920) ;  /* 0xfffffffc00f08947 */ /* 0x008fea000383ffff */
[----:B------:R-:W-:Y:S05]  /*27670*/  BRA `(.L_x_3089) ;  /* 0xffffffbc00987947 */ /* 0x000fea000383ffff */
.L_x_3090:
        /* <DEDUP_REMOVED lines=16> */
.L_x_3099:


//--------------------- .nv.global.init           --------------------------
	.section	.nv.global.init,"aw",@progbits
.nv.global.init:
	.type		$str$20,@object
	.size		$str$20,($str$21 - $str$20)
$str$20:
        /*0000*/ 	.byte	0x28, 0x61, 0x64, 0x64, 0x72, 0x65, 0x73, 0x73, 0x20, 0x26, 0x20, 0x6d, 0x61, 0x73, 0x6b, 0x29
        /*0010*/ 	.byte	0x20, 0x3d, 0x3d, 0x20, 0x30, 0x00
	.type		$str$21,@object
	.size		$str$21,(__unnamed_4 - $str$21)
$str$21:
        /*0016*/ 	.byte	0x2f, 0x74, 0x6d, 0x70, 0x2f, 0x6f, 0x73, 0x73, 0x5f, 0x6b, 0x65, 0x72, 0x6e, 0x65, 0x6c, 0x73
        /*0026*/ 	.byte	0x5f, 0x73, 0x72, 0x63, 0x2f, 0x66, 0x6c, 0x61, 0x73, 0x68, 0x5f, 0x61, 0x74, 0x74, 0x65, 0x6e
        /*0036*/ 	.byte	0x74, 0x69, 0x6f, 0x6e, 0x2f, 0x63, 0x73, 0x72, 0x63, 0x2f, 0x63, 0x75, 0x74, 0x6c, 0x61, 0x73
        /*0046*/ 	.byte	0x73, 0x2f, 0x69, 0x6e, 0x63, 0x6c, 0x75, 0x64, 0x65, 0x2f, 0x63, 0x75, 0x74, 0x65, 0x2f, 0x70
        /*0056*/ 	.byte	0x6f, 0x69, 0x6e, 0x74, 0x65, 0x72, 0x5f, 0x66, 0x6c, 0x61, 0x67, 0x67, 0x65, 0x64, 0x2e, 0x68
        /*0066*/ 	.byte	0x70, 0x70, 0x00
	.type		__unnamed_4,@object
	.size		__unnamed_4,(__unnamed_8 - __unnamed_4)
__unnamed_4:
        /* <DEDUP_REMOVED lines=25> */
	.type		__unnamed_8,@object
	.size		__unnamed_8,(__unnamed_3 - __unnamed_8)
__unnamed_8:
        /* <DEDUP_REMOVED lines=24> */
        /*036d*/ 	.byte	0x3e, 0x20, 0x26, 0x5d, 0x00
	.type		__unnamed_3,@object
	.size		__unnamed_3,(__unnamed_2 - __unnamed_3)
__unnamed_3:
        /* <DEDUP_REMOVED lines=29> */
	.type		__unnamed_2,@object
	.size		__unnamed_2,(__unnamed_7 - __unnamed_2)
__unnamed_2:
        /* <DEDUP_REMOVED lines=29> */
	.type		__unnamed_7,@object
	.size		__unnamed_7,(__unnamed_6 - __unnamed_7)
__unnamed_7:
        /* <DEDUP_REMOVED lines=29> */
        /*08e2*/ 	.byte	0x00
	.type		__unnamed_6,@object
	.size		__unnamed_6,(__unnamed_1 - __unnamed_6)
__unnamed_6:
        /* <DEDUP_REMOVED lines=30> */
	.type		__unnamed_1,@object
	.size		__unnamed_1,(__unnamed_5 - __unnamed_1)
__unnamed_1:
        /* <DEDUP_REMOVED lines=29> */
        /*0c84*/ 	.byte	0x5d, 0x00
	.type		__unnamed_5,@object
	.size		__unnamed_5,(.L_4 - __unnamed_5)
__unnamed_5:
        /* <DEDUP_REMOVED lines=29> */
        /*0e56*/ 	.byte	0x26, 0x5d, 0x00
.L_4:


//--------------------- .nv.shared._ZN7cutlass13device_kernelIN5flash11enable_sm90INS1_16FlashAttnFwdSm90INS1_25CollectiveMainloopFwdSm90ILi2EN4cute5tupleIJNS5_1CILi1EEES8_S8_EEENS6_IJNS7_ILi128EEENS7_ILi176EEESA_EEELi128ENS_10bfloat16_tEfNS_4arch4Sm90ELb0ELb0ELb1ELb0ELb0ELb0ELb0ELb1ELb1ELb1ELb1ELb0EEENS1_21CollectiveEpilogueFwdINS6_IJSA_SA_SB_EEES9_SD_SF_Li256ELb0ELb1ELb1ELb0EEENS1_19SingleTileSchedulerILb0ELb1ELb1ELi128EEEEEEEEEvNT_6ParamsE --------------------------
	.section	.nv.shared._ZN7cutlass13device_kernelIN5flash11enable_sm90INS1_16FlashAttnFwdSm90INS1_25CollectiveMainloopFwdSm90ILi2EN4cute5tupleIJNS5_1CILi1EEES8_S8_EEENS6_IJNS7_ILi128EEENS7_ILi176EEESA_EEELi128ENS_10bfloat16_tEfNS_4arch4Sm90ELb0ELb0ELb1ELb0ELb0ELb0ELb0ELb1ELb1ELb1ELb1ELb0EEENS1_21CollectiveEpilogueFwdINS6_IJSA_SA_SB_EEES9_SD_SF_Li256ELb0ELb1ELb1ELb0EEENS1_19SingleTileSchedulerILb0ELb1ELb1ELi128EEEEEEEEEvNT_6ParamsE,"aw",@nobits
	.sectionflags	@""
	.align	16
	.zero		1024


//--------------------- .nv.shared.reserved.0     --------------------------
	.section	.nv.shared.reserved.0,"aw",@nobits
	.weak		__nv_reservedSMEM_offset_0_alias
	.size		__nv_reservedSMEM_offset_0_alias, 0, 0
	.other		__nv_reservedSMEM_offset_0_alias,@"STO_CUDA_RESERVED_SHARED STV_DEFAULT"
__nv_reservedSMEM_offset_0_alias:
	.zero		0


//--------------------- .nv.global                --------------------------
	.section	.nv.global,"aw",@nobits
.nv.global:
	.type		_ZN80_INTERNAL_0c32b946_44_flash_fwd_hdim128_bf16_split_softcap_sm90_cu_3fbc093a_28484cute1_E,@object
	.size		_ZN80_INTERNAL_0c32b946_44_flash_fwd_hdim128_bf16_split_softcap_sm90_cu_3fbc093a_28484cute1_E,(_ZN80_INTERNAL_0c32b946_44_flash_fwd_hdim128_bf16_split_softcap_sm90_cu_3fbc093a_28484cuda3std3__45__cpo6cbeginE - _ZN80_INTERNAL_0c32b946_44_flash_fwd_hdim128_bf16_split_softcap_sm90_cu_3fbc093a_28484cute1_E)
_ZN80_INTERNAL_0c32b946_44_flash_fwd_hdim128_bf16_split_softcap_sm90_cu_3fbc093a_28484cute1_E:
	.zero		1
	.type		_ZN80_INTERNAL_0c32b946_44_flash_fwd_hdim128_bf16_split_softcap_sm90_cu_3fbc093a_28484cuda3std3__45__cpo6cbeginE,@object
	.size		_ZN80_INTERNAL_0c32b946_44_flash_fwd_hdim128_bf16_split_softcap_sm90_cu_3fbc093a_28484cuda3std3__45__cpo6cbeginE,(_ZN80_INTERNAL_0c32b946_44_flash_fwd_hdim128_bf16_split_softcap_sm90_cu_3fbc093a_28484cuda3std3__48in_placeE - _ZN80_INTERNAL_0c32b946_44_flash_fwd_hdim128_bf16_split_softcap_sm90_cu_3fbc093a_28484cuda3std3__45__cpo6cbeginE)
_ZN80_INTERNAL_0c32b946_44_flash_fwd_hdim128_bf16_split_softcap_sm90_cu_3fbc093a_28484cuda3std3__45__cpo6cbeginE:
	.zero		1
	.type		_ZN80_INTERNAL_0c32b946_44_flash_fwd_hdim128_bf16_split_softcap_sm90_cu_3fbc093a_28484cuda3std3__48in_placeE,@object
	.size		_ZN80_INTERNAL_0c32b946_44_flash_fwd_hdim128_bf16_split_softcap_sm90_cu_3fbc093a_28484cuda3std3__48in_placeE,(_ZN80_INTERNAL_0c32b946_44_flash_fwd_hdim128_bf16_split_softcap_sm90_cu_3fbc093a_28484cuda3std6ranges3__45__cpo9iter_moveE - _ZN80_INTERNAL_0c32b946_44_flash_fwd_hdim128_bf16_split_softcap_sm90_cu_3fbc093a_28484cuda3std3__48in_placeE)
_ZN80_INTERNAL_0c32b946_44_flash_fwd_hdim128_bf16_split_softcap_sm90_cu_3fbc093a_28484cuda3std3__48in_placeE:
	.zero		1
	.type		_ZN80_INTERNAL_0c32b946_44_flash_fwd_hdim128_bf16_split_softcap_sm90_cu_3fbc093a_28484cuda3std6ranges3__45__cpo9iter_moveE,@object
	.size		_ZN80_INTERNAL_0c32b946_44_flash_fwd_hdim128_bf16_split_softcap_sm90_cu_3fbc093a_28484cuda3std6ranges3__45__cpo9iter_moveE,(_ZN80_INTERNAL_0c32b946_44_flash_fwd_hdim128_bf16_split_softcap_sm90_cu_3fbc093a_28484cuda3std3__45__cpo5beginE - _ZN80_INTERNAL_0c32b946_44_flash_fwd_hdim128_bf16_split_softcap_sm90_cu_3fbc093a_28484cuda3std6ranges3__45__cpo9iter_moveE)
_ZN80_INTERNAL_0c32b946_44_flash_fwd_hdim128_bf16_split_softcap_sm90_cu_3fbc093a_28484cuda3std6ranges3__45__cpo9iter_moveE:
	.zero		1
	.type		_ZN80_INTERNAL_0c32b946_44_flash_fwd_hdim128_bf16_split_softcap_sm90_cu_3fbc093a_28484cuda3std3__45__cpo5beginE,@object
	.size		_ZN80_INTERNAL_0c32b946_44_flash_fwd_hdim128_bf16_split_softcap_sm90_cu_3fbc093a_28484cuda3std3__45__cpo5beginE,(_ZN80_INTERNAL_0c32b946_44_flash_fwd_hdim128_bf16_split_softcap_sm90_cu_3fbc093a_28484cuda3std3__482_GLOBAL__N__0c32b946_44_flash_fwd_hdim128_bf16_split_softcap_sm90_cu_3fbc093a_28486ignoreE - _ZN80_INTERNAL_0c32b946_44_flash_fwd_hdim128_bf16_split_softcap_sm90_cu_3fbc093a_28484cuda3std3__45__cpo5beginE)
_ZN80_INTERNAL_0c32b946_44_flash_fwd_hdim128_bf16_split_softcap_sm90_cu_3fbc093a_28484cuda3std3__45__cpo5beginE:
	.zero		1
	.type		_ZN80_INTERNAL_0c32b946_44_flash_fwd_hdim128_bf16_split_softcap_sm90_cu_3fbc093a_28484cuda3std3__482_GLOBAL__N__0c32b946_44_flash_fwd_hdim128_bf16_split_softcap_sm90_cu_3fbc093a_28486ignoreE,@object
	.size		_ZN80_INTERNAL_0c32b946_44_flash_fwd_hdim128_bf16_split_softcap_sm90_cu_3fbc093a_28484cuda3std3__482_GLOBAL__N__0c32b946_44_flash_fwd_hdim128_bf16_split_softcap_sm90_cu_3fbc093a_28486ignoreE,(_ZN80_INTERNAL_0c32b946_44_flash_fwd_hdim128_bf16_split_softcap_sm90_cu_3fbc093a_28484cute7productE - _ZN80_INTERNAL_0c32b946_44_flash_fwd_hdim128_bf16_split_softcap_sm90_cu_3fbc093a_28484cuda3std3__482_GLOBAL__N__0c32b946_44_flash_fwd_hdim128_bf16_split_softcap_sm90_cu_3fbc093a_28486ignoreE)
_ZN80_INTERNAL_0c32b946_44_flash_fwd_hdim128_bf16_split_softcap_sm90_cu_3fbc093a_28484cuda3std3__482_GLOBAL__N__0c32b946_44_flash_fwd_hdim128_bf16_split_softcap_sm90_cu_3fbc093a_28486ignoreE:
	.zero		1
	.type		_ZN80_INTERNAL_0c32b946_44_flash_fwd_hdim128_bf16_split_softcap_sm90_cu_3fbc093a_28484cute7productE,@object
	.size		_ZN80_INTERNAL_0c32b946_44_flash_fwd_hdim128_bf16_split_softcap_sm90_cu_3fbc093a_28484cute7productE,(_ZN80_INTERNAL_0c32b946_44_flash_fwd_hdim128_bf16_split_softcap_sm90_cu_3fbc093a_28484cuda3std3__45__cpo3endE - _ZN80_INTERNAL_0c32b946_44_flash_fwd_hdim128_bf16_split_softcap_sm90_cu_3fbc093a_28484cute7productE)
_ZN80_INTERNAL_0c32b946_44_flash_fwd_hdim128_bf16_split_softcap_sm90_cu_3fbc093a_28484cute7productE:
	.zero		1
	.type		_ZN80_INTERNAL_0c32b946_44_flash_fwd_hdim128_bf16_split_softcap_sm90_cu_3fbc093a_28484cuda3std3__45__cpo3endE,@object
	.size		_ZN80_INTERNAL_0c32b946_44_flash_fwd_hdim128_bf16_split_softcap_sm90_cu_3fbc093a_28484cuda3std3__45__cpo3endE,(_ZN80_INTERNAL_0c32b946_44_flash_fwd_hdim128_bf16_split_softcap_sm90_cu_3fbc093a_28484cuda3std3__419piecewise_constructE - _ZN80_INTERNAL_0c32b946_44_flash_fwd_hdim128_bf16_split_softcap_sm90_cu_3fbc093a_28484cuda3std3__45__cpo3endE)
_ZN80_INTERNAL_0c32b946_44_flash_fwd_hdim128_bf16_split_softcap_sm90_cu_3fbc093a_28484cuda3std3__45__cpo3endE:
	.zero		1
	.type		_ZN80_INTERNAL_0c32b946_44_flash_fwd_hdim128_bf16_split_softcap_sm90_cu_3fbc093a_28484cuda3std3__419piecewise_constructE,@object
	.size		_ZN80_INTERNAL_0c32b946_44_flash_fwd_hdim128_bf16_split_softcap_sm90_cu_3fbc093a_28484cuda3std3__419piecewise_constructE,(_ZN80_INTERNAL_0c32b946_44_flash_fwd_hdim128_bf16_split_softcap_sm90_cu_3fbc093a_28484cuda3std3__45__cpo4cendE - _ZN80_INTERNAL_0c32b946_44_flash_fwd_hdim128_bf16_split_softcap_sm90_cu_3fbc093a_28484cuda3std3__419piecewise_constructE)
_ZN80_INTERNAL_0c32b946_44_flash_fwd_hdim128_bf16_split_softcap_sm90_cu_3fbc093a_28484cuda3std3__419piecewise_constructE:
	.zero		1
	.type		_ZN80_INTERNAL_0c32b946_44_flash_fwd_hdim128_bf16_split_softcap_sm90_cu_3fbc093a_28484cuda3std3__45__cpo4cendE,@object
	.size		_ZN80_INTERNAL_0c32b946_44_flash_fwd_hdim128_bf16_split_softcap_sm90_cu_3fbc093a_28484cuda3std3__45__cpo4cendE,(_ZN80_INTERNAL_0c32b946_44_flash_fwd_hdim128_bf16_split_softcap_sm90_cu_3fbc093a_28484cuda3std6ranges3__45__cpo4swapE - _ZN80_INTERNAL_0c32b946_44_flash_fwd_hdim128_bf16_split_softcap_sm90_cu_3fbc093a_28484cuda3std3__45__cpo4cendE)
_ZN80_INTERNAL_0c32b946_44_flash_fwd_hdim128_bf16_split_softcap_sm90_cu_3fbc093a_28484cuda3std3__45__cpo4cendE:
	.zero		1
	.type		_ZN80_INTERNAL_0c32b946_44_flash_fwd_hdim128_bf16_split_softcap_sm90_cu_3fbc093a_28484cuda3std6ranges3__45__cpo4swapE,@object
	.size		_ZN80_INTERNAL_0c32b946_44_flash_fwd_hdim128_bf16_split_softcap_sm90_cu_3fbc093a_28484cuda3std6ranges3__45__cpo4swapE,(.L_15 - _ZN80_INTERNAL_0c32b946_44_flash_fwd_hdim128_bf16_split_softcap_sm90_cu_3fbc093a_28484cuda3std6ranges3__45__cpo4swapE)
_ZN80_INTERNAL_0c32b946_44_flash_fwd_hdim128_bf16_split_softcap_sm90_cu_3fbc093a_28484cuda3std6ranges3__45__cpo4swapE:
	.zero		1
.L_15:


//--------------------- .nv.shared._ZN7cutlass13device_kernelIN5flash11enable_sm90INS1_16FlashAttnFwdSm90INS1_25CollectiveMainloopFwdSm90ILi2EN4cute5tupleIJNS5_1CILi1EEES8_S8_EEENS6_IJNS7_ILi128EEENS7_ILi176EEESA_EEELi128ENS_10bfloat16_tEfNS_4arch4Sm90ELb0ELb0ELb1ELb1ELb0ELb0ELb0ELb1ELb1ELb1ELb1ELb0EEENS1_21CollectiveEpilogueFwdINS6_IJSA_SA_SB_EEES9_SD_SF_Li256ELb1ELb1ELb1ELb0EEENS1_36VarlenDynamicPersistentTileSchedulerILi128ELi176ELi256ELi128ELb1ELb1ELb1ELb0ELb1ELb1EEEEEEEEEvNT_6ParamsE --------------------------
	.section	.nv.shared._ZN7cutlass13device_kernelIN5flash11enable_sm90INS1_16FlashAttnFwdSm90INS1_25CollectiveMainloopFwdSm90ILi2EN4cute5tupleIJNS5_1CILi1EEES8_S8_EEENS6_IJNS7_ILi128EEENS7_ILi176EEESA_EEELi128ENS_10bfloat16_tEfNS_4arch4Sm90ELb0ELb0ELb1ELb1ELb0ELb0ELb0ELb1ELb1ELb1ELb1ELb0EEENS1_21CollectiveEpilogueFwdINS6_IJSA_SA_SB_EEES9_SD_SF_Li256ELb1ELb1ELb1ELb0EEENS1_36VarlenDynamicPersistentTileSchedulerILi128ELi176ELi256ELi128ELb1ELb1ELb1ELb0ELb1ELb1EEEEEEEEEvNT_6ParamsE,"aw",@nobits
	.sectionflags	@""
	.align	16
	.zero		1024


//--------------------- .nv.shared._ZN7cutlass13device_kernelIN5flash11enable_sm90INS1_16FlashAttnFwdSm90INS1_25CollectiveMainloopFwdSm90ILi2EN4cute5tupleIJNS5_1CILi1EEES8_S8_EEENS6_IJNS7_ILi128EEENS7_ILi176EEESA_EEELi128ENS_10bfloat16_tEfNS_4arch4Sm90ELb0ELb0ELb1ELb1ELb0ELb1ELb0ELb1ELb1ELb1ELb1ELb0EEENS1_21CollectiveEpilogueFwdINS6_IJSA_SA_SB_EEES9_SD_SF_Li256ELb1ELb1ELb1ELb0EEENS1_36VarlenDynamicPersistentTileSchedulerILi128ELi176ELi256ELi128ELb1ELb1ELb1ELb0ELb1ELb1EEEEEEEEEvNT_6ParamsE --------------------------
	.section	.nv.shared._ZN7cutlass13device_kernelIN5flash11enable_sm90INS1_16FlashAttnFwdSm90INS1_25CollectiveMainloopFwdSm90ILi2EN4cute5tupleIJNS5_1CILi1EEES8_S8_EEENS6_IJNS7_ILi128EEENS7_ILi176EEESA_EEELi128ENS_10bfloat16_tEfNS_4arch4Sm90ELb0ELb0ELb1ELb1ELb0ELb1ELb0ELb1ELb1ELb1ELb1ELb0EEENS1_21CollectiveEpilogueFwdINS6_IJSA_SA_SB_EEES9_SD_SF_Li256ELb1ELb1ELb1ELb0EEENS1_36VarlenDynamicPersistentTileSchedulerILi128ELi176ELi256ELi128ELb1ELb1ELb1ELb0ELb1ELb1EEEEEEEEEvNT_6ParamsE,"aw",@nobits
	.sectionflags	@""
	.align	16
	.zero		1024


//--------------------- .nv.shared._ZN7cutlass13device_kernelIN5flash11enable_sm90INS1_16FlashAttnFwdSm90INS1_25CollectiveMainloopFwdSm90ILi2EN4cute5tupleIJNS5_1CILi1EEES8_S8_EEENS6_IJNS7_ILi128EEESA_SA_EEELi128ENS_10bfloat16_tEfNS_4arch4Sm90ELb0ELb1ELb1ELb0ELb0ELb0ELb0ELb1ELb1ELb1ELb1ELb0EEENS1_21CollectiveEpilogueFwdISB_S9_SC_SE_Li256ELb0ELb1ELb1ELb0EEENS1_19SingleTileSchedulerILb0ELb1ELb1ELi128EEEEEEEEEvNT_6ParamsE --------------------------
	.section	.nv.shared._ZN7cutlass13device_kernelIN5flash11enable_sm90INS1_16FlashAttnFwdSm90INS1_25CollectiveMainloopFwdSm90ILi2EN4cute5tupleIJNS5_1CILi1EEES8_S8_EEENS6_IJNS7_ILi128EEESA_SA_EEELi128ENS_10bfloat16_tEfNS_4arch4Sm90ELb0ELb1ELb1ELb0ELb0ELb0ELb0ELb1ELb1ELb1ELb1ELb0EEENS1_21CollectiveEpilogueFwdISB_S9_SC_SE_Li256ELb0ELb1ELb1ELb0EEENS1_19SingleTileSchedulerILb0ELb1ELb1ELi128EEEEEEEEEvNT_6ParamsE,"aw",@nobits
	.sectionflags	@""
	.align	16
	.zero		1024


//--------------------- .nv.shared._ZN7cutlass13device_kernelIN5flash11enable_sm90INS1_16FlashAttnFwdSm90INS1_25CollectiveMainloopFwdSm90ILi2EN4cute5tupleIJNS5_1CILi1EEES8_S8_EEENS6_IJNS7_ILi128EEESA_SA_EEELi128ENS_10bfloat16_tEfNS_4arch4Sm90ELb0ELb1ELb1ELb1ELb0ELb0ELb0ELb1ELb1ELb1ELb1ELb0EEENS1_21CollectiveEpilogueFwdISB_S9_SC_SE_Li256ELb1ELb1ELb1ELb0EEENS1_36VarlenDynamicPersistentTileSchedulerILi128ELi128ELi256ELi128ELb1ELb1ELb1ELb1ELb0ELb1EEEEEEEEEvNT_6ParamsE --------------------------
	.section	.nv.shared._ZN7cutlass13device_kernelIN5flash11enable_sm90INS1_16FlashAttnFwdSm90INS1_25CollectiveMainloopFwdSm90ILi2EN4cute5tupleIJNS5_1CILi1EEES8_S8_EEENS6_IJNS7_ILi128EEESA_SA_EEELi128ENS_10bfloat16_tEfNS_4arch4Sm90ELb0ELb1ELb1ELb1ELb0ELb0ELb0ELb1ELb1ELb1ELb1ELb0EEENS1_21CollectiveEpilogueFwdISB_S9_SC_SE_Li256ELb1ELb1ELb1ELb0EEENS1_36VarlenDynamicPersistentTileSchedulerILi128ELi128ELi256ELi128ELb1ELb1ELb1ELb1ELb0ELb1EEEEEEEEEvNT_6ParamsE,"aw",@nobits
	.sectionflags	@""
	.align	16
	.zero		1024


//--------------------- .nv.shared._ZN7cutlass13device_kernelIN5flash11enable_sm90INS1_16FlashAttnFwdSm90INS1_25CollectiveMainloopFwdSm90ILi2EN4cute5tupleIJNS5_1CILi1EEES8_S8_EEENS6_IJNS7_ILi128EEESA_SA_EEELi128ENS_10bfloat16_tEfNS_4arch4Sm90ELb0ELb1ELb1ELb1ELb0ELb1ELb0ELb1ELb1ELb1ELb1ELb0EEENS1_21CollectiveEpilogueFwdISB_S9_SC_SE_Li256ELb1ELb1ELb1ELb0EEENS1_36VarlenDynamicPersistentTileSchedulerILi128ELi128ELi256ELi128ELb1ELb1ELb1ELb1ELb0ELb1EEEEEEEEEvNT_6ParamsE --------------------------
	.section	.nv.shared._ZN7cutlass13device_kernelIN5flash11enable_sm90INS1_16FlashAttnFwdSm90INS1_25CollectiveMainloopFwdSm90ILi2EN4cute5tupleIJNS5_1CILi1EEES8_S8_EEENS6_IJNS7_ILi128EEESA_SA_EEELi128ENS_10bfloat16_tEfNS_4arch4Sm90ELb0ELb1ELb1ELb1ELb0ELb1ELb0ELb1ELb1ELb1ELb1ELb0EEENS1_21CollectiveEpilogueFwdISB_S9_SC_SE_Li256ELb1ELb1ELb1ELb0EEENS1_36VarlenDynamicPersistentTileSchedulerILi128ELi128ELi256ELi128ELb1ELb1ELb1ELb1ELb0ELb1EEEEEEEEEvNT_6ParamsE,"aw",@nobits
	.sectionflags	@""
	.align	16
	.zero		1024


//--------------------- .nv.shared._ZN7cutlass13device_kernelIN5flash11enable_sm90INS1_16FlashAttnFwdSm90INS1_25CollectiveMainloopFwdSm90ILi2EN4cute5tupleIJNS5_1CILi1EEES8_S8_EEENS6_IJNS7_ILi128EEESA_SA_EEELi128ENS_10bfloat16_tEfNS_4arch4Sm90ELb1ELb0ELb1ELb0ELb0ELb0ELb0ELb1ELb1ELb1ELb1ELb0EEENS1_21CollectiveEpilogueFwdISB_S9_SC_SE_Li256ELb0ELb1ELb1ELb0EEENS1_19SingleTileSchedulerILb0ELb1ELb1ELi128EEEEEEEEEvNT_6ParamsE --------------------------
	.section	.nv.shared._ZN7cutlass13device_kernelIN5flash11enable_sm90INS1_16FlashAttnFwdSm90INS1_25CollectiveMainloopFwdSm90ILi2EN4cute5tupleIJNS5_1CILi1EEES8_S8_EEENS6_IJNS7_ILi128EEESA_SA_EEELi128ENS_10bfloat16_tEfNS_4arch4Sm90ELb1ELb0ELb1ELb0ELb0ELb0ELb0ELb1ELb1ELb1ELb1ELb0EEENS1_21CollectiveEpilogueFwdISB_S9_SC_SE_Li256ELb0ELb1ELb1ELb0EEENS1_19SingleTileSchedulerILb0ELb1ELb1ELi128EEEEEEEEEvNT_6ParamsE,"aw",@nobits
	.sectionflags	@""
	.align	16
	.zero		1024


//--------------------- .nv.shared._ZN7cutlass13device_kernelIN5flash11enable_sm90INS1_16FlashAttnFwdSm90INS1_25CollectiveMainloopFwdSm90ILi2EN4cute5tupleIJNS5_1CILi1EEES8_S8_EEENS6_IJNS7_ILi128EEESA_SA_EEELi128ENS_10bfloat16_tEfNS_4arch4Sm90ELb1ELb0ELb1ELb1ELb0ELb0ELb0ELb1ELb1ELb1ELb1ELb0EEENS1_21CollectiveEpilogueFwdISB_S9_SC_SE_Li256ELb1ELb1ELb1ELb0EEENS1_36VarlenDynamicPersistentTileSchedulerILi128ELi128ELi256ELi128ELb1ELb1ELb1ELb1ELb1ELb1EEEEEEEEEvNT_6ParamsE --------------------------
	.section	.nv.shared._ZN7cutlass13device_kernelIN5flash11enable_sm90INS1_16FlashAttnFwdSm90INS1_25CollectiveMainloopFwdSm90ILi2EN4cute5tupleIJNS5_1CILi1EEES8_S8_EEENS6_IJNS7_ILi128EEESA_SA_EEELi128ENS_10bfloat16_tEfNS_4arch4Sm90ELb1ELb0ELb1ELb1ELb0ELb0ELb0ELb1ELb1ELb1ELb1ELb0EEENS1_21CollectiveEpilogueFwdISB_S9_SC_SE_Li256ELb1ELb1ELb1ELb0EEENS1_36VarlenDynamicPersistentTileSchedulerILi128ELi128ELi256ELi128ELb1ELb1ELb1ELb1ELb1ELb1EEEEEEEEEvNT_6ParamsE,"aw",@nobits
	.sectionflags	@""
	.align	16
	.zero		1024


//--------------------- .nv.shared._ZN7cutlass13device_kernelIN5flash11enable_sm90INS1_16FlashAttnFwdSm90INS1_25CollectiveMainloopFwdSm90ILi2EN4cute5tupleIJNS5_1CILi1EEES8_S8_EEENS6_IJNS7_ILi128EEESA_SA_EEELi128ENS_10bfloat16_tEfNS_4arch4Sm90ELb1ELb0ELb1ELb1ELb0ELb1ELb0ELb1ELb1ELb1ELb1ELb0EEENS1_21CollectiveEpilogueFwdISB_S9_SC_SE_Li256ELb1ELb1ELb1ELb0EEENS1_36VarlenDynamicPersistentTileSchedulerILi128ELi128ELi256ELi128ELb1ELb1ELb1ELb1ELb1ELb1EEEEEEEEEvNT_6ParamsE --------------------------
	.section	.nv.shared._ZN7cutlass13device_kernelIN5flash11enable_sm90INS1_16FlashAttnFwdSm90INS1_25CollectiveMainloopFwdSm90ILi2EN4cute5tupleIJNS5_1CILi1EEES8_S8_EEENS6_IJNS7_ILi128EEESA_SA_EEELi128ENS_10bfloat16_tEfNS_4arch4Sm90ELb1ELb0ELb1ELb1ELb0ELb1ELb0ELb1ELb1ELb1ELb1ELb0EEENS1_21CollectiveEpilogueFwdISB_S9_SC_SE_Li256ELb1ELb1ELb1ELb0EEENS1_36VarlenDynamicPersistentTileSchedulerILi128ELi128ELi256ELi128ELb1ELb1ELb1ELb1ELb1ELb1EEEEEEEEEvNT_6ParamsE,"aw",@nobits
	.sectionflags	@""
	.align	16
	.zero		1024


//--------------------- .nv.constant0._ZN7cutlass13device_kernelIN5flash11enable_sm90INS1_16FlashAttnFwdSm90INS1_25CollectiveMainloopFwdSm90ILi2EN4cute5tupleIJNS5_1CILi1EEES8_S8_EEENS6_IJNS7_ILi128EEENS7_ILi176EEESA_EEELi128ENS_10bfloat16_tEfNS_4arch4Sm90ELb0ELb0ELb1ELb0ELb0ELb0ELb0ELb1ELb1ELb1ELb1ELb0EEENS1_21CollectiveEpilogueFwdINS6_IJSA_SA_SB_EEES9_SD_SF_Li256ELb0ELb1ELb1ELb0EEENS1_19SingleTileSchedulerILb0ELb1ELb1ELi128EEEEEEEEEvNT_6ParamsE --------------------------
	.section	.nv.constant0._ZN7cutlass13device_kernelIN5flash11enable_sm90INS1_16FlashAttnFwdSm90INS1_25CollectiveMainloopFwdSm90ILi2EN4cute5tupleIJNS5_1CILi1EEES8_S8_EEENS6_IJNS7_ILi128EEENS7_ILi176EEESA_EEELi128ENS_10bfloat16_tEfNS_4arch4Sm90ELb0ELb0ELb1ELb0ELb0ELb0ELb0ELb1ELb1ELb1ELb1ELb0EEENS1_21CollectiveEpilogueFwdINS6_IJSA_SA_SB_EEES9_SD_SF_Li256ELb0ELb1ELb1ELb0EEENS1_19SingleTileSchedulerILb0ELb1ELb1ELi128EEEEEEEEEvNT_6ParamsE,"a",@progbits
	.sectionflags	@""
	.align	4
.nv.constant0._ZN7cutlass13device_kernelIN5flash11enable_sm90INS1_16FlashAttnFwdSm90INS1_25CollectiveMainloopFwdSm90ILi2EN4cute5tupleIJNS5_1CILi1EEES8_S8_EEENS6_IJNS7_ILi128EEENS7_ILi176EEESA_EEELi128ENS_10bfloat16_tEfNS_4arch4Sm90ELb0ELb0ELb1ELb0ELb0ELb0ELb0ELb1ELb1ELb1ELb1ELb0EEENS1_21CollectiveEpilogueFwdINS6_IJSA_SA_SB_EEES9_SD_SF_Li256ELb0ELb1ELb1ELb0EEENS1_19SingleTileSchedulerILb0ELb1ELb1ELi128EEEEEEEEEvNT_6ParamsE:
	.zero		3200


//--------------------- .nv.constant0._ZN7cutlass13device_kernelIN5flash11enable_sm90INS1_16FlashAttnFwdSm90INS1_25CollectiveMainloopFwdSm90ILi2EN4cute5tupleIJNS5_1CILi1EEES8_S8_EEENS6_IJNS7_ILi128EEENS7_ILi176EEESA_EEELi128ENS_10bfloat16_tEfNS_4arch4Sm90ELb0ELb0ELb1ELb1ELb0ELb0ELb0ELb1ELb1ELb1ELb1ELb0EEENS1_21CollectiveEpilogueFwdINS6_IJSA_SA_SB_EEES9_SD_SF_Li256ELb1ELb1ELb1ELb0EEENS1_36VarlenDynamicPersistentTileSchedulerILi128ELi176ELi256ELi128ELb1ELb1ELb1ELb0ELb1ELb1EEEEEEEEEvNT_6ParamsE --------------------------
	.section	.nv.constant0._ZN7cutlass13device_kernelIN5flash11enable_sm90INS1_16FlashAttnFwdSm90INS1_25CollectiveMainloopFwdSm90ILi2EN4cute5tupleIJNS5_1CILi1EEES8_S8_EEENS6_IJNS7_ILi128EEENS7_ILi176EEESA_EEELi128ENS_10bfloat16_tEfNS_4arch4Sm90ELb0ELb0ELb1ELb1ELb0ELb0ELb0ELb1ELb1ELb1ELb1ELb0EEENS1_21CollectiveEpilogueFwdINS6_IJSA_SA_SB_EEES9_SD_SF_Li256ELb1ELb1ELb1ELb0EEENS1_36VarlenDynamicPersistentTileSchedulerILi128ELi176ELi256ELi128ELb1ELb1ELb1ELb0ELb1ELb1EEEEEEEEEvNT_6ParamsE,"a",@progbits
	.sectionflags	@""
	.align	4
.nv.constant0._ZN7cutlass13device_kernelIN5flash11enable_sm90INS1_16FlashAttnFwdSm90INS1_25CollectiveMainloopFwdSm90ILi2EN4cute5tupleIJNS5_1CILi1EEES8_S8_EEENS6_IJNS7_ILi128EEENS7_ILi176EEESA_EEELi128ENS_10bfloat16_tEfNS_4arch4Sm90ELb0ELb0ELb1ELb1ELb0ELb0ELb0ELb1ELb1ELb1ELb1ELb0EEENS1_21CollectiveEpilogueFwdINS6_IJSA_SA_SB_EEES9_SD_SF_Li256ELb1ELb1ELb1ELb0EEENS1_36VarlenDynamicPersistentTileSchedulerILi128ELi176ELi256ELi128ELb1ELb1ELb1ELb0ELb1ELb1EEEEEEEEEvNT_6ParamsE:
	.zero		3328


//--------------------- .nv.constant0._ZN7cutlass13device_kernelIN5flash11enable_sm90INS1_16FlashAttnFwdSm90INS1_25CollectiveMainloopFwdSm90ILi2EN4cute5tupleIJNS5_1CILi1EEES8_S8_EEENS6_IJNS7_ILi128EEENS7_ILi176EEESA_EEELi128ENS_10bfloat16_tEfNS_4arch4Sm90ELb0ELb0ELb1ELb1ELb0ELb1ELb0ELb1ELb1ELb1ELb1ELb0EEENS1_21CollectiveEpilogueFwdINS6_IJSA_SA_SB_EEES9_SD_SF_Li256ELb1ELb1ELb1ELb0EEENS1_36VarlenDynamicPersistentTileSchedulerILi128ELi176ELi256ELi128ELb1ELb1ELb1ELb0ELb1ELb1EEEEEEEEEvNT_6ParamsE --------------------------
	.section	.nv.constant0._ZN7cutlass13device_kernelIN5flash11enable_sm90INS1_16FlashAttnFwdSm90INS1_25CollectiveMainloopFwdSm90ILi2EN4cute5tupleIJNS5_1CILi1EEES8_S8_EEENS6_IJNS7_ILi128EEENS7_ILi176EEESA_EEELi128ENS_10bfloat16_tEfNS_4arch4Sm90ELb0ELb0ELb1ELb1ELb0ELb1ELb0ELb1ELb1ELb1ELb1ELb0EEENS1_21CollectiveEpilogueFwdINS6_IJSA_SA_SB_EEES9_SD_SF_Li256ELb1ELb1ELb1ELb0EEENS1_36VarlenDynamicPersistentTileSchedulerILi128ELi176ELi256ELi128ELb1ELb1ELb1ELb0ELb1ELb1EEEEEEEEEvNT_6ParamsE,"a",@progbits
	.sectionflags	@""
	.align	4
.nv.constant0._ZN7cutlass13device_kernelIN5flash11enable_sm90INS1_16FlashAttnFwdSm90INS1_25CollectiveMainloopFwdSm90ILi2EN4cute5tupleIJNS5_1CILi1EEES8_S8_EEENS6_IJNS7_ILi128EEENS7_ILi176EEESA_EEELi128ENS_10bfloat16_tEfNS_4arch4Sm90ELb0ELb0ELb1ELb1ELb0ELb1ELb0ELb1ELb1ELb1ELb1ELb0EEENS1_21CollectiveEpilogueFwdINS6_IJSA_SA_SB_EEES9_SD_SF_Li256ELb1ELb1ELb1ELb0EEENS1_36VarlenDynamicPersistentTileSchedulerILi128ELi176ELi256ELi128ELb1ELb1ELb1ELb0ELb1ELb1EEEEEEEEEvNT_6ParamsE:
	.zero		3328


//--------------------- .nv.constant0._ZN7cutlass13device_kernelIN5flash11enable_sm90INS1_16FlashAttnFwdSm90INS1_25CollectiveMainloopFwdSm90ILi2EN4cute5tupleIJNS5_1CILi1EEES8_S8_EEENS6_IJNS7_ILi128EEESA_SA_EEELi128ENS_10bfloat16_tEfNS_4arch4Sm90ELb0ELb1ELb1ELb0ELb0ELb0ELb0ELb1ELb1ELb1ELb1ELb0EEENS1_21CollectiveEpilogueFwdISB_S9_SC_SE_Li256ELb0ELb1ELb1ELb0EEENS1_19SingleTileSchedulerILb0ELb1ELb1ELi128EEEEEEEEEvNT_6ParamsE --------------------------
	.section	.nv.constant0._ZN7cutlass13device_kernelIN5flash11enable_sm90INS1_16FlashAttnFwdSm90INS1_25CollectiveMainloopFwdSm90ILi2EN4cute5tupleIJNS5_1CILi1EEES8_S8_EEENS6_IJNS7_ILi128EEESA_SA_EEELi128ENS_10bfloat16_tEfNS_4arch4Sm90ELb0ELb1ELb1ELb0ELb0ELb0ELb0ELb1ELb1ELb1ELb1ELb0EEENS1_21CollectiveEpilogueFwdISB_S9_SC_SE_Li256ELb0ELb1ELb1ELb0EEENS1_19SingleTileSchedulerILb0ELb1ELb1ELi128EEEEEEEEEvNT_6ParamsE,"a",@progbits
	.sectionflags	@""
	.align	4
.nv.constant0._ZN7cutlass13device_kernelIN5flash11enable_sm90INS1_16FlashAttnFwdSm90INS1_25CollectiveMainloopFwdSm90ILi2EN4cute5tupleIJNS5_1CILi1EEES8_S8_EEENS6_IJNS7_ILi128EEESA_SA_EEELi128ENS_10bfloat16_tEfNS_4arch4Sm90ELb0ELb1ELb1ELb0ELb0ELb0ELb0ELb1ELb1ELb1ELb1ELb0EEENS1_21CollectiveEpilogueFwdISB_S9_SC_SE_Li256ELb0ELb1ELb1ELb0EEENS1_19SingleTileSchedulerILb0ELb1ELb1ELi128EEEEEEEEEvNT_6ParamsE:
	.zero		3200


//--------------------- .nv.constant0._ZN7cutlass13device_kernelIN5flash11enable_sm90INS1_16FlashAttnFwdSm90INS1_25CollectiveMainloopFwdSm90ILi2EN4cute5tupleIJNS5_1CILi1EEES8_S8_EEENS6_IJNS7_ILi128EEESA_SA_EEELi128ENS_10bfloat16_tEfNS_4arch4Sm90ELb0ELb1ELb1ELb1ELb0ELb0ELb0ELb1ELb1ELb1ELb1ELb0EEENS1_21CollectiveEpilogueFwdISB_S9_SC_SE_Li256ELb1ELb1ELb1ELb0EEENS1_36VarlenDynamicPersistentTileSchedulerILi128ELi128ELi256ELi128ELb1ELb1ELb1ELb1ELb0ELb1EEEEEEEEEvNT_6ParamsE --------------------------
	.section	.nv.constant0._ZN7cutlass13device_kernelIN5flash11enable_sm90INS1_16FlashAttnFwdSm90INS1_25CollectiveMainloopFwdSm90ILi2EN4cute5tupleIJNS5_1CILi1EEES8_S8_EEENS6_IJNS7_ILi128EEESA_SA_EEELi128ENS_10bfloat16_tEfNS_4arch4Sm90ELb0ELb1ELb1ELb1ELb0ELb0ELb0ELb1ELb1ELb1ELb1ELb0EEENS1_21CollectiveEpilogueFwdISB_S9_SC_SE_Li256ELb1ELb1ELb1ELb0EEENS1_36VarlenDynamicPersistentTileSchedulerILi128ELi128ELi256ELi128ELb1ELb1ELb1ELb1ELb0ELb1EEEEEEEEEvNT_6ParamsE,"a",@progbits
	.sectionflags	@""
	.align	4
.nv.constant0._ZN7cutlass13device_kernelIN5flash11enable_sm90INS1_16FlashAttnFwdSm90INS1_25CollectiveMainloopFwdSm90ILi2EN4cute5tupleIJNS5_1CILi1EEES8_S8_EEENS6_IJNS7_ILi128EEESA_SA_EEELi128ENS_10bfloat16_tEfNS_4arch4Sm90ELb0ELb1ELb1ELb1ELb0ELb0ELb0ELb1ELb1ELb1ELb1ELb0EEENS1_21CollectiveEpilogueFwdISB_S9_SC_SE_Li256ELb1ELb1ELb1ELb0EEENS1_36VarlenDynamicPersistentTileSchedulerILi128ELi128ELi256ELi128ELb1ELb1ELb1ELb1ELb0ELb1EEEEEEEEEvNT_6ParamsE:
	.zero		3328


//--------------------- .nv.constant0._ZN7cutlass13device_kernelIN5flash11enable_sm90INS1_16FlashAttnFwdSm90INS1_25CollectiveMainloopFwdSm90ILi2EN4cute5tupleIJNS5_1CILi1EEES8_S8_EEENS6_IJNS7_ILi128EEESA_SA_EEELi128ENS_10bfloat16_tEfNS_4arch4Sm90ELb0ELb1ELb1ELb1ELb0ELb1ELb0ELb1ELb1ELb1ELb1ELb0EEENS1_21CollectiveEpilogueFwdISB_S9_SC_SE_Li256ELb1ELb1ELb1ELb0EEENS1_36VarlenDynamicPersistentTileSchedulerILi128ELi128ELi256ELi128ELb1ELb1ELb1ELb1ELb0ELb1EEEEEEEEEvNT_6ParamsE --------------------------
	.section	.nv.constant0._ZN7cutlass13device_kernelIN5flash11enable_sm90INS1_16FlashAttnFwdSm90INS1_25CollectiveMainloopFwdSm90ILi2EN4cute5tupleIJNS5_1CILi1EEES8_S8_EEENS6_IJNS7_ILi128EEESA_SA_EEELi128ENS_10bfloat16_tEfNS_4arch4Sm90ELb0ELb1ELb1ELb1ELb0ELb1ELb0ELb1ELb1ELb1ELb1ELb0EEENS1_21CollectiveEpilogueFwdISB_S9_SC_SE_Li256ELb1ELb1ELb1ELb0EEENS1_36VarlenDynamicPersistentTileSchedulerILi128ELi128ELi256ELi128ELb1ELb1ELb1ELb1ELb0ELb1EEEEEEEEEvNT_6ParamsE,"a",@progbits
	.sectionflags	@""
	.align	4
.nv.constant0._ZN7cutlass13device_kernelIN5flash11enable_sm90INS1_16FlashAttnFwdSm90INS1_25CollectiveMainloopFwdSm90ILi2EN4cute5tupleIJNS5_1CILi1EEES8_S8_EEENS6_IJNS7_ILi128EEESA_SA_EEELi128ENS_10bfloat16_tEfNS_4arch4Sm90ELb0ELb1ELb1ELb1ELb0ELb1ELb0ELb1ELb1ELb1ELb1ELb0EEENS1_21CollectiveEpilogueFwdISB_S9_SC_SE_Li256ELb1ELb1ELb1ELb0EEENS1_36VarlenDynamicPersistentTileSchedulerILi128ELi128ELi256ELi128ELb1ELb1ELb1ELb1ELb0ELb1EEEEEEEEEvNT_6ParamsE:
	.zero		3328


//--------------------- .nv.constant0._ZN7cutlass13device_kernelIN5flash11enable_sm90INS1_16FlashAttnFwdSm90INS1_25CollectiveMainloopFwdSm90ILi2EN4cute5tupleIJNS5_1CILi1EEES8_S8_EEENS6_IJNS7_ILi128EEESA_SA_EEELi128ENS_10bfloat16_tEfNS_4arch4Sm90ELb1ELb0ELb1ELb0ELb0ELb0ELb0ELb1ELb1ELb1ELb1ELb0EEENS1_21CollectiveEpilogueFwdISB_S9_SC_SE_Li256ELb0ELb1ELb1ELb0EEENS1_19SingleTileSchedulerILb0ELb1ELb1ELi128EEEEEEEEEvNT_6ParamsE --------------------------
	.section	.nv.constant0._ZN7cutlass13device_kernelIN5flash11enable_sm90INS1_16FlashAttnFwdSm90INS1_25CollectiveMainloopFwdSm90ILi2EN4cute5tupleIJNS5_1CILi1EEES8_S8_EEENS6_IJNS7_ILi128EEESA_SA_EEELi128ENS_10bfloat16_tEfNS_4arch4Sm90ELb1ELb0ELb1ELb0ELb0ELb0ELb0ELb1ELb1ELb1ELb1ELb0EEENS1_21CollectiveEpilogueFwdISB_S9_SC_SE_Li256ELb0ELb1ELb1ELb0EEENS1_19SingleTileSchedulerILb0ELb1ELb1ELi128EEEEEEEEEvNT_6ParamsE,"a",@progbits
	.sectionflags	@""
	.align	4
.nv.constant0._ZN7cutlass13device_kernelIN5flash11enable_sm90INS1_16FlashAttnFwdSm90INS1_25CollectiveMainloopFwdSm90ILi2EN4cute5tupleIJNS5_1CILi1EEES8_S8_EEENS6_IJNS7_ILi128EEESA_SA_EEELi128ENS_10bfloat16_tEfNS_4arch4Sm90ELb1ELb0ELb1ELb0ELb0ELb0ELb0ELb1ELb1ELb1ELb1ELb0EEENS1_21CollectiveEpilogueFwdISB_S9_SC_SE_Li256ELb0ELb1ELb1ELb0EEENS1_19SingleTileSchedulerILb0ELb1ELb1ELi128EEEEEEEEEvNT_6ParamsE:
	.zero		3200


//--------------------- .nv.constant0._ZN7cutlass13device_kernelIN5flash11enable_sm90INS1_16FlashAttnFwdSm90INS1_25CollectiveMainloopFwdSm90ILi2EN4cute5tupleIJNS5_1CILi1EEES8_S8_EEENS6_IJNS7_ILi128EEESA_SA_EEELi128ENS_10bfloat16_tEfNS_4arch4Sm90ELb1ELb0ELb1ELb1ELb0ELb0ELb0ELb1ELb1ELb1ELb1ELb0EEENS1_21CollectiveEpilogueFwdISB_S9_SC_SE_Li256ELb1ELb1ELb1ELb0EEENS1_36VarlenDynamicPersistentTileSchedulerILi128ELi128ELi256ELi128ELb1ELb1ELb1ELb1ELb1ELb1EEEEEEEEEvNT_6ParamsE --------------------------
	.section	.nv.constant0._ZN7cutlass13device_kernelIN5flash11enable_sm90INS1_16FlashAttnFwdSm90INS1_25CollectiveMainloopFwdSm90ILi2EN4cute5tupleIJNS5_1CILi1EEES8_S8_EEENS6_IJNS7_ILi128EEESA_SA_EEELi128ENS_10bfloat16_tEfNS_4arch4Sm90ELb1ELb0ELb1ELb1ELb0ELb0ELb0ELb1ELb1ELb1ELb1ELb0EEENS1_21CollectiveEpilogueFwdISB_S9_SC_SE_Li256ELb1ELb1ELb1ELb0EEENS1_36VarlenDynamicPersistentTileSchedulerILi128ELi128ELi256ELi128ELb1ELb1ELb1ELb1ELb1ELb1EEEEEEEEEvNT_6ParamsE,"a",@progbits
	.sectionflags	@""
	.align	4
.nv.constant0._ZN7cutlass13device_kernelIN5flash11enable_sm90INS1_16FlashAttnFwdSm90INS1_25CollectiveMainloopFwdSm90ILi2EN4cute5tupleIJNS5_1CILi1EEES8_S8_EEENS6_IJNS7_ILi128EEESA_SA_EEELi128ENS_10bfloat16_tEfNS_4arch4Sm90ELb1ELb0ELb1ELb1ELb0ELb0ELb0ELb1ELb1ELb1ELb1ELb0EEENS1_21CollectiveEpilogueFwdISB_S9_SC_SE_Li256ELb1ELb1ELb1ELb0EEENS1_36VarlenDynamicPersistentTileSchedulerILi128ELi128ELi256ELi128ELb1ELb1ELb1ELb1ELb1ELb1EEEEEEEEEvNT_6ParamsE:
	.zero		3328


//--------------------- .nv.constant0._ZN7cutlass13device_kernelIN5flash11enable_sm90INS1_16FlashAttnFwdSm90INS1_25CollectiveMainloopFwdSm90ILi2EN4cute5tupleIJNS5_1CILi1EEES8_S8_EEENS6_IJNS7_ILi128EEESA_SA_EEELi128ENS_10bfloat16_tEfNS_4arch4Sm90ELb1ELb0ELb1ELb1ELb0ELb1ELb0ELb1ELb1ELb1ELb1ELb0EEENS1_21CollectiveEpilogueFwdISB_S9_SC_SE_Li256ELb1ELb1ELb1ELb0EEENS1_36VarlenDynamicPersistentTileSchedulerILi128ELi128ELi256ELi128ELb1ELb1ELb1ELb1ELb1ELb1EEEEEEEEEvNT_6ParamsE --------------------------
	.section	.nv.constant0._ZN7cutlass13device_kernelIN5flash11enable_sm90INS1_16FlashAttnFwdSm90INS1_25CollectiveMainloopFwdSm90ILi2EN4cute5tupleIJNS5_1CILi1EEES8_S8_EEENS6_IJNS7_ILi128EEESA_SA_EEELi128ENS_10bfloat16_tEfNS_4arch4Sm90ELb1ELb0ELb1ELb1ELb0ELb1ELb0ELb1ELb1ELb1ELb1ELb0EEENS1_21CollectiveEpilogueFwdISB_S9_SC_SE_Li256ELb1ELb1ELb1ELb0EEENS1_36VarlenDynamicPersistentTileSchedulerILi128ELi128ELi256ELi128ELb1ELb1ELb1ELb1ELb1ELb1EEEEEEEEEvNT_6ParamsE,"a",@progbits
	.sectionflags	@""
	.align	4
.nv.constant0._ZN7cutlass13device_kernelIN5flash11enable_sm90INS1_16FlashAttnFwdSm90INS1_25CollectiveMainloopFwdSm90ILi2EN4cute5tupleIJNS5_1CILi1EEES8_S8_EEENS6_IJNS7_ILi128EEESA_SA_EEELi128ENS_10bfloat16_tEfNS_4arch4Sm90ELb1ELb0ELb1ELb1ELb0ELb1ELb0ELb1ELb1ELb1ELb1ELb0EEENS1_21CollectiveEpilogueFwdISB_S9_SC_SE_Li256ELb1ELb1ELb1ELb0EEENS1_36VarlenDynamicPersistentTileSchedulerILi128ELi128ELi256ELi128ELb1ELb1ELb1ELb1ELb1ELb1EEEEEEEEEvNT_6ParamsE:
	.zero		3328


//--------------------- SYMBOLS --------------------------

	.type		.nv.reservedSmem.offset0,@object
	.size		.nv.reservedSmem.offset0,0x4
	.type		__assertfail,@function
